	.target	sm_80

	.elftype	@"ET_EXEC"


//--------------------- .note.nv.tkinfo           --------------------------
	.section	.note.nv.tkinfo,"",@"SHT_NOTE"
	.sectionflags	@"SHF_NOTE_NV_TKINFO"
	.tkinfo
        /*0018*/ 	.word	0x00000002
        /*0030*/ 	.string	""
        /*0030*/ 	.string	"ptxas"
        /*0030*/ 	.string	"Cuda compilation tools, release 13.0, V13.0.88"
        /*0030*/ 	.string	"Build cuda_13.0.r13.0/compiler.36424714_0"
        /*0030*/ 	.string	"-arch sm_80 -m 64 "



//--------------------- .note.nv.cuinfo           --------------------------
	.section	.note.nv.cuinfo,"",@"SHT_NOTE"
	.sectionflags	@"SHF_NOTE_NV_CUINFO"
        /*0018*/ 	.short	0x0002
        /*001a*/ 	.short	0x0050
        /*001c*/ 	.short	0x0082
	.zero		2


//--------------------- .nv.info                  --------------------------
	.section	.nv.info,"",@"SHT_CUDA_INFO"
	.align	4


	//----- nvinfo : EIATTR_REGCOUNT
	.align		4
        /*0000*/ 	.byte	0x04, 0x2f
        /*0002*/ 	.short	(.L_12 - .L_11)
	.align		4
.L_11:
        /*0004*/ 	.word	index@(_ZN7cutlass13device_kernelIN5flash19enable_sm80_to_sm89INS1_16FlashAttnFwdSm80INS1_25CollectiveMainloopFwdSm80ILi4ELi1ELb0EN4cute5tupleIJNS5_1CILi128EEENS7_ILi112EEENS7_ILi64EEEEEELi64ENS_10bfloat16_tEfNS_4arch4Sm80ELb1ELb0ELb0ELb1ELb1ELb1ELb1ELb0EEENS1_21CollectiveEpilogueFwdINS6_IJS8_SA_S9_EEENS6_IJNS7_ILi1EEESI_SI_EEESC_SE_Li128ELb1ELb1ELb0ELb0EEENS1_19SingleTileSchedulerILb1ELb0ELb1ELi128EEEEEEEEEvNT_6ParamsE)
        /*0008*/ 	.word	0x000000ff


	//----- nvinfo : EIATTR_FRAME_SIZE
	.align		4
.L_12:
        /*000c*/ 	.byte	0x04, 0x11
        /*000e*/ 	.short	(.L_14 - .L_13)
	.align		4
.L_13:
        /*0010*/ 	.word	index@(_ZN7cutlass13device_kernelIN5flash19enable_sm80_to_sm89INS1_16FlashAttnFwdSm80INS1_25CollectiveMainloopFwdSm80ILi4ELi1ELb0EN4cute5tupleIJNS5_1CILi128EEENS7_ILi112EEENS7_ILi64EEEEEELi64ENS_10bfloat16_tEfNS_4arch4Sm80ELb1ELb0ELb0ELb1ELb1ELb1ELb1ELb0EEENS1_21CollectiveEpilogueFwdINS6_IJS8_SA_S9_EEENS6_IJNS7_ILi1EEESI_SI_EEESC_SE_Li128ELb1ELb1ELb0ELb0EEENS1_19SingleTileSchedulerILb1ELb0ELb1ELi128EEEEEEEEEvNT_6ParamsE)
        /*0014*/ 	.word	0x00000050


	//----- nvinfo : EIATTR_REGCOUNT
	.align		4
.L_14:
        /*0018*/ 	.byte	0x04, 0x2f
        /*001a*/ 	.short	(.L_16 - .L_15)
	.align		4
.L_15:
        /*001c*/ 	.word	index@(_ZN7cutlass13device_kernelIN5flash19enable_sm80_to_sm89INS1_16FlashAttnFwdSm80INS1_25CollectiveMainloopFwdSm80ILi4ELi1ELb0EN4cute5tupleIJNS5_1CILi128EEENS7_ILi112EEENS7_ILi64EEEEEELi64ENS_10bfloat16_tEfNS_4arch4Sm80ELb1ELb0ELb0ELb1ELb1ELb0ELb1ELb0EEENS1_21CollectiveEpilogueFwdINS6_IJS8_SA_S9_EEENS6_IJNS7_ILi1EEESI_SI_EEESC_SE_Li128ELb1ELb1ELb0ELb0EEENS1_19SingleTileSchedulerILb1ELb0ELb1ELi128EEEEEEEEEvNT_6ParamsE)
        /*0020*/ 	.word	0x000000ff


	//----- nvinfo : EIATTR_FRAME_SIZE
	.align		4
.L_16:
        /*0024*/ 	.byte	0x04, 0x11
        /*0026*/ 	.short	(.L_18 - .L_17)
	.align		4
.L_17:
        /*0028*/ 	.word	index@(_ZN7cutlass13device_kernelIN5flash19enable_sm80_to_sm89INS1_16FlashAttnFwdSm80INS1_25CollectiveMainloopFwdSm80ILi4ELi1ELb0EN4cute5tupleIJNS5_1CILi128EEENS7_ILi112EEENS7_ILi64EEEEEELi64ENS_10bfloat16_tEfNS_4arch4Sm80ELb1ELb0ELb0ELb1ELb1ELb0ELb1ELb0EEENS1_21CollectiveEpilogueFwdINS6_IJS8_SA_S9_EEENS6_IJNS7_ILi1EEESI_SI_EEESC_SE_Li128ELb1ELb1ELb0ELb0EEENS1_19SingleTileSchedulerILb1ELb0ELb1ELi128EEEEEEEEEvNT_6ParamsE)
        /*002c*/ 	.word	0x00000068


	//----- nvinfo : EIATTR_REGCOUNT
	.align		4
.L_18:
        /*0030*/ 	.byte	0x04, 0x2f
        /*0032*/ 	.short	(.L_20 - .L_19)
	.align		4
.L_19:
        /*0034*/ 	.word	index@(_ZN7cutlass13device_kernelIN5flash19enable_sm80_to_sm89INS1_16FlashAttnFwdSm80INS1_25CollectiveMainloopFwdSm80ILi4ELi1ELb0EN4cute5tupleIJNS5_1CILi128EEENS7_ILi112EEENS7_ILi64EEEEEELi64ENS_10bfloat16_tEfNS_4arch4Sm80ELb1ELb0ELb0ELb0ELb1ELb0ELb1ELb0EEENS1_21CollectiveEpilogueFwdINS6_IJS8_SA_S9_EEENS6_IJNS7_ILi1EEESI_SI_EEESC_SE_Li128ELb0ELb1ELb0ELb0EEENS1_30DynamicPersistentTileSchedulerILi128ELi128ELb0ELb1ELb0EEEEEEEEEvNT_6ParamsE)
        /*0038*/ 	.word	0x000000ff


	//----- nvinfo : EIATTR_FRAME_SIZE
	.align		4
.L_20:
        /*003c*/ 	.byte	0x04, 0x11
        /*003e*/ 	.short	(.L_22 - .L_21)
	.align		4
.L_21:
        /*0040*/ 	.word	index@($__internal_1_$__cuda_sm70_shflsync_idx_p)
        /*0044*/ 	.word	0x00000000


	//----- nvinfo : EIATTR_FRAME_SIZE
	.align		4
.L_22:
        /*0048*/ 	.byte	0x04, 0x11
        /*004a*/ 	.short	(.L_24 - .L_23)
	.align		4
.L_23:
        /*004c*/ 	.word	index@($__internal_0_$__cuda_sm70_shflsync_bfly_p)
        /*0050*/ 	.word	0x00000000


	//----- nvinfo : EIATTR_FRAME_SIZE
	.align		4
.L_24:
        /*0054*/ 	.byte	0x04, 0x11
        /*0056*/ 	.short	(.L_26 - .L_25)
	.align		4
.L_25:
        /*0058*/ 	.word	index@(_ZN7cutlass13device_kernelIN5flash19enable_sm80_to_sm89INS1_16FlashAttnFwdSm80INS1_25CollectiveMainloopFwdSm80ILi4ELi1ELb0EN4cute5tupleIJNS5_1CILi128EEENS7_ILi112EEENS7_ILi64EEEEEELi64ENS_10bfloat16_tEfNS_4arch4Sm80ELb1ELb0ELb0ELb0ELb1ELb0ELb1ELb0EEENS1_21CollectiveEpilogueFwdINS6_IJS8_SA_S9_EEENS6_IJNS7_ILi1EEESI_SI_EEESC_SE_Li128ELb0ELb1ELb0ELb0EEENS1_30DynamicPersistentTileSchedulerILi128ELi128ELb0ELb1ELb0EEEEEEEEEvNT_6ParamsE)
        /*005c*/ 	.word	0x00000098


	//----- nvinfo : EIATTR_REGCOUNT
	.align		4
.L_26:
        /*0060*/ 	.byte	0x04, 0x2f
        /*0062*/ 	.short	(.L_28 - .L_27)
	.align		4
.L_27:
        /*0064*/ 	.word	index@(_ZN7cutlass13device_kernelIN5flash19enable_sm80_to_sm89INS1_16FlashAttnFwdSm80INS1_25CollectiveMainloopFwdSm80ILi4ELi1ELb0EN4cute5tupleIJNS5_1CILi128EEENS7_ILi96EEENS7_ILi64EEEEEELi64ENS_10bfloat16_tEfNS_4arch4Sm80ELb0ELb1ELb0ELb1ELb1ELb1ELb1ELb0EEENS1_21CollectiveEpilogueFwdINS6_IJS8_SA_S9_EEENS6_IJNS7_ILi1EEESI_SI_EEESC_SE_Li128ELb1ELb1ELb0ELb0EEENS1_19SingleTileSchedulerILb1ELb0ELb1ELi128EEEEEEEEEvNT_6ParamsE)
        /*0068*/ 	.word	0x000000ff


	//----- nvinfo : EIATTR_FRAME_SIZE
	.align		4
.L_28:
        /*006c*/ 	.byte	0x04, 0x11
        /*006e*/ 	.short	(.L_30 - .L_29)
	.align		4
.L_29:
        /*0070*/ 	.word	index@(_ZN7cutlass13device_kernelIN5flash19enable_sm80_to_sm89INS1_16FlashAttnFwdSm80INS1_25CollectiveMainloopFwdSm80ILi4ELi1ELb0EN4cute5tupleIJNS5_1CILi128EEENS7_ILi96EEENS7_ILi64EEEEEELi64ENS_10bfloat16_tEfNS_4arch4Sm80ELb0ELb1ELb0ELb1ELb1ELb1ELb1ELb0EEENS1_21CollectiveEpilogueFwdINS6_IJS8_SA_S9_EEENS6_IJNS7_ILi1EEESI_SI_EEESC_SE_Li128ELb1ELb1ELb0ELb0EEENS1_19SingleTileSchedulerILb1ELb0ELb1ELi128EEEEEEEEEvNT_6ParamsE)
        /*0074*/ 	.word	0x00000040


	//----- nvinfo : EIATTR_REGCOUNT
	.align		4
.L_30:
        /*0078*/ 	.byte	0x04, 0x2f
        /*007a*/ 	.short	(.L_32 - .L_31)
	.align		4
.L_31:
        /*007c*/ 	.word	index@(_ZN7cutlass13device_kernelIN5flash19enable_sm80_to_sm89INS1_16FlashAttnFwdSm80INS1_25CollectiveMainloopFwdSm80ILi4ELi1ELb0EN4cute5tupleIJNS5_1CILi128EEENS7_ILi96EEENS7_ILi64EEEEEELi64ENS_10bfloat16_tEfNS_4arch4Sm80ELb0ELb1ELb0ELb1ELb1ELb0ELb1ELb0EEENS1_21CollectiveEpilogueFwdINS6_IJS8_SA_S9_EEENS6_IJNS7_ILi1EEESI_SI_EEESC_SE_Li128ELb1ELb1ELb0ELb0EEENS1_19SingleTileSchedulerILb1ELb0ELb1ELi128EEEEEEEEEvNT_6ParamsE)
        /*0080*/ 	.word	0x000000ff


	//----- nvinfo : EIATTR_FRAME_SIZE
	.align		4
.L_32:
        /*0084*/ 	.byte	0x04, 0x11
        /*0086*/ 	.short	(.L_34 - .L_33)
	.align		4
.L_33:
        /*0088*/ 	.word	index@(_ZN7cutlass13device_kernelIN5flash19enable_sm80_to_sm89INS1_16FlashAttnFwdSm80INS1_25CollectiveMainloopFwdSm80ILi4ELi1ELb0EN4cute5tupleIJNS5_1CILi128EEENS7_ILi96EEENS7_ILi64EEEEEELi64ENS_10bfloat16_tEfNS_4arch4Sm80ELb0ELb1ELb0ELb1ELb1ELb0ELb1ELb0EEENS1_21CollectiveEpilogueFwdINS6_IJS8_SA_S9_EEENS6_IJNS7_ILi1EEESI_SI_EEESC_SE_Li128ELb1ELb1ELb0ELb0EEENS1_19SingleTileSchedulerILb1ELb0ELb1ELi128EEEEEEEEEvNT_6ParamsE)
        /*008c*/ 	.word	0x00000000


	//----- nvinfo : EIATTR_REGCOUNT
	.align		4
.L_34:
        /*0090*/ 	.byte	0x04, 0x2f
        /*0092*/ 	.short	(.L_36 - .L_35)
	.align		4
.L_35:
        /*0094*/ 	.word	index@(_ZN7cutlass13device_kernelIN5flash19enable_sm80_to_sm89INS1_16FlashAttnFwdSm80INS1_25CollectiveMainloopFwdSm80ILi4ELi1ELb0EN4cute5tupleIJNS5_1CILi128EEENS7_ILi96EEENS7_ILi64EEEEEELi64ENS_10bfloat16_tEfNS_4arch4Sm80ELb0ELb1ELb0ELb0ELb1ELb0ELb1ELb0EEENS1_21CollectiveEpilogueFwdINS6_IJS8_SA_S9_EEENS6_IJNS7_ILi1EEESI_SI_EEESC_SE_Li128ELb0ELb1ELb0ELb0EEENS1_19SingleTileSchedulerILb0ELb0ELb1ELi128EEEEEEEEEvNT_6ParamsE)
        /*0098*/ 	.word	0x000000ff


	//----- nvinfo : EIATTR_FRAME_SIZE
	.align		4
.L_36:
        /*009c*/ 	.byte	0x04, 0x11
        /*009e*/ 	.short	(.L_38 - .L_37)
	.align		4
.L_37:
        /*00a0*/ 	.word	index@(_ZN7cutlass13device_kernelIN5flash19enable_sm80_to_sm89INS1_16FlashAttnFwdSm80INS1_25CollectiveMainloopFwdSm80ILi4ELi1ELb0EN4cute5tupleIJNS5_1CILi128EEENS7_ILi96EEENS7_ILi64EEEEEELi64ENS_10bfloat16_tEfNS_4arch4Sm80ELb0ELb1ELb0ELb0ELb1ELb0ELb1ELb0EEENS1_21CollectiveEpilogueFwdINS6_IJS8_SA_S9_EEENS6_IJNS7_ILi1EEESI_SI_EEESC_SE_Li128ELb0ELb1ELb0ELb0EEENS1_19SingleTileSchedulerILb0ELb0ELb1ELi128EEEEEEEEEvNT_6ParamsE)
        /*00a4*/ 	.word	0x00000008


	//----- nvinfo : EIATTR_REGCOUNT
	.align		4
.L_38:
        /*00a8*/ 	.byte	0x04, 0x2f
        /*00aa*/ 	.short	(.L_40 - .L_39)
	.align		4
.L_39:
        /*00ac*/ 	.word	index@(_ZN7cutlass13device_kernelIN5flash19enable_sm80_to_sm89INS1_16FlashAttnFwdSm80INS1_25CollectiveMainloopFwdSm80ILi4ELi1ELb0EN4cute5tupleIJNS5_1CILi128EEENS7_ILi112EEENS7_ILi64EEEEEELi64ENS_10bfloat16_tEfNS_4arch4Sm80ELb0ELb0ELb0ELb1ELb1ELb1ELb1ELb0EEENS1_21CollectiveEpilogueFwdINS6_IJS8_SA_S9_EEENS6_IJNS7_ILi1EEESI_SI_EEESC_SE_Li128ELb1ELb1ELb0ELb0EEENS1_19SingleTileSchedulerILb1ELb0ELb1ELi128EEEEEEEEEvNT_6ParamsE)
        /*00b0*/ 	.word	0x000000ff


	//----- nvinfo : EIATTR_FRAME_SIZE
	.align		4
.L_40:
        /*00b4*/ 	.byte	0x04, 0x11
        /*00b6*/ 	.short	(.L_42 - .L_41)
	.align		4
.L_41:
        /*00b8*/ 	.word	index@(_ZN7cutlass13device_kernelIN5flash19enable_sm80_to_sm89INS1_16FlashAttnFwdSm80INS1_25CollectiveMainloopFwdSm80ILi4ELi1ELb0EN4cute5tupleIJNS5_1CILi128EEENS7_ILi112EEENS7_ILi64EEEEEELi64ENS_10bfloat16_tEfNS_4arch4Sm80ELb0ELb0ELb0ELb1ELb1ELb1ELb1ELb0EEENS1_21CollectiveEpilogueFwdINS6_IJS8_SA_S9_EEENS6_IJNS7_ILi1EEESI_SI_EEESC_SE_Li128ELb1ELb1ELb0ELb0EEENS1_19SingleTileSchedulerILb1ELb0ELb1ELi128EEEEEEEEEvNT_6ParamsE)
        /*00bc*/ 	.word	0x00000038


	//----- nvinfo : EIATTR_REGCOUNT
	.align		4
.L_42:
        /*00c0*/ 	.byte	0x04, 0x2f
        /*00c2*/ 	.short	(.L_44 - .L_43)
	.align		4
.L_43:
        /*00c4*/ 	.word	index@(_ZN7cutlass13device_kernelIN5flash19enable_sm80_to_sm89INS1_16FlashAttnFwdSm80INS1_25CollectiveMainloopFwdSm80ILi4ELi1ELb0EN4cute5tupleIJNS5_1CILi128EEENS7_ILi112EEENS7_ILi64EEEEEELi64ENS_10bfloat16_tEfNS_4arch4Sm80ELb0ELb0ELb0ELb1ELb1ELb0ELb1ELb0EEENS1_21CollectiveEpilogueFwdINS6_IJS8_SA_S9_EEENS6_IJNS7_ILi1EEESI_SI_EEESC_SE_Li128ELb1ELb1ELb0ELb0EEENS1_19SingleTileSchedulerILb1ELb0ELb1ELi128EEEEEEEEEvNT_6ParamsE)
        /*00c8*/ 	.word	0x000000ff


	//----- nvinfo : EIATTR_FRAME_SIZE
	.align		4
.L_44:
        /*00cc*/ 	.byte	0x04, 0x11
        /*00ce*/ 	.short	(.L_46 - .L_45)
	.align		4
.L_45:
        /*00d0*/ 	.word	index@(_ZN7cutlass13device_kernelIN5flash19enable_sm80_to_sm89INS1_16FlashAttnFwdSm80INS1_25CollectiveMainloopFwdSm80ILi4ELi1ELb0EN4cute5tupleIJNS5_1CILi128EEENS7_ILi112EEENS7_ILi64EEEEEELi64ENS_10bfloat16_tEfNS_4arch4Sm80ELb0ELb0ELb0ELb1ELb1ELb0ELb1ELb0EEENS1_21CollectiveEpilogueFwdINS6_IJS8_SA_S9_EEENS6_IJNS7_ILi1EEESI_SI_EEESC_SE_Li128ELb1ELb1ELb0ELb0EEENS1_19SingleTileSchedulerILb1ELb0ELb1ELi128EEEEEEEEEvNT_6ParamsE)
        /*00d4*/ 	.word	0x00000020


	//----- nvinfo : EIATTR_REGCOUNT
	.align		4
.L_46:
        /*00d8*/ 	.byte	0x04, 0x2f
        /*00da*/ 	.short	(.L_48 - .L_47)
	.align		4
.L_47:
        /*00dc*/ 	.word	index@(_ZN7cutlass13device_kernelIN5flash19enable_sm80_to_sm89INS1_16FlashAttnFwdSm80INS1_25CollectiveMainloopFwdSm80ILi4ELi1ELb0EN4cute5tupleIJNS5_1CILi128EEENS7_ILi112EEENS7_ILi64EEEEEELi64ENS_10bfloat16_tEfNS_4arch4Sm80ELb0ELb0ELb0ELb0ELb1ELb0ELb1ELb0EEENS1_21CollectiveEpilogueFwdINS6_IJS8_SA_S9_EEENS6_IJNS7_ILi1EEESI_SI_EEESC_SE_Li128ELb0ELb1ELb0ELb0EEENS1_19SingleTileSchedulerILb0ELb0ELb1ELi128EEEEEEEEEvNT_6ParamsE)
        /*00e0*/ 	.word	0x000000ff


	//----- nvinfo : EIATTR_FRAME_SIZE
	.align		4
.L_48:
        /*00e4*/ 	.byte	0x04, 0x11
        /*00e6*/ 	.short	(.L_50 - .L_49)
	.align		4
.L_49:
        /*00e8*/ 	.word	index@(_ZN7cutlass13device_kernelIN5flash19enable_sm80_to_sm89INS1_16FlashAttnFwdSm80INS1_25CollectiveMainloopFwdSm80ILi4ELi1ELb0EN4cute5tupleIJNS5_1CILi128EEENS7_ILi112EEENS7_ILi64EEEEEELi64ENS_10bfloat16_tEfNS_4arch4Sm80ELb0ELb0ELb0ELb0ELb1ELb0ELb1ELb0EEENS1_21CollectiveEpilogueFwdINS6_IJS8_SA_S9_EEENS6_IJNS7_ILi1EEESI_SI_EEESC_SE_Li128ELb0ELb1ELb0ELb0EEENS1_19SingleTileSchedulerILb0ELb0ELb1ELi128EEEEEEEEEvNT_6ParamsE)
        /*00ec*/ 	.word	0x00000040


	//----- nvinfo : EIATTR_MIN_STACK_SIZE
	.align		4
.L_50:
        /*00f0*/ 	.byte	0x04, 0x12
        /*00f2*/ 	.short	(.L_52 - .L_51)
	.align		4
.L_51:
        /*00f4*/ 	.word	index@(_ZN7cutlass13device_kernelIN5flash19enable_sm80_to_sm89INS1_16FlashAttnFwdSm80INS1_25CollectiveMainloopFwdSm80ILi4ELi1ELb0EN4cute5tupleIJNS5_1CILi128EEENS7_ILi112EEENS7_ILi64EEEEEELi64ENS_10bfloat16_tEfNS_4arch4Sm80ELb0ELb0ELb0ELb0ELb1ELb0ELb1ELb0EEENS1_21CollectiveEpilogueFwdINS6_IJS8_SA_S9_EEENS6_IJNS7_ILi1EEESI_SI_EEESC_SE_Li128ELb0ELb1ELb0ELb0EEENS1_19SingleTileSchedulerILb0ELb0ELb1ELi128EEEEEEEEEvNT_6ParamsE)
        /*00f8*/ 	.word	0x00000040


	//----- nvinfo : EIATTR_MIN_STACK_SIZE
	.align		4
.L_52:
        /*00fc*/ 	.byte	0x04, 0x12
        /*00fe*/ 	.short	(.L_54 - .L_53)
	.align		4
.L_53:
        /*0100*/ 	.word	index@(_ZN7cutlass13device_kernelIN5flash19enable_sm80_to_sm89INS1_16FlashAttnFwdSm80INS1_25CollectiveMainloopFwdSm80ILi4ELi1ELb0EN4cute5tupleIJNS5_1CILi128EEENS7_ILi112EEENS7_ILi64EEEEEELi64ENS_10bfloat16_tEfNS_4arch4Sm80ELb0ELb0ELb0ELb1ELb1ELb0ELb1ELb0EEENS1_21CollectiveEpilogueFwdINS6_IJS8_SA_S9_EEENS6_IJNS7_ILi1EEESI_SI_EEESC_SE_Li128ELb1ELb1ELb0ELb0EEENS1_19SingleTileSchedulerILb1ELb0ELb1ELi128EEEEEEEEEvNT_6ParamsE)
        /*0104*/ 	.word	0x00000020


	//----- nvinfo : EIATTR_MIN_STACK_SIZE
	.align		4
.L_54:
        /*0108*/ 	.byte	0x04, 0x12
        /*010a*/ 	.short	(.L_56 - .L_55)
	.align		4
.L_55:
        /*010c*/ 	.word	index@(_ZN7cutlass13device_kernelIN5flash19enable_sm80_to_sm89INS1_16FlashAttnFwdSm80INS1_25CollectiveMainloopFwdSm80ILi4ELi1ELb0EN4cute5tupleIJNS5_1CILi128EEENS7_ILi112EEENS7_ILi64EEEEEELi64ENS_10bfloat16_tEfNS_4arch4Sm80ELb0ELb0ELb0ELb1ELb1ELb1ELb1ELb0EEENS1_21CollectiveEpilogueFwdINS6_IJS8_SA_S9_EEENS6_IJNS7_ILi1EEESI_SI_EEESC_SE_Li128ELb1ELb1ELb0ELb0EEENS1_19SingleTileSchedulerILb1ELb0ELb1ELi128EEEEEEEEEvNT_6ParamsE)
        /*0110*/ 	.word	0x00000038


	//----- nvinfo : EIATTR_MIN_STACK_SIZE
	.align		4
.L_56:
        /*0114*/ 	.byte	0x04, 0x12
        /*0116*/ 	.short	(.L_58 - .L_57)
	.align		4
.L_57:
        /*0118*/ 	.word	index@(_ZN7cutlass13device_kernelIN5flash19enable_sm80_to_sm89INS1_16FlashAttnFwdSm80INS1_25CollectiveMainloopFwdSm80ILi4ELi1ELb0EN4cute5tupleIJNS5_1CILi128EEENS7_ILi96EEENS7_ILi64EEEEEELi64ENS_10bfloat16_tEfNS_4arch4Sm80ELb0ELb1ELb0ELb0ELb1ELb0ELb1ELb0EEENS1_21CollectiveEpilogueFwdINS6_IJS8_SA_S9_EEENS6_IJNS7_ILi1EEESI_SI_EEESC_SE_Li128ELb0ELb1ELb0ELb0EEENS1_19SingleTileSchedulerILb0ELb0ELb1ELi128EEEEEEEEEvNT_6ParamsE)
        /*011c*/ 	.word	0x00000008


	//----- nvinfo : EIATTR_MIN_STACK_SIZE
	.align		4
.L_58:
        /*0120*/ 	.byte	0x04, 0x12
        /*0122*/ 	.short	(.L_60 - .L_59)
	.align		4
.L_59:
        /*0124*/ 	.word	index@(_ZN7cutlass13device_kernelIN5flash19enable_sm80_to_sm89INS1_16FlashAttnFwdSm80INS1_25CollectiveMainloopFwdSm80ILi4ELi1ELb0EN4cute5tupleIJNS5_1CILi128EEENS7_ILi96EEENS7_ILi64EEEEEELi64ENS_10bfloat16_tEfNS_4arch4Sm80ELb0ELb1ELb0ELb1ELb1ELb0ELb1ELb0EEENS1_21CollectiveEpilogueFwdINS6_IJS8_SA_S9_EEENS6_IJNS7_ILi1EEESI_SI_EEESC_SE_Li128ELb1ELb1ELb0ELb0EEENS1_19SingleTileSchedulerILb1ELb0ELb1ELi128EEEEEEEEEvNT_6ParamsE)
        /*0128*/ 	.word	0x00000000


	//----- nvinfo : EIATTR_MIN_STACK_SIZE
	.align		4
.L_60:
        /*012c*/ 	.byte	0x04, 0x12
        /*012e*/ 	.short	(.L_62 - .L_61)
	.align		4
.L_61:
        /*0130*/ 	.word	index@(_ZN7cutlass13device_kernelIN5flash19enable_sm80_to_sm89INS1_16FlashAttnFwdSm80INS1_25CollectiveMainloopFwdSm80ILi4ELi1ELb0EN4cute5tupleIJNS5_1CILi128EEENS7_ILi96EEENS7_ILi64EEEEEELi64ENS_10bfloat16_tEfNS_4arch4Sm80ELb0ELb1ELb0ELb1ELb1ELb1ELb1ELb0EEENS1_21CollectiveEpilogueFwdINS6_IJS8_SA_S9_EEENS6_IJNS7_ILi1EEESI_SI_EEESC_SE_Li128ELb1ELb1ELb0ELb0EEENS1_19SingleTileSchedulerILb1ELb0ELb1ELi128EEEEEEEEEvNT_6ParamsE)
        /*0134*/ 	.word	0x00000040


	//----- nvinfo : EIATTR_MIN_STACK_SIZE
	.align		4
.L_62:
        /*0138*/ 	.byte	0x04, 0x12
        /*013a*/ 	.short	(.L_64 - .L_63)
	.align		4
.L_63:
        /*013c*/ 	.word	index@(_ZN7cutlass13device_kernelIN5flash19enable_sm80_to_sm89INS1_16FlashAttnFwdSm80INS1_25CollectiveMainloopFwdSm80ILi4ELi1ELb0EN4cute5tupleIJNS5_1CILi128EEENS7_ILi112EEENS7_ILi64EEEEEELi64ENS_10bfloat16_tEfNS_4arch4Sm80ELb1ELb0ELb0ELb0ELb1ELb0ELb1ELb0EEENS1_21CollectiveEpilogueFwdINS6_IJS8_SA_S9_EEENS6_IJNS7_ILi1EEESI_SI_EEESC_SE_Li128ELb0ELb1ELb0ELb0EEENS1_30DynamicPersistentTileSchedulerILi128ELi128ELb0ELb1ELb0EEEEEEEEEvNT_6ParamsE)
        /*0140*/ 	.word	0x00000098


	//----- nvinfo : EIATTR_MIN_STACK_SIZE
	.align		4
.L_64:
        /*0144*/ 	.byte	0x04, 0x12
        /*0146*/ 	.short	(.L_66 - .L_65)
	.align		4
.L_65:
        /*0148*/ 	.word	index@(_ZN7cutlass13device_kernelIN5flash19enable_sm80_to_sm89INS1_16FlashAttnFwdSm80INS1_25CollectiveMainloopFwdSm80ILi4ELi1ELb0EN4cute5tupleIJNS5_1CILi128EEENS7_ILi112EEENS7_ILi64EEEEEELi64ENS_10bfloat16_tEfNS_4arch4Sm80ELb1ELb0ELb0ELb1ELb1ELb0ELb1ELb0EEENS1_21CollectiveEpilogueFwdINS6_IJS8_SA_S9_EEENS6_IJNS7_ILi1EEESI_SI_EEESC_SE_Li128ELb1ELb1ELb0ELb0EEENS1_19SingleTileSchedulerILb1ELb0ELb1ELi128EEEEEEEEEvNT_6ParamsE)
        /*014c*/ 	.word	0x00000068


	//----- nvinfo : EIATTR_MIN_STACK_SIZE
	.align		4
.L_66:
        /*0150*/ 	.byte	0x04, 0x12
        /*0152*/ 	.short	(.L_68 - .L_67)
	.align		4
.L_67:
        /*0154*/ 	.word	index@(_ZN7cutlass13device_kernelIN5flash19enable_sm80_to_sm89INS1_16FlashAttnFwdSm80INS1_25CollectiveMainloopFwdSm80ILi4ELi1ELb0EN4cute5tupleIJNS5_1CILi128EEENS7_ILi112EEENS7_ILi64EEEEEELi64ENS_10bfloat16_tEfNS_4arch4Sm80ELb1ELb0ELb0ELb1ELb1ELb1ELb1ELb0EEENS1_21CollectiveEpilogueFwdINS6_IJS8_SA_S9_EEENS6_IJNS7_ILi1EEESI_SI_EEESC_SE_Li128ELb1ELb1ELb0ELb0EEENS1_19SingleTileSchedulerILb1ELb0ELb1ELi128EEEEEEEEEvNT_6ParamsE)
        /*0158*/ 	.word	0x00000050
.L_68:


//--------------------- .nv.info._ZN7cutlass13device_kernelIN5flash19enable_sm80_to_sm89INS1_16FlashAttnFwdSm80INS1_25CollectiveMainloopFwdSm80ILi4ELi1ELb0EN4cute5tupleIJNS5_1CILi128EEENS7_ILi112EEENS7_ILi64EEEEEELi64ENS_10bfloat16_tEfNS_4arch4Sm80ELb0ELb0ELb0ELb0ELb1ELb0ELb1ELb0EEENS1_21CollectiveEpilogueFwdINS6_IJS8_SA_S9_EEENS6_IJNS7_ILi1EEESI_SI_EEESC_SE_Li128ELb0ELb1ELb0ELb0EEENS1_19SingleTileSchedulerILb0ELb0ELb1ELi128EEEEEEEEEvNT_6ParamsE --------------------------
	.section	.nv.info._ZN7cutlass13device_kernelIN5flash19enable_sm80_to_sm89INS1_16FlashAttnFwdSm80INS1_25CollectiveMainloopFwdSm80ILi4ELi1ELb0EN4cute5tupleIJNS5_1CILi128EEENS7_ILi112EEENS7_ILi64EEEEEELi64ENS_10bfloat16_tEfNS_4arch4Sm80ELb0ELb0ELb0ELb0ELb1ELb0ELb1ELb0EEENS1_21CollectiveEpilogueFwdINS6_IJS8_SA_S9_EEENS6_IJNS7_ILi1EEESI_SI_EEESC_SE_Li128ELb0ELb1ELb0ELb0EEENS1_19SingleTileSchedulerILb0ELb0ELb1ELi128EEEEEEEEEvNT_6ParamsE,"",@"SHT_CUDA_INFO"
	.sectionflags	@""
	.align	4


	//----- nvinfo : EIATTR_CUDA_API_VERSION
	.align		4
        /*0000*/ 	.byte	0x04, 0x37
        /*0002*/ 	.short	(.L_70 - .L_69)
.L_69:
        /*0004*/ 	.word	0x00000082


	//----- nvinfo : EIATTR_SW2861232_WAR
	.align		4
.L_70:
        /*0008*/ 	.byte	0x01, 0x35
	.zero		2


	//----- nvinfo : EIATTR_PARAM_CBANK
	.align		4
        /*000c*/ 	.byte	0x04, 0x0a
        /*000e*/ 	.short	(.L_72 - .L_71)
	.align		4
.L_71:
        /*0010*/ 	.word	index@(.nv.constant0._ZN7cutlass13device_kernelIN5flash19enable_sm80_to_sm89INS1_16FlashAttnFwdSm80INS1_25CollectiveMainloopFwdSm80ILi4ELi1ELb0EN4cute5tupleIJNS5_1CILi128EEENS7_ILi112EEENS7_ILi64EEEEEELi64ENS_10bfloat16_tEfNS_4arch4Sm80ELb0ELb0ELb0ELb0ELb1ELb0ELb1ELb0EEENS1_21CollectiveEpilogueFwdINS6_IJS8_SA_S9_EEENS6_IJNS7_ILi1EEESI_SI_EEESC_SE_Li128ELb0ELb1ELb0ELb0EEENS1_19SingleTileSchedulerILb0ELb0ELb1ELi128EEEEEEEEEvNT_6ParamsE)
        /*0014*/ 	.short	0x0160
        /*0016*/ 	.short	0x0418


	//----- nvinfo : EIATTR_CBANK_PARAM_SIZE
	.align		4
.L_72:
        /*0018*/ 	.byte	0x03, 0x19
        /*001a*/ 	.short	0x0418


	//----- nvinfo : EIATTR_KPARAM_INFO
	.align		4
        /*001c*/ 	.byte	0x04, 0x17
        /*001e*/ 	.short	(.L_74 - .L_73)
.L_73:
        /*0020*/ 	.word	0x00000000
        /*0024*/ 	.short	0x0000
        /*0026*/ 	.short	0x0000
        /*0028*/ 	.byte	0x00, 0xf0, 0x61, 0x10


	//----- nvinfo : EIATTR_MAXREG_COUNT
	.align		4
.L_74:
        /*002c*/ 	.byte	0x03, 0x1b
        /*002e*/ 	.short	0x00ff


	//----- nvinfo : EIATTR_NUM_BARRIERS
	.align		4
        /*0030*/ 	.byte	0x02, 0x4c
        /*0032*/ 	.byte	0x02
	.zero		1


	//----- nvinfo : EIATTR_ANNOTATIONS
	.align		4
        /*0034*/ 	.byte	0x04, 0x55
        /*0036*/ 	.short	(.L_76 - .L_75)


	//   ....[0]....
.L_75:
        /*0038*/ 	.word	0x00000001
        /*003c*/ 	.byte	0x80, 0x03, 0x00, 0x00, 0x01, 0x00, 0x00, 0x00, 0xc0, 0x03, 0x00, 0x00, 0x01, 0x00, 0x00, 0x00
        /* <DEDUP_REMOVED lines=17> */
        /*015c*/ 	.byte	0x40, 0xb4, 0x00, 0x00


	//----- nvinfo : EIATTR_MERCURY_ISA_VERSION
	.align		4
.L_76:
        /*0160*/ 	.byte	0x03, 0x5f
        /*0162*/ 	.short	0x0000


	//----- nvinfo : EIATTR_COOP_GROUP_MASK_REGIDS
	.align		4
        /*0164*/ 	.byte	0x04, 0x29
        /*0166*/ 	.short	(.L_78 - .L_77)


	//   ....[0]....
.L_77:
        /*0168*/ 	.word	0xffffffff


	//   ....[1]....
        /*016c*/ 	.word	0xffffffff


	//   ....[2]....
        /*0170*/ 	.word	0xffffffff


	//   ....[3]....
        /*0174*/ 	.word	0xffffffff


	//   ....[4]....
        /*0178*/ 	.word	0xffffffff


	//   ....[5]....
        /*017c*/ 	.word	0xffffffff


	//   ....[6]....
        /*0180*/ 	.word	0xffffffff


	//   ....[7]....
        /*0184*/ 	.word	0xffffffff


	//   ....[8]....
        /*0188*/ 	.word	0xffffffff


	//   ....[9]....
        /*018c*/ 	.word	0xffffffff


	//   ....[10]....
        /*0190*/ 	.word	0xffffffff


	//   ....[11]....
        /*0194*/ 	.word	0xffffffff


	//   ....[12]....
        /*0198*/ 	.word	0xffffffff


	//   ....[13]....
        /*019c*/ 	.word	0xffffffff


	//   ....[14]....
        /*01a0*/ 	.word	0xffffffff


	//   ....[15]....
        /*01a4*/ 	.word	0xffffffff


	//   ....[16]....
        /*01a8*/ 	.word	0xffffffff


	//   ....[17]....
        /*01ac*/ 	.word	0xffffffff


	//   ....[18]....
        /*01b0*/ 	.word	0xffffffff


	//   ....[19]....
        /*01b4*/ 	.word	0xffffffff


	//   ....[20]....
        /*01b8*/ 	.word	0xffffffff


	//   ....[21]....
        /*01bc*/ 	.word	0xffffffff


	//   ....[22]....
        /*01c0*/ 	.word	0xffffffff


	//   ....[23]....
        /*01c4*/ 	.word	0xffffffff


	//   ....[24]....
        /*01c8*/ 	.word	0xffffffff


	//   ....[25]....
        /*01cc*/ 	.word	0xffffffff


	//   ....[26]....
        /*01d0*/ 	.word	0xffffffff


	//   ....[27]....
        /*01d4*/ 	.word	0xffffffff


	//   ....[28]....
        /*01d8*/ 	.word	0xffffffff


	//   ....[29]....
        /*01dc*/ 	.word	0xffffffff


	//   ....[30]....
        /*01e0*/ 	.word	0xffffffff


	//   ....[31]....
        /*01e4*/ 	.word	0xffffffff


	//   ....[32]....
        /*01e8*/ 	.word	0xffffffff


	//   ....[33]....
        /*01ec*/ 	.word	0xffffffff


	//   ....[34]....
        /*01f0*/ 	.word	0xffffffff


	//   ....[35]....
        /*01f4*/ 	.word	0xffffffff


	//   ....[36]....
        /*01f8*/ 	.word	0xffffffff


	//   ....[37]....
        /*01fc*/ 	.word	0xffffffff


	//   ....[38]....
        /*0200*/ 	.word	0xffffffff


	//   ....[39]....
        /*0204*/ 	.word	0xffffffff


	//   ....[40]....
        /*0208*/ 	.word	0xffffffff


	//   ....[41]....
        /*020c*/ 	.word	0xffffffff


	//   ....[42]....
        /*0210*/ 	.word	0xffffffff


	//   ....[43]....
        /*0214*/ 	.word	0xffffffff


	//   ....[44]....
        /*0218*/ 	.word	0xffffffff


	//   ....[45]....
        /*021c*/ 	.word	0xffffffff


	//   ....[46]....
        /*0220*/ 	.word	0xffffffff


	//   ....[47]....
        /*0224*/ 	.word	0xffffffff


	//   ....[48]....
        /*0228*/ 	.word	0xffffffff


	//   ....[49]....
        /*022c*/ 	.word	0xffffffff


	//   ....[50]....
        /*0230*/ 	.word	0xffffffff


	//   ....[51]....
        /*0234*/ 	.word	0xffffffff


	//   ....[52]....
        /*0238*/ 	.word	0xffffffff


	//   ....[53]....
        /*023c*/ 	.word	0xffffffff


	//   ....[54]....
        /*0240*/ 	.word	0xffffffff


	//   ....[55]....
        /*0244*/ 	.word	0xffffffff


	//   ....[56]....
        /*0248*/ 	.word	0xffffffff


	//   ....[57]....
        /*024c*/ 	.word	0xffffffff


	//   ....[58]....
        /*0250*/ 	.word	0xffffffff


	//   ....[59]....
        /*0254*/ 	.word	0xffffffff


	//   ....[60]....
        /*0258*/ 	.word	0xffffffff


	//   ....[61]....
        /*025c*/ 	.word	0xffffffff


	//   ....[62]....
        /*0260*/ 	.word	0xffffffff


	//   ....[63]....
        /*0264*/ 	.word	0xffffffff


	//   ....[64]....
        /*0268*/ 	.word	0xffffffff


	//   ....[65]....
        /*026c*/ 	.word	0xffffffff


	//   ....[66]....
        /*0270*/ 	.word	0xffffffff


	//   ....[67]....
        /*0274*/ 	.word	0xffffffff


	//   ....[68]....
        /*0278*/ 	.word	0xffffffff


	//   ....[69]....
        /*027c*/ 	.word	0xffffffff


	//   ....[70]....
        /*0280*/ 	.word	0xffffffff


	//   ....[71]....
        /*0284*/ 	.word	0xffffffff


	//   ....[72]....
        /*0288*/ 	.word	0xffffffff


	//   ....[73]....
        /*028c*/ 	.word	0xffffffff


	//   ....[74]....
        /*0290*/ 	.word	0xffffffff


	//   ....[75]....
        /*0294*/ 	.word	0xffffffff


	//   ....[76]....
        /*0298*/ 	.word	0xffffffff


	//   ....[77]....
        /*029c*/ 	.word	0xffffffff


	//   ....[78]....
        /*02a0*/ 	.word	0xffffffff


	//   ....[79]....
        /*02a4*/ 	.word	0xffffffff


	//   ....[80]....
        /*02a8*/ 	.word	0xffffffff


	//   ....[81]....
        /*02ac*/ 	.word	0xffffffff


	//   ....[82]....
        /*02b0*/ 	.word	0xffffffff


	//   ....[83]....
        /*02b4*/ 	.word	0xffffffff


	//   ....[84]....
        /*02b8*/ 	.word	0xffffffff


	//   ....[85]....
        /*02bc*/ 	.word	0xffffffff


	//   ....[86]....
        /*02c0*/ 	.word	0xffffffff


	//   ....[87]....
        /*02c4*/ 	.word	0xffffffff


	//   ....[88]....
        /*02c8*/ 	.word	0xffffffff


	//   ....[89]....
        /*02cc*/ 	.word	0xffffffff


	//   ....[90]....
        /*02d0*/ 	.word	0xffffffff


	//   ....[91]....
        /*02d4*/ 	.word	0xffffffff


	//   ....[92]....
        /*02d8*/ 	.word	0xffffffff


	//   ....[93]....
        /*02dc*/ 	.word	0xffffffff


	//   ....[94]....
        /*02e0*/ 	.word	0xffffffff


	//   ....[95]....
        /*02e4*/ 	.word	0xffffffff


	//   ....[96]....
        /*02e8*/ 	.word	0xffffffff


	//   ....[97]....
        /*02ec*/ 	.word	0xffffffff


	//   ....[98]....
        /*02f0*/ 	.word	0xffffffff


	//   ....[99]....
        /*02f4*/ 	.word	0xffffffff


	//   ....[100]....
        /*02f8*/ 	.word	0xffffffff


	//   ....[101]....
        /*02fc*/ 	.word	0xffffffff


	//   ....[102]....
        /*0300*/ 	.word	0xffffffff


	//   ....[103]....
        /*0304*/ 	.word	0xffffffff


	//   ....[104]....
        /*0308*/ 	.word	0xffffffff


	//   ....[105]....
        /*030c*/ 	.word	0xffffffff


	//   ....[106]....
        /*0310*/ 	.word	0xffffffff


	//   ....[107]....
        /*0314*/ 	.word	0xffffffff


	//   ....[108]....
        /*0318*/ 	.word	0xffffffff


	//   ....[109]....
        /*031c*/ 	.word	0xffffffff


	//   ....[110]....
        /*0320*/ 	.word	0xffffffff


	//   ....[111]....
        /*0324*/ 	.word	0xffffffff


	//   ....[112]....
        /*0328*/ 	.word	0xffffffff


	//   ....[113]....
        /*032c*/ 	.word	0xffffffff


	//   ....[114]....
        /*0330*/ 	.word	0xffffffff


	//   ....[115]....
        /*0334*/ 	.word	0xffffffff


	//   ....[116]....
        /*0338*/ 	.word	0xffffffff


	//   ....[117]....
        /*033c*/ 	.word	0xffffffff


	//   ....[118]....
        /*0340*/ 	.word	0xffffffff


	//   ....[119]....
        /*0344*/ 	.word	0xffffffff


	//   ....[120]....
        /*0348*/ 	.word	0xffffffff


	//   ....[121]....
        /*034c*/ 	.word	0xffffffff


	//   ....[122]....
        /*0350*/ 	.word	0xffffffff


	//   ....[123]....
        /*0354*/ 	.word	0xffffffff


	//   ....[124]....
        /*0358*/ 	.word	0xffffffff


	//   ....[125]....
        /*035c*/ 	.word	0xffffffff


	//   ....[126]....
        /*0360*/ 	.word	0xffffffff


	//   ....[127]....
        /*0364*/ 	.word	0xffffffff


	//   ....[128]....
        /*0368*/ 	.word	0xffffffff


	//   ....[129]....
        /*036c*/ 	.word	0xffffffff


	//   ....[130]....
        /*0370*/ 	.word	0xffffffff


	//   ....[131]....
        /*0374*/ 	.word	0xffffffff


	//   ....[132]....
        /*0378*/ 	.word	0xffffffff


	//   ....[133]....
        /*037c*/ 	.word	0xffffffff


	//----- nvinfo : EIATTR_COOP_GROUP_INSTR_OFFSETS
	.align		4
.L_78:
        /*0380*/ 	.byte	0x04, 0x28
        /*0382*/ 	.short	(.L_80 - .L_79)


	//   ....[0]....
.L_79:
        /*0384*/ 	.word	0x000005f0


	//   ....[1]....
        /*0388*/ 	.word	0x00000630


	//   ....[2]....
        /*038c*/ 	.word	0x00000650


	//   ....[3]....
        /*0390*/ 	.word	0x00000670


	//   ....[4]....
        /*0394*/ 	.word	0x000006a0


	//   ....[5]....
        /*0398*/ 	.word	0x000006d0


	//   ....[6]....
        /*039c*/ 	.word	0x000006f0


	//   ....[7]....
        /*03a0*/ 	.word	0x00000760


	//   ....[8]....
        /*03a4*/ 	.word	0x000007b0


	//   ....[9]....
        /*03a8*/ 	.word	0x00000880


	//   ....[10]....
        /*03ac*/ 	.word	0x00000890


	//   ....[11]....
        /*03b0*/ 	.word	0x000008c0


	//   ....[12]....
        /*03b4*/ 	.word	0x00000900


	//   ....[13]....
        /*03b8*/ 	.word	0x00000950


	//   ....[14]....
        /*03bc*/ 	.word	0x00000980


	//   ....[15]....
        /*03c0*/ 	.word	0x00000990


	//   ....[16]....
        /*03c4*/ 	.word	0x00000dd0


	//   ....[17]....
        /*03c8*/ 	.word	0x00000e00


	//   ....[18]....
        /*03cc*/ 	.word	0x00000e20


	//   ....[19]....
        /*03d0*/ 	.word	0x00000e40


	//   ....[20]....
        /*03d4*/ 	.word	0x00000e60


	//   ....[21]....
        /*03d8*/ 	.word	0x00000e70


	//   ....[22]....
        /*03dc*/ 	.word	0x00000e80


	//   ....[23]....
        /*03e0*/ 	.word	0x00000eb0


	//   ....[24]....
        /*03e4*/ 	.word	0x00000ee0


	//   ....[25]....
        /*03e8*/ 	.word	0x00000f30


	//   ....[26]....
        /*03ec*/ 	.word	0x00000f60


	//   ....[27]....
        /*03f0*/ 	.word	0x00000fb0


	//   ....[28]....
        /*03f4*/ 	.word	0x00000fe0


	//   ....[29]....
        /*03f8*/ 	.word	0x00001050


	//   ....[30]....
        /*03fc*/ 	.word	0x00001690


	//   ....[31]....
        /*0400*/ 	.word	0x000016a0


	//   ....[32]....
        /*0404*/ 	.word	0x000016b0


	//   ....[33]....
        /*0408*/ 	.word	0x000016c0


	//   ....[34]....
        /*040c*/ 	.word	0x000016d0


	//   ....[35]....
        /*0410*/ 	.word	0x000016e0


	//   ....[36]....
        /*0414*/ 	.word	0x000016f0


	//   ....[37]....
        /*0418*/ 	.word	0x00001710


	//   ....[38]....
        /*041c*/ 	.word	0x00001750


	//   ....[39]....
        /*0420*/ 	.word	0x00001760


	//   ....[40]....
        /*0424*/ 	.word	0x00001790


	//   ....[41]....
        /*0428*/ 	.word	0x000017c0


	//   ....[42]....
        /*042c*/ 	.word	0x000017e0


	//   ....[43]....
        /*0430*/ 	.word	0x000017f0


	//   ....[44]....
        /*0434*/ 	.word	0x00002450


	//   ....[45]....
        /*0438*/ 	.word	0x00002460


	//   ....[46]....
        /*043c*/ 	.word	0x00002470


	//   ....[47]....
        /*0440*/ 	.word	0x00002480


	//   ....[48]....
        /*0444*/ 	.word	0x00002490


	//   ....[49]....
        /*0448*/ 	.word	0x000024a0


	//   ....[50]....
        /*044c*/ 	.word	0x000024b0


	//   ....[51]....
        /*0450*/ 	.word	0x000024c0


	//   ....[52]....
        /*0454*/ 	.word	0x000024d0


	//   ....[53]....
        /*0458*/ 	.word	0x000024e0


	//   ....[54]....
        /*045c*/ 	.word	0x000024f0


	//   ....[55]....
        /*0460*/ 	.word	0x00002500


	//   ....[56]....
        /*0464*/ 	.word	0x00002510


	//   ....[57]....
        /*0468*/ 	.word	0x00002520


	//   ....[58]....
        /*046c*/ 	.word	0x000035c0


	//   ....[59]....
        /*0470*/ 	.word	0x00003600


	//   ....[60]....
        /*0474*/ 	.word	0x00003710


	//   ....[61]....
        /*0478*/ 	.word	0x00003740


	//   ....[62]....
        /*047c*/ 	.word	0x00003770


	//   ....[63]....
        /*0480*/ 	.word	0x00003810


	//   ....[64]....
        /*0484*/ 	.word	0x000038e0


	//   ....[65]....
        /*0488*/ 	.word	0x00003a30


	//   ....[66]....
        /*048c*/ 	.word	0x000068e0


	//   ....[67]....
        /*0490*/ 	.word	0x00006900


	//   ....[68]....
        /*0494*/ 	.word	0x00006910


	//   ....[69]....
        /*0498*/ 	.word	0x00006920


	//   ....[70]....
        /*049c*/ 	.word	0x00006930


	//   ....[71]....
        /*04a0*/ 	.word	0x00006940


	//   ....[72]....
        /*04a4*/ 	.word	0x00006950


	//   ....[73]....
        /*04a8*/ 	.word	0x00006970


	//   ....[74]....
        /*04ac*/ 	.word	0x00006980


	//   ....[75]....
        /*04b0*/ 	.word	0x000069a0


	//   ....[76]....
        /*04b4*/ 	.word	0x000069f0


	//   ....[77]....
        /*04b8*/ 	.word	0x00006a30


	//   ....[78]....
        /*04bc*/ 	.word	0x00006a50


	//   ....[79]....
        /*04c0*/ 	.word	0x00006a60


	//   ....[80]....
        /*04c4*/ 	.word	0x00006e40


	//   ....[81]....
        /*04c8*/ 	.word	0x00006e60


	//   ....[82]....
        /*04cc*/ 	.word	0x00006e80


	//   ....[83]....
        /*04d0*/ 	.word	0x00006ea0


	//   ....[84]....
        /*04d4*/ 	.word	0x00006ed0


	//   ....[85]....
        /*04d8*/ 	.word	0x00006ef0


	//   ....[86]....
        /*04dc*/ 	.word	0x00006f40


	//   ....[87]....
        /*04e0*/ 	.word	0x00006f50


	//   ....[88]....
        /*04e4*/ 	.word	0x00006f70


	//   ....[89]....
        /*04e8*/ 	.word	0x00006f90


	//   ....[90]....
        /*04ec*/ 	.word	0x00006fa0


	//   ....[91]....
        /*04f0*/ 	.word	0x00006fe0


	//   ....[92]....
        /*04f4*/ 	.word	0x00006ff0


	//   ....[93]....
        /*04f8*/ 	.word	0x00007010


	//   ....[94]....
        /*04fc*/ 	.word	0x00007d10


	//   ....[95]....
        /*0500*/ 	.word	0x00007d90


	//   ....[96]....
        /*0504*/ 	.word	0x00007ea0


	//   ....[97]....
        /*0508*/ 	.word	0x00007ef0


	//   ....[98]....
        /*050c*/ 	.word	0x00007f40


	//   ....[99]....
        /*0510*/ 	.word	0x00008060


	//   ....[100]....
        /*0514*/ 	.word	0x00008320


	//   ....[101]....
        /*0518*/ 	.word	0x00008640


	//   ....[102]....
        /*051c*/ 	.word	0x0000a9b0


	//   ....[103]....
        /*0520*/ 	.word	0x0000a9c0


	//   ....[104]....
        /*0524*/ 	.word	0x0000a9d0


	//   ....[105]....
        /*0528*/ 	.word	0x0000aa80


	//   ....[106]....
        /*052c*/ 	.word	0x0000aaa0


	//   ....[107]....
        /*0530*/ 	.word	0x0000ac60


	//   ....[108]....
        /*0534*/ 	.word	0x0000acb0


	//   ....[109]....
        /*0538*/ 	.word	0x0000acc0


	//   ....[110]....
        /*053c*/ 	.word	0x0000bbc0


	//   ....[111]....
        /*0540*/ 	.word	0x0000bbf0


	//   ....[112]....
        /*0544*/ 	.word	0x0000bc10


	//   ....[113]....
        /*0548*/ 	.word	0x0000bc30


	//   ....[114]....
        /*054c*/ 	.word	0x0000bdb0


	//   ....[115]....
        /*0550*/ 	.word	0x0000bdd0


	//   ....[116]....
        /*0554*/ 	.word	0x0000bde0


	//   ....[117]....
        /*0558*/ 	.word	0x0000bdf0


	//   ....[118]....
        /*055c*/ 	.word	0x0000be20


	//   ....[119]....
        /*0560*/ 	.word	0x0000be40


	//   ....[120]....
        /*0564*/ 	.word	0x0000be90


	//   ....[121]....
        /*0568*/ 	.word	0x0000bed0


	//   ....[122]....
        /*056c*/ 	.word	0x0000bee0


	//   ....[123]....
        /*0570*/ 	.word	0x0000bef0


	//   ....[124]....
        /*0574*/ 	.word	0x0000bfc0


	//   ....[125]....
        /*0578*/ 	.word	0x0000c000


	//   ....[126]....
        /*057c*/ 	.word	0x0000c030


	//   ....[127]....
        /*0580*/ 	.word	0x0000c050


	//   ....[128]....
        /*0584*/ 	.word	0x0000c070


	//   ....[129]....
        /*0588*/ 	.word	0x0000c090


	//   ....[130]....
        /*058c*/ 	.word	0x0000c0a0


	//   ....[131]....
        /*0590*/ 	.word	0x0000c0c0


	//   ....[132]....
        /*0594*/ 	.word	0x0000c1f0


	//   ....[133]....
        /*0598*/ 	.word	0x0000c200


	//----- nvinfo : EIATTR_EXIT_INSTR_OFFSETS
	.align		4
.L_80:
        /*059c*/ 	.byte	0x04, 0x1c
        /*059e*/ 	.short	(.L_82 - .L_81)


	//   ....[0]....
.L_81:
        /*05a0*/ 	.word	0x00000040


	//   ....[1]....
        /*05a4*/ 	.word	0x0000c230


	//   ....[2]....
        /*05a8*/ 	.word	0x0000c270


	//----- nvinfo : EIATTR_CTAIDZ_USED
	.align		4
.L_82:
        /*05ac*/ 	.byte	0x01, 0x04
	.zero		2


	//----- nvinfo : EIATTR_MAX_THREADS
	.align		4
        /*05b0*/ 	.byte	0x04, 0x05
        /*05b2*/ 	.short	(.L_84 - .L_83)
.L_83:
        /*05b4*/ 	.word	0x00000080
        /*05b8*/ 	.word	0x00000001
        /*05bc*/ 	.word	0x00000001
.L_84:


//--------------------- .nv.info._ZN7cutlass13device_kernelIN5flash19enable_sm80_to_sm89INS1_16FlashAttnFwdSm80INS1_25CollectiveMainloopFwdSm80ILi4ELi1ELb0EN4cute5tupleIJNS5_1CILi128EEENS7_ILi112EEENS7_ILi64EEEEEELi64ENS_10bfloat16_tEfNS_4arch4Sm80ELb0ELb0ELb0ELb1ELb1ELb0ELb1ELb0EEENS1_21CollectiveEpilogueFwdINS6_IJS8_SA_S9_EEENS6_IJNS7_ILi1EEESI_SI_EEESC_SE_Li128ELb1ELb1ELb0ELb0EEENS1_19SingleTileSchedulerILb1ELb0ELb1ELi128EEEEEEEEEvNT_6ParamsE --------------------------
	.section	.nv.info._ZN7cutlass13device_kernelIN5flash19enable_sm80_to_sm89INS1_16FlashAttnFwdSm80INS1_25CollectiveMainloopFwdSm80ILi4ELi1ELb0EN4cute5tupleIJNS5_1CILi128EEENS7_ILi112EEENS7_ILi64EEEEEELi64ENS_10bfloat16_tEfNS_4arch4Sm80ELb0ELb0ELb0ELb1ELb1ELb0ELb1ELb0EEENS1_21CollectiveEpilogueFwdINS6_IJS8_SA_S9_EEENS6_IJNS7_ILi1EEESI_SI_EEESC_SE_Li128ELb1ELb1ELb0ELb0EEENS1_19SingleTileSchedulerILb1ELb0ELb1ELi128EEEEEEEEEvNT_6ParamsE,"",@"SHT_CUDA_INFO"
	.sectionflags	@""
	.align	4


	//----- nvinfo : EIATTR_CUDA_API_VERSION
	.align		4
        /*0000*/ 	.byte	0x04, 0x37
        /*0002*/ 	.short	(.L_86 - .L_85)
.L_85:
        /*0004*/ 	.word	0x00000082


	//----- nvinfo : EIATTR_SW2861232_WAR
	.align		4
.L_86:
        /*0008*/ 	.byte	0x01, 0x35
	.zero		2


	//----- nvinfo : EIATTR_PARAM_CBANK
	.align		4
        /*000c*/ 	.byte	0x04, 0x0a
        /*000e*/ 	.short	(.L_88 - .L_87)
	.align		4
.L_87:
        /*0010*/ 	.word	index@(.nv.constant0._ZN7cutlass13device_kernelIN5flash19enable_sm80_to_sm89INS1_16FlashAttnFwdSm80INS1_25CollectiveMainloopFwdSm80ILi4ELi1ELb0EN4cute5tupleIJNS5_1CILi128EEENS7_ILi112EEENS7_ILi64EEEEEELi64ENS_10bfloat16_tEfNS_4arch4Sm80ELb0ELb0ELb0ELb1ELb1ELb0ELb1ELb0EEENS1_21CollectiveEpilogueFwdINS6_IJS8_SA_S9_EEENS6_IJNS7_ILi1EEESI_SI_EEESC_SE_Li128ELb1ELb1ELb0ELb0EEENS1_19SingleTileSchedulerILb1ELb0ELb1ELi128EEEEEEEEEvNT_6ParamsE)
        /*0014*/ 	.short	0x0160
        /*0016*/ 	.short	0x0418


	//----- nvinfo : EIATTR_CBANK_PARAM_SIZE
	.align		4
.L_88:
        /*0018*/ 	.byte	0x03, 0x19
        /*001a*/ 	.short	0x0418


	//----- nvinfo : EIATTR_KPARAM_INFO
	.align		4
        /*001c*/ 	.byte	0x04, 0x17
        /*001e*/ 	.short	(.L_90 - .L_89)
.L_89:
        /*0020*/ 	.word	0x00000000
        /*0024*/ 	.short	0x0000
        /*0026*/ 	.short	0x0000
        /*0028*/ 	.byte	0x00, 0xf0, 0x61, 0x10


	//----- nvinfo : EIATTR_MAXREG_COUNT
	.align		4
.L_90:
        /*002c*/ 	.byte	0x03, 0x1b
        /*002e*/ 	.short	0x00ff


	//----- nvinfo : EIATTR_NUM_BARRIERS
	.align		4
        /*0030*/ 	.byte	0x02, 0x4c
        /*0032*/ 	.byte	0x02
	.zero		1


	//----- nvinfo : EIATTR_ANNOTATIONS
	.align		4
        /*0034*/ 	.byte	0x04, 0x55
        /*0036*/ 	.short	(.L_92 - .L_91)


	//   ....[0]....
.L_91:
        /* <DEDUP_REMOVED lines=9> */
        /*00bc*/ 	.byte	0x20, 0xb0, 0x00, 0x00, 0x01, 0x00, 0x00, 0x00, 0x30, 0xb0, 0x00, 0x00


	//----- nvinfo : EIATTR_MERCURY_ISA_VERSION
	.align		4
.L_92:
        /*00c8*/ 	.byte	0x03, 0x5f
        /*00ca*/ 	.short	0x0000


	//----- nvinfo : EIATTR_COOP_GROUP_MASK_REGIDS
	.align		4
        /*00cc*/ 	.byte	0x04, 0x29
        /*00ce*/ 	.short	(.L_94 - .L_93)


	//   ....[0]....
.L_93:
        /*00d0*/ 	.word	0xffffffff


	//   ....[1]....
        /*00d4*/ 	.word	0xffffffff


	//   ....[2]....
        /*00d8*/ 	.word	0xffffffff


	//   ....[3]....
        /*00dc*/ 	.word	0xffffffff


	//   ....[4]....
        /*00e0*/ 	.word	0xffffffff


	//   ....[5]....
        /*00e4*/ 	.word	0xffffffff


	//   ....[6]....
        /*00e8*/ 	.word	0xffffffff


	//   ....[7]....
        /*00ec*/ 	.word	0xffffffff


	//   ....[8]....
        /*00f0*/ 	.word	0xffffffff


	//   ....[9]....
        /*00f4*/ 	.word	0xffffffff


	//   ....[10]....
        /*00f8*/ 	.word	0xffffffff


	//   ....[11]....
        /*00fc*/ 	.word	0xffffffff


	//   ....[12]....
        /*0100*/ 	.word	0xffffffff


	//   ....[13]....
        /*0104*/ 	.word	0xffffffff


	//   ....[14]....
        /*0108*/ 	.word	0xffffffff


	//   ....[15]....
        /*010c*/ 	.word	0xffffffff


	//   ....[16]....
        /*0110*/ 	.word	0xffffffff


	//   ....[17]....
        /*0114*/ 	.word	0xffffffff


	//   ....[18]....
        /*0118*/ 	.word	0xffffffff


	//   ....[19]....
        /*011c*/ 	.word	0xffffffff


	//   ....[20]....
        /*0120*/ 	.word	0xffffffff


	//   ....[21]....
        /*0124*/ 	.word	0xffffffff


	//   ....[22]....
        /*0128*/ 	.word	0xffffffff


	//   ....[23]....
        /*012c*/ 	.word	0xffffffff


	//   ....[24]....
        /*0130*/ 	.word	0xffffffff


	//   ....[25]....
        /*0134*/ 	.word	0xffffffff


	//   ....[26]....
        /*0138*/ 	.word	0xffffffff


	//   ....[27]....
        /*013c*/ 	.word	0xffffffff


	//   ....[28]....
        /*0140*/ 	.word	0xffffffff


	//   ....[29]....
        /*0144*/ 	.word	0xffffffff


	//   ....[30]....
        /*0148*/ 	.word	0xffffffff


	//   ....[31]....
        /*014c*/ 	.word	0xffffffff


	//   ....[32]....
        /*0150*/ 	.word	0xffffffff


	//   ....[33]....
        /*0154*/ 	.word	0xffffffff


	//   ....[34]....
        /*0158*/ 	.word	0xffffffff


	//   ....[35]....
        /*015c*/ 	.word	0xffffffff


	//   ....[36]....
        /*0160*/ 	.word	0xffffffff


	//   ....[37]....
        /*0164*/ 	.word	0xffffffff


	//   ....[38]....
        /*0168*/ 	.word	0xffffffff


	//   ....[39]....
        /*016c*/ 	.word	0xffffffff


	//   ....[40]....
        /*0170*/ 	.word	0xffffffff


	//   ....[41]....
        /*0174*/ 	.word	0xffffffff


	//   ....[42]....
        /*0178*/ 	.word	0xffffffff


	//   ....[43]....
        /*017c*/ 	.word	0xffffffff


	//   ....[44]....
        /*0180*/ 	.word	0xffffffff


	//   ....[45]....
        /*0184*/ 	.word	0xffffffff


	//   ....[46]....
        /*0188*/ 	.word	0xffffffff


	//   ....[47]....
        /*018c*/ 	.word	0xffffffff


	//   ....[48]....
        /*0190*/ 	.word	0xffffffff


	//   ....[49]....
        /*0194*/ 	.word	0xffffffff


	//   ....[50]....
        /*0198*/ 	.word	0xffffffff


	//   ....[51]....
        /*019c*/ 	.word	0xffffffff


	//   ....[52]....
        /*01a0*/ 	.word	0xffffffff


	//   ....[53]....
        /*01a4*/ 	.word	0xffffffff


	//   ....[54]....
        /*01a8*/ 	.word	0xffffffff


	//   ....[55]....
        /*01ac*/ 	.word	0xffffffff


	//   ....[56]....
        /*01b0*/ 	.word	0xffffffff


	//   ....[57]....
        /*01b4*/ 	.word	0xffffffff


	//   ....[58]....
        /*01b8*/ 	.word	0xffffffff


	//   ....[59]....
        /*01bc*/ 	.word	0xffffffff


	//   ....[60]....
        /*01c0*/ 	.word	0xffffffff


	//   ....[61]....
        /*01c4*/ 	.word	0xffffffff


	//   ....[62]....
        /*01c8*/ 	.word	0xffffffff


	//   ....[63]....
        /*01cc*/ 	.word	0xffffffff


	//   ....[64]....
        /*01d0*/ 	.word	0xffffffff


	//   ....[65]....
        /*01d4*/ 	.word	0xffffffff


	//   ....[66]....
        /*01d8*/ 	.word	0xffffffff


	//   ....[67]....
        /*01dc*/ 	.word	0xffffffff


	//   ....[68]....
        /*01e0*/ 	.word	0xffffffff


	//   ....[69]....
        /*01e4*/ 	.word	0xffffffff


	//   ....[70]....
        /*01e8*/ 	.word	0xffffffff


	//   ....[71]....
        /*01ec*/ 	.word	0xffffffff


	//   ....[72]....
        /*01f0*/ 	.word	0xffffffff


	//   ....[73]....
        /*01f4*/ 	.word	0xffffffff


	//   ....[74]....
        /*01f8*/ 	.word	0xffffffff


	//   ....[75]....
        /*01fc*/ 	.word	0xffffffff


	//   ....[76]....
        /*0200*/ 	.word	0xffffffff


	//   ....[77]....
        /*0204*/ 	.word	0xffffffff


	//   ....[78]....
        /*0208*/ 	.word	0xffffffff


	//   ....[79]....
        /*020c*/ 	.word	0xffffffff


	//   ....[80]....
        /*0210*/ 	.word	0xffffffff


	//   ....[81]....
        /*0214*/ 	.word	0xffffffff


	//   ....[82]....
        /*0218*/ 	.word	0xffffffff


	//   ....[83]....
        /*021c*/ 	.word	0xffffffff


	//   ....[84]....
        /*0220*/ 	.word	0xffffffff


	//   ....[85]....
        /*0224*/ 	.word	0xffffffff


	//   ....[86]....
        /*0228*/ 	.word	0xffffffff


	//   ....[87]....
        /*022c*/ 	.word	0xffffffff


	//   ....[88]....
        /*0230*/ 	.word	0xffffffff


	//   ....[89]....
        /*0234*/ 	.word	0xffffffff


	//   ....[90]....
        /*0238*/ 	.word	0xffffffff


	//   ....[91]....
        /*023c*/ 	.word	0xffffffff


	//   ....[92]....
        /*0240*/ 	.word	0xffffffff


	//   ....[93]....
        /*0244*/ 	.word	0xffffffff


	//   ....[94]....
        /*0248*/ 	.word	0xffffffff


	//   ....[95]....
        /*024c*/ 	.word	0xffffffff


	//   ....[96]....
        /*0250*/ 	.word	0xffffffff


	//   ....[97]....
        /*0254*/ 	.word	0xffffffff


	//   ....[98]....
        /*0258*/ 	.word	0xffffffff


	//   ....[99]....
        /*025c*/ 	.word	0xffffffff


	//   ....[100]....
        /*0260*/ 	.word	0xffffffff


	//   ....[101]....
        /*0264*/ 	.word	0xffffffff


	//   ....[102]....
        /*0268*/ 	.word	0xffffffff


	//   ....[103]....
        /*026c*/ 	.word	0xffffffff


	//   ....[104]....
        /*0270*/ 	.word	0xffffffff


	//   ....[105]....
        /*0274*/ 	.word	0xffffffff


	//   ....[106]....
        /*0278*/ 	.word	0xffffffff


	//   ....[107]....
        /*027c*/ 	.word	0xffffffff


	//   ....[108]....
        /*0280*/ 	.word	0xffffffff


	//   ....[109]....
        /*0284*/ 	.word	0xffffffff


	//   ....[110]....
        /*0288*/ 	.word	0xffffffff


	//   ....[111]....
        /*028c*/ 	.word	0xffffffff


	//   ....[112]....
        /*0290*/ 	.word	0xffffffff


	//   ....[113]....
        /*0294*/ 	.word	0xffffffff


	//   ....[114]....
        /*0298*/ 	.word	0xffffffff


	//   ....[115]....
        /*029c*/ 	.word	0xffffffff


	//   ....[116]....
        /*02a0*/ 	.word	0xffffffff


	//   ....[117]....
        /*02a4*/ 	.word	0xffffffff


	//   ....[118]....
        /*02a8*/ 	.word	0xffffffff


	//   ....[119]....
        /*02ac*/ 	.word	0xffffffff


	//   ....[120]....
        /*02b0*/ 	.word	0xffffffff


	//   ....[121]....
        /*02b4*/ 	.word	0xffffffff


	//   ....[122]....
        /*02b8*/ 	.word	0xffffffff


	//   ....[123]....
        /*02bc*/ 	.word	0xffffffff


	//   ....[124]....
        /*02c0*/ 	.word	0xffffffff


	//   ....[125]....
        /*02c4*/ 	.word	0xffffffff


	//   ....[126]....
        /*02c8*/ 	.word	0xffffffff


	//   ....[127]....
        /*02cc*/ 	.word	0xffffffff


	//   ....[128]....
        /*02d0*/ 	.word	0xffffffff


	//   ....[129]....
        /*02d4*/ 	.word	0xffffffff


	//   ....[130]....
        /*02d8*/ 	.word	0xffffffff


	//   ....[131]....
        /*02dc*/ 	.word	0xffffffff


	//   ....[132]....
        /*02e0*/ 	.word	0xffffffff


	//   ....[133]....
        /*02e4*/ 	.word	0xffffffff


	//   ....[134]....
        /*02e8*/ 	.word	0xffffffff


	//   ....[135]....
        /*02ec*/ 	.word	0xffffffff


	//   ....[136]....
        /*02f0*/ 	.word	0xffffffff


	//   ....[137]....
        /*02f4*/ 	.word	0xffffffff


	//   ....[138]....
        /*02f8*/ 	.word	0xffffffff


	//   ....[139]....
        /*02fc*/ 	.word	0xffffffff


	//   ....[140]....
        /*0300*/ 	.word	0xffffffff


	//   ....[141]....
        /*0304*/ 	.word	0xffffffff


	//   ....[142]....
        /*0308*/ 	.word	0xffffffff


	//   ....[143]....
        /*030c*/ 	.word	0xffffffff


	//   ....[144]....
        /*0310*/ 	.word	0xffffffff


	//   ....[145]....
        /*0314*/ 	.word	0xffffffff


	//   ....[146]....
        /*0318*/ 	.word	0xffffffff


	//   ....[147]....
        /*031c*/ 	.word	0xffffffff


	//   ....[148]....
        /*0320*/ 	.word	0xffffffff


	//   ....[149]....
        /*0324*/ 	.word	0xffffffff


	//   ....[150]....
        /*0328*/ 	.word	0xffffffff


	//----- nvinfo : EIATTR_COOP_GROUP_INSTR_OFFSETS
	.align		4
.L_94:
        /*032c*/ 	.byte	0x04, 0x28
        /*032e*/ 	.short	(.L_96 - .L_95)


	//   ....[0]....
.L_95:
        /*0330*/ 	.word	0x000000a0


	//   ....[1]....
        /*0334*/ 	.word	0x00001030


	//   ....[2]....
        /*0338*/ 	.word	0x00001160


	//   ....[3]....
        /*033c*/ 	.word	0x000011f0


	//   ....[4]....
        /*0340*/ 	.word	0x00001220


	//   ....[5]....
        /*0344*/ 	.word	0x000012b0


	//   ....[6]....
        /*0348*/ 	.word	0x000012e0


	//   ....[7]....
        /*034c*/ 	.word	0x00001370


	//   ....[8]....
        /*0350*/ 	.word	0x000013a0


	//   ....[9]....
        /*0354*/ 	.word	0x00001430


	//   ....[10]....
        /*0358*/ 	.word	0x00001460


	//   ....[11]....
        /*035c*/ 	.word	0x000014f0


	//   ....[12]....
        /*0360*/ 	.word	0x00001520


	//   ....[13]....
        /*0364*/ 	.word	0x000015b0


	//   ....[14]....
        /*0368*/ 	.word	0x000015e0


	//   ....[15]....
        /*036c*/ 	.word	0x00001660


	//   ....[16]....
        /*0370*/ 	.word	0x000016a0


	//   ....[17]....
        /*0374*/ 	.word	0x00001b10


	//   ....[18]....
        /*0378*/ 	.word	0x00001b20


	//   ....[19]....
        /*037c*/ 	.word	0x00001b30


	//   ....[20]....
        /*0380*/ 	.word	0x00001b40


	//   ....[21]....
        /*0384*/ 	.word	0x00001b50


	//   ....[22]....
        /*0388*/ 	.word	0x00001b60


	//   ....[23]....
        /*038c*/ 	.word	0x00001b70


	//   ....[24]....
        /*0390*/ 	.word	0x00001b90


	//   ....[25]....
        /*0394*/ 	.word	0x00001bb0


	//   ....[26]....
        /*0398*/ 	.word	0x00001be0


	//   ....[27]....
        /*039c*/ 	.word	0x00001bf0


	//   ....[28]....
        /*03a0*/ 	.word	0x00001c00


	//   ....[29]....
        /*03a4*/ 	.word	0x00001c10


	//   ....[30]....
        /*03a8*/ 	.word	0x00001c50


	//   ....[31]....
        /*03ac*/ 	.word	0x00002190


	//   ....[32]....
        /*03b0*/ 	.word	0x000021a0


	//   ....[33]....
        /*03b4*/ 	.word	0x000021c0


	//   ....[34]....
        /*03b8*/ 	.word	0x000021d0


	//   ....[35]....
        /*03bc*/ 	.word	0x000022f0


	//   ....[36]....
        /*03c0*/ 	.word	0x00002300


	//   ....[37]....
        /*03c4*/ 	.word	0x00002320


	//   ....[38]....
        /*03c8*/ 	.word	0x00002330


	//   ....[39]....
        /*03cc*/ 	.word	0x000023c0


	//   ....[40]....
        /*03d0*/ 	.word	0x000023e0


	//   ....[41]....
        /*03d4*/ 	.word	0x00002400


	//   ....[42]....
        /*03d8*/ 	.word	0x00002410


	//   ....[43]....
        /*03dc*/ 	.word	0x00002480


	//   ....[44]....
        /*03e0*/ 	.word	0x000024c0


	//   ....[45]....
        /*03e4*/ 	.word	0x00002f50


	//   ....[46]....
        /*03e8*/ 	.word	0x00002f70


	//   ....[47]....
        /*03ec*/ 	.word	0x00002f80


	//   ....[48]....
        /*03f0*/ 	.word	0x00002f90


	//   ....[49]....
        /*03f4*/ 	.word	0x00002fa0


	//   ....[50]....
        /*03f8*/ 	.word	0x00002fb0


	//   ....[51]....
        /*03fc*/ 	.word	0x00002fc0


	//   ....[52]....
        /*0400*/ 	.word	0x00002fd0


	//   ....[53]....
        /*0404*/ 	.word	0x00002ff0


	//   ....[54]....
        /*0408*/ 	.word	0x00003010


	//   ....[55]....
        /*040c*/ 	.word	0x00003040


	//   ....[56]....
        /*0410*/ 	.word	0x00003060


	//   ....[57]....
        /*0414*/ 	.word	0x00003080


	//   ....[58]....
        /*0418*/ 	.word	0x000030a0


	//   ....[59]....
        /*041c*/ 	.word	0x00004060


	//   ....[60]....
        /*0420*/ 	.word	0x00004090


	//   ....[61]....
        /*0424*/ 	.word	0x000041a0


	//   ....[62]....
        /*0428*/ 	.word	0x000041d0


	//   ....[63]....
        /*042c*/ 	.word	0x00004200


	//   ....[64]....
        /*0430*/ 	.word	0x000042b0


	//   ....[65]....
        /*0434*/ 	.word	0x00004390


	//   ....[66]....
        /*0438*/ 	.word	0x000044f0


	//   ....[67]....
        /*043c*/ 	.word	0x00006fb0


	//   ....[68]....
        /*0440*/ 	.word	0x00006fd0


	//   ....[69]....
        /*0444*/ 	.word	0x00006fe0


	//   ....[70]....
        /*0448*/ 	.word	0x00006ff0


	//   ....[71]....
        /*044c*/ 	.word	0x00007000


	//   ....[72]....
        /*0450*/ 	.word	0x00007010


	//   ....[73]....
        /*0454*/ 	.word	0x00007020


	//   ....[74]....
        /*0458*/ 	.word	0x00007040


	//   ....[75]....
        /*045c*/ 	.word	0x00007050


	//   ....[76]....
        /*0460*/ 	.word	0x00007070


	//   ....[77]....
        /*0464*/ 	.word	0x000070c0


	//   ....[78]....
        /*0468*/ 	.word	0x00007100


	//   ....[79]....
        /*046c*/ 	.word	0x00007120


	//   ....[80]....
        /*0470*/ 	.word	0x00007130


	//   ....[81]....
        /*0474*/ 	.word	0x00007530


	//   ....[82]....
        /*0478*/ 	.word	0x00007560


	//   ....[83]....
        /*047c*/ 	.word	0x00007570


	//   ....[84]....
        /*0480*/ 	.word	0x00007590


	//   ....[85]....
        /*0484*/ 	.word	0x000075b0


	//   ....[86]....
        /*0488*/ 	.word	0x000075e0


	//   ....[87]....
        /*048c*/ 	.word	0x00007600


	//   ....[88]....
        /*0490*/ 	.word	0x00007620


	//   ....[89]....
        /*0494*/ 	.word	0x00007650


	//   ....[90]....
        /*0498*/ 	.word	0x00007670


	//   ....[91]....
        /*049c*/ 	.word	0x00007690


	//   ....[92]....
        /*04a0*/ 	.word	0x000076d0


	//   ....[93]....
        /*04a4*/ 	.word	0x00007780


	//   ....[94]....
        /*04a8*/ 	.word	0x000077a0


	//   ....[95]....
        /*04ac*/ 	.word	0x000083f0


	//   ....[96]....
        /*04b0*/ 	.word	0x00008470


	//   ....[97]....
        /*04b4*/ 	.word	0x00008570


	//   ....[98]....
        /*04b8*/ 	.word	0x000085d0


	//   ....[99]....
        /*04bc*/ 	.word	0x00008600


	//   ....[100]....
        /*04c0*/ 	.word	0x00008700


	//   ....[101]....
        /*04c4*/ 	.word	0x00008980


	//   ....[102]....
        /*04c8*/ 	.word	0x00008cb0


	//   ....[103]....
        /*04cc*/ 	.word	0x0000b060


	//   ....[104]....
        /*04d0*/ 	.word	0x0000b090


	//   ....[105]....
        /*04d4*/ 	.word	0x0000b0d0


	//   ....[106]....
        /*04d8*/ 	.word	0x0000b0e0


	//   ....[107]....
        /*04dc*/ 	.word	0x0000b3b0


	//   ....[108]....
        /*04e0*/ 	.word	0x0000b3c0


	//   ....[109]....
        /*04e4*/ 	.word	0x0000b400


	//   ....[110]....
        /*04e8*/ 	.word	0x0000b420


	//   ....[111]....
        /*04ec*/ 	.word	0x0000c600


	//   ....[112]....
        /*04f0*/ 	.word	0x0000c620


	//   ....[113]....
        /*04f4*/ 	.word	0x0000c650


	//   ....[114]....
        /*04f8*/ 	.word	0x0000c690


	//   ....[115]....
        /*04fc*/ 	.word	0x0000c6d0


	//   ....[116]....
        /*0500*/ 	.word	0x0000c6f0


	//   ....[117]....
        /*0504*/ 	.word	0x0000c720


	//   ....[118]....
        /*0508*/ 	.word	0x0000c750


	//   ....[119]....
        /*050c*/ 	.word	0x0000c7a0


	//   ....[120]....
        /*0510*/ 	.word	0x0000c7b0


	//   ....[121]....
        /*0514*/ 	.word	0x0000c7d0


	//   ....[122]....
        /*0518*/ 	.word	0x0000c820


	//   ....[123]....
        /*051c*/ 	.word	0x0000c840


	//   ....[124]....
        /*0520*/ 	.word	0x0000c870


	//   ....[125]....
        /*0524*/ 	.word	0x0000c8c0


	//   ....[126]....
        /*0528*/ 	.word	0x0000c8f0


	//   ....[127]....
        /*052c*/ 	.word	0x0000c900


	//   ....[128]....
        /*0530*/ 	.word	0x0000ca00


	//   ....[129]....
        /*0534*/ 	.word	0x0000ca20


	//   ....[130]....
        /*0538*/ 	.word	0x0000ca40


	//   ....[131]....
        /*053c*/ 	.word	0x0000ca70


	//   ....[132]....
        /*0540*/ 	.word	0x0000ca90


	//   ....[133]....
        /*0544*/ 	.word	0x0000cb20


	//   ....[134]....
        /*0548*/ 	.word	0x0000cb40


	//   ....[135]....
        /*054c*/ 	.word	0x0000d3c0


	//   ....[136]....
        /*0550*/ 	.word	0x0000d3f0


	//   ....[137]....
        /*0554*/ 	.word	0x0000d420


	//   ....[138]....
        /*0558*/ 	.word	0x0000d450


	//   ....[139]....
        /*055c*/ 	.word	0x0000d480


	//   ....[140]....
        /*0560*/ 	.word	0x0000d4b0


	//   ....[141]....
        /*0564*/ 	.word	0x0000d4e0


	//   ....[142]....
        /*0568*/ 	.word	0x0000d500


	//   ....[143]....
        /*056c*/ 	.word	0x0000d530


	//   ....[144]....
        /*0570*/ 	.word	0x0000d540


	//   ....[145]....
        /*0574*/ 	.word	0x0000d550


	//   ....[146]....
        /*0578*/ 	.word	0x0000d560


	//   ....[147]....
        /*057c*/ 	.word	0x0000d570


	//   ....[148]....
        /*0580*/ 	.word	0x0000d580


	//   ....[149]....
        /*0584*/ 	.word	0x0000d5b0


	//   ....[150]....
        /*0588*/ 	.word	0x0000d5d0


	//----- nvinfo : EIATTR_EXIT_INSTR_OFFSETS
	.align		4
.L_96:
        /*058c*/ 	.byte	0x04, 0x1c
        /*058e*/ 	.short	(.L_98 - .L_97)


	//   ....[0]....
.L_97:
        /*0590*/ 	.word	0x00000450


	//   ....[1]....
        /*0594*/ 	.word	0x0000cbd0


	//   ....[2]....
        /*0598*/ 	.word	0x0000cc10


	//   ....[3]....
        /*059c*/ 	.word	0x0000d730


	//   ....[4]....
        /*05a0*/ 	.word	0x0000d770


	//----- nvinfo : EIATTR_CTAIDZ_USED
	.align		4
.L_98:
        /*05a4*/ 	.byte	0x01, 0x04
	.zero		2


	//----- nvinfo : EIATTR_MAX_THREADS
	.align		4
        /*05a8*/ 	.byte	0x04, 0x05
        /*05aa*/ 	.short	(.L_100 - .L_99)
.L_99:
        /*05ac*/ 	.word	0x00000080
        /*05b0*/ 	.word	0x00000001
        /*05b4*/ 	.word	0x00000001


	//----- nvinfo : EIATTR_CRS_STACK_SIZE
	.align		4
.L_100:
        /*05b8*/ 	.byte	0x04, 0x1e
        /*05ba*/ 	.short	(.L_102 - .L_101)
.L_101:
        /*05bc*/ 	.word	0x00000000
.L_102:


//--------------------- .nv.info._ZN7cutlass13device_kernelIN5flash19enable_sm80_to_sm89INS1_16FlashAttnFwdSm80INS1_25CollectiveMainloopFwdSm80ILi4ELi1ELb0EN4cute5tupleIJNS5_1CILi128EEENS7_ILi112EEENS7_ILi64EEEEEELi64ENS_10bfloat16_tEfNS_4arch4Sm80ELb0ELb0ELb0ELb1ELb1ELb1ELb1ELb0EEENS1_21CollectiveEpilogueFwdINS6_IJS8_SA_S9_EEENS6_IJNS7_ILi1EEESI_SI_EEESC_SE_Li128ELb1ELb1ELb0ELb0EEENS1_19SingleTileSchedulerILb1ELb0ELb1ELi128EEEEEEEEEvNT_6ParamsE --------------------------
	.section	.nv.info._ZN7cutlass13device_kernelIN5flash19enable_sm80_to_sm89INS1_16FlashAttnFwdSm80INS1_25CollectiveMainloopFwdSm80ILi4ELi1ELb0EN4cute5tupleIJNS5_1CILi128EEENS7_ILi112EEENS7_ILi64EEEEEELi64ENS_10bfloat16_tEfNS_4arch4Sm80ELb0ELb0ELb0ELb1ELb1ELb1ELb1ELb0EEENS1_21CollectiveEpilogueFwdINS6_IJS8_SA_S9_EEENS6_IJNS7_ILi1EEESI_SI_EEESC_SE_Li128ELb1ELb1ELb0ELb0EEENS1_19SingleTileSchedulerILb1ELb0ELb1ELi128EEEEEEEEEvNT_6ParamsE,"",@"SHT_CUDA_INFO"
	.sectionflags	@""
	.align	4


	//----- nvinfo : EIATTR_CUDA_API_VERSION
	.align		4
        /*0000*/ 	.byte	0x04, 0x37
        /*0002*/ 	.short	(.L_104 - .L_103)
.L_103:
        /*0004*/ 	.word	0x00000082


	//----- nvinfo : EIATTR_SW2861232_WAR
	.align		4
.L_104:
        /*0008*/ 	.byte	0x01, 0x35
	.zero		2


	//----- nvinfo : EIATTR_PARAM_CBANK
	.align		4
        /*000c*/ 	.byte	0x04, 0x0a
        /*000e*/ 	.short	(.L_106 - .L_105)
	.align		4
.L_105:
        /*0010*/ 	.word	index@(.nv.constant0._ZN7cutlass13device_kernelIN5flash19enable_sm80_to_sm89INS1_16FlashAttnFwdSm80INS1_25CollectiveMainloopFwdSm80ILi4ELi1ELb0EN4cute5tupleIJNS5_1CILi128EEENS7_ILi112EEENS7_ILi64EEEEEELi64ENS_10bfloat16_tEfNS_4arch4Sm80ELb0ELb0ELb0ELb1ELb1ELb1ELb1ELb0EEENS1_21CollectiveEpilogueFwdINS6_IJS8_SA_S9_EEENS6_IJNS7_ILi1EEESI_SI_EEESC_SE_Li128ELb1ELb1ELb0ELb0EEENS1_19SingleTileSchedulerILb1ELb0ELb1ELi128EEEEEEEEEvNT_6ParamsE)
        /*0014*/ 	.short	0x0160
        /*0016*/ 	.short	0x0418


	//----- nvinfo : EIATTR_CBANK_PARAM_SIZE
	.align		4
.L_106:
        /*0018*/ 	.byte	0x03, 0x19
        /*001a*/ 	.short	0x0418


	//----- nvinfo : EIATTR_KPARAM_INFO
	.align		4
        /*001c*/ 	.byte	0x04, 0x17
        /*001e*/ 	.short	(.L_108 - .L_107)
.L_107:
        /*0020*/ 	.word	0x00000000
        /*0024*/ 	.short	0x0000
        /*0026*/ 	.short	0x0000
        /*0028*/ 	.byte	0x00, 0xf0, 0x61, 0x10


	//----- nvinfo : EIATTR_MAXREG_COUNT
	.align		4
.L_108:
        /*002c*/ 	.byte	0x03, 0x1b
        /*002e*/ 	.short	0x00ff


	//----- nvinfo : EIATTR_NUM_BARRIERS
	.align		4
        /*0030*/ 	.byte	0x02, 0x4c
        /*0032*/ 	.byte	0x02
	.zero		1


	//----- nvinfo : EIATTR_ANNOTATIONS
	.align		4
        /*0034*/ 	.byte	0x04, 0x55
        /*0036*/ 	.short	(.L_110 - .L_109)


	//   ....[0]....
.L_109:
        /* <DEDUP_REMOVED lines=17> */


	//----- nvinfo : EIATTR_MERCURY_ISA_VERSION
	.align		4
.L_110:
        /*0138*/ 	.byte	0x03, 0x5f
        /*013a*/ 	.short	0x0000


	//----- nvinfo : EIATTR_COOP_GROUP_MASK_REGIDS
	.align		4
        /*013c*/ 	.byte	0x04, 0x29
        /*013e*/ 	.short	(.L_112 - .L_111)


	//   ....[0]....
.L_111:
        /*0140*/ 	.word	0xffffffff


	//   ....[1]....
        /*0144*/ 	.word	0xffffffff


	//   ....[2]....
        /*0148*/ 	.word	0xffffffff


	//   ....[3]....
        /*014c*/ 	.word	0xffffffff


	//   ....[4]....
        /*0150*/ 	.word	0xffffffff


	//   ....[5]....
        /*0154*/ 	.word	0xffffffff


	//   ....[6]....
        /*0158*/ 	.word	0xffffffff


	//   ....[7]....
        /*015c*/ 	.word	0xffffffff


	//   ....[8]....
        /*0160*/ 	.word	0xffffffff


	//   ....[9]....
        /*0164*/ 	.word	0xffffffff


	//   ....[10]....
        /*0168*/ 	.word	0xffffffff


	//   ....[11]....
        /*016c*/ 	.word	0xffffffff


	//   ....[12]....
        /*0170*/ 	.word	0xffffffff


	//   ....[13]....
        /*0174*/ 	.word	0xffffffff


	//   ....[14]....
        /*0178*/ 	.word	0xffffffff


	//   ....[15]....
        /*017c*/ 	.word	0xffffffff


	//   ....[16]....
        /*0180*/ 	.word	0xffffffff


	//   ....[17]....
        /*0184*/ 	.word	0xffffffff


	//   ....[18]....
        /*0188*/ 	.word	0xffffffff


	//   ....[19]....
        /*018c*/ 	.word	0xffffffff


	//   ....[20]....
        /*0190*/ 	.word	0xffffffff


	//   ....[21]....
        /*0194*/ 	.word	0xffffffff


	//   ....[22]....
        /*0198*/ 	.word	0xffffffff


	//   ....[23]....
        /*019c*/ 	.word	0xffffffff


	//   ....[24]....
        /*01a0*/ 	.word	0xffffffff


	//   ....[25]....
        /*01a4*/ 	.word	0xffffffff


	//   ....[26]....
        /*01a8*/ 	.word	0xffffffff


	//   ....[27]....
        /*01ac*/ 	.word	0xffffffff


	//   ....[28]....
        /*01b0*/ 	.word	0xffffffff


	//   ....[29]....
        /*01b4*/ 	.word	0xffffffff


	//   ....[30]....
        /*01b8*/ 	.word	0xffffffff


	//   ....[31]....
        /*01bc*/ 	.word	0xffffffff


	//   ....[32]....
        /*01c0*/ 	.word	0xffffffff


	//   ....[33]....
        /*01c4*/ 	.word	0xffffffff


	//   ....[34]....
        /*01c8*/ 	.word	0xffffffff


	//   ....[35]....
        /*01cc*/ 	.word	0xffffffff


	//   ....[36]....
        /*01d0*/ 	.word	0xffffffff


	//   ....[37]....
        /*01d4*/ 	.word	0xffffffff


	//   ....[38]....
        /*01d8*/ 	.word	0xffffffff


	//   ....[39]....
        /*01dc*/ 	.word	0xffffffff


	//   ....[40]....
        /*01e0*/ 	.word	0xffffffff


	//   ....[41]....
        /*01e4*/ 	.word	0xffffffff


	//   ....[42]....
        /*01e8*/ 	.word	0xffffffff


	//   ....[43]....
        /*01ec*/ 	.word	0xffffffff


	//   ....[44]....
        /*01f0*/ 	.word	0xffffffff


	//   ....[45]....
        /*01f4*/ 	.word	0xffffffff


	//   ....[46]....
        /*01f8*/ 	.word	0xffffffff


	//   ....[47]....
        /*01fc*/ 	.word	0xffffffff


	//   ....[48]....
        /*0200*/ 	.word	0xffffffff


	//   ....[49]....
        /*0204*/ 	.word	0xffffffff


	//   ....[50]....
        /*0208*/ 	.word	0xffffffff


	//   ....[51]....
        /*020c*/ 	.word	0xffffffff


	//   ....[52]....
        /*0210*/ 	.word	0xffffffff


	//   ....[53]....
        /*0214*/ 	.word	0xffffffff


	//   ....[54]....
        /*0218*/ 	.word	0xffffffff


	//   ....[55]....
        /*021c*/ 	.word	0xffffffff


	//   ....[56]....
        /*0220*/ 	.word	0xffffffff


	//   ....[57]....
        /*0224*/ 	.word	0xffffffff


	//   ....[58]....
        /*0228*/ 	.word	0xffffffff


	//   ....[59]....
        /*022c*/ 	.word	0xffffffff


	//   ....[60]....
        /*0230*/ 	.word	0xffffffff


	//   ....[61]....
        /*0234*/ 	.word	0xffffffff


	//   ....[62]....
        /*0238*/ 	.word	0xffffffff


	//   ....[63]....
        /*023c*/ 	.word	0xffffffff


	//   ....[64]....
        /*0240*/ 	.word	0xffffffff


	//   ....[65]....
        /*0244*/ 	.word	0xffffffff


	//   ....[66]....
        /*0248*/ 	.word	0xffffffff


	//   ....[67]....
        /*024c*/ 	.word	0xffffffff


	//   ....[68]....
        /*0250*/ 	.word	0xffffffff


	//   ....[69]....
        /*0254*/ 	.word	0xffffffff


	//   ....[70]....
        /*0258*/ 	.word	0xffffffff


	//   ....[71]....
        /*025c*/ 	.word	0xffffffff


	//   ....[72]....
        /*0260*/ 	.word	0xffffffff


	//   ....[73]....
        /*0264*/ 	.word	0xffffffff


	//   ....[74]....
        /*0268*/ 	.word	0xffffffff


	//   ....[75]....
        /*026c*/ 	.word	0xffffffff


	//   ....[76]....
        /*0270*/ 	.word	0xffffffff


	//   ....[77]....
        /*0274*/ 	.word	0xffffffff


	//   ....[78]....
        /*0278*/ 	.word	0xffffffff


	//   ....[79]....
        /*027c*/ 	.word	0xffffffff


	//   ....[80]....
        /*0280*/ 	.word	0xffffffff


	//   ....[81]....
        /*0284*/ 	.word	0xffffffff


	//   ....[82]....
        /*0288*/ 	.word	0xffffffff


	//   ....[83]....
        /*028c*/ 	.word	0xffffffff


	//   ....[84]....
        /*0290*/ 	.word	0xffffffff


	//   ....[85]....
        /*0294*/ 	.word	0xffffffff


	//   ....[86]....
        /*0298*/ 	.word	0xffffffff


	//   ....[87]....
        /*029c*/ 	.word	0xffffffff


	//   ....[88]....
        /*02a0*/ 	.word	0xffffffff


	//   ....[89]....
        /*02a4*/ 	.word	0xffffffff


	//   ....[90]....
        /*02a8*/ 	.word	0xffffffff


	//   ....[91]....
        /*02ac*/ 	.word	0xffffffff


	//   ....[92]....
        /*02b0*/ 	.word	0xffffffff


	//   ....[93]....
        /*02b4*/ 	.word	0xffffffff


	//   ....[94]....
        /*02b8*/ 	.word	0xffffffff


	//   ....[95]....
        /*02bc*/ 	.word	0xffffffff


	//   ....[96]....
        /*02c0*/ 	.word	0xffffffff


	//   ....[97]....
        /*02c4*/ 	.word	0xffffffff


	//   ....[98]....
        /*02c8*/ 	.word	0xffffffff


	//   ....[99]....
        /*02cc*/ 	.word	0xffffffff


	//   ....[100]....
        /*02d0*/ 	.word	0xffffffff


	//   ....[101]....
        /*02d4*/ 	.word	0xffffffff


	//   ....[102]....
        /*02d8*/ 	.word	0xffffffff


	//   ....[103]....
        /*02dc*/ 	.word	0xffffffff


	//   ....[104]....
        /*02e0*/ 	.word	0xffffffff


	//   ....[105]....
        /*02e4*/ 	.word	0xffffffff


	//   ....[106]....
        /*02e8*/ 	.word	0xffffffff


	//   ....[107]....
        /*02ec*/ 	.word	0xffffffff


	//   ....[108]....
        /*02f0*/ 	.word	0xffffffff


	//   ....[109]....
        /*02f4*/ 	.word	0xffffffff


	//   ....[110]....
        /*02f8*/ 	.word	0xffffffff


	//   ....[111]....
        /*02fc*/ 	.word	0xffffffff


	//   ....[112]....
        /*0300*/ 	.word	0xffffffff


	//   ....[113]....
        /*0304*/ 	.word	0xffffffff


	//   ....[114]....
        /*0308*/ 	.word	0xffffffff


	//   ....[115]....
        /*030c*/ 	.word	0xffffffff


	//   ....[116]....
        /*0310*/ 	.word	0xffffffff


	//   ....[117]....
        /*0314*/ 	.word	0xffffffff


	//   ....[118]....
        /*0318*/ 	.word	0xffffffff


	//   ....[119]....
        /*031c*/ 	.word	0xffffffff


	//   ....[120]....
        /*0320*/ 	.word	0xffffffff


	//   ....[121]....
        /*0324*/ 	.word	0xffffffff


	//   ....[122]....
        /*0328*/ 	.word	0xffffffff


	//   ....[123]....
        /*032c*/ 	.word	0xffffffff


	//   ....[124]....
        /*0330*/ 	.word	0xffffffff


	//   ....[125]....
        /*0334*/ 	.word	0xffffffff


	//   ....[126]....
        /*0338*/ 	.word	0xffffffff


	//   ....[127]....
        /*033c*/ 	.word	0xffffffff


	//   ....[128]....
        /*0340*/ 	.word	0xffffffff


	//   ....[129]....
        /*0344*/ 	.word	0xffffffff


	//   ....[130]....
        /*0348*/ 	.word	0xffffffff


	//   ....[131]....
        /*034c*/ 	.word	0xffffffff


	//   ....[132]....
        /*0350*/ 	.word	0xffffffff


	//   ....[133]....
        /*0354*/ 	.word	0xffffffff


	//   ....[134]....
        /*0358*/ 	.word	0xffffffff


	//   ....[135]....
        /*035c*/ 	.word	0xffffffff


	//   ....[136]....
        /*0360*/ 	.word	0xffffffff


	//   ....[137]....
        /*0364*/ 	.word	0xffffffff


	//   ....[138]....
        /*0368*/ 	.word	0xffffffff


	//   ....[139]....
        /*036c*/ 	.word	0xffffffff


	//   ....[140]....
        /*0370*/ 	.word	0xffffffff


	//   ....[141]....
        /*0374*/ 	.word	0xffffffff


	//   ....[142]....
        /*0378*/ 	.word	0xffffffff


	//   ....[143]....
        /*037c*/ 	.word	0xffffffff


	//   ....[144]....
        /*0380*/ 	.word	0xffffffff


	//   ....[145]....
        /*0384*/ 	.word	0xffffffff


	//   ....[146]....
        /*0388*/ 	.word	0xffffffff


	//   ....[147]....
        /*038c*/ 	.word	0xffffffff


	//   ....[148]....
        /*0390*/ 	.word	0xffffffff


	//   ....[149]....
        /*0394*/ 	.word	0xffffffff


	//   ....[150]....
        /*0398*/ 	.word	0xffffffff


	//   ....[151]....
        /*039c*/ 	.word	0xffffffff


	//   ....[152]....
        /*03a0*/ 	.word	0xffffffff


	//   ....[153]....
        /*03a4*/ 	.word	0xffffffff


	//   ....[154]....
        /*03a8*/ 	.word	0xffffffff


	//   ....[155]....
        /*03ac*/ 	.word	0xffffffff


	//   ....[156]....
        /*03b0*/ 	.word	0xffffffff


	//   ....[157]....
        /*03b4*/ 	.word	0xffffffff


	//   ....[158]....
        /*03b8*/ 	.word	0xffffffff


	//   ....[159]....
        /*03bc*/ 	.word	0xffffffff


	//   ....[160]....
        /*03c0*/ 	.word	0xffffffff


	//   ....[161]....
        /*03c4*/ 	.word	0xffffffff


	//   ....[162]....
        /*03c8*/ 	.word	0xffffffff


	//   ....[163]....
        /*03cc*/ 	.word	0xffffffff


	//   ....[164]....
        /*03d0*/ 	.word	0xffffffff


	//   ....[165]....
        /*03d4*/ 	.word	0xffffffff


	//   ....[166]....
        /*03d8*/ 	.word	0xffffffff


	//   ....[167]....
        /*03dc*/ 	.word	0xffffffff


	//   ....[168]....
        /*03e0*/ 	.word	0xffffffff


	//   ....[169]....
        /*03e4*/ 	.word	0xffffffff


	//   ....[170]....
        /*03e8*/ 	.word	0xffffffff


	//   ....[171]....
        /*03ec*/ 	.word	0xffffffff


	//   ....[172]....
        /*03f0*/ 	.word	0xffffffff


	//   ....[173]....
        /*03f4*/ 	.word	0xffffffff


	//   ....[174]....
        /*03f8*/ 	.word	0xffffffff


	//   ....[175]....
        /*03fc*/ 	.word	0xffffffff


	//   ....[176]....
        /*0400*/ 	.word	0xffffffff


	//   ....[177]....
        /*0404*/ 	.word	0xffffffff


	//   ....[178]....
        /*0408*/ 	.word	0xffffffff


	//   ....[179]....
        /*040c*/ 	.word	0xffffffff


	//   ....[180]....
        /*0410*/ 	.word	0xffffffff


	//   ....[181]....
        /*0414*/ 	.word	0xffffffff


	//   ....[182]....
        /*0418*/ 	.word	0xffffffff


	//----- nvinfo : EIATTR_COOP_GROUP_INSTR_OFFSETS
	.align		4
.L_112:
        /*041c*/ 	.byte	0x04, 0x28
        /*041e*/ 	.short	(.L_114 - .L_113)


	//   ....[0]....
.L_113:
        /*0420*/ 	.word	0x000000a0


	//   ....[1]....
        /*0424*/ 	.word	0x00002b50


	//   ....[2]....
        /*0428*/ 	.word	0x00002ba0


	//   ....[3]....
        /*042c*/ 	.word	0x00003390


	//   ....[4]....
        /*0430*/ 	.word	0x000033b0


	//   ....[5]....
        /*0434*/ 	.word	0x00003b20


	//   ....[6]....
        /*0438*/ 	.word	0x00003b40


	//   ....[7]....
        /*043c*/ 	.word	0x000042b0


	//   ....[8]....
        /*0440*/ 	.word	0x000042c0


	//   ....[9]....
        /*0444*/ 	.word	0x00004b60


	//   ....[10]....
        /*0448*/ 	.word	0x00004bb0


	//   ....[11]....
        /*044c*/ 	.word	0x000058c0


	//   ....[12]....
        /*0450*/ 	.word	0x000058f0


	//   ....[13]....
        /*0454*/ 	.word	0x00006030


	//   ....[14]....
        /*0458*/ 	.word	0x00006060


	//   ....[15]....
        /*045c*/ 	.word	0x000067a0


	//   ....[16]....
        /*0460*/ 	.word	0x000067c0


	//   ....[17]....
        /*0464*/ 	.word	0x00006f20


	//   ....[18]....
        /*0468*/ 	.word	0x00006f50


	//   ....[19]....
        /*046c*/ 	.word	0x00007090


	//   ....[20]....
        /*0470*/ 	.word	0x000070c0


	//   ....[21]....
        /*0474*/ 	.word	0x000071b0


	//   ....[22]....
        /*0478*/ 	.word	0x000071e0


	//   ....[23]....
        /*047c*/ 	.word	0x000072d0


	//   ....[24]....
        /*0480*/ 	.word	0x000072f0


	//   ....[25]....
        /*0484*/ 	.word	0x00007b50


	//   ....[26]....
        /*0488*/ 	.word	0x00007b70


	//   ....[27]....
        /*048c*/ 	.word	0x00007c60


	//   ....[28]....
        /*0490*/ 	.word	0x00007c90


	//   ....[29]....
        /*0494*/ 	.word	0x00007d80


	//   ....[30]....
        /*0498*/ 	.word	0x00007db0


	//   ....[31]....
        /*049c*/ 	.word	0x00007ea0


	//   ....[32]....
        /*04a0*/ 	.word	0x00007ed0


	//   ....[33]....
        /*04a4*/ 	.word	0x000089f0


	//   ....[34]....
        /*04a8*/ 	.word	0x00008a20


	//   ....[35]....
        /*04ac*/ 	.word	0x00008a50


	//   ....[36]....
        /*04b0*/ 	.word	0x00008a70


	//   ....[37]....
        /*04b4*/ 	.word	0x00008a90


	//   ....[38]....
        /*04b8*/ 	.word	0x00008ad0


	//   ....[39]....
        /*04bc*/ 	.word	0x00008af0


	//   ....[40]....
        /*04c0*/ 	.word	0x00008b30


	//   ....[41]....
        /*04c4*/ 	.word	0x00008b70


	//   ....[42]....
        /*04c8*/ 	.word	0x00008ba0


	//   ....[43]....
        /*04cc*/ 	.word	0x00008bc0


	//   ....[44]....
        /*04d0*/ 	.word	0x00008c40


	//   ....[45]....
        /*04d4*/ 	.word	0x00008c50


	//   ....[46]....
        /*04d8*/ 	.word	0x00008cd0


	//   ....[47]....
        /*04dc*/ 	.word	0x00008d30


	//   ....[48]....
        /*04e0*/ 	.word	0x00008de0


	//   ....[49]....
        /*04e4*/ 	.word	0x000091e0


	//   ....[50]....
        /*04e8*/ 	.word	0x00009210


	//   ....[51]....
        /*04ec*/ 	.word	0x00009240


	//   ....[52]....
        /*04f0*/ 	.word	0x00009260


	//   ....[53]....
        /*04f4*/ 	.word	0x00009270


	//   ....[54]....
        /*04f8*/ 	.word	0x00009290


	//   ....[55]....
        /*04fc*/ 	.word	0x000092a0


	//   ....[56]....
        /*0500*/ 	.word	0x000092c0


	//   ....[57]....
        /*0504*/ 	.word	0x000092d0


	//   ....[58]....
        /*0508*/ 	.word	0x00009300


	//   ....[59]....
        /*050c*/ 	.word	0x00009330


	//   ....[60]....
        /*0510*/ 	.word	0x00009360


	//   ....[61]....
        /*0514*/ 	.word	0x00009380


	//   ....[62]....
        /*0518*/ 	.word	0x000093b0


	//   ....[63]....
        /*051c*/ 	.word	0x0000d000


	//   ....[64]....
        /*0520*/ 	.word	0x0000d010


	//   ....[65]....
        /*0524*/ 	.word	0x0000d030


	//   ....[66]....
        /*0528*/ 	.word	0x0000d170


	//   ....[67]....
        /*052c*/ 	.word	0x0000d180


	//   ....[68]....
        /*0530*/ 	.word	0x0000d1a0


	//   ....[69]....
        /*0534*/ 	.word	0x0000d200


	//   ....[70]....
        /*0538*/ 	.word	0x0000d220


	//   ....[71]....
        /*053c*/ 	.word	0x0000d2d0


	//   ....[72]....
        /*0540*/ 	.word	0x0000d2e0


	//   ....[73]....
        /*0544*/ 	.word	0x0000d320


	//   ....[74]....
        /*0548*/ 	.word	0x0000d330


	//   ....[75]....
        /*054c*/ 	.word	0x0000d360


	//   ....[76]....
        /*0550*/ 	.word	0x0000d400


	//   ....[77]....
        /*0554*/ 	.word	0x0000ddd0


	//   ....[78]....
        /*0558*/ 	.word	0x0000ddf0


	//   ....[79]....
        /*055c*/ 	.word	0x0000de00


	//   ....[80]....
        /*0560*/ 	.word	0x0000de10


	//   ....[81]....
        /*0564*/ 	.word	0x0000de20


	//   ....[82]....
        /*0568*/ 	.word	0x0000de30


	//   ....[83]....
        /*056c*/ 	.word	0x0000de40


	//   ....[84]....
        /*0570*/ 	.word	0x0000de50


	//   ....[85]....
        /*0574*/ 	.word	0x0000de70


	//   ....[86]....
        /*0578*/ 	.word	0x0000de90


	//   ....[87]....
        /*057c*/ 	.word	0x0000deb0


	//   ....[88]....
        /*0580*/ 	.word	0x0000dee0


	//   ....[89]....
        /*0584*/ 	.word	0x0000df00


	//   ....[90]....
        /*0588*/ 	.word	0x0000df20


	//   ....[91]....
        /*058c*/ 	.word	0x0000eef0


	//   ....[92]....
        /*0590*/ 	.word	0x0000ef30


	//   ....[93]....
        /*0594*/ 	.word	0x0000f040


	//   ....[94]....
        /*0598*/ 	.word	0x0000f070


	//   ....[95]....
        /*059c*/ 	.word	0x0000f0a0


	//   ....[96]....
        /*05a0*/ 	.word	0x0000f1c0


	//   ....[97]....
        /*05a4*/ 	.word	0x0000f280


	//   ....[98]....
        /*05a8*/ 	.word	0x0000f400


	//   ....[99]....
        /*05ac*/ 	.word	0x00012380


	//   ....[100]....
        /*05b0*/ 	.word	0x000123a0


	//   ....[101]....
        /*05b4*/ 	.word	0x000123b0


	//   ....[102]....
        /*05b8*/ 	.word	0x000123c0


	//   ....[103]....
        /*05bc*/ 	.word	0x000123d0


	//   ....[104]....
        /*05c0*/ 	.word	0x000123e0


	//   ....[105]....
        /*05c4*/ 	.word	0x000123f0


	//   ....[106]....
        /*05c8*/ 	.word	0x00012410


	//   ....[107]....
        /*05cc*/ 	.word	0x00012420


	//   ....[108]....
        /*05d0*/ 	.word	0x00012440


	//   ....[109]....
        /*05d4*/ 	.word	0x00012490


	//   ....[110]....
        /*05d8*/ 	.word	0x000124d0


	//   ....[111]....
        /*05dc*/ 	.word	0x000124f0


	//   ....[112]....
        /*05e0*/ 	.word	0x00012500


	//   ....[113]....
        /*05e4*/ 	.word	0x00012900


	//   ....[114]....
        /*05e8*/ 	.word	0x00012930


	//   ....[115]....
        /*05ec*/ 	.word	0x00012940


	//   ....[116]....
        /*05f0*/ 	.word	0x00012960


	//   ....[117]....
        /*05f4*/ 	.word	0x00012980


	//   ....[118]....
        /*05f8*/ 	.word	0x000129b0


	//   ....[119]....
        /*05fc*/ 	.word	0x000129d0


	//   ....[120]....
        /*0600*/ 	.word	0x000129f0


	//   ....[121]....
        /*0604*/ 	.word	0x00012a20


	//   ....[122]....
        /*0608*/ 	.word	0x00012a40


	//   ....[123]....
        /*060c*/ 	.word	0x00012a60


	//   ....[124]....
        /*0610*/ 	.word	0x00012aa0


	//   ....[125]....
        /*0614*/ 	.word	0x00012b50


	//   ....[126]....
        /*0618*/ 	.word	0x00012b70


	//   ....[127]....
        /*061c*/ 	.word	0x000137c0


	//   ....[128]....
        /*0620*/ 	.word	0x00013840


	//   ....[129]....
        /*0624*/ 	.word	0x00013940


	//   ....[130]....
        /*0628*/ 	.word	0x000139a0


	//   ....[131]....
        /*062c*/ 	.word	0x000139d0


	//   ....[132]....
        /*0630*/ 	.word	0x00013ad0


	//   ....[133]....
        /*0634*/ 	.word	0x00013d50


	//   ....[134]....
        /*0638*/ 	.word	0x00014080


	//   ....[135]....
        /*063c*/ 	.word	0x00016430


	//   ....[136]....
        /*0640*/ 	.word	0x00016460


	//   ....[137]....
        /*0644*/ 	.word	0x000164a0


	//   ....[138]....
        /*0648*/ 	.word	0x000164b0


	//   ....[139]....
        /*064c*/ 	.word	0x00016780


	//   ....[140]....
        /*0650*/ 	.word	0x00016790


	//   ....[141]....
        /*0654*/ 	.word	0x000167d0


	//   ....[142]....
        /*0658*/ 	.word	0x000167f0


	//   ....[143]....
        /*065c*/ 	.word	0x000179d0


	//   ....[144]....
        /*0660*/ 	.word	0x000179f0


	//   ....[145]....
        /*0664*/ 	.word	0x00017a20


	//   ....[146]....
        /*0668*/ 	.word	0x00017a50


	//   ....[147]....
        /*066c*/ 	.word	0x00017a90


	//   ....[148]....
        /*0670*/ 	.word	0x00017ac0


	//   ....[149]....
        /*0674*/ 	.word	0x00017b00


	//   ....[150]....
        /*0678*/ 	.word	0x00017b20


	//   ....[151]....
        /*067c*/ 	.word	0x00017b70


	//   ....[152]....
        /*0680*/ 	.word	0x00017b80


	//   ....[153]....
        /*0684*/ 	.word	0x00017b90


	//   ....[154]....
        /*0688*/ 	.word	0x00017bb0


	//   ....[155]....
        /*068c*/ 	.word	0x00017c00


	//   ....[156]....
        /*0690*/ 	.word	0x00017c20


	//   ....[157]....
        /*0694*/ 	.word	0x00017c50


	//   ....[158]....
        /*0698*/ 	.word	0x00017c90


	//   ....[159]....
        /*069c*/ 	.word	0x00017ce0


	//   ....[160]....
        /*06a0*/ 	.word	0x00017da0


	//   ....[161]....
        /*06a4*/ 	.word	0x00017dc0


	//   ....[162]....
        /*06a8*/ 	.word	0x00017e10


	//   ....[163]....
        /*06ac*/ 	.word	0x00017e30


	//   ....[164]....
        /*06b0*/ 	.word	0x00017e60


	//   ....[165]....
        /*06b4*/ 	.word	0x00017e90


	//   ....[166]....
        /*06b8*/ 	.word	0x00017f30


	//   ....[167]....
        /*06bc*/ 	.word	0x000187c0


	//   ....[168]....
        /*06c0*/ 	.word	0x000187f0


	//   ....[169]....
        /*06c4*/ 	.word	0x00018820


	//   ....[170]....
        /*06c8*/ 	.word	0x00018850


	//   ....[171]....
        /*06cc*/ 	.word	0x00018880


	//   ....[172]....
        /*06d0*/ 	.word	0x000188b0


	//   ....[173]....
        /*06d4*/ 	.word	0x000188e0


	//   ....[174]....
        /*06d8*/ 	.word	0x00018900


	//   ....[175]....
        /*06dc*/ 	.word	0x00018920


	//   ....[176]....
        /*06e0*/ 	.word	0x00018940


	//   ....[177]....
        /*06e4*/ 	.word	0x00018950


	//   ....[178]....
        /*06e8*/ 	.word	0x00018960


	//   ....[179]....
        /*06ec*/ 	.word	0x00018970


	//   ....[180]....
        /*06f0*/ 	.word	0x00018980


	//   ....[181]....
        /*06f4*/ 	.word	0x00018990


	//   ....[182]....
        /*06f8*/ 	.word	0x000189c0


	//----- nvinfo : EIATTR_EXIT_INSTR_OFFSETS
	.align		4
.L_114:
        /*06fc*/ 	.byte	0x04, 0x1c
        /*06fe*/ 	.short	(.L_116 - .L_115)


	//   ....[0]....
.L_115:
        /*0700*/ 	.word	0x00000450


	//   ....[1]....
        /*0704*/ 	.word	0x00017fd0


	//   ....[2]....
        /*0708*/ 	.word	0x00018010


	//   ....[3]....
        /*070c*/ 	.word	0x00018b50


	//   ....[4]....
        /*0710*/ 	.word	0x00018b90


	//----- nvinfo : EIATTR_CTAIDZ_USED
	.align		4
.L_116:
        /*0714*/ 	.byte	0x01, 0x04
	.zero		2


	//----- nvinfo : EIATTR_MAX_THREADS
	.align		4
        /*0718*/ 	.byte	0x04, 0x05
        /*071a*/ 	.short	(.L_118 - .L_117)
.L_117:
        /*071c*/ 	.word	0x00000080
        /*0720*/ 	.word	0x00000001
        /*0724*/ 	.word	0x00000001


	//----- nvinfo : EIATTR_CRS_STACK_SIZE
	.align		4
.L_118:
        /*0728*/ 	.byte	0x04, 0x1e
        /*072a*/ 	.short	(.L_120 - .L_119)
.L_119:
        /*072c*/ 	.word	0x00000000
.L_120:


//--------------------- .nv.info._ZN7cutlass13device_kernelIN5flash19enable_sm80_to_sm89INS1_16FlashAttnFwdSm80INS1_25CollectiveMainloopFwdSm80ILi4ELi1ELb0EN4cute5tupleIJNS5_1CILi128EEENS7_ILi96EEENS7_ILi64EEEEEELi64ENS_10bfloat16_tEfNS_4arch4Sm80ELb0ELb1ELb0ELb0ELb1ELb0ELb1ELb0EEENS1_21CollectiveEpilogueFwdINS6_IJS8_SA_S9_EEENS6_IJNS7_ILi1EEESI_SI_EEESC_SE_Li128ELb0ELb1ELb0ELb0EEENS1_19SingleTileSchedulerILb0ELb0ELb1ELi128EEEEEEEEEvNT_6ParamsE --------------------------
	.section	.nv.info._ZN7cutlass13device_kernelIN5flash19enable_sm80_to_sm89INS1_16FlashAttnFwdSm80INS1_25CollectiveMainloopFwdSm80ILi4ELi1ELb0EN4cute5tupleIJNS5_1CILi128EEENS7_ILi96EEENS7_ILi64EEEEEELi64ENS_10bfloat16_tEfNS_4arch4Sm80ELb0ELb1ELb0ELb0ELb1ELb0ELb1ELb0EEENS1_21CollectiveEpilogueFwdINS6_IJS8_SA_S9_EEENS6_IJNS7_ILi1EEESI_SI_EEESC_SE_Li128ELb0ELb1ELb0ELb0EEENS1_19SingleTileSchedulerILb0ELb0ELb1ELi128EEEEEEEEEvNT_6ParamsE,"",@"SHT_CUDA_INFO"
	.sectionflags	@""
	.align	4


	//----- nvinfo : EIATTR_CUDA_API_VERSION
	.align		4
        /*0000*/ 	.byte	0x04, 0x37
        /*0002*/ 	.short	(.L_122 - .L_121)
.L_121:
        /*0004*/ 	.word	0x00000082


	//----- nvinfo : EIATTR_SW2861232_WAR
	.align		4
.L_122:
        /*0008*/ 	.byte	0x01, 0x35
	.zero		2


	//----- nvinfo : EIATTR_PARAM_CBANK
	.align		4
        /*000c*/ 	.byte	0x04, 0x0a
        /*000e*/ 	.short	(.L_124 - .L_123)
	.align		4
.L_123:
        /*0010*/ 	.word	index@(.nv.constant0._ZN7cutlass13device_kernelIN5flash19enable_sm80_to_sm89INS1_16FlashAttnFwdSm80INS1_25CollectiveMainloopFwdSm80ILi4ELi1ELb0EN4cute5tupleIJNS5_1CILi128EEENS7_ILi96EEENS7_ILi64EEEEEELi64ENS_10bfloat16_tEfNS_4arch4Sm80ELb0ELb1ELb0ELb0ELb1ELb0ELb1ELb0EEENS1_21CollectiveEpilogueFwdINS6_IJS8_SA_S9_EEENS6_IJNS7_ILi1EEESI_SI_EEESC_SE_Li128ELb0ELb1ELb0ELb0EEENS1_19SingleTileSchedulerILb0ELb0ELb1ELi128EEEEEEEEEvNT_6ParamsE)
        /*0014*/ 	.short	0x0160
        /*0016*/ 	.short	0x0418


	//----- nvinfo : EIATTR_CBANK_PARAM_SIZE
	.align		4
.L_124:
        /*0018*/ 	.byte	0x03, 0x19
        /*001a*/ 	.short	0x0418


	//----- nvinfo : EIATTR_KPARAM_INFO
	.align		4
        /*001c*/ 	.byte	0x04, 0x17
        /*001e*/ 	.short	(.L_126 - .L_125)
.L_125:
        /*0020*/ 	.word	0x00000000
        /*0024*/ 	.short	0x0000
        /*0026*/ 	.short	0x0000
        /*0028*/ 	.byte	0x00, 0xf0, 0x61, 0x10


	//----- nvinfo : EIATTR_MAXREG_COUNT
	.align		4
.L_126:
        /*002c*/ 	.byte	0x03, 0x1b
        /*002e*/ 	.short	0x00ff


	//----- nvinfo : EIATTR_NUM_BARRIERS
	.align		4
        /*0030*/ 	.byte	0x02, 0x4c
        /*0032*/ 	.byte	0x02
	.zero		1


	//----- nvinfo : EIATTR_ANNOTATIONS
	.align		4
        /*0034*/ 	.byte	0x04, 0x55
        /*0036*/ 	.short	(.L_128 - .L_127)


	//   ....[0]....
.L_127:
        /*0038*/ 	.word	0x00000001
        /*003c*/ 	.byte	0xf0, 0x97, 0x00, 0x00, 0x01, 0x00, 0x00, 0x00, 0x00, 0xa5, 0x00, 0x00, 0x01, 0x00, 0x00, 0x00
        /*004c*/ 	.byte	0x90, 0x29, 0x01, 0x00, 0x01, 0x00, 0x00, 0x00, 0xb0, 0x3e, 0x01, 0x00


	//----- nvinfo : EIATTR_MERCURY_ISA_VERSION
	.align		4
.L_128:
        /*0058*/ 	.byte	0x03, 0x5f
        /*005a*/ 	.short	0x0000


	//----- nvinfo : EIATTR_COOP_GROUP_MASK_REGIDS
	.align		4
        /*005c*/ 	.byte	0x04, 0x29
        /*005e*/ 	.short	(.L_130 - .L_129)


	//   ....[0]....
.L_129:
        /*0060*/ 	.word	0xffffffff


	//   ....[1]....
        /*0064*/ 	.word	0xffffffff


	//   ....[2]....
        /*0068*/ 	.word	0xffffffff


	//   ....[3]....
        /*006c*/ 	.word	0xffffffff


	//   ....[4]....
        /*0070*/ 	.word	0xffffffff


	//   ....[5]....
        /*0074*/ 	.word	0xffffffff


	//   ....[6]....
        /*0078*/ 	.word	0xffffffff


	//   ....[7]....
        /*007c*/ 	.word	0xffffffff


	//   ....[8]....
        /*0080*/ 	.word	0xffffffff


	//   ....[9]....
        /*0084*/ 	.word	0xffffffff


	//   ....[10]....
        /*0088*/ 	.word	0xffffffff


	//   ....[11]....
        /*008c*/ 	.word	0xffffffff


	//   ....[12]....
        /*0090*/ 	.word	0xffffffff


	//   ....[13]....
        /*0094*/ 	.word	0xffffffff


	//   ....[14]....
        /*0098*/ 	.word	0xffffffff


	//   ....[15]....
        /*009c*/ 	.word	0xffffffff


	//   ....[16]....
        /*00a0*/ 	.word	0xffffffff


	//   ....[17]....
        /*00a4*/ 	.word	0xffffffff


	//   ....[18]....
        /*00a8*/ 	.word	0xffffffff


	//   ....[19]....
        /*00ac*/ 	.word	0xffffffff


	//   ....[20]....
        /*00b0*/ 	.word	0xffffffff


	//   ....[21]....
        /*00b4*/ 	.word	0xffffffff


	//   ....[22]....
        /*00b8*/ 	.word	0xffffffff


	//   ....[23]....
        /*00bc*/ 	.word	0xffffffff


	//   ....[24]....
        /*00c0*/ 	.word	0xffffffff


	//   ....[25]....
        /*00c4*/ 	.word	0xffffffff


	//   ....[26]....
        /*00c8*/ 	.word	0xffffffff


	//   ....[27]....
        /*00cc*/ 	.word	0xffffffff


	//   ....[28]....
        /*00d0*/ 	.word	0xffffffff


	//   ....[29]....
        /*00d4*/ 	.word	0xffffffff


	//   ....[30]....
        /*00d8*/ 	.word	0xffffffff


	//   ....[31]....
        /*00dc*/ 	.word	0xffffffff


	//   ....[32]....
        /*00e0*/ 	.word	0xffffffff


	//   ....[33]....
        /*00e4*/ 	.word	0xffffffff


	//   ....[34]....
        /*00e8*/ 	.word	0xffffffff


	//   ....[35]....
        /*00ec*/ 	.word	0xffffffff


	//   ....[36]....
        /*00f0*/ 	.word	0xffffffff


	//   ....[37]....
        /*00f4*/ 	.word	0xffffffff


	//   ....[38]....
        /*00f8*/ 	.word	0xffffffff


	//   ....[39]....
        /*00fc*/ 	.word	0xffffffff


	//   ....[40]....
        /*0100*/ 	.word	0xffffffff


	//   ....[41]....
        /*0104*/ 	.word	0xffffffff


	//   ....[42]....
        /*0108*/ 	.word	0xffffffff


	//   ....[43]....
        /*010c*/ 	.word	0xffffffff


	//   ....[44]....
        /*0110*/ 	.word	0xffffffff


	//   ....[45]....
        /*0114*/ 	.word	0xffffffff


	//   ....[46]....
        /*0118*/ 	.word	0xffffffff


	//   ....[47]....
        /*011c*/ 	.word	0xffffffff


	//   ....[48]....
        /*0120*/ 	.word	0xffffffff


	//   ....[49]....
        /*0124*/ 	.word	0xffffffff


	//   ....[50]....
        /*0128*/ 	.word	0xffffffff


	//   ....[51]....
        /*012c*/ 	.word	0xffffffff


	//   ....[52]....
        /*0130*/ 	.word	0xffffffff


	//   ....[53]....
        /*0134*/ 	.word	0xffffffff


	//   ....[54]....
        /*0138*/ 	.word	0xffffffff


	//   ....[55]....
        /*013c*/ 	.word	0xffffffff


	//   ....[56]....
        /*0140*/ 	.word	0xffffffff


	//   ....[57]....
        /*0144*/ 	.word	0xffffffff


	//   ....[58]....
        /*0148*/ 	.word	0xffffffff


	//   ....[59]....
        /*014c*/ 	.word	0xffffffff


	//   ....[60]....
        /*0150*/ 	.word	0xffffffff


	//   ....[61]....
        /*0154*/ 	.word	0xffffffff


	//   ....[62]....
        /*0158*/ 	.word	0xffffffff


	//   ....[63]....
        /*015c*/ 	.word	0xffffffff


	//   ....[64]....
        /*0160*/ 	.word	0xffffffff


	//   ....[65]....
        /*0164*/ 	.word	0xffffffff


	//   ....[66]....
        /*0168*/ 	.word	0xffffffff


	//   ....[67]....
        /*016c*/ 	.word	0xffffffff


	//   ....[68]....
        /*0170*/ 	.word	0xffffffff


	//   ....[69]....
        /*0174*/ 	.word	0xffffffff


	//   ....[70]....
        /*0178*/ 	.word	0xffffffff


	//   ....[71]....
        /*017c*/ 	.word	0xffffffff


	//   ....[72]....
        /*0180*/ 	.word	0xffffffff


	//   ....[73]....
        /*0184*/ 	.word	0xffffffff


	//   ....[74]....
        /*0188*/ 	.word	0xffffffff


	//   ....[75]....
        /*018c*/ 	.word	0xffffffff


	//   ....[76]....
        /*0190*/ 	.word	0xffffffff


	//   ....[77]....
        /*0194*/ 	.word	0xffffffff


	//   ....[78]....
        /*0198*/ 	.word	0xffffffff


	//   ....[79]....
        /*019c*/ 	.word	0xffffffff


	//   ....[80]....
        /*01a0*/ 	.word	0xffffffff


	//   ....[81]....
        /*01a4*/ 	.word	0xffffffff


	//   ....[82]....
        /*01a8*/ 	.word	0xffffffff


	//   ....[83]....
        /*01ac*/ 	.word	0xffffffff


	//   ....[84]....
        /*01b0*/ 	.word	0xffffffff


	//   ....[85]....
        /*01b4*/ 	.word	0xffffffff


	//   ....[86]....
        /*01b8*/ 	.word	0xffffffff


	//   ....[87]....
        /*01bc*/ 	.word	0xffffffff


	//   ....[88]....
        /*01c0*/ 	.word	0xffffffff


	//   ....[89]....
        /*01c4*/ 	.word	0xffffffff


	//   ....[90]....
        /*01c8*/ 	.word	0xffffffff


	//   ....[91]....
        /*01cc*/ 	.word	0xffffffff


	//   ....[92]....
        /*01d0*/ 	.word	0xffffffff


	//   ....[93]....
        /*01d4*/ 	.word	0xffffffff


	//   ....[94]....
        /*01d8*/ 	.word	0xffffffff


	//   ....[95]....
        /*01dc*/ 	.word	0xffffffff


	//   ....[96]....
        /*01e0*/ 	.word	0xffffffff


	//   ....[97]....
        /*01e4*/ 	.word	0xffffffff


	//   ....[98]....
        /*01e8*/ 	.word	0xffffffff


	//   ....[99]....
        /*01ec*/ 	.word	0xffffffff


	//   ....[100]....
        /*01f0*/ 	.word	0xffffffff


	//   ....[101]....
        /*01f4*/ 	.word	0xffffffff


	//   ....[102]....
        /*01f8*/ 	.word	0xffffffff


	//   ....[103]....
        /*01fc*/ 	.word	0xffffffff


	//   ....[104]....
        /*0200*/ 	.word	0xffffffff


	//   ....[105]....
        /*0204*/ 	.word	0xffffffff


	//   ....[106]....
        /*0208*/ 	.word	0xffffffff


	//   ....[107]....
        /*020c*/ 	.word	0xffffffff


	//   ....[108]....
        /*0210*/ 	.word	0xffffffff


	//   ....[109]....
        /*0214*/ 	.word	0xffffffff


	//   ....[110]....
        /*0218*/ 	.word	0xffffffff


	//   ....[111]....
        /*021c*/ 	.word	0xffffffff


	//   ....[112]....
        /*0220*/ 	.word	0xffffffff


	//   ....[113]....
        /*0224*/ 	.word	0xffffffff


	//   ....[114]....
        /*0228*/ 	.word	0xffffffff


	//   ....[115]....
        /*022c*/ 	.word	0xffffffff


	//   ....[116]....
        /*0230*/ 	.word	0xffffffff


	//   ....[117]....
        /*0234*/ 	.word	0xffffffff


	//   ....[118]....
        /*0238*/ 	.word	0xffffffff


	//   ....[119]....
        /*023c*/ 	.word	0xffffffff


	//   ....[120]....
        /*0240*/ 	.word	0xffffffff


	//   ....[121]....
        /*0244*/ 	.word	0xffffffff


	//   ....[122]....
        /*0248*/ 	.word	0xffffffff


	//   ....[123]....
        /*024c*/ 	.word	0xffffffff


	//   ....[124]....
        /*0250*/ 	.word	0xffffffff


	//   ....[125]....
        /*0254*/ 	.word	0xffffffff


	//   ....[126]....
        /*0258*/ 	.word	0xffffffff


	//   ....[127]....
        /*025c*/ 	.word	0xffffffff


	//   ....[128]....
        /*0260*/ 	.word	0xffffffff


	//   ....[129]....
        /*0264*/ 	.word	0xffffffff


	//   ....[130]....
        /*0268*/ 	.word	0xffffffff


	//   ....[131]....
        /*026c*/ 	.word	0xffffffff


	//   ....[132]....
        /*0270*/ 	.word	0xffffffff


	//   ....[133]....
        /*0274*/ 	.word	0xffffffff


	//   ....[134]....
        /*0278*/ 	.word	0xffffffff


	//   ....[135]....
        /*027c*/ 	.word	0xffffffff


	//   ....[136]....
        /*0280*/ 	.word	0xffffffff


	//   ....[137]....
        /*0284*/ 	.word	0xffffffff


	//   ....[138]....
        /*0288*/ 	.word	0xffffffff


	//   ....[139]....
        /*028c*/ 	.word	0xffffffff


	//   ....[140]....
        /*0290*/ 	.word	0xffffffff


	//   ....[141]....
        /*0294*/ 	.word	0xffffffff


	//   ....[142]....
        /*0298*/ 	.word	0xffffffff


	//   ....[143]....
        /*029c*/ 	.word	0xffffffff


	//   ....[144]....
        /*02a0*/ 	.word	0xffffffff


	//   ....[145]....
        /*02a4*/ 	.word	0xffffffff


	//   ....[146]....
        /*02a8*/ 	.word	0xffffffff


	//   ....[147]....
        /*02ac*/ 	.word	0xffffffff


	//   ....[148]....
        /*02b0*/ 	.word	0xffffffff


	//   ....[149]....
        /*02b4*/ 	.word	0xffffffff


	//   ....[150]....
        /*02b8*/ 	.word	0xffffffff


	//   ....[151]....
        /*02bc*/ 	.word	0xffffffff


	//   ....[152]....
        /*02c0*/ 	.word	0xffffffff


	//   ....[153]....
        /*02c4*/ 	.word	0xffffffff


	//   ....[154]....
        /*02c8*/ 	.word	0xffffffff


	//   ....[155]....
        /*02cc*/ 	.word	0xffffffff


	//   ....[156]....
        /*02d0*/ 	.word	0xffffffff


	//   ....[157]....
        /*02d4*/ 	.word	0xffffffff


	//   ....[158]....
        /*02d8*/ 	.word	0xffffffff


	//   ....[159]....
        /*02dc*/ 	.word	0xffffffff


	//   ....[160]....
        /*02e0*/ 	.word	0xffffffff


	//   ....[161]....
        /*02e4*/ 	.word	0xffffffff


	//   ....[162]....
        /*02e8*/ 	.word	0xffffffff


	//   ....[163]....
        /*02ec*/ 	.word	0xffffffff


	//   ....[164]....
        /*02f0*/ 	.word	0xffffffff


	//   ....[165]....
        /*02f4*/ 	.word	0xffffffff


	//   ....[166]....
        /*02f8*/ 	.word	0xffffffff


	//   ....[167]....
        /*02fc*/ 	.word	0xffffffff


	//   ....[168]....
        /*0300*/ 	.word	0xffffffff


	//   ....[169]....
        /*0304*/ 	.word	0xffffffff


	//   ....[170]....
        /*0308*/ 	.word	0xffffffff


	//   ....[171]....
        /*030c*/ 	.word	0xffffffff


	//   ....[172]....
        /*0310*/ 	.word	0xffffffff


	//   ....[173]....
        /*0314*/ 	.word	0xffffffff


	//   ....[174]....
        /*0318*/ 	.word	0xffffffff


	//   ....[175]....
        /*031c*/ 	.word	0xffffffff


	//   ....[176]....
        /*0320*/ 	.word	0xffffffff


	//   ....[177]....
        /*0324*/ 	.word	0xffffffff


	//   ....[178]....
        /*0328*/ 	.word	0xffffffff


	//   ....[179]....
        /*032c*/ 	.word	0xffffffff


	//   ....[180]....
        /*0330*/ 	.word	0xffffffff


	//   ....[181]....
        /*0334*/ 	.word	0xffffffff


	//   ....[182]....
        /*0338*/ 	.word	0xffffffff


	//   ....[183]....
        /*033c*/ 	.word	0xffffffff


	//   ....[184]....
        /*0340*/ 	.word	0xffffffff


	//   ....[185]....
        /*0344*/ 	.word	0xffffffff


	//   ....[186]....
        /*0348*/ 	.word	0xffffffff


	//   ....[187]....
        /*034c*/ 	.word	0xffffffff


	//   ....[188]....
        /*0350*/ 	.word	0xffffffff


	//   ....[189]....
        /*0354*/ 	.word	0xffffffff


	//   ....[190]....
        /*0358*/ 	.word	0xffffffff


	//   ....[191]....
        /*035c*/ 	.word	0xffffffff


	//   ....[192]....
        /*0360*/ 	.word	0xffffffff


	//   ....[193]....
        /*0364*/ 	.word	0xffffffff


	//   ....[194]....
        /*0368*/ 	.word	0xffffffff


	//   ....[195]....
        /*036c*/ 	.word	0xffffffff


	//   ....[196]....
        /*0370*/ 	.word	0xffffffff


	//   ....[197]....
        /*0374*/ 	.word	0xffffffff


	//   ....[198]....
        /*0378*/ 	.word	0xffffffff


	//   ....[199]....
        /*037c*/ 	.word	0xffffffff


	//   ....[200]....
        /*0380*/ 	.word	0xffffffff


	//   ....[201]....
        /*0384*/ 	.word	0xffffffff


	//   ....[202]....
        /*0388*/ 	.word	0xffffffff


	//   ....[203]....
        /*038c*/ 	.word	0xffffffff


	//   ....[204]....
        /*0390*/ 	.word	0xffffffff


	//   ....[205]....
        /*0394*/ 	.word	0xffffffff


	//   ....[206]....
        /*0398*/ 	.word	0xffffffff


	//   ....[207]....
        /*039c*/ 	.word	0xffffffff


	//   ....[208]....
        /*03a0*/ 	.word	0xffffffff


	//   ....[209]....
        /*03a4*/ 	.word	0xffffffff


	//   ....[210]....
        /*03a8*/ 	.word	0xffffffff


	//   ....[211]....
        /*03ac*/ 	.word	0xffffffff


	//   ....[212]....
        /*03b0*/ 	.word	0xffffffff


	//   ....[213]....
        /*03b4*/ 	.word	0xffffffff


	//   ....[214]....
        /*03b8*/ 	.word	0xffffffff


	//   ....[215]....
        /*03bc*/ 	.word	0xffffffff


	//----- nvinfo : EIATTR_COOP_GROUP_INSTR_OFFSETS
	.align		4
.L_130:
        /*03c0*/ 	.byte	0x04, 0x28
        /*03c2*/ 	.short	(.L_132 - .L_131)


	//   ....[0]....
.L_131:
        /*03c4*/ 	.word	0x00000de0


	//   ....[1]....
        /*03c8*/ 	.word	0x00000e10


	//   ....[2]....
        /*03cc*/ 	.word	0x00000e40


	//   ....[3]....
        /*03d0*/ 	.word	0x00000e90


	//   ....[4]....
        /*03d4*/ 	.word	0x00000eb0


	//   ....[5]....
        /*03d8*/ 	.word	0x00000ed0


	//   ....[6]....
        /*03dc*/ 	.word	0x00000f00


	//   ....[7]....
        /*03e0*/ 	.word	0x00000f10


	//   ....[8]....
        /*03e4*/ 	.word	0x00000f40


	//   ....[9]....
        /*03e8*/ 	.word	0x00000f90


	//   ....[10]....
        /*03ec*/ 	.word	0x00000fc0


	//   ....[11]....
        /*03f0*/ 	.word	0x00000fe0


	//   ....[12]....
        /*03f4*/ 	.word	0x00001050


	//   ....[13]....
        /*03f8*/ 	.word	0x00001070


	//   ....[14]....
        /*03fc*/ 	.word	0x00001080


	//   ....[15]....
        /*0400*/ 	.word	0x00001090


	//   ....[16]....
        /*0404*/ 	.word	0x00001620


	//   ....[17]....
        /*0408*/ 	.word	0x00001650


	//   ....[18]....
        /*040c*/ 	.word	0x00001660


	//   ....[19]....
        /*0410*/ 	.word	0x00001670


	//   ....[20]....
        /*0414*/ 	.word	0x00001680


	//   ....[21]....
        /*0418*/ 	.word	0x00001690


	//   ....[22]....
        /*041c*/ 	.word	0x000016b0


	//   ....[23]....
        /*0420*/ 	.word	0x000016e0


	//   ....[24]....
        /*0424*/ 	.word	0x000017d0


	//   ....[25]....
        /*0428*/ 	.word	0x000017e0


	//   ....[26]....
        /*042c*/ 	.word	0x000017f0


	//   ....[27]....
        /*0430*/ 	.word	0x00001800


	//   ....[28]....
        /*0434*/ 	.word	0x00001aa0


	//   ....[29]....
        /*0438*/ 	.word	0x00001ac0


	//   ....[30]....
        /*043c*/ 	.word	0x00001b00


	//   ....[31]....
        /*0440*/ 	.word	0x00001b20


	//   ....[32]....
        /*0444*/ 	.word	0x00001b50


	//   ....[33]....
        /*0448*/ 	.word	0x00001b90


	//   ....[34]....
        /*044c*/ 	.word	0x00001bc0


	//   ....[35]....
        /*0450*/ 	.word	0x00001cb0


	//   ....[36]....
        /*0454*/ 	.word	0x00001cf0


	//   ....[37]....
        /*0458*/ 	.word	0x00001d00


	//   ....[38]....
        /*045c*/ 	.word	0x00001d10


	//   ....[39]....
        /*0460*/ 	.word	0x00001d20


	//   ....[40]....
        /*0464*/ 	.word	0x00002860


	//   ....[41]....
        /*0468*/ 	.word	0x00002870


	//   ....[42]....
        /*046c*/ 	.word	0x00002880


	//   ....[43]....
        /*0470*/ 	.word	0x00002890


	//   ....[44]....
        /*0474*/ 	.word	0x000028a0


	//   ....[45]....
        /*0478*/ 	.word	0x000028b0


	//   ....[46]....
        /*047c*/ 	.word	0x000028c0


	//   ....[47]....
        /*0480*/ 	.word	0x000028e0


	//   ....[48]....
        /*0484*/ 	.word	0x00002900


	//   ....[49]....
        /*0488*/ 	.word	0x00002910


	//   ....[50]....
        /*048c*/ 	.word	0x00002920


	//   ....[51]....
        /*0490*/ 	.word	0x00002930


	//   ....[52]....
        /*0494*/ 	.word	0x00002c80


	//   ....[53]....
        /*0498*/ 	.word	0x00002e80


	//   ....[54]....
        /*049c*/ 	.word	0x00003040


	//   ....[55]....
        /*04a0*/ 	.word	0x00004840


	//   ....[56]....
        /*04a4*/ 	.word	0x00005140


	//   ....[57]....
        /*04a8*/ 	.word	0x00005180


	//   ....[58]....
        /*04ac*/ 	.word	0x000052a0


	//   ....[59]....
        /*04b0*/ 	.word	0x00005350


	//   ....[60]....
        /*04b4*/ 	.word	0x00005ee0


	//   ....[61]....
        /*04b8*/ 	.word	0x00006080


	//   ....[62]....
        /*04bc*/ 	.word	0x000060f0


	//   ....[63]....
        /*04c0*/ 	.word	0x00006210


	//   ....[64]....
        /*04c4*/ 	.word	0x00007dd0


	//   ....[65]....
        /*04c8*/ 	.word	0x00007de0


	//   ....[66]....
        /*04cc*/ 	.word	0x00007df0


	//   ....[67]....
        /*04d0*/ 	.word	0x00007e00


	//   ....[68]....
        /*04d4*/ 	.word	0x00007e10


	//   ....[69]....
        /*04d8*/ 	.word	0x00007e20


	//   ....[70]....
        /*04dc*/ 	.word	0x00007e30


	//   ....[71]....
        /*04e0*/ 	.word	0x00007e40


	//   ....[72]....
        /*04e4*/ 	.word	0x00007e50


	//   ....[73]....
        /*04e8*/ 	.word	0x00007e60


	//   ....[74]....
        /*04ec*/ 	.word	0x00007e70


	//   ....[75]....
        /*04f0*/ 	.word	0x00007e80


	//   ....[76]....
        /*04f4*/ 	.word	0x000088c0


	//   ....[77]....
        /*04f8*/ 	.word	0x000088d0


	//   ....[78]....
        /*04fc*/ 	.word	0x000088e0


	//   ....[79]....
        /*0500*/ 	.word	0x000088f0


	//   ....[80]....
        /*0504*/ 	.word	0x00008900


	//   ....[81]....
        /*0508*/ 	.word	0x00008910


	//   ....[82]....
        /*050c*/ 	.word	0x00008920


	//   ....[83]....
        /*0510*/ 	.word	0x00008940


	//   ....[84]....
        /*0514*/ 	.word	0x00008960


	//   ....[85]....
        /*0518*/ 	.word	0x00008990


	//   ....[86]....
        /*051c*/ 	.word	0x000089b0


	//   ....[87]....
        /*0520*/ 	.word	0x000089d0


	//   ....[88]....
        /*0524*/ 	.word	0x00008b40


	//   ....[89]....
        /*0528*/ 	.word	0x00008d70


	//   ....[90]....
        /*052c*/ 	.word	0x00008f60


	//   ....[91]....
        /*0530*/ 	.word	0x00009ed0


	//   ....[92]....
        /*0534*/ 	.word	0x0000aef0


	//   ....[93]....
        /*0538*/ 	.word	0x0000aff0


	//   ....[94]....
        /*053c*/ 	.word	0x0000b050


	//   ....[95]....
        /*0540*/ 	.word	0x0000b190


	//   ....[96]....
        /*0544*/ 	.word	0x0000b210


	//   ....[97]....
        /*0548*/ 	.word	0x0000b350


	//   ....[98]....
        /*054c*/ 	.word	0x0000b4e0


	//   ....[99]....
        /*0550*/ 	.word	0x0000b650


	//   ....[100]....
        /*0554*/ 	.word	0x0000ddc0


	//   ....[101]....
        /*0558*/ 	.word	0x0000ddd0


	//   ....[102]....
        /*055c*/ 	.word	0x0000dde0


	//   ....[103]....
        /*0560*/ 	.word	0x0000ddf0


	//   ....[104]....
        /*0564*/ 	.word	0x0000de00


	//   ....[105]....
        /*0568*/ 	.word	0x0000de10


	//   ....[106]....
        /*056c*/ 	.word	0x0000de20


	//   ....[107]....
        /*0570*/ 	.word	0x0000de30


	//   ....[108]....
        /*0574*/ 	.word	0x0000de40


	//   ....[109]....
        /*0578*/ 	.word	0x0000de50


	//   ....[110]....
        /*057c*/ 	.word	0x0000de60


	//   ....[111]....
        /*0580*/ 	.word	0x0000de70


	//   ....[112]....
        /*0584*/ 	.word	0x0000e8b0


	//   ....[113]....
        /*0588*/ 	.word	0x0000e8c0


	//   ....[114]....
        /*058c*/ 	.word	0x0000e8d0


	//   ....[115]....
        /*0590*/ 	.word	0x0000e8e0


	//   ....[116]....
        /*0594*/ 	.word	0x0000e8f0


	//   ....[117]....
        /*0598*/ 	.word	0x0000e900


	//   ....[118]....
        /*059c*/ 	.word	0x0000e910


	//   ....[119]....
        /*05a0*/ 	.word	0x0000e930


	//   ....[120]....
        /*05a4*/ 	.word	0x0000e950


	//   ....[121]....
        /*05a8*/ 	.word	0x0000e980


	//   ....[122]....
        /*05ac*/ 	.word	0x0000e9a0


	//   ....[123]....
        /*05b0*/ 	.word	0x0000e9c0


	//   ....[124]....
        /*05b4*/ 	.word	0x0000f040


	//   ....[125]....
        /*05b8*/ 	.word	0x0000f080


	//   ....[126]....
        /*05bc*/ 	.word	0x0000f090


	//   ....[127]....
        /*05c0*/ 	.word	0x0000f0d0


	//   ....[128]....
        /*05c4*/ 	.word	0x0000f100


	//   ....[129]....
        /*05c8*/ 	.word	0x0000f130


	//   ....[130]....
        /*05cc*/ 	.word	0x0000f220


	//   ....[131]....
        /*05d0*/ 	.word	0x0000f370


	//   ....[132]....
        /*05d4*/ 	.word	0x00011640


	//   ....[133]....
        /*05d8*/ 	.word	0x00011660


	//   ....[134]....
        /*05dc*/ 	.word	0x00011670


	//   ....[135]....
        /*05e0*/ 	.word	0x00011690


	//   ....[136]....
        /*05e4*/ 	.word	0x000116b0


	//   ....[137]....
        /*05e8*/ 	.word	0x000116e0


	//   ....[138]....
        /*05ec*/ 	.word	0x00011720


	//   ....[139]....
        /*05f0*/ 	.word	0x00011740


	//   ....[140]....
        /*05f4*/ 	.word	0x00011780


	//   ....[141]....
        /*05f8*/ 	.word	0x000117a0


	//   ....[142]....
        /*05fc*/ 	.word	0x000117b0


	//   ....[143]....
        /*0600*/ 	.word	0x000117d0


	//   ....[144]....
        /*0604*/ 	.word	0x00012160


	//   ....[145]....
        /*0608*/ 	.word	0x00012170


	//   ....[146]....
        /*060c*/ 	.word	0x00012180


	//   ....[147]....
        /*0610*/ 	.word	0x00012190


	//   ....[148]....
        /*0614*/ 	.word	0x000121a0


	//   ....[149]....
        /*0618*/ 	.word	0x000121b0


	//   ....[150]....
        /*061c*/ 	.word	0x000121c0


	//   ....[151]....
        /*0620*/ 	.word	0x000121e0


	//   ....[152]....
        /*0624*/ 	.word	0x00012200


	//   ....[153]....
        /*0628*/ 	.word	0x00012230


	//   ....[154]....
        /*062c*/ 	.word	0x00012250


	//   ....[155]....
        /*0630*/ 	.word	0x00012270


	//   ....[156]....
        /*0634*/ 	.word	0x000123f0


	//   ....[157]....
        /*0638*/ 	.word	0x00012600


	//   ....[158]....
        /*063c*/ 	.word	0x000128d0


	//   ....[159]....
        /*0640*/ 	.word	0x00013270


	//   ....[160]....
        /*0644*/ 	.word	0x000147c0


	//   ....[161]....
        /*0648*/ 	.word	0x000148d0


	//   ....[162]....
        /*064c*/ 	.word	0x00014a60


	//   ....[163]....
        /*0650*/ 	.word	0x00014a80


	//   ....[164]....
        /*0654*/ 	.word	0x00014aa0


	//   ....[165]....
        /*0658*/ 	.word	0x00014bb0


	//   ....[166]....
        /*065c*/ 	.word	0x00014ed0


	//   ....[167]....
        /*0660*/ 	.word	0x00015020


	//   ....[168]....
        /*0664*/ 	.word	0x00016ed0


	//   ....[169]....
        /*0668*/ 	.word	0x00016f10


	//   ....[170]....
        /*066c*/ 	.word	0x00016f40


	//   ....[171]....
        /*0670*/ 	.word	0x00016f60


	//   ....[172]....
        /*0674*/ 	.word	0x00016f90


	//   ....[173]....
        /*0678*/ 	.word	0x00016fb0


	//   ....[174]....
        /*067c*/ 	.word	0x00016fd0


	//   ....[175]....
        /*0680*/ 	.word	0x00016fe0


	//   ....[176]....
        /*0684*/ 	.word	0x000180d0


	//   ....[177]....
        /*0688*/ 	.word	0x00018100


	//   ....[178]....
        /*068c*/ 	.word	0x00018130


	//   ....[179]....
        /*0690*/ 	.word	0x00018150


	//   ....[180]....
        /*0694*/ 	.word	0x00018170


	//   ....[181]....
        /*0698*/ 	.word	0x00018230


	//   ....[182]....
        /*069c*/ 	.word	0x00018240


	//   ....[183]....
        /*06a0*/ 	.word	0x00018250


	//   ....[184]....
        /*06a4*/ 	.word	0x00018260


	//   ....[185]....
        /*06a8*/ 	.word	0x00018280


	//   ....[186]....
        /*06ac*/ 	.word	0x000183c0


	//   ....[187]....
        /*06b0*/ 	.word	0x000183e0


	//   ....[188]....
        /*06b4*/ 	.word	0x000183f0


	//   ....[189]....
        /*06b8*/ 	.word	0x00018400


	//   ....[190]....
        /*06bc*/ 	.word	0x00018420


	//   ....[191]....
        /*06c0*/ 	.word	0x000184f0


	//   ....[192]....
        /*06c4*/ 	.word	0x00018600


	//   ....[193]....
        /*06c8*/ 	.word	0x00018620


	//   ....[194]....
        /*06cc*/ 	.word	0x00018640


	//   ....[195]....
        /*06d0*/ 	.word	0x00018670


	//   ....[196]....
        /*06d4*/ 	.word	0x00018680


	//   ....[197]....
        /*06d8*/ 	.word	0x00018690


	//   ....[198]....
        /*06dc*/ 	.word	0x00018740


	//   ....[199]....
        /*06e0*/ 	.word	0x00018750


	//   ....[200]....
        /*06e4*/ 	.word	0x00018db0


	//   ....[201]....
        /*06e8*/ 	.word	0x00018de0


	//   ....[202]....
        /*06ec*/ 	.word	0x00018e10


	//   ....[203]....
        /*06f0*/ 	.word	0x00018e30


	//   ....[204]....
        /*06f4*/ 	.word	0x00018e40


	//   ....[205]....
        /*06f8*/ 	.word	0x00018e50


	//   ....[206]....
        /*06fc*/ 	.word	0x00018e70


	//   ....[207]....
        /*0700*/ 	.word	0x00018e90


	//   ....[208]....
        /*0704*/ 	.word	0x00018ef0


	//   ....[209]....
        /*0708*/ 	.word	0x00018f20


	//   ....[210]....
        /*070c*/ 	.word	0x00018f50


	//   ....[211]....
        /*0710*/ 	.word	0x00018f70


	//   ....[212]....
        /*0714*/ 	.word	0x00018f90


	//   ....[213]....
        /*0718*/ 	.word	0x00018fb0


	//   ....[214]....
        /*071c*/ 	.word	0x00019040


	//   ....[215]....
        /*0720*/ 	.word	0x000190a0


	//----- nvinfo : EIATTR_EXIT_INSTR_OFFSETS
	.align		4
.L_132:
        /*0724*/ 	.byte	0x04, 0x1c
        /*0726*/ 	.short	(.L_134 - .L_133)


	//   ....[0]....
.L_133:
        /*0728*/ 	.word	0x00000040


	//   ....[1]....
        /*072c*/ 	.word	0x000187c0


	//   ....[2]....
        /*0730*/ 	.word	0x00018800


	//   ....[3]....
        /*0734*/ 	.word	0x000190c0


	//   ....[4]....
        /*0738*/ 	.word	0x00019100


	//----- nvinfo : EIATTR_CTAIDZ_USED
	.align		4
.L_134:
        /*073c*/ 	.byte	0x01, 0x04
	.zero		2


	//----- nvinfo : EIATTR_MAX_THREADS
	.align		4
        /*0740*/ 	.byte	0x04, 0x05
        /*0742*/ 	.short	(.L_136 - .L_135)
.L_135:
        /*0744*/ 	.word	0x00000080
        /*0748*/ 	.word	0x00000001
        /*074c*/ 	.word	0x00000001


	//----- nvinfo : EIATTR_CRS_STACK_SIZE
	.align		4
.L_136:
        /*0750*/ 	.byte	0x04, 0x1e
        /*0752*/ 	.short	(.L_138 - .L_137)
.L_137:
        /*0754*/ 	.word	0x00000000
.L_138:


//--------------------- .nv.info._ZN7cutlass13device_kernelIN5flash19enable_sm80_to_sm89INS1_16FlashAttnFwdSm80INS1_25CollectiveMainloopFwdSm80ILi4ELi1ELb0EN4cute5tupleIJNS5_1CILi128EEENS7_ILi96EEENS7_ILi64EEEEEELi64ENS_10bfloat16_tEfNS_4arch4Sm80ELb0ELb1ELb0ELb1ELb1ELb0ELb1ELb0EEENS1_21CollectiveEpilogueFwdINS6_IJS8_SA_S9_EEENS6_IJNS7_ILi1EEESI_SI_EEESC_SE_Li128ELb1ELb1ELb0ELb0EEENS1_19SingleTileSchedulerILb1ELb0ELb1ELi128EEEEEEEEEvNT_6ParamsE --------------------------
	.section	.nv.info._ZN7cutlass13device_kernelIN5flash19enable_sm80_to_sm89INS1_16FlashAttnFwdSm80INS1_25CollectiveMainloopFwdSm80ILi4ELi1ELb0EN4cute5tupleIJNS5_1CILi128EEENS7_ILi96EEENS7_ILi64EEEEEELi64ENS_10bfloat16_tEfNS_4arch4Sm80ELb0ELb1ELb0ELb1ELb1ELb0ELb1ELb0EEENS1_21CollectiveEpilogueFwdINS6_IJS8_SA_S9_EEENS6_IJNS7_ILi1EEESI_SI_EEESC_SE_Li128ELb1ELb1ELb0ELb0EEENS1_19SingleTileSchedulerILb1ELb0ELb1ELi128EEEEEEEEEvNT_6ParamsE,"",@"SHT_CUDA_INFO"
	.sectionflags	@""
	.align	4


	//----- nvinfo : EIATTR_CUDA_API_VERSION
	.align		4
        /*0000*/ 	.byte	0x04, 0x37
        /*0002*/ 	.short	(.L_140 - .L_139)
.L_139:
        /*0004*/ 	.word	0x00000082


	//----- nvinfo : EIATTR_SW2861232_WAR
	.align		4
.L_140:
        /*0008*/ 	.byte	0x01, 0x35
	.zero		2


	//----- nvinfo : EIATTR_PARAM_CBANK
	.align		4
        /*000c*/ 	.byte	0x04, 0x0a
        /*000e*/ 	.short	(.L_142 - .L_141)
	.align		4
.L_141:
        /*0010*/ 	.word	index@(.nv.constant0._ZN7cutlass13device_kernelIN5flash19enable_sm80_to_sm89INS1_16FlashAttnFwdSm80INS1_25CollectiveMainloopFwdSm80ILi4ELi1ELb0EN4cute5tupleIJNS5_1CILi128EEENS7_ILi96EEENS7_ILi64EEEEEELi64ENS_10bfloat16_tEfNS_4arch4Sm80ELb0ELb1ELb0ELb1ELb1ELb0ELb1ELb0EEENS1_21CollectiveEpilogueFwdINS6_IJS8_SA_S9_EEENS6_IJNS7_ILi1EEESI_SI_EEESC_SE_Li128ELb1ELb1ELb0ELb0EEENS1_19SingleTileSchedulerILb1ELb0ELb1ELi128EEEEEEEEEvNT_6ParamsE)
        /*0014*/ 	.short	0x0160
        /*0016*/ 	.short	0x0418


	//----- nvinfo : EIATTR_CBANK_PARAM_SIZE
	.align		4
.L_142:
        /*0018*/ 	.byte	0x03, 0x19
        /*001a*/ 	.short	0x0418


	//----- nvinfo : EIATTR_KPARAM_INFO
	.align		4
        /*001c*/ 	.byte	0x04, 0x17
        /*001e*/ 	.short	(.L_144 - .L_143)
.L_143:
        /*0020*/ 	.word	0x00000000
        /*0024*/ 	.short	0x0000
        /*0026*/ 	.short	0x0000
        /*0028*/ 	.byte	0x00, 0xf0, 0x61, 0x10


	//----- nvinfo : EIATTR_MAXREG_COUNT
	.align		4
.L_144:
        /*002c*/ 	.byte	0x03, 0x1b
        /*002e*/ 	.short	0x00ff


	//----- nvinfo : EIATTR_NUM_BARRIERS
	.align		4
        /*0030*/ 	.byte	0x02, 0x4c
        /*0032*/ 	.byte	0x02
	.zero		1


	//----- nvinfo : EIATTR_MERCURY_ISA_VERSION
	.align		4
        /*0034*/ 	.byte	0x03, 0x5f
        /*0036*/ 	.short	0x0000


	//----- nvinfo : EIATTR_COOP_GROUP_MASK_REGIDS
	.align		4
        /*0038*/ 	.byte	0x04, 0x29
        /*003a*/ 	.short	(.L_146 - .L_145)


	//   ....[0]....
.L_145:
        /*003c*/ 	.word	0xffffffff


	//   ....[1]....
        /*0040*/ 	.word	0xffffffff


	//   ....[2]....
        /*0044*/ 	.word	0xffffffff


	//   ....[3]....
        /*0048*/ 	.word	0xffffffff


	//   ....[4]....
        /*004c*/ 	.word	0xffffffff


	//   ....[5]....
        /*0050*/ 	.word	0xffffffff


	//   ....[6]....
        /*0054*/ 	.word	0xffffffff


	//   ....[7]....
        /*0058*/ 	.word	0xffffffff


	//   ....[8]....
        /*005c*/ 	.word	0xffffffff


	//   ....[9]....
        /*0060*/ 	.word	0xffffffff


	//   ....[10]....
        /*0064*/ 	.word	0xffffffff


	//   ....[11]....
        /*0068*/ 	.word	0xffffffff


	//   ....[12]....
        /*006c*/ 	.word	0xffffffff


	//   ....[13]....
        /*0070*/ 	.word	0xffffffff


	//   ....[14]....
        /*0074*/ 	.word	0xffffffff


	//   ....[15]....
        /*0078*/ 	.word	0xffffffff


	//   ....[16]....
        /*007c*/ 	.word	0xffffffff


	//   ....[17]....
        /*0080*/ 	.word	0xffffffff


	//   ....[18]....
        /*0084*/ 	.word	0xffffffff


	//   ....[19]....
        /*0088*/ 	.word	0xffffffff


	//   ....[20]....
        /*008c*/ 	.word	0xffffffff


	//   ....[21]....
        /*0090*/ 	.word	0xffffffff


	//   ....[22]....
        /*0094*/ 	.word	0xffffffff


	//   ....[23]....
        /*0098*/ 	.word	0xffffffff


	//   ....[24]....
        /*009c*/ 	.word	0xffffffff


	//   ....[25]....
        /*00a0*/ 	.word	0xffffffff


	//   ....[26]....
        /*00a4*/ 	.word	0xffffffff


	//   ....[27]....
        /*00a8*/ 	.word	0xffffffff


	//   ....[28]....
        /*00ac*/ 	.word	0xffffffff


	//   ....[29]....
        /*00b0*/ 	.word	0xffffffff


	//   ....[30]....
        /*00b4*/ 	.word	0xffffffff


	//   ....[31]....
        /*00b8*/ 	.word	0xffffffff


	//   ....[32]....
        /*00bc*/ 	.word	0xffffffff


	//   ....[33]....
        /*00c0*/ 	.word	0xffffffff


	//   ....[34]....
        /*00c4*/ 	.word	0xffffffff


	//   ....[35]....
        /*00c8*/ 	.word	0xffffffff


	//   ....[36]....
        /*00cc*/ 	.word	0xffffffff


	//   ....[37]....
        /*00d0*/ 	.word	0xffffffff


	//   ....[38]....
        /*00d4*/ 	.word	0xffffffff


	//   ....[39]....
        /*00d8*/ 	.word	0xffffffff


	//   ....[40]....
        /*00dc*/ 	.word	0xffffffff


	//   ....[41]....
        /*00e0*/ 	.word	0xffffffff


	//   ....[42]....
        /*00e4*/ 	.word	0xffffffff


	//   ....[43]....
        /*00e8*/ 	.word	0xffffffff


	//   ....[44]....
        /*00ec*/ 	.word	0xffffffff


	//   ....[45]....
        /*00f0*/ 	.word	0xffffffff


	//   ....[46]....
        /*00f4*/ 	.word	0xffffffff


	//   ....[47]....
        /*00f8*/ 	.word	0xffffffff


	//   ....[48]....
        /*00fc*/ 	.word	0xffffffff


	//   ....[49]....
        /*0100*/ 	.word	0xffffffff


	//   ....[50]....
        /*0104*/ 	.word	0xffffffff


	//   ....[51]....
        /*0108*/ 	.word	0xffffffff


	//   ....[52]....
        /*010c*/ 	.word	0xffffffff


	//   ....[53]....
        /*0110*/ 	.word	0xffffffff


	//   ....[54]....
        /*0114*/ 	.word	0xffffffff


	//   ....[55]....
        /*0118*/ 	.word	0xffffffff


	//   ....[56]....
        /*011c*/ 	.word	0xffffffff


	//   ....[57]....
        /*0120*/ 	.word	0xffffffff


	//   ....[58]....
        /*0124*/ 	.word	0xffffffff


	//   ....[59]....
        /*0128*/ 	.word	0xffffffff


	//   ....[60]....
        /*012c*/ 	.word	0xffffffff


	//   ....[61]....
        /*0130*/ 	.word	0xffffffff


	//   ....[62]....
        /*0134*/ 	.word	0xffffffff


	//   ....[63]....
        /*0138*/ 	.word	0xffffffff


	//   ....[64]....
        /*013c*/ 	.word	0xffffffff


	//   ....[65]....
        /*0140*/ 	.word	0xffffffff


	//   ....[66]....
        /*0144*/ 	.word	0xffffffff


	//   ....[67]....
        /*0148*/ 	.word	0xffffffff


	//   ....[68]....
        /*014c*/ 	.word	0xffffffff


	//   ....[69]....
        /*0150*/ 	.word	0xffffffff


	//   ....[70]....
        /*0154*/ 	.word	0xffffffff


	//   ....[71]....
        /*0158*/ 	.word	0xffffffff


	//   ....[72]....
        /*015c*/ 	.word	0xffffffff


	//   ....[73]....
        /*0160*/ 	.word	0xffffffff


	//   ....[74]....
        /*0164*/ 	.word	0xffffffff


	//   ....[75]....
        /*0168*/ 	.word	0xffffffff


	//   ....[76]....
        /*016c*/ 	.word	0xffffffff


	//   ....[77]....
        /*0170*/ 	.word	0xffffffff


	//   ....[78]....
        /*0174*/ 	.word	0xffffffff


	//   ....[79]....
        /*0178*/ 	.word	0xffffffff


	//   ....[80]....
        /*017c*/ 	.word	0xffffffff


	//   ....[81]....
        /*0180*/ 	.word	0xffffffff


	//   ....[82]....
        /*0184*/ 	.word	0xffffffff


	//   ....[83]....
        /*0188*/ 	.word	0xffffffff


	//   ....[84]....
        /*018c*/ 	.word	0xffffffff


	//   ....[85]....
        /*0190*/ 	.word	0xffffffff


	//   ....[86]....
        /*0194*/ 	.word	0xffffffff


	//   ....[87]....
        /*0198*/ 	.word	0xffffffff


	//   ....[88]....
        /*019c*/ 	.word	0xffffffff


	//   ....[89]....
        /*01a0*/ 	.word	0xffffffff


	//   ....[90]....
        /*01a4*/ 	.word	0xffffffff


	//   ....[91]....
        /*01a8*/ 	.word	0xffffffff


	//   ....[92]....
        /*01ac*/ 	.word	0xffffffff


	//   ....[93]....
        /*01b0*/ 	.word	0xffffffff


	//   ....[94]....
        /*01b4*/ 	.word	0xffffffff


	//   ....[95]....
        /*01b8*/ 	.word	0xffffffff


	//   ....[96]....
        /*01bc*/ 	.word	0xffffffff


	//   ....[97]....
        /*01c0*/ 	.word	0xffffffff


	//   ....[98]....
        /*01c4*/ 	.word	0xffffffff


	//   ....[99]....
        /*01c8*/ 	.word	0xffffffff


	//   ....[100]....
        /*01cc*/ 	.word	0xffffffff


	//   ....[101]....
        /*01d0*/ 	.word	0xffffffff


	//   ....[102]....
        /*01d4*/ 	.word	0xffffffff


	//   ....[103]....
        /*01d8*/ 	.word	0xffffffff


	//   ....[104]....
        /*01dc*/ 	.word	0xffffffff


	//   ....[105]....
        /*01e0*/ 	.word	0xffffffff


	//   ....[106]....
        /*01e4*/ 	.word	0xffffffff


	//   ....[107]....
        /*01e8*/ 	.word	0xffffffff


	//   ....[108]....
        /*01ec*/ 	.word	0xffffffff


	//   ....[109]....
        /*01f0*/ 	.word	0xffffffff


	//   ....[110]....
        /*01f4*/ 	.word	0xffffffff


	//   ....[111]....
        /*01f8*/ 	.word	0xffffffff


	//   ....[112]....
        /*01fc*/ 	.word	0xffffffff


	//   ....[113]....
        /*0200*/ 	.word	0xffffffff


	//   ....[114]....
        /*0204*/ 	.word	0xffffffff


	//   ....[115]....
        /*0208*/ 	.word	0xffffffff


	//   ....[116]....
        /*020c*/ 	.word	0xffffffff


	//   ....[117]....
        /*0210*/ 	.word	0xffffffff


	//   ....[118]....
        /*0214*/ 	.word	0xffffffff


	//   ....[119]....
        /*0218*/ 	.word	0xffffffff


	//   ....[120]....
        /*021c*/ 	.word	0xffffffff


	//   ....[121]....
        /*0220*/ 	.word	0xffffffff


	//   ....[122]....
        /*0224*/ 	.word	0xffffffff


	//   ....[123]....
        /*0228*/ 	.word	0xffffffff


	//   ....[124]....
        /*022c*/ 	.word	0xffffffff


	//   ....[125]....
        /*0230*/ 	.word	0xffffffff


	//   ....[126]....
        /*0234*/ 	.word	0xffffffff


	//   ....[127]....
        /*0238*/ 	.word	0xffffffff


	//   ....[128]....
        /*023c*/ 	.word	0xffffffff


	//   ....[129]....
        /*0240*/ 	.word	0xffffffff


	//   ....[130]....
        /*0244*/ 	.word	0xffffffff


	//   ....[131]....
        /*0248*/ 	.word	0xffffffff


	//   ....[132]....
        /*024c*/ 	.word	0xffffffff


	//   ....[133]....
        /*0250*/ 	.word	0xffffffff


	//   ....[134]....
        /*0254*/ 	.word	0xffffffff


	//   ....[135]....
        /*0258*/ 	.word	0xffffffff


	//   ....[136]....
        /*025c*/ 	.word	0xffffffff


	//   ....[137]....
        /*0260*/ 	.word	0xffffffff


	//   ....[138]....
        /*0264*/ 	.word	0xffffffff


	//   ....[139]....
        /*0268*/ 	.word	0xffffffff


	//   ....[140]....
        /*026c*/ 	.word	0xffffffff


	//   ....[141]....
        /*0270*/ 	.word	0xffffffff


	//   ....[142]....
        /*0274*/ 	.word	0xffffffff


	//   ....[143]....
        /*0278*/ 	.word	0xffffffff


	//   ....[144]....
        /*027c*/ 	.word	0xffffffff


	//   ....[145]....
        /*0280*/ 	.word	0xffffffff


	//   ....[146]....
        /*0284*/ 	.word	0xffffffff


	//   ....[147]....
        /*0288*/ 	.word	0xffffffff


	//   ....[148]....
        /*028c*/ 	.word	0xffffffff


	//   ....[149]....
        /*0290*/ 	.word	0xffffffff


	//   ....[150]....
        /*0294*/ 	.word	0xffffffff


	//   ....[151]....
        /*0298*/ 	.word	0xffffffff


	//   ....[152]....
        /*029c*/ 	.word	0xffffffff


	//   ....[153]....
        /*02a0*/ 	.word	0xffffffff


	//   ....[154]....
        /*02a4*/ 	.word	0xffffffff


	//   ....[155]....
        /*02a8*/ 	.word	0xffffffff


	//   ....[156]....
        /*02ac*/ 	.word	0xffffffff


	//   ....[157]....
        /*02b0*/ 	.word	0xffffffff


	//   ....[158]....
        /*02b4*/ 	.word	0xffffffff


	//   ....[159]....
        /*02b8*/ 	.word	0xffffffff


	//   ....[160]....
        /*02bc*/ 	.word	0xffffffff


	//   ....[161]....
        /*02c0*/ 	.word	0xffffffff


	//   ....[162]....
        /*02c4*/ 	.word	0xffffffff


	//   ....[163]....
        /*02c8*/ 	.word	0xffffffff


	//   ....[164]....
        /*02cc*/ 	.word	0xffffffff


	//   ....[165]....
        /*02d0*/ 	.word	0xffffffff


	//   ....[166]....
        /*02d4*/ 	.word	0xffffffff


	//   ....[167]....
        /*02d8*/ 	.word	0xffffffff


	//   ....[168]....
        /*02dc*/ 	.word	0xffffffff


	//   ....[169]....
        /*02e0*/ 	.word	0xffffffff


	//   ....[170]....
        /*02e4*/ 	.word	0xffffffff


	//   ....[171]....
        /*02e8*/ 	.word	0xffffffff


	//   ....[172]....
        /*02ec*/ 	.word	0xffffffff


	//   ....[173]....
        /*02f0*/ 	.word	0xffffffff


	//   ....[174]....
        /*02f4*/ 	.word	0xffffffff


	//   ....[175]....
        /*02f8*/ 	.word	0xffffffff


	//   ....[176]....
        /*02fc*/ 	.word	0xffffffff


	//   ....[177]....
        /*0300*/ 	.word	0xffffffff


	//   ....[178]....
        /*0304*/ 	.word	0xffffffff


	//   ....[179]....
        /*0308*/ 	.word	0xffffffff


	//   ....[180]....
        /*030c*/ 	.word	0xffffffff


	//   ....[181]....
        /*0310*/ 	.word	0xffffffff


	//   ....[182]....
        /*0314*/ 	.word	0xffffffff


	//   ....[183]....
        /*0318*/ 	.word	0xffffffff


	//   ....[184]....
        /*031c*/ 	.word	0xffffffff


	//   ....[185]....
        /*0320*/ 	.word	0xffffffff


	//   ....[186]....
        /*0324*/ 	.word	0xffffffff


	//   ....[187]....
        /*0328*/ 	.word	0xffffffff


	//   ....[188]....
        /*032c*/ 	.word	0xffffffff


	//   ....[189]....
        /*0330*/ 	.word	0xffffffff


	//   ....[190]....
        /*0334*/ 	.word	0xffffffff


	//   ....[191]....
        /*0338*/ 	.word	0xffffffff


	//   ....[192]....
        /*033c*/ 	.word	0xffffffff


	//   ....[193]....
        /*0340*/ 	.word	0xffffffff


	//   ....[194]....
        /*0344*/ 	.word	0xffffffff


	//   ....[195]....
        /*0348*/ 	.word	0xffffffff


	//   ....[196]....
        /*034c*/ 	.word	0xffffffff


	//   ....[197]....
        /*0350*/ 	.word	0xffffffff


	//   ....[198]....
        /*0354*/ 	.word	0xffffffff


	//   ....[199]....
        /*0358*/ 	.word	0xffffffff


	//   ....[200]....
        /*035c*/ 	.word	0xffffffff


	//   ....[201]....
        /*0360*/ 	.word	0xffffffff


	//   ....[202]....
        /*0364*/ 	.word	0xffffffff


	//   ....[203]....
        /*0368*/ 	.word	0xffffffff


	//   ....[204]....
        /*036c*/ 	.word	0xffffffff


	//   ....[205]....
        /*0370*/ 	.word	0xffffffff


	//   ....[206]....
        /*0374*/ 	.word	0xffffffff


	//   ....[207]....
        /*0378*/ 	.word	0xffffffff


	//   ....[208]....
        /*037c*/ 	.word	0xffffffff


	//   ....[209]....
        /*0380*/ 	.word	0xffffffff


	//   ....[210]....
        /*0384*/ 	.word	0xffffffff


	//   ....[211]....
        /*0388*/ 	.word	0xffffffff


	//   ....[212]....
        /*038c*/ 	.word	0xffffffff


	//   ....[213]....
        /*0390*/ 	.word	0xffffffff


	//   ....[214]....
        /*0394*/ 	.word	0xffffffff


	//   ....[215]....
        /*0398*/ 	.word	0xffffffff


	//   ....[216]....
        /*039c*/ 	.word	0xffffffff


	//----- nvinfo : EIATTR_COOP_GROUP_INSTR_OFFSETS
	.align		4
.L_146:
        /*03a0*/ 	.byte	0x04, 0x28
        /*03a2*/ 	.short	(.L_148 - .L_147)


	//   ....[0]....
.L_147:
        /*03a4*/ 	.word	0x00000090


	//   ....[1]....
        /*03a8*/ 	.word	0x00001560


	//   ....[2]....
        /*03ac*/ 	.word	0x00001590


	//   ....[3]....
        /*03b0*/ 	.word	0x000016c0


	//   ....[4]....
        /*03b4*/ 	.word	0x000016f0


	//   ....[5]....
        /*03b8*/ 	.word	0x00001780


	//   ....[6]....
        /*03bc*/ 	.word	0x000017b0


	//   ....[7]....
        /*03c0*/ 	.word	0x00001840


	//   ....[8]....
        /*03c4*/ 	.word	0x00001870


	//   ....[9]....
        /*03c8*/ 	.word	0x00001900


	//   ....[10]....
        /*03cc*/ 	.word	0x00001930


	//   ....[11]....
        /*03d0*/ 	.word	0x000019c0


	//   ....[12]....
        /*03d4*/ 	.word	0x000019f0


	//   ....[13]....
        /*03d8*/ 	.word	0x00001a80


	//   ....[14]....
        /*03dc*/ 	.word	0x00001ab0


	//   ....[15]....
        /*03e0*/ 	.word	0x00001b30


	//   ....[16]....
        /*03e4*/ 	.word	0x00001b70


	//   ....[17]....
        /*03e8*/ 	.word	0x00002030


	//   ....[18]....
        /*03ec*/ 	.word	0x00002050


	//   ....[19]....
        /*03f0*/ 	.word	0x00002060


	//   ....[20]....
        /*03f4*/ 	.word	0x00002070


	//   ....[21]....
        /*03f8*/ 	.word	0x00002080


	//   ....[22]....
        /*03fc*/ 	.word	0x00002090


	//   ....[23]....
        /*0400*/ 	.word	0x000020a0


	//   ....[24]....
        /*0404*/ 	.word	0x000020c0


	//   ....[25]....
        /*0408*/ 	.word	0x000020f0


	//   ....[26]....
        /*040c*/ 	.word	0x00002110


	//   ....[27]....
        /*0410*/ 	.word	0x00002140


	//   ....[28]....
        /*0414*/ 	.word	0x00002150


	//   ....[29]....
        /*0418*/ 	.word	0x00002400


	//   ....[30]....
        /*041c*/ 	.word	0x00002440


	//   ....[31]....
        /*0420*/ 	.word	0x00002480


	//   ....[32]....
        /*0424*/ 	.word	0x000024c0


	//   ....[33]....
        /*0428*/ 	.word	0x00002500


	//   ....[34]....
        /*042c*/ 	.word	0x000025a0


	//   ....[35]....
        /*0430*/ 	.word	0x000025b0


	//   ....[36]....
        /*0434*/ 	.word	0x000025c0


	//   ....[37]....
        /*0438*/ 	.word	0x000025d0


	//   ....[38]....
        /*043c*/ 	.word	0x000026e0


	//   ....[39]....
        /*0440*/ 	.word	0x00002710


	//   ....[40]....
        /*0444*/ 	.word	0x00002790


	//   ....[41]....
        /*0448*/ 	.word	0x000031d0


	//   ....[42]....
        /*044c*/ 	.word	0x000031e0


	//   ....[43]....
        /*0450*/ 	.word	0x000031f0


	//   ....[44]....
        /*0454*/ 	.word	0x00003200


	//   ....[45]....
        /*0458*/ 	.word	0x00003210


	//   ....[46]....
        /*045c*/ 	.word	0x00003220


	//   ....[47]....
        /*0460*/ 	.word	0x00003230


	//   ....[48]....
        /*0464*/ 	.word	0x00003250


	//   ....[49]....
        /*0468*/ 	.word	0x00003270


	//   ....[50]....
        /*046c*/ 	.word	0x00003290


	//   ....[51]....
        /*0470*/ 	.word	0x000032a0


	//   ....[52]....
        /*0474*/ 	.word	0x000032c0


	//   ....[53]....
        /*0478*/ 	.word	0x00003600


	//   ....[54]....
        /*047c*/ 	.word	0x00003800


	//   ....[55]....
        /*0480*/ 	.word	0x000039d0


	//   ....[56]....
        /*0484*/ 	.word	0x00004f20


	//   ....[57]....
        /*0488*/ 	.word	0x000058b0


	//   ....[58]....
        /*048c*/ 	.word	0x000058f0


	//   ....[59]....
        /*0490*/ 	.word	0x00005a10


	//   ....[60]....
        /*0494*/ 	.word	0x00005a50


	//   ....[61]....
        /*0498*/ 	.word	0x00006720


	//   ....[62]....
        /*049c*/ 	.word	0x000068f0


	//   ....[63]....
        /*04a0*/ 	.word	0x00006970


	//   ....[64]....
        /*04a4*/ 	.word	0x00006c60


	//   ....[65]....
        /*04a8*/ 	.word	0x00008590


	//   ....[66]....
        /*04ac*/ 	.word	0x000085a0


	//   ....[67]....
        /*04b0*/ 	.word	0x000085b0


	//   ....[68]....
        /*04b4*/ 	.word	0x000085c0


	//   ....[69]....
        /*04b8*/ 	.word	0x000085d0


	//   ....[70]....
        /*04bc*/ 	.word	0x000085e0


	//   ....[71]....
        /*04c0*/ 	.word	0x000085f0


	//   ....[72]....
        /*04c4*/ 	.word	0x00008600


	//   ....[73]....
        /*04c8*/ 	.word	0x00008610


	//   ....[74]....
        /*04cc*/ 	.word	0x00008620


	//   ....[75]....
        /*04d0*/ 	.word	0x00008630


	//   ....[76]....
        /*04d4*/ 	.word	0x00008640


	//   ....[77]....
        /*04d8*/ 	.word	0x00009080


	//   ....[78]....
        /*04dc*/ 	.word	0x00009090


	//   ....[79]....
        /*04e0*/ 	.word	0x000090a0


	//   ....[80]....
        /*04e4*/ 	.word	0x000090b0


	//   ....[81]....
        /*04e8*/ 	.word	0x000090c0


	//   ....[82]....
        /*04ec*/ 	.word	0x000090d0


	//   ....[83]....
        /*04f0*/ 	.word	0x000090e0


	//   ....[84]....
        /*04f4*/ 	.word	0x00009100


	//   ....[85]....
        /*04f8*/ 	.word	0x00009120


	//   ....[86]....
        /*04fc*/ 	.word	0x00009150


	//   ....[87]....
        /*0500*/ 	.word	0x00009170


	//   ....[88]....
        /*0504*/ 	.word	0x00009190


	//   ....[89]....
        /*0508*/ 	.word	0x00009360


	//   ....[90]....
        /*050c*/ 	.word	0x00009530


	//   ....[91]....
        /*0510*/ 	.word	0x00009720


	//   ....[92]....
        /*0514*/ 	.word	0x00009d70


	//   ....[93]....
        /*0518*/ 	.word	0x0000b820


	//   ....[94]....
        /*051c*/ 	.word	0x0000b9d0


	//   ....[95]....
        /*0520*/ 	.word	0x0000ba20


	//   ....[96]....
        /*0524*/ 	.word	0x0000bc40


	//   ....[97]....
        /*0528*/ 	.word	0x0000be50


	//   ....[98]....
        /*052c*/ 	.word	0x0000c1b0


	//   ....[99]....
        /*0530*/ 	.word	0x0000c480


	//   ....[100]....
        /*0534*/ 	.word	0x0000c620


	//   ....[101]....
        /*0538*/ 	.word	0x0000ed20


	//   ....[102]....
        /*053c*/ 	.word	0x0000ed30


	//   ....[103]....
        /*0540*/ 	.word	0x0000ed40


	//   ....[104]....
        /*0544*/ 	.word	0x0000ed50


	//   ....[105]....
        /*0548*/ 	.word	0x0000ed60


	//   ....[106]....
        /*054c*/ 	.word	0x0000ed70


	//   ....[107]....
        /*0550*/ 	.word	0x0000ed80


	//   ....[108]....
        /*0554*/ 	.word	0x0000ed90


	//   ....[109]....
        /*0558*/ 	.word	0x0000eda0


	//   ....[110]....
        /*055c*/ 	.word	0x0000edb0


	//   ....[111]....
        /*0560*/ 	.word	0x0000edc0


	//   ....[112]....
        /*0564*/ 	.word	0x0000edd0


	//   ....[113]....
        /*0568*/ 	.word	0x0000f810


	//   ....[114]....
        /*056c*/ 	.word	0x0000f820


	//   ....[115]....
        /*0570*/ 	.word	0x0000f830


	//   ....[116]....
        /*0574*/ 	.word	0x0000f840


	//   ....[117]....
        /*0578*/ 	.word	0x0000f850


	//   ....[118]....
        /*057c*/ 	.word	0x0000f860


	//   ....[119]....
        /*0580*/ 	.word	0x0000f870


	//   ....[120]....
        /*0584*/ 	.word	0x0000f890


	//   ....[121]....
        /*0588*/ 	.word	0x0000f8b0


	//   ....[122]....
        /*058c*/ 	.word	0x0000f8e0


	//   ....[123]....
        /*0590*/ 	.word	0x0000f900


	//   ....[124]....
        /*0594*/ 	.word	0x0000f920


	//   ....[125]....
        /*0598*/ 	.word	0x0000ffa0


	//   ....[126]....
        /*059c*/ 	.word	0x0000ffe0


	//   ....[127]....
        /*05a0*/ 	.word	0x00010000


	//   ....[128]....
        /*05a4*/ 	.word	0x00010040


	//   ....[129]....
        /*05a8*/ 	.word	0x00010080


	//   ....[130]....
        /*05ac*/ 	.word	0x000100b0


	//   ....[131]....
        /*05b0*/ 	.word	0x000100f0


	//   ....[132]....
        /*05b4*/ 	.word	0x00010230


	//   ....[133]....
        /*05b8*/ 	.word	0x000125b0


	//   ....[134]....
        /*05bc*/ 	.word	0x000125d0


	//   ....[135]....
        /*05c0*/ 	.word	0x000125e0


	//   ....[136]....
        /*05c4*/ 	.word	0x00012600


	//   ....[137]....
        /*05c8*/ 	.word	0x00012620


	//   ....[138]....
        /*05cc*/ 	.word	0x00012650


	//   ....[139]....
        /*05d0*/ 	.word	0x00012690


	//   ....[140]....
        /*05d4*/ 	.word	0x000126b0


	//   ....[141]....
        /*05d8*/ 	.word	0x000126f0


	//   ....[142]....
        /*05dc*/ 	.word	0x00012710


	//   ....[143]....
        /*05e0*/ 	.word	0x00012720


	//   ....[144]....
        /*05e4*/ 	.word	0x00012740


	//   ....[145]....
        /*05e8*/ 	.word	0x000130c0


	//   ....[146]....
        /*05ec*/ 	.word	0x000130d0


	//   ....[147]....
        /*05f0*/ 	.word	0x000130e0


	//   ....[148]....
        /*05f4*/ 	.word	0x000130f0


	//   ....[149]....
        /*05f8*/ 	.word	0x00013100


	//   ....[150]....
        /*05fc*/ 	.word	0x00013110


	//   ....[151]....
        /*0600*/ 	.word	0x00013120


	//   ....[152]....
        /*0604*/ 	.word	0x00013140


	//   ....[153]....
        /*0608*/ 	.word	0x00013160


	//   ....[154]....
        /*060c*/ 	.word	0x00013190


	//   ....[155]....
        /*0610*/ 	.word	0x000131b0


	//   ....[156]....
        /*0614*/ 	.word	0x000131d0


	//   ....[157]....
        /*0618*/ 	.word	0x000133b0


	//   ....[158]....
        /*061c*/ 	.word	0x00013570


	//   ....[159]....
        /*0620*/ 	.word	0x00013760


	//   ....[160]....
        /*0624*/ 	.word	0x000145a0


	//   ....[161]....
        /*0628*/ 	.word	0x000157a0


	//   ....[162]....
        /*062c*/ 	.word	0x00015a80


	//   ....[163]....
        /*0630*/ 	.word	0x00015ad0


	//   ....[164]....
        /*0634*/ 	.word	0x00015dd0


	//   ....[165]....
        /*0638*/ 	.word	0x00015f50


	//   ....[166]....
        /*063c*/ 	.word	0x00016230


	//   ....[167]....
        /*0640*/ 	.word	0x00016560


	//   ....[168]....
        /*0644*/ 	.word	0x000166b0


	//   ....[169]....
        /*0648*/ 	.word	0x00018580


	//   ....[170]....
        /*064c*/ 	.word	0x000185b0


	//   ....[171]....
        /*0650*/ 	.word	0x000185e0


	//   ....[172]....
        /*0654*/ 	.word	0x00018600


	//   ....[173]....
        /*0658*/ 	.word	0x00018630


	//   ....[174]....
        /*065c*/ 	.word	0x00018670


	//   ....[175]....
        /*0660*/ 	.word	0x00018680


	//   ....[176]....
        /*0664*/ 	.word	0x000186a0


	//   ....[177]....
        /*0668*/ 	.word	0x00019b00


	//   ....[178]....
        /*066c*/ 	.word	0x00019b40


	//   ....[179]....
        /*0670*/ 	.word	0x00019b60


	//   ....[180]....
        /*0674*/ 	.word	0x00019b90


	//   ....[181]....
        /*0678*/ 	.word	0x00019bd0


	//   ....[182]....
        /*067c*/ 	.word	0x00019c10


	//   ....[183]....
        /*0680*/ 	.word	0x00019c40


	//   ....[184]....
        /*0684*/ 	.word	0x00019c80


	//   ....[185]....
        /*0688*/ 	.word	0x00019d30


	//   ....[186]....
        /*068c*/ 	.word	0x00019d50


	//   ....[187]....
        /*0690*/ 	.word	0x00019d90


	//   ....[188]....
        /*0694*/ 	.word	0x00019da0


	//   ....[189]....
        /*0698*/ 	.word	0x00019e00


	//   ....[190]....
        /*069c*/ 	.word	0x00019e20


	//   ....[191]....
        /*06a0*/ 	.word	0x00019e40


	//   ....[192]....
        /*06a4*/ 	.word	0x00019ed0


	//   ....[193]....
        /*06a8*/ 	.word	0x00019f60


	//   ....[194]....
        /*06ac*/ 	.word	0x00019f70


	//   ....[195]....
        /*06b0*/ 	.word	0x00019f80


	//   ....[196]....
        /*06b4*/ 	.word	0x00019fb0


	//   ....[197]....
        /*06b8*/ 	.word	0x00019fc0


	//   ....[198]....
        /*06bc*/ 	.word	0x00019fd0


	//   ....[199]....
        /*06c0*/ 	.word	0x0001a050


	//   ....[200]....
        /*06c4*/ 	.word	0x0001a060


	//   ....[201]....
        /*06c8*/ 	.word	0x0001a930


	//   ....[202]....
        /*06cc*/ 	.word	0x0001a960


	//   ....[203]....
        /*06d0*/ 	.word	0x0001a990


	//   ....[204]....
        /*06d4*/ 	.word	0x0001a9c0


	//   ....[205]....
        /*06d8*/ 	.word	0x0001a9e0


	//   ....[206]....
        /*06dc*/ 	.word	0x0001aa00


	//   ....[207]....
        /*06e0*/ 	.word	0x0001aa30


	//   ....[208]....
        /*06e4*/ 	.word	0x0001aa60


	//   ....[209]....
        /*06e8*/ 	.word	0x0001aa90


	//   ....[210]....
        /*06ec*/ 	.word	0x0001aac0


	//   ....[211]....
        /*06f0*/ 	.word	0x0001aaf0


	//   ....[212]....
        /*06f4*/ 	.word	0x0001ab10


	//   ....[213]....
        /*06f8*/ 	.word	0x0001ab30


	//   ....[214]....
        /*06fc*/ 	.word	0x0001ab50


	//   ....[215]....
        /*0700*/ 	.word	0x0001abe0


	//   ....[216]....
        /*0704*/ 	.word	0x0001ac40


	//----- nvinfo : EIATTR_EXIT_INSTR_OFFSETS
	.align		4
.L_148:
        /*0708*/ 	.byte	0x04, 0x1c
        /*070a*/ 	.short	(.L_150 - .L_149)


	//   ....[0]....
.L_149:
        /*070c*/ 	.word	0x00000440


	//   ....[1]....
        /*0710*/ 	.word	0x0001a100


	//   ....[2]....
        /*0714*/ 	.word	0x0001a140


	//   ....[3]....
        /*0718*/ 	.word	0x0001ac60


	//   ....[4]....
        /*071c*/ 	.word	0x0001aca0


	//----- nvinfo : EIATTR_CTAIDZ_USED
	.align		4
.L_150:
        /*0720*/ 	.byte	0x01, 0x04
	.zero		2


	//----- nvinfo : EIATTR_MAX_THREADS
	.align		4
        /*0724*/ 	.byte	0x04, 0x05
        /*0726*/ 	.short	(.L_152 - .L_151)
.L_151:
        /*0728*/ 	.word	0x00000080
        /*072c*/ 	.word	0x00000001
        /*0730*/ 	.word	0x00000001


	//----- nvinfo : EIATTR_CRS_STACK_SIZE
	.align		4
.L_152:
        /*0734*/ 	.byte	0x04, 0x1e
        /*0736*/ 	.short	(.L_154 - .L_153)
.L_153:
        /*0738*/ 	.word	0x00000000
.L_154:


//--------------------- .nv.info._ZN7cutlass13device_kernelIN5flash19enable_sm80_to_sm89INS1_16FlashAttnFwdSm80INS1_25CollectiveMainloopFwdSm80ILi4ELi1ELb0EN4cute5tupleIJNS5_1CILi128EEENS7_ILi96EEENS7_ILi64EEEEEELi64ENS_10bfloat16_tEfNS_4arch4Sm80ELb0ELb1ELb0ELb1ELb1ELb1ELb1ELb0EEENS1_21CollectiveEpilogueFwdINS6_IJS8_SA_S9_EEENS6_IJNS7_ILi1EEESI_SI_EEESC_SE_Li128ELb1ELb1ELb0ELb0EEENS1_19SingleTileSchedulerILb1ELb0ELb1ELi128EEEEEEEEEvNT_6ParamsE --------------------------
	.section	.nv.info._ZN7cutlass13device_kernelIN5flash19enable_sm80_to_sm89INS1_16FlashAttnFwdSm80INS1_25CollectiveMainloopFwdSm80ILi4ELi1ELb0EN4cute5tupleIJNS5_1CILi128EEENS7_ILi96EEENS7_ILi64EEEEEELi64ENS_10bfloat16_tEfNS_4arch4Sm80ELb0ELb1ELb0ELb1ELb1ELb1ELb1ELb0EEENS1_21CollectiveEpilogueFwdINS6_IJS8_SA_S9_EEENS6_IJNS7_ILi1EEESI_SI_EEESC_SE_Li128ELb1ELb1ELb0ELb0EEENS1_19SingleTileSchedulerILb1ELb0ELb1ELi128EEEEEEEEEvNT_6ParamsE,"",@"SHT_CUDA_INFO"
	.sectionflags	@""
	.align	4


	//----- nvinfo : EIATTR_CUDA_API_VERSION
	.align		4
        /*0000*/ 	.byte	0x04, 0x37
        /*0002*/ 	.short	(.L_156 - .L_155)
.L_155:
        /*0004*/ 	.word	0x00000082


	//----- nvinfo : EIATTR_SW2861232_WAR
	.align		4
.L_156:
        /*0008*/ 	.byte	0x01, 0x35
	.zero		2


	//----- nvinfo : EIATTR_PARAM_CBANK
	.align		4
        /*000c*/ 	.byte	0x04, 0x0a
        /*000e*/ 	.short	(.L_158 - .L_157)
	.align		4
.L_157:
        /*0010*/ 	.word	index@(.nv.constant0._ZN7cutlass13device_kernelIN5flash19enable_sm80_to_sm89INS1_16FlashAttnFwdSm80INS1_25CollectiveMainloopFwdSm80ILi4ELi1ELb0EN4cute5tupleIJNS5_1CILi128EEENS7_ILi96EEENS7_ILi64EEEEEELi64ENS_10bfloat16_tEfNS_4arch4Sm80ELb0ELb1ELb0ELb1ELb1ELb1ELb1ELb0EEENS1_21CollectiveEpilogueFwdINS6_IJS8_SA_S9_EEENS6_IJNS7_ILi1EEESI_SI_EEESC_SE_Li128ELb1ELb1ELb0ELb0EEENS1_19SingleTileSchedulerILb1ELb0ELb1ELi128EEEEEEEEEvNT_6ParamsE)
        /*0014*/ 	.short	0x0160
        /*0016*/ 	.short	0x0418


	//----- nvinfo : EIATTR_CBANK_PARAM_SIZE
	.align		4
.L_158:
        /*0018*/ 	.byte	0x03, 0x19
        /*001a*/ 	.short	0x0418


	//----- nvinfo : EIATTR_KPARAM_INFO
	.align		4
        /*001c*/ 	.byte	0x04, 0x17
        /*001e*/ 	.short	(.L_160 - .L_159)
.L_159:
        /*0020*/ 	.word	0x00000000
        /*0024*/ 	.short	0x0000
        /*0026*/ 	.short	0x0000
        /*0028*/ 	.byte	0x00, 0xf0, 0x61, 0x10


	//----- nvinfo : EIATTR_MAXREG_COUNT
	.align		4
.L_160:
        /*002c*/ 	.byte	0x03, 0x1b
        /*002e*/ 	.short	0x00ff


	//----- nvinfo : EIATTR_NUM_BARRIERS
	.align		4
        /*0030*/ 	.byte	0x02, 0x4c
        /*0032*/ 	.byte	0x02
	.zero		1


	//----- nvinfo : EIATTR_ANNOTATIONS
	.align		4
        /*0034*/ 	.byte	0x04, 0x55
        /*0036*/ 	.short	(.L_162 - .L_161)


	//   ....[0]....
.L_161:
        /* <DEDUP_REMOVED lines=32> */


	//----- nvinfo : EIATTR_MERCURY_ISA_VERSION
	.align		4
.L_162:
        /*0228*/ 	.byte	0x03, 0x5f
        /*022a*/ 	.short	0x0000


	//----- nvinfo : EIATTR_COOP_GROUP_MASK_REGIDS
	.align		4
        /*022c*/ 	.byte	0x04, 0x29
        /*022e*/ 	.short	(.L_164 - .L_163)


	//   ....[0]....
.L_163:
        /*0230*/ 	.word	0xffffffff


	//   ....[1]....
        /*0234*/ 	.word	0xffffffff


	//   ....[2]....
        /*0238*/ 	.word	0xffffffff


	//   ....[3]....
        /*023c*/ 	.word	0xffffffff


	//   ....[4]....
        /*0240*/ 	.word	0xffffffff


	//   ....[5]....
        /*0244*/ 	.word	0xffffffff


	//   ....[6]....
        /*0248*/ 	.word	0xffffffff


	//   ....[7]....
        /*024c*/ 	.word	0xffffffff


	//   ....[8]....
        /*0250*/ 	.word	0xffffffff


	//   ....[9]....
        /*0254*/ 	.word	0xffffffff


	//   ....[10]....
        /*0258*/ 	.word	0xffffffff


	//   ....[11]....
        /*025c*/ 	.word	0xffffffff


	//   ....[12]....
        /*0260*/ 	.word	0xffffffff


	//   ....[13]....
        /*0264*/ 	.word	0xffffffff


	//   ....[14]....
        /*0268*/ 	.word	0xffffffff


	//   ....[15]....
        /*026c*/ 	.word	0xffffffff


	//   ....[16]....
        /*0270*/ 	.word	0xffffffff


	//   ....[17]....
        /*0274*/ 	.word	0xffffffff


	//   ....[18]....
        /*0278*/ 	.word	0xffffffff


	//   ....[19]....
        /*027c*/ 	.word	0xffffffff


	//   ....[20]....
        /*0280*/ 	.word	0xffffffff


	//   ....[21]....
        /*0284*/ 	.word	0xffffffff


	//   ....[22]....
        /*0288*/ 	.word	0xffffffff


	//   ....[23]....
        /*028c*/ 	.word	0xffffffff


	//   ....[24]....
        /*0290*/ 	.word	0xffffffff


	//   ....[25]....
        /*0294*/ 	.word	0xffffffff


	//   ....[26]....
        /*0298*/ 	.word	0xffffffff


	//   ....[27]....
        /*029c*/ 	.word	0xffffffff


	//   ....[28]....
        /*02a0*/ 	.word	0xffffffff


	//   ....[29]....
        /*02a4*/ 	.word	0xffffffff


	//   ....[30]....
        /*02a8*/ 	.word	0xffffffff


	//   ....[31]....
        /*02ac*/ 	.word	0xffffffff


	//   ....[32]....
        /*02b0*/ 	.word	0xffffffff


	//   ....[33]....
        /*02b4*/ 	.word	0xffffffff


	//   ....[34]....
        /*02b8*/ 	.word	0xffffffff


	//   ....[35]....
        /*02bc*/ 	.word	0xffffffff


	//   ....[36]....
        /*02c0*/ 	.word	0xffffffff


	//   ....[37]....
        /*02c4*/ 	.word	0xffffffff


	//   ....[38]....
        /*02c8*/ 	.word	0xffffffff


	//   ....[39]....
        /*02cc*/ 	.word	0xffffffff


	//   ....[40]....
        /*02d0*/ 	.word	0xffffffff


	//   ....[41]....
        /*02d4*/ 	.word	0xffffffff


	//   ....[42]....
        /*02d8*/ 	.word	0xffffffff


	//   ....[43]....
        /*02dc*/ 	.word	0xffffffff


	//   ....[44]....
        /*02e0*/ 	.word	0xffffffff


	//   ....[45]....
        /*02e4*/ 	.word	0xffffffff


	//   ....[46]....
        /*02e8*/ 	.word	0xffffffff


	//   ....[47]....
        /*02ec*/ 	.word	0xffffffff


	//   ....[48]....
        /*02f0*/ 	.word	0xffffffff


	//   ....[49]....
        /*02f4*/ 	.word	0xffffffff


	//   ....[50]....
        /*02f8*/ 	.word	0xffffffff


	//   ....[51]....
        /*02fc*/ 	.word	0xffffffff


	//   ....[52]....
        /*0300*/ 	.word	0xffffffff


	//   ....[53]....
        /*0304*/ 	.word	0xffffffff


	//   ....[54]....
        /*0308*/ 	.word	0xffffffff


	//   ....[55]....
        /*030c*/ 	.word	0xffffffff


	//   ....[56]....
        /*0310*/ 	.word	0xffffffff


	//   ....[57]....
        /*0314*/ 	.word	0xffffffff


	//   ....[58]....
        /*0318*/ 	.word	0xffffffff


	//   ....[59]....
        /*031c*/ 	.word	0xffffffff


	//   ....[60]....
        /*0320*/ 	.word	0xffffffff


	//   ....[61]....
        /*0324*/ 	.word	0xffffffff


	//   ....[62]....
        /*0328*/ 	.word	0xffffffff


	//   ....[63]....
        /*032c*/ 	.word	0xffffffff


	//   ....[64]....
        /*0330*/ 	.word	0xffffffff


	//   ....[65]....
        /*0334*/ 	.word	0xffffffff


	//   ....[66]....
        /*0338*/ 	.word	0xffffffff


	//   ....[67]....
        /*033c*/ 	.word	0xffffffff


	//   ....[68]....
        /*0340*/ 	.word	0xffffffff


	//   ....[69]....
        /*0344*/ 	.word	0xffffffff


	//   ....[70]....
        /*0348*/ 	.word	0xffffffff


	//   ....[71]....
        /*034c*/ 	.word	0xffffffff


	//   ....[72]....
        /*0350*/ 	.word	0xffffffff


	//   ....[73]....
        /*0354*/ 	.word	0xffffffff


	//   ....[74]....
        /*0358*/ 	.word	0xffffffff


	//   ....[75]....
        /*035c*/ 	.word	0xffffffff


	//   ....[76]....
        /*0360*/ 	.word	0xffffffff


	//   ....[77]....
        /*0364*/ 	.word	0xffffffff


	//   ....[78]....
        /*0368*/ 	.word	0xffffffff


	//   ....[79]....
        /*036c*/ 	.word	0xffffffff


	//   ....[80]....
        /*0370*/ 	.word	0xffffffff


	//   ....[81]....
        /*0374*/ 	.word	0xffffffff


	//   ....[82]....
        /*0378*/ 	.word	0xffffffff


	//   ....[83]....
        /*037c*/ 	.word	0xffffffff


	//   ....[84]....
        /*0380*/ 	.word	0xffffffff


	//   ....[85]....
        /*0384*/ 	.word	0xffffffff


	//   ....[86]....
        /*0388*/ 	.word	0xffffffff


	//   ....[87]....
        /*038c*/ 	.word	0xffffffff


	//   ....[88]....
        /*0390*/ 	.word	0xffffffff


	//   ....[89]....
        /*0394*/ 	.word	0xffffffff


	//   ....[90]....
        /*0398*/ 	.word	0xffffffff


	//   ....[91]....
        /*039c*/ 	.word	0xffffffff


	//   ....[92]....
        /*03a0*/ 	.word	0xffffffff


	//   ....[93]....
        /*03a4*/ 	.word	0xffffffff


	//   ....[94]....
        /*03a8*/ 	.word	0xffffffff


	//   ....[95]....
        /*03ac*/ 	.word	0xffffffff


	//   ....[96]....
        /*03b0*/ 	.word	0xffffffff


	//   ....[97]....
        /*03b4*/ 	.word	0xffffffff


	//   ....[98]....
        /*03b8*/ 	.word	0xffffffff


	//   ....[99]....
        /*03bc*/ 	.word	0xffffffff


	//   ....[100]....
        /*03c0*/ 	.word	0xffffffff


	//   ....[101]....
        /*03c4*/ 	.word	0xffffffff


	//   ....[102]....
        /*03c8*/ 	.word	0xffffffff


	//   ....[103]....
        /*03cc*/ 	.word	0xffffffff


	//   ....[104]....
        /*03d0*/ 	.word	0xffffffff


	//   ....[105]....
        /*03d4*/ 	.word	0xffffffff


	//   ....[106]....
        /*03d8*/ 	.word	0xffffffff


	//   ....[107]....
        /*03dc*/ 	.word	0xffffffff


	//   ....[108]....
        /*03e0*/ 	.word	0xffffffff


	//   ....[109]....
        /*03e4*/ 	.word	0xffffffff


	//   ....[110]....
        /*03e8*/ 	.word	0xffffffff


	//   ....[111]....
        /*03ec*/ 	.word	0xffffffff


	//   ....[112]....
        /*03f0*/ 	.word	0xffffffff


	//   ....[113]....
        /*03f4*/ 	.word	0xffffffff


	//   ....[114]....
        /*03f8*/ 	.word	0xffffffff


	//   ....[115]....
        /*03fc*/ 	.word	0xffffffff


	//   ....[116]....
        /*0400*/ 	.word	0xffffffff


	//   ....[117]....
        /*0404*/ 	.word	0xffffffff


	//   ....[118]....
        /*0408*/ 	.word	0xffffffff


	//   ....[119]....
        /*040c*/ 	.word	0xffffffff


	//   ....[120]....
        /*0410*/ 	.word	0xffffffff


	//   ....[121]....
        /*0414*/ 	.word	0xffffffff


	//   ....[122]....
        /*0418*/ 	.word	0xffffffff


	//   ....[123]....
        /*041c*/ 	.word	0xffffffff


	//   ....[124]....
        /*0420*/ 	.word	0xffffffff


	//   ....[125]....
        /*0424*/ 	.word	0xffffffff


	//   ....[126]....
        /*0428*/ 	.word	0xffffffff


	//   ....[127]....
        /*042c*/ 	.word	0xffffffff


	//   ....[128]....
        /*0430*/ 	.word	0xffffffff


	//   ....[129]....
        /*0434*/ 	.word	0xffffffff


	//   ....[130]....
        /*0438*/ 	.word	0xffffffff


	//   ....[131]....
        /*043c*/ 	.word	0xffffffff


	//   ....[132]....
        /*0440*/ 	.word	0xffffffff


	//   ....[133]....
        /*0444*/ 	.word	0xffffffff


	//   ....[134]....
        /*0448*/ 	.word	0xffffffff


	//   ....[135]....
        /*044c*/ 	.word	0xffffffff


	//   ....[136]....
        /*0450*/ 	.word	0xffffffff


	//   ....[137]....
        /*0454*/ 	.word	0xffffffff


	//   ....[138]....
        /*0458*/ 	.word	0xffffffff


	//   ....[139]....
        /*045c*/ 	.word	0xffffffff


	//   ....[140]....
        /*0460*/ 	.word	0xffffffff


	//   ....[141]....
        /*0464*/ 	.word	0xffffffff


	//   ....[142]....
        /*0468*/ 	.word	0xffffffff


	//   ....[143]....
        /*046c*/ 	.word	0xffffffff


	//   ....[144]....
        /*0470*/ 	.word	0xffffffff


	//   ....[145]....
        /*0474*/ 	.word	0xffffffff


	//   ....[146]....
        /*0478*/ 	.word	0xffffffff


	//   ....[147]....
        /*047c*/ 	.word	0xffffffff


	//   ....[148]....
        /*0480*/ 	.word	0xffffffff


	//   ....[149]....
        /*0484*/ 	.word	0xffffffff


	//   ....[150]....
        /*0488*/ 	.word	0xffffffff


	//   ....[151]....
        /*048c*/ 	.word	0xffffffff


	//   ....[152]....
        /*0490*/ 	.word	0xffffffff


	//   ....[153]....
        /*0494*/ 	.word	0xffffffff


	//   ....[154]....
        /*0498*/ 	.word	0xffffffff


	//   ....[155]....
        /*049c*/ 	.word	0xffffffff


	//   ....[156]....
        /*04a0*/ 	.word	0xffffffff


	//   ....[157]....
        /*04a4*/ 	.word	0xffffffff


	//   ....[158]....
        /*04a8*/ 	.word	0xffffffff


	//   ....[159]....
        /*04ac*/ 	.word	0xffffffff


	//   ....[160]....
        /*04b0*/ 	.word	0xffffffff


	//   ....[161]....
        /*04b4*/ 	.word	0xffffffff


	//   ....[162]....
        /*04b8*/ 	.word	0xffffffff


	//   ....[163]....
        /*04bc*/ 	.word	0xffffffff


	//   ....[164]....
        /*04c0*/ 	.word	0xffffffff


	//   ....[165]....
        /*04c4*/ 	.word	0xffffffff


	//   ....[166]....
        /*04c8*/ 	.word	0xffffffff


	//   ....[167]....
        /*04cc*/ 	.word	0xffffffff


	//   ....[168]....
        /*04d0*/ 	.word	0xffffffff


	//   ....[169]....
        /*04d4*/ 	.word	0xffffffff


	//   ....[170]....
        /*04d8*/ 	.word	0xffffffff


	//   ....[171]....
        /*04dc*/ 	.word	0xffffffff


	//   ....[172]....
        /*04e0*/ 	.word	0xffffffff


	//   ....[173]....
        /*04e4*/ 	.word	0xffffffff


	//   ....[174]....
        /*04e8*/ 	.word	0xffffffff


	//   ....[175]....
        /*04ec*/ 	.word	0xffffffff


	//   ....[176]....
        /*04f0*/ 	.word	0xffffffff


	//   ....[177]....
        /*04f4*/ 	.word	0xffffffff


	//   ....[178]....
        /*04f8*/ 	.word	0xffffffff


	//   ....[179]....
        /*04fc*/ 	.word	0xffffffff


	//   ....[180]....
        /*0500*/ 	.word	0xffffffff


	//   ....[181]....
        /*0504*/ 	.word	0xffffffff


	//   ....[182]....
        /*0508*/ 	.word	0xffffffff


	//   ....[183]....
        /*050c*/ 	.word	0xffffffff


	//   ....[184]....
        /*0510*/ 	.word	0xffffffff


	//   ....[185]....
        /*0514*/ 	.word	0xffffffff


	//   ....[186]....
        /*0518*/ 	.word	0xffffffff


	//   ....[187]....
        /*051c*/ 	.word	0xffffffff


	//   ....[188]....
        /*0520*/ 	.word	0xffffffff


	//   ....[189]....
        /*0524*/ 	.word	0xffffffff


	//   ....[190]....
        /*0528*/ 	.word	0xffffffff


	//   ....[191]....
        /*052c*/ 	.word	0xffffffff


	//   ....[192]....
        /*0530*/ 	.word	0xffffffff


	//   ....[193]....
        /*0534*/ 	.word	0xffffffff


	//   ....[194]....
        /*0538*/ 	.word	0xffffffff


	//   ....[195]....
        /*053c*/ 	.word	0xffffffff


	//   ....[196]....
        /*0540*/ 	.word	0xffffffff


	//   ....[197]....
        /*0544*/ 	.word	0xffffffff


	//   ....[198]....
        /*0548*/ 	.word	0xffffffff


	//   ....[199]....
        /*054c*/ 	.word	0xffffffff


	//   ....[200]....
        /*0550*/ 	.word	0xffffffff


	//   ....[201]....
        /*0554*/ 	.word	0xffffffff


	//   ....[202]....
        /*0558*/ 	.word	0xffffffff


	//   ....[203]....
        /*055c*/ 	.word	0xffffffff


	//   ....[204]....
        /*0560*/ 	.word	0xffffffff


	//   ....[205]....
        /*0564*/ 	.word	0xffffffff


	//   ....[206]....
        /*0568*/ 	.word	0xffffffff


	//   ....[207]....
        /*056c*/ 	.word	0xffffffff


	//   ....[208]....
        /*0570*/ 	.word	0xffffffff


	//   ....[209]....
        /*0574*/ 	.word	0xffffffff


	//   ....[210]....
        /*0578*/ 	.word	0xffffffff


	//   ....[211]....
        /*057c*/ 	.word	0xffffffff


	//   ....[212]....
        /*0580*/ 	.word	0xffffffff


	//   ....[213]....
        /*0584*/ 	.word	0xffffffff


	//   ....[214]....
        /*0588*/ 	.word	0xffffffff


	//   ....[215]....
        /*058c*/ 	.word	0xffffffff


	//   ....[216]....
        /*0590*/ 	.word	0xffffffff


	//   ....[217]....
        /*0594*/ 	.word	0xffffffff


	//   ....[218]....
        /*0598*/ 	.word	0xffffffff


	//   ....[219]....
        /*059c*/ 	.word	0xffffffff


	//   ....[220]....
        /*05a0*/ 	.word	0xffffffff


	//   ....[221]....
        /*05a4*/ 	.word	0xffffffff


	//   ....[222]....
        /*05a8*/ 	.word	0xffffffff


	//   ....[223]....
        /*05ac*/ 	.word	0xffffffff


	//   ....[224]....
        /*05b0*/ 	.word	0xffffffff


	//   ....[225]....
        /*05b4*/ 	.word	0xffffffff


	//   ....[226]....
        /*05b8*/ 	.word	0xffffffff


	//   ....[227]....
        /*05bc*/ 	.word	0xffffffff


	//   ....[228]....
        /*05c0*/ 	.word	0xffffffff


	//   ....[229]....
        /*05c4*/ 	.word	0xffffffff


	//   ....[230]....
        /*05c8*/ 	.word	0xffffffff


	//   ....[231]....
        /*05cc*/ 	.word	0xffffffff


	//   ....[232]....
        /*05d0*/ 	.word	0xffffffff


	//   ....[233]....
        /*05d4*/ 	.word	0xffffffff


	//   ....[234]....
        /*05d8*/ 	.word	0xffffffff


	//   ....[235]....
        /*05dc*/ 	.word	0xffffffff


	//   ....[236]....
        /*05e0*/ 	.word	0xffffffff


	//   ....[237]....
        /*05e4*/ 	.word	0xffffffff


	//   ....[238]....
        /*05e8*/ 	.word	0xffffffff


	//   ....[239]....
        /*05ec*/ 	.word	0xffffffff


	//   ....[240]....
        /*05f0*/ 	.word	0xffffffff


	//   ....[241]....
        /*05f4*/ 	.word	0xffffffff


	//   ....[242]....
        /*05f8*/ 	.word	0xffffffff


	//   ....[243]....
        /*05fc*/ 	.word	0xffffffff


	//   ....[244]....
        /*0600*/ 	.word	0xffffffff


	//   ....[245]....
        /*0604*/ 	.word	0xffffffff


	//   ....[246]....
        /*0608*/ 	.word	0xffffffff


	//   ....[247]....
        /*060c*/ 	.word	0xffffffff


	//   ....[248]....
        /*0610*/ 	.word	0xffffffff


	//   ....[249]....
        /*0614*/ 	.word	0xffffffff


	//   ....[250]....
        /*0618*/ 	.word	0xffffffff


	//   ....[251]....
        /*061c*/ 	.word	0xffffffff


	//   ....[252]....
        /*0620*/ 	.word	0xffffffff


	//   ....[253]....
        /*0624*/ 	.word	0xffffffff


	//   ....[254]....
        /*0628*/ 	.word	0xffffffff


	//   ....[255]....
        /*062c*/ 	.word	0xffffffff


	//   ....[0]....
        /*0630*/ 	.word	0xffffffff


	//   ....[1]....
        /*0634*/ 	.word	0xffffffff


	//   ....[2]....
        /*0638*/ 	.word	0xffffffff


	//   ....[3]....
        /*063c*/ 	.word	0xffffffff


	//   ....[4]....
        /*0640*/ 	.word	0xffffffff


	//   ....[5]....
        /*0644*/ 	.word	0xffffffff


	//   ....[6]....
        /*0648*/ 	.word	0xffffffff


	//   ....[7]....
        /*064c*/ 	.word	0xffffffff


	//   ....[8]....
        /*0650*/ 	.word	0xffffffff


	//   ....[9]....
        /*0654*/ 	.word	0xffffffff


	//   ....[10]....
        /*0658*/ 	.word	0xffffffff


	//   ....[11]....
        /*065c*/ 	.word	0xffffffff


	//   ....[12]....
        /*0660*/ 	.word	0xffffffff


	//   ....[13]....
        /*0664*/ 	.word	0xffffffff


	//   ....[14]....
        /*0668*/ 	.word	0xffffffff


	//   ....[15]....
        /*066c*/ 	.word	0xffffffff


	//   ....[16]....
        /*0670*/ 	.word	0xffffffff


	//----- nvinfo : EIATTR_COOP_GROUP_INSTR_OFFSETS
	.align		4
.L_164:
        /*0674*/ 	.byte	0x04, 0x28
        /*0676*/ 	.short	(.L_166 - .L_165)


	//   ....[0]....
.L_165:
        /*0678*/ 	.word	0x000000a0


	//   ....[1]....
        /*067c*/ 	.word	0x00002a00


	//   ....[2]....
        /*0680*/ 	.word	0x00002a50


	//   ....[3]....
        /*0684*/ 	.word	0x00003240


	//   ....[4]....
        /*0688*/ 	.word	0x00003260


	//   ....[5]....
        /*068c*/ 	.word	0x000039d0


	//   ....[6]....
        /*0690*/ 	.word	0x000039e0


	//   ....[7]....
        /*0694*/ 	.word	0x00004280


	//   ....[8]....
        /*0698*/ 	.word	0x000042e0


	//   ....[9]....
        /*069c*/ 	.word	0x00004e60


	//   ....[10]....
        /*06a0*/ 	.word	0x00004e90


	//   ....[11]....
        /*06a4*/ 	.word	0x000055d0


	//   ....[12]....
        /*06a8*/ 	.word	0x000055f0


	//   ....[13]....
        /*06ac*/ 	.word	0x00005d50


	//   ....[14]....
        /*06b0*/ 	.word	0x00005d80


	//   ....[15]....
        /*06b4*/ 	.word	0x00005ec0


	//   ....[16]....
        /*06b8*/ 	.word	0x00005ef0


	//   ....[17]....
        /*06bc*/ 	.word	0x00005fe0


	//   ....[18]....
        /*06c0*/ 	.word	0x00006000


	//   ....[19]....
        /*06c4*/ 	.word	0x00006730


	//   ....[20]....
        /*06c8*/ 	.word	0x00006750


	//   ....[21]....
        /*06cc*/ 	.word	0x00006840


	//   ....[22]....
        /*06d0*/ 	.word	0x00006870


	//   ....[23]....
        /*06d4*/ 	.word	0x00006960


	//   ....[24]....
        /*06d8*/ 	.word	0x00006990


	//   ....[25]....
        /*06dc*/ 	.word	0x00007c50


	//   ....[26]....
        /*06e0*/ 	.word	0x00007ca0


	//   ....[27]....
        /*06e4*/ 	.word	0x00007e50


	//   ....[28]....
        /*06e8*/ 	.word	0x00007e80


	//   ....[29]....
        /*06ec*/ 	.word	0x00007f10


	//   ....[30]....
        /*06f0*/ 	.word	0x00007f40


	//   ....[31]....
        /*06f4*/ 	.word	0x00007fd0


	//   ....[32]....
        /*06f8*/ 	.word	0x00008000


	//   ....[33]....
        /*06fc*/ 	.word	0x00008090


	//   ....[34]....
        /*0700*/ 	.word	0x000080c0


	//   ....[35]....
        /*0704*/ 	.word	0x00008150


	//   ....[36]....
        /*0708*/ 	.word	0x00008180


	//   ....[37]....
        /*070c*/ 	.word	0x00008210


	//   ....[38]....
        /*0710*/ 	.word	0x00008240


	//   ....[39]....
        /*0714*/ 	.word	0x000082c0


	//   ....[40]....
        /*0718*/ 	.word	0x00008300


	//   ....[41]....
        /*071c*/ 	.word	0x00008720


	//   ....[42]....
        /*0720*/ 	.word	0x00008740


	//   ....[43]....
        /*0724*/ 	.word	0x00008750


	//   ....[44]....
        /*0728*/ 	.word	0x00008760


	//   ....[45]....
        /*072c*/ 	.word	0x00008780


	//   ....[46]....
        /*0730*/ 	.word	0x00008790


	//   ....[47]....
        /*0734*/ 	.word	0x000087a0


	//   ....[48]....
        /*0738*/ 	.word	0x000087c0


	//   ....[49]....
        /*073c*/ 	.word	0x000087e0


	//   ....[50]....
        /*0740*/ 	.word	0x00008800


	//   ....[51]....
        /*0744*/ 	.word	0x00008830


	//   ....[52]....
        /*0748*/ 	.word	0x00008840


	//   ....[53]....
        /*074c*/ 	.word	0x00008ce0


	//   ....[54]....
        /*0750*/ 	.word	0x00008d00


	//   ....[55]....
        /*0754*/ 	.word	0x00008d10


	//   ....[56]....
        /*0758*/ 	.word	0x00008d20


	//   ....[57]....
        /*075c*/ 	.word	0x00008e90


	//   ....[58]....
        /*0760*/ 	.word	0x00008ed0


	//   ....[59]....
        /*0764*/ 	.word	0x00008f20


	//   ....[60]....
        /*0768*/ 	.word	0x00008f60


	//   ....[61]....
        /*076c*/ 	.word	0x00009130


	//   ....[62]....
        /*0770*/ 	.word	0x00009170


	//   ....[63]....
        /*0774*/ 	.word	0x000091c0


	//   ....[64]....
        /*0778*/ 	.word	0x00009200


	//   ....[65]....
        /*077c*/ 	.word	0x000093f0


	//   ....[66]....
        /*0780*/ 	.word	0x00009430


	//   ....[67]....
        /*0784*/ 	.word	0x00009480


	//   ....[68]....
        /*0788*/ 	.word	0x000094c0


	//   ....[69]....
        /*078c*/ 	.word	0x0000b3d0


	//   ....[70]....
        /*0790*/ 	.word	0x0000b3f0


	//   ....[71]....
        /*0794*/ 	.word	0x0000b420


	//   ....[72]....
        /*0798*/ 	.word	0x0000b430


	//   ....[73]....
        /*079c*/ 	.word	0x0000b510


	//   ....[74]....
        /*07a0*/ 	.word	0x0000b550


	//   ....[75]....
        /*07a4*/ 	.word	0x0000b570


	//   ....[76]....
        /*07a8*/ 	.word	0x0000b580


	//   ....[77]....
        /*07ac*/ 	.word	0x0000b740


	//   ....[78]....
        /*07b0*/ 	.word	0x0000b780


	//   ....[79]....
        /*07b4*/ 	.word	0x0000b7a0


	//   ....[80]....
        /*07b8*/ 	.word	0x0000b7b0


	//   ....[81]....
        /*07bc*/ 	.word	0x0000b8b0


	//   ....[82]....
        /*07c0*/ 	.word	0x0000b8f0


	//   ....[83]....
        /*07c4*/ 	.word	0x0000b950


	//   ....[84]....
        /*07c8*/ 	.word	0x0000b980


	//   ....[85]....
        /*07cc*/ 	.word	0x0000dbe0


	//   ....[86]....
        /*07d0*/ 	.word	0x0000dbf0


	//   ....[87]....
        /*07d4*/ 	.word	0x0000dc00


	//   ....[88]....
        /*07d8*/ 	.word	0x0000dcc0


	//   ....[89]....
        /*07dc*/ 	.word	0x0000dcd0


	//   ....[90]....
        /*07e0*/ 	.word	0x0000dd70


	//   ....[91]....
        /*07e4*/ 	.word	0x0000ddc0


	//   ....[92]....
        /*07e8*/ 	.word	0x0000ddd0


	//   ....[93]....
        /*07ec*/ 	.word	0x0000ddf0


	//   ....[94]....
        /*07f0*/ 	.word	0x0000de70


	//   ....[95]....
        /*07f4*/ 	.word	0x0000dec0


	//   ....[96]....
        /*07f8*/ 	.word	0x0000df10


	//   ....[97]....
        /*07fc*/ 	.word	0x0000e810


	//   ....[98]....
        /*0800*/ 	.word	0x0000e820


	//   ....[99]....
        /*0804*/ 	.word	0x0000e830


	//   ....[100]....
        /*0808*/ 	.word	0x0000e840


	//   ....[101]....
        /*080c*/ 	.word	0x0000e850


	//   ....[102]....
        /*0810*/ 	.word	0x0000e860


	//   ....[103]....
        /*0814*/ 	.word	0x0000e870


	//   ....[104]....
        /*0818*/ 	.word	0x0000e880


	//   ....[105]....
        /*081c*/ 	.word	0x0000e8a0


	//   ....[106]....
        /*0820*/ 	.word	0x0000e8d0


	//   ....[107]....
        /*0824*/ 	.word	0x0000e8f0


	//   ....[108]....
        /*0828*/ 	.word	0x0000e910


	//   ....[109]....
        /*082c*/ 	.word	0x0000ec00


	//   ....[110]....
        /*0830*/ 	.word	0x0000ee60


	//   ....[111]....
        /*0834*/ 	.word	0x0000f030


	//   ....[112]....
        /*0838*/ 	.word	0x0000faa0


	//   ....[113]....
        /*083c*/ 	.word	0x00010fc0


	//   ....[114]....
        /*0840*/ 	.word	0x00011070


	//   ....[115]....
        /*0844*/ 	.word	0x00011700


	//   ....[116]....
        /*0848*/ 	.word	0x00011770


	//   ....[117]....
        /*084c*/ 	.word	0x00011d00


	//   ....[118]....
        /*0850*/ 	.word	0x00011d50


	//   ....[119]....
        /*0854*/ 	.word	0x00011d90


	//   ....[120]....
        /*0858*/ 	.word	0x00011dd0


	//   ....[121]....
        /*085c*/ 	.word	0x000147e0


	//   ....[122]....
        /*0860*/ 	.word	0x000147f0


	//   ....[123]....
        /*0864*/ 	.word	0x00014800


	//   ....[124]....
        /*0868*/ 	.word	0x00014810


	//   ....[125]....
        /*086c*/ 	.word	0x00014820


	//   ....[126]....
        /*0870*/ 	.word	0x00014830


	//   ....[127]....
        /*0874*/ 	.word	0x00014840


	//   ....[128]....
        /*0878*/ 	.word	0x00014850


	//   ....[129]....
        /*087c*/ 	.word	0x00014860


	//   ....[130]....
        /*0880*/ 	.word	0x00014870


	//   ....[131]....
        /*0884*/ 	.word	0x00014880


	//   ....[132]....
        /*0888*/ 	.word	0x00014890


	//   ....[133]....
        /*088c*/ 	.word	0x00015330


	//   ....[134]....
        /*0890*/ 	.word	0x00015340


	//   ....[135]....
        /*0894*/ 	.word	0x00015350


	//   ....[136]....
        /*0898*/ 	.word	0x00015360


	//   ....[137]....
        /*089c*/ 	.word	0x00015370


	//   ....[138]....
        /*08a0*/ 	.word	0x00015380


	//   ....[139]....
        /*08a4*/ 	.word	0x00015390


	//   ....[140]....
        /*08a8*/ 	.word	0x000153b0


	//   ....[141]....
        /*08ac*/ 	.word	0x000153d0


	//   ....[142]....
        /*08b0*/ 	.word	0x00015410


	//   ....[143]....
        /*08b4*/ 	.word	0x00015430


	//   ....[144]....
        /*08b8*/ 	.word	0x00015450


	//   ....[145]....
        /*08bc*/ 	.word	0x000155f0


	//   ....[146]....
        /*08c0*/ 	.word	0x00015800


	//   ....[147]....
        /*08c4*/ 	.word	0x000159f0


	//   ....[148]....
        /*08c8*/ 	.word	0x00016ac0


	//   ....[149]....
        /*08cc*/ 	.word	0x00017b60


	//   ....[150]....
        /*08d0*/ 	.word	0x00017da0


	//   ....[151]....
        /*08d4*/ 	.word	0x00017e40


	//   ....[152]....
        /*08d8*/ 	.word	0x00018100


	//   ....[153]....
        /*08dc*/ 	.word	0x00018160


	//   ....[154]....
        /*08e0*/ 	.word	0x000182e0


	//   ....[155]....
        /*08e4*/ 	.word	0x00018650


	//   ....[156]....
        /*08e8*/ 	.word	0x000187d0


	//   ....[157]....
        /*08ec*/ 	.word	0x0001b0c0


	//   ....[158]....
        /*08f0*/ 	.word	0x0001b0d0


	//   ....[159]....
        /*08f4*/ 	.word	0x0001b0e0


	//   ....[160]....
        /*08f8*/ 	.word	0x0001b0f0


	//   ....[161]....
        /*08fc*/ 	.word	0x0001b100


	//   ....[162]....
        /*0900*/ 	.word	0x0001b110


	//   ....[163]....
        /*0904*/ 	.word	0x0001b120


	//   ....[164]....
        /*0908*/ 	.word	0x0001b130


	//   ....[165]....
        /*090c*/ 	.word	0x0001b140


	//   ....[166]....
        /*0910*/ 	.word	0x0001b150


	//   ....[167]....
        /*0914*/ 	.word	0x0001b160


	//   ....[168]....
        /*0918*/ 	.word	0x0001b170


	//   ....[169]....
        /*091c*/ 	.word	0x0001bc10


	//   ....[170]....
        /*0920*/ 	.word	0x0001bc20


	//   ....[171]....
        /*0924*/ 	.word	0x0001bc30


	//   ....[172]....
        /*0928*/ 	.word	0x0001bc40


	//   ....[173]....
        /*092c*/ 	.word	0x0001bc50


	//   ....[174]....
        /*0930*/ 	.word	0x0001bc60


	//   ....[175]....
        /*0934*/ 	.word	0x0001bc70


	//   ....[176]....
        /*0938*/ 	.word	0x0001bc80


	//   ....[177]....
        /*093c*/ 	.word	0x0001bca0


	//   ....[178]....
        /*0940*/ 	.word	0x0001bcd0


	//   ....[179]....
        /*0944*/ 	.word	0x0001bd10


	//   ....[180]....
        /*0948*/ 	.word	0x0001bd30


	//   ....[181]....
        /*094c*/ 	.word	0x0001c2b0


	//   ....[182]....
        /*0950*/ 	.word	0x0001c350


	//   ....[183]....
        /*0954*/ 	.word	0x0001c3d0


	//   ....[184]....
        /*0958*/ 	.word	0x0001c460


	//   ....[185]....
        /*095c*/ 	.word	0x0001c4a0


	//   ....[186]....
        /*0960*/ 	.word	0x0001c4d0


	//   ....[187]....
        /*0964*/ 	.word	0x0001c690


	//   ....[188]....
        /*0968*/ 	.word	0x0001ca50


	//   ....[189]....
        /*096c*/ 	.word	0x0001ea30


	//   ....[190]....
        /*0970*/ 	.word	0x0001ea40


	//   ....[191]....
        /*0974*/ 	.word	0x0001ea60


	//   ....[192]....
        /*0978*/ 	.word	0x0001ea80


	//   ....[193]....
        /*097c*/ 	.word	0x0001eaa0


	//   ....[194]....
        /*0980*/ 	.word	0x0001eab0


	//   ....[195]....
        /*0984*/ 	.word	0x0001ead0


	//   ....[196]....
        /*0988*/ 	.word	0x0001eaf0


	//   ....[197]....
        /*098c*/ 	.word	0x0001eb30


	//   ....[198]....
        /*0990*/ 	.word	0x0001eb50


	//   ....[199]....
        /*0994*/ 	.word	0x0001eb60


	//   ....[200]....
        /*0998*/ 	.word	0x0001eb80


	//   ....[201]....
        /*099c*/ 	.word	0x0001f580


	//   ....[202]....
        /*09a0*/ 	.word	0x0001f590


	//   ....[203]....
        /*09a4*/ 	.word	0x0001f5a0


	//   ....[204]....
        /*09a8*/ 	.word	0x0001f5b0


	//   ....[205]....
        /*09ac*/ 	.word	0x0001f5c0


	//   ....[206]....
        /*09b0*/ 	.word	0x0001f5d0


	//   ....[207]....
        /*09b4*/ 	.word	0x0001f5e0


	//   ....[208]....
        /*09b8*/ 	.word	0x0001f600


	//   ....[209]....
        /*09bc*/ 	.word	0x0001f620


	//   ....[210]....
        /*09c0*/ 	.word	0x0001f660


	//   ....[211]....
        /*09c4*/ 	.word	0x0001f680


	//   ....[212]....
        /*09c8*/ 	.word	0x0001f6a0


	//   ....[213]....
        /*09cc*/ 	.word	0x0001f850


	//   ....[214]....
        /*09d0*/ 	.word	0x0001fa50


	//   ....[215]....
        /*09d4*/ 	.word	0x0001fc40


	//   ....[216]....
        /*09d8*/ 	.word	0x00020ef0


	//   ....[217]....
        /*09dc*/ 	.word	0x00021ec0


	//   ....[218]....
        /*09e0*/ 	.word	0x00022100


	//   ....[219]....
        /*09e4*/ 	.word	0x00022190


	//   ....[220]....
        /*09e8*/ 	.word	0x00022410


	//   ....[221]....
        /*09ec*/ 	.word	0x00022470


	//   ....[222]....
        /*09f0*/ 	.word	0x000225e0


	//   ....[223]....
        /*09f4*/ 	.word	0x000228f0


	//   ....[224]....
        /*09f8*/ 	.word	0x00022a70


	//   ....[225]....
        /*09fc*/ 	.word	0x00024d40


	//   ....[226]....
        /*0a00*/ 	.word	0x00024d50


	//   ....[227]....
        /*0a04*/ 	.word	0x00024d60


	//   ....[228]....
        /*0a08*/ 	.word	0x00024d70


	//   ....[229]....
        /*0a0c*/ 	.word	0x00024da0


	//   ....[230]....
        /*0a10*/ 	.word	0x00024dc0


	//   ....[231]....
        /*0a14*/ 	.word	0x00024de0


	//   ....[232]....
        /*0a18*/ 	.word	0x00024df0


	//   ....[233]....
        /*0a1c*/ 	.word	0x000262c0


	//   ....[234]....
        /*0a20*/ 	.word	0x000262f0


	//   ....[235]....
        /*0a24*/ 	.word	0x00026320


	//   ....[236]....
        /*0a28*/ 	.word	0x00026350


	//   ....[237]....
        /*0a2c*/ 	.word	0x00026390


	//   ....[238]....
        /*0a30*/ 	.word	0x000263c0


	//   ....[239]....
        /*0a34*/ 	.word	0x00026400


	//   ....[240]....
        /*0a38*/ 	.word	0x00026420


	//   ....[241]....
        /*0a3c*/ 	.word	0x000264d0


	//   ....[242]....
        /*0a40*/ 	.word	0x000264f0


	//   ....[243]....
        /*0a44*/ 	.word	0x00026520


	//   ....[244]....
        /*0a48*/ 	.word	0x00026550


	//   ....[245]....
        /*0a4c*/ 	.word	0x00026580


	//   ....[246]....
        /*0a50*/ 	.word	0x000265d0


	//   ....[247]....
        /*0a54*/ 	.word	0x00026600


	//   ....[248]....
        /*0a58*/ 	.word	0x00026670


	//   ....[249]....
        /*0a5c*/ 	.word	0x00026730


	//   ....[250]....
        /*0a60*/ 	.word	0x00026750


	//   ....[251]....
        /*0a64*/ 	.word	0x00026780


	//   ....[252]....
        /*0a68*/ 	.word	0x00026790


	//   ....[253]....
        /*0a6c*/ 	.word	0x000267a0


	//   ....[254]....
        /*0a70*/ 	.word	0x000267b0


	//   ....[255]....
        /*0a74*/ 	.word	0x000268a0


	//   ....[0]....
        /*0a78*/ 	.word	0x000268c0


	//   ....[1]....
        /*0a7c*/ 	.word	0x00027130


	//   ....[2]....
        /*0a80*/ 	.word	0x00027160


	//   ....[3]....
        /*0a84*/ 	.word	0x00027190


	//   ....[4]....
        /*0a88*/ 	.word	0x000271c0


	//   ....[5]....
        /*0a8c*/ 	.word	0x000271f0


	//   ....[6]....
        /*0a90*/ 	.word	0x00027220


	//   ....[7]....
        /*0a94*/ 	.word	0x00027250


	//   ....[8]....
        /*0a98*/ 	.word	0x00027270


	//   ....[9]....
        /*0a9c*/ 	.word	0x00027290


	//   ....[10]....
        /*0aa0*/ 	.word	0x000272b0


	//   ....[11]....
        /*0aa4*/ 	.word	0x000272c0


	//   ....[12]....
        /*0aa8*/ 	.word	0x000272d0


	//   ....[13]....
        /*0aac*/ 	.word	0x000272e0


	//   ....[14]....
        /*0ab0*/ 	.word	0x000272f0


	//   ....[15]....
        /*0ab4*/ 	.word	0x00027300


	//   ....[16]....
        /*0ab8*/ 	.word	0x00027330


	//----- nvinfo : EIATTR_EXIT_INSTR_OFFSETS
	.align		4
.L_166:
        /*0abc*/ 	.byte	0x04, 0x1c
        /*0abe*/ 	.short	(.L_168 - .L_167)


	//   ....[0]....
.L_167:
        /*0ac0*/ 	.word	0x000003b0


	//   ....[1]....
        /*0ac4*/ 	.word	0x000268e0


	//   ....[2]....
        /*0ac8*/ 	.word	0x00026920


	//   ....[3]....
        /*0acc*/ 	.word	0x000274c0


	//   ....[4]....
        /*0ad0*/ 	.word	0x00027500


	//----- nvinfo : EIATTR_CTAIDZ_USED
	.align		4
.L_168:
        /*0ad4*/ 	.byte	0x01, 0x04
	.zero		2


	//----- nvinfo : EIATTR_MAX_THREADS
	.align		4
        /*0ad8*/ 	.byte	0x04, 0x05
        /*0ada*/ 	.short	(.L_170 - .L_169)
.L_169:
        /*0adc*/ 	.word	0x00000080
        /*0ae0*/ 	.word	0x00000001
        /*0ae4*/ 	.word	0x00000001


	//----- nvinfo : EIATTR_CRS_STACK_SIZE
	.align		4
.L_170:
        /*0ae8*/ 	.byte	0x04, 0x1e
        /*0aea*/ 	.short	(.L_172 - .L_171)
.L_171:
        /*0aec*/ 	.word	0x00000000
.L_172:


//--------------------- .nv.info._ZN7cutlass13device_kernelIN5flash19enable_sm80_to_sm89INS1_16FlashAttnFwdSm80INS1_25CollectiveMainloopFwdSm80ILi4ELi1ELb0EN4cute5tupleIJNS5_1CILi128EEENS7_ILi112EEENS7_ILi64EEEEEELi64ENS_10bfloat16_tEfNS_4arch4Sm80ELb1ELb0ELb0ELb0ELb1ELb0ELb1ELb0EEENS1_21CollectiveEpilogueFwdINS6_IJS8_SA_S9_EEENS6_IJNS7_ILi1EEESI_SI_EEESC_SE_Li128ELb0ELb1ELb0ELb0EEENS1_30DynamicPersistentTileSchedulerILi128ELi128ELb0ELb1ELb0EEEEEEEEEvNT_6ParamsE --------------------------
	.section	.nv.info._ZN7cutlass13device_kernelIN5flash19enable_sm80_to_sm89INS1_16FlashAttnFwdSm80INS1_25CollectiveMainloopFwdSm80ILi4ELi1ELb0EN4cute5tupleIJNS5_1CILi128EEENS7_ILi112EEENS7_ILi64EEEEEELi64ENS_10bfloat16_tEfNS_4arch4Sm80ELb1ELb0ELb0ELb0ELb1ELb0ELb1ELb0EEENS1_21CollectiveEpilogueFwdINS6_IJS8_SA_S9_EEENS6_IJNS7_ILi1EEESI_SI_EEESC_SE_Li128ELb0ELb1ELb0ELb0EEENS1_30DynamicPersistentTileSchedulerILi128ELi128ELb0ELb1ELb0EEEEEEEEEvNT_6ParamsE,"",@"SHT_CUDA_INFO"
	.sectionflags	@""
	.align	4


	//----- nvinfo : EIATTR_CUDA_API_VERSION
	.align		4
        /*0000*/ 	.byte	0x04, 0x37
        /*0002*/ 	.short	(.L_174 - .L_173)
.L_173:
        /*0004*/ 	.word	0x00000082


	//----- nvinfo : EIATTR_SW2861232_WAR
	.align		4
.L_174:
        /*0008*/ 	.byte	0x01, 0x35
	.zero		2


	//----- nvinfo : EIATTR_PARAM_CBANK
	.align		4
        /*000c*/ 	.byte	0x04, 0x0a
        /*000e*/ 	.short	(.L_176 - .L_175)
	.align		4
.L_175:
        /*0010*/ 	.word	index@(.nv.constant0._ZN7cutlass13device_kernelIN5flash19enable_sm80_to_sm89INS1_16FlashAttnFwdSm80INS1_25CollectiveMainloopFwdSm80ILi4ELi1ELb0EN4cute5tupleIJNS5_1CILi128EEENS7_ILi112EEENS7_ILi64EEEEEELi64ENS_10bfloat16_tEfNS_4arch4Sm80ELb1ELb0ELb0ELb0ELb1ELb0ELb1ELb0EEENS1_21CollectiveEpilogueFwdINS6_IJS8_SA_S9_EEENS6_IJNS7_ILi1EEESI_SI_EEESC_SE_Li128ELb0ELb1ELb0ELb0EEENS1_30DynamicPersistentTileSchedulerILi128ELi128ELb0ELb1ELb0EEEEEEEEEvNT_6ParamsE)
        /*0014*/ 	.short	0x0160
        /*0016*/ 	.short	0x0428


	//----- nvinfo : EIATTR_CBANK_PARAM_SIZE
	.align		4
.L_176:
        /*0018*/ 	.byte	0x03, 0x19
        /*001a*/ 	.short	0x0428


	//----- nvinfo : EIATTR_KPARAM_INFO
	.align		4
        /*001c*/ 	.byte	0x04, 0x17
        /*001e*/ 	.short	(.L_178 - .L_177)
.L_177:
        /*0020*/ 	.word	0x00000000
        /*0024*/ 	.short	0x0000
        /*0026*/ 	.short	0x0000
        /*0028*/ 	.byte	0x00, 0xf0, 0xa1, 0x10


	//----- nvinfo : EIATTR_MAXREG_COUNT
	.align		4
.L_178:
        /*002c*/ 	.byte	0x03, 0x1b
        /*002e*/ 	.short	0x00ff


	//----- nvinfo : EIATTR_NUM_BARRIERS
	.align		4
        /*0030*/ 	.byte	0x02, 0x4c
        /*0032*/ 	.byte	0x06
	.zero		1


	//----- nvinfo : EIATTR_ANNOTATIONS
	.align		4
        /*0034*/ 	.byte	0x04, 0x55
        /*0036*/ 	.short	(.L_180 - .L_179)


	//   ....[0]....
.L_179:
        /* <DEDUP_REMOVED lines=65> */


	//----- nvinfo : EIATTR_MERCURY_ISA_VERSION
	.align		4
.L_180:
        /*0430*/ 	.byte	0x03, 0x5f
        /*0432*/ 	.short	0x0000


	//----- nvinfo : EIATTR_INT_WARP_WIDE_INSTR_OFFSETS
	.align		4
        /*0434*/ 	.byte	0x04, 0x31
        /*0436*/ 	.short	(.L_182 - .L_181)


	//   ....[0]....
.L_181:
        /*0438*/ 	.word	0x00011ae0


	//   ....[1]....
        /*043c*/ 	.word	0x00011b60


	//----- nvinfo : EIATTR_COOP_GROUP_MASK_REGIDS
	.align		4
.L_182:
        /*0440*/ 	.byte	0x04, 0x29
        /*0442*/ 	.short	(.L_184 - .L_183)


	//   ....[0]....
.L_183:
        /*0444*/ 	.word	0xffffffff


	//   ....[1]....
        /*0448*/ 	.word	0xffffffff


	//   ....[2]....
        /*044c*/ 	.word	0xffffffff


	//   ....[3]....
        /*0450*/ 	.word	0xffffffff


	//   ....[4]....
        /*0454*/ 	.word	0xffffffff


	//   ....[5]....
        /*0458*/ 	.word	0xffffffff


	//   ....[6]....
        /*045c*/ 	.word	0xffffffff


	//   ....[7]....
        /*0460*/ 	.word	0xffffffff


	//   ....[8]....
        /*0464*/ 	.word	0xffffffff


	//   ....[9]....
        /*0468*/ 	.word	0xffffffff


	//   ....[10]....
        /*046c*/ 	.word	0xffffffff


	//   ....[11]....
        /*0470*/ 	.word	0xffffffff


	//   ....[12]....
        /*0474*/ 	.word	0xffffffff


	//   ....[13]....
        /*0478*/ 	.word	0xffffffff


	//   ....[14]....
        /*047c*/ 	.word	0xffffffff


	//   ....[15]....
        /*0480*/ 	.word	0xffffffff


	//   ....[16]....
        /*0484*/ 	.word	0xffffffff


	//   ....[17]....
        /*0488*/ 	.word	0xffffffff


	//   ....[18]....
        /*048c*/ 	.word	0xffffffff


	//   ....[19]....
        /*0490*/ 	.word	0xffffffff


	//   ....[20]....
        /*0494*/ 	.word	0xffffffff


	//   ....[21]....
        /*0498*/ 	.word	0xffffffff


	//   ....[22]....
        /*049c*/ 	.word	0xffffffff


	//   ....[23]....
        /*04a0*/ 	.word	0xffffffff


	//   ....[24]....
        /*04a4*/ 	.word	0xffffffff


	//   ....[25]....
        /*04a8*/ 	.word	0xffffffff


	//   ....[26]....
        /*04ac*/ 	.word	0xffffffff


	//   ....[27]....
        /*04b0*/ 	.word	0xffffffff


	//   ....[28]....
        /*04b4*/ 	.word	0xffffffff


	//   ....[29]....
        /*04b8*/ 	.word	0xffffffff


	//   ....[30]....
        /*04bc*/ 	.word	0xffffffff


	//   ....[31]....
        /*04c0*/ 	.word	0xffffffff


	//   ....[32]....
        /*04c4*/ 	.word	0xffffffff


	//   ....[33]....
        /*04c8*/ 	.word	0xffffffff


	//   ....[34]....
        /*04cc*/ 	.word	0xffffffff


	//   ....[35]....
        /*04d0*/ 	.word	0xffffffff


	//   ....[36]....
        /*04d4*/ 	.word	0xffffffff


	//   ....[37]....
        /*04d8*/ 	.word	0xffffffff


	//   ....[38]....
        /*04dc*/ 	.word	0xffffffff


	//   ....[39]....
        /*04e0*/ 	.word	0xffffffff


	//   ....[40]....
        /*04e4*/ 	.word	0xffffffff


	//   ....[41]....
        /*04e8*/ 	.word	0xffffffff


	//   ....[42]....
        /*04ec*/ 	.word	0xffffffff


	//   ....[43]....
        /*04f0*/ 	.word	0xffffffff


	//   ....[44]....
        /*04f4*/ 	.word	0xffffffff


	//   ....[45]....
        /*04f8*/ 	.word	0xffffffff


	//   ....[46]....
        /*04fc*/ 	.word	0xffffffff


	//   ....[47]....
        /*0500*/ 	.word	0xffffffff


	//   ....[48]....
        /*0504*/ 	.word	0xffffffff


	//   ....[49]....
        /*0508*/ 	.word	0xffffffff


	//   ....[50]....
        /*050c*/ 	.word	0xffffffff


	//   ....[51]....
        /*0510*/ 	.word	0xffffffff


	//   ....[52]....
        /*0514*/ 	.word	0xffffffff


	//   ....[53]....
        /*0518*/ 	.word	0xffffffff


	//   ....[54]....
        /*051c*/ 	.word	0xffffffff


	//   ....[55]....
        /*0520*/ 	.word	0xffffffff


	//   ....[56]....
        /*0524*/ 	.word	0xffffffff


	//   ....[57]....
        /*0528*/ 	.word	0xffffffff


	//   ....[58]....
        /*052c*/ 	.word	0xffffffff


	//   ....[59]....
        /*0530*/ 	.word	0xffffffff


	//   ....[60]....
        /*0534*/ 	.word	0xffffffff


	//   ....[61]....
        /*0538*/ 	.word	0xffffffff


	//   ....[62]....
        /*053c*/ 	.word	0xffffffff


	//   ....[63]....
        /*0540*/ 	.word	0xffffffff


	//   ....[64]....
        /*0544*/ 	.word	0xffffffff


	//   ....[65]....
        /*0548*/ 	.word	0xffffffff


	//   ....[66]....
        /*054c*/ 	.word	0xffffffff


	//   ....[67]....
        /*0550*/ 	.word	0xffffffff


	//   ....[68]....
        /*0554*/ 	.word	0xffffffff


	//   ....[69]....
        /*0558*/ 	.word	0xffffffff


	//   ....[70]....
        /*055c*/ 	.word	0xffffffff


	//   ....[71]....
        /*0560*/ 	.word	0xffffffff


	//   ....[72]....
        /*0564*/ 	.word	0xffffffff


	//   ....[73]....
        /*0568*/ 	.word	0xffffffff


	//   ....[74]....
        /*056c*/ 	.word	0xffffffff


	//   ....[75]....
        /*0570*/ 	.word	0xffffffff


	//   ....[76]....
        /*0574*/ 	.word	0xffffffff


	//   ....[77]....
        /*0578*/ 	.word	0xffffffff


	//   ....[78]....
        /*057c*/ 	.word	0xffffffff


	//   ....[79]....
        /*0580*/ 	.word	0xffffffff


	//   ....[80]....
        /*0584*/ 	.word	0xffffffff


	//   ....[81]....
        /*0588*/ 	.word	0xffffffff


	//   ....[82]....
        /*058c*/ 	.word	0xffffffff


	//   ....[83]....
        /*0590*/ 	.word	0xffffffff


	//   ....[84]....
        /*0594*/ 	.word	0xffffffff


	//   ....[85]....
        /*0598*/ 	.word	0xffffffff


	//   ....[86]....
        /*059c*/ 	.word	0xffffffff


	//   ....[87]....
        /*05a0*/ 	.word	0xffffffff


	//   ....[88]....
        /*05a4*/ 	.word	0xffffffff


	//   ....[89]....
        /*05a8*/ 	.word	0xffffffff


	//   ....[90]....
        /*05ac*/ 	.word	0xffffffff


	//   ....[91]....
        /*05b0*/ 	.word	0xffffffff


	//   ....[92]....
        /*05b4*/ 	.word	0xffffffff


	//   ....[93]....
        /*05b8*/ 	.word	0xffffffff


	//   ....[94]....
        /*05bc*/ 	.word	0xffffffff


	//   ....[95]....
        /*05c0*/ 	.word	0xffffffff


	//   ....[96]....
        /*05c4*/ 	.word	0xffffffff


	//   ....[97]....
        /*05c8*/ 	.word	0xffffffff


	//   ....[98]....
        /*05cc*/ 	.word	0xffffffff


	//   ....[99]....
        /*05d0*/ 	.word	0xffffffff


	//   ....[100]....
        /*05d4*/ 	.word	0xffffffff


	//   ....[101]....
        /*05d8*/ 	.word	0xffffffff


	//   ....[102]....
        /*05dc*/ 	.word	0xffffffff


	//   ....[103]....
        /*05e0*/ 	.word	0xffffffff


	//   ....[104]....
        /*05e4*/ 	.word	0xffffffff


	//   ....[105]....
        /*05e8*/ 	.word	0xffffffff


	//   ....[106]....
        /*05ec*/ 	.word	0xffffffff


	//   ....[107]....
        /*05f0*/ 	.word	0xffffffff


	//   ....[108]....
        /*05f4*/ 	.word	0xffffffff


	//   ....[109]....
        /*05f8*/ 	.word	0xffffffff


	//   ....[110]....
        /*05fc*/ 	.word	0xffffffff


	//   ....[111]....
        /*0600*/ 	.word	0xffffffff


	//   ....[112]....
        /*0604*/ 	.word	0xffffffff


	//   ....[113]....
        /*0608*/ 	.word	0xffffffff


	//   ....[114]....
        /*060c*/ 	.word	0xffffffff


	//   ....[115]....
        /*0610*/ 	.word	0xffffffff


	//   ....[116]....
        /*0614*/ 	.word	0xffffffff


	//   ....[117]....
        /*0618*/ 	.word	0xffffffff


	//   ....[118]....
        /*061c*/ 	.word	0xffffffff


	//   ....[119]....
        /*0620*/ 	.word	0xffffffff


	//   ....[120]....
        /*0624*/ 	.word	0xffffffff


	//   ....[121]....
        /*0628*/ 	.word	0xffffffff


	//   ....[122]....
        /*062c*/ 	.word	0xffffffff


	//   ....[123]....
        /*0630*/ 	.word	0xffffffff


	//   ....[124]....
        /*0634*/ 	.word	0xffffffff


	//   ....[125]....
        /*0638*/ 	.word	0xffffffff


	//   ....[126]....
        /*063c*/ 	.word	0xffffffff


	//   ....[127]....
        /*0640*/ 	.word	0xffffffff


	//   ....[128]....
        /*0644*/ 	.word	0xffffffff


	//   ....[129]....
        /*0648*/ 	.word	0xffffffff


	//   ....[130]....
        /*064c*/ 	.word	0xffffffff


	//   ....[131]....
        /*0650*/ 	.word	0xffffffff


	//   ....[132]....
        /*0654*/ 	.word	0xffffffff


	//   ....[133]....
        /*0658*/ 	.word	0xffffffff


	//   ....[134]....
        /*065c*/ 	.word	0xffffffff


	//   ....[135]....
        /*0660*/ 	.word	0xffffffff


	//   ....[136]....
        /*0664*/ 	.word	0xffffffff


	//   ....[137]....
        /*0668*/ 	.word	0xffffffff


	//   ....[138]....
        /*066c*/ 	.word	0xffffffff


	//   ....[139]....
        /*0670*/ 	.word	0xffffffff


	//   ....[140]....
        /*0674*/ 	.word	0xffffffff


	//   ....[141]....
        /*0678*/ 	.word	0xffffffff


	//   ....[142]....
        /*067c*/ 	.word	0xffffffff


	//   ....[143]....
        /*0680*/ 	.word	0xffffffff


	//   ....[144]....
        /*0684*/ 	.word	0xffffffff


	//   ....[145]....
        /*0688*/ 	.word	0xffffffff


	//   ....[146]....
        /*068c*/ 	.word	0xffffffff


	//   ....[147]....
        /*0690*/ 	.word	0xffffffff


	//   ....[148]....
        /*0694*/ 	.word	0xffffffff


	//   ....[149]....
        /*0698*/ 	.word	0xffffffff


	//   ....[150]....
        /*069c*/ 	.word	0xffffffff


	//   ....[151]....
        /*06a0*/ 	.word	0xffffffff


	//   ....[152]....
        /*06a4*/ 	.word	0xffffffff


	//   ....[153]....
        /*06a8*/ 	.word	0xffffffff


	//   ....[154]....
        /*06ac*/ 	.word	0xffffffff


	//   ....[155]....
        /*06b0*/ 	.word	0xffffffff


	//   ....[156]....
        /*06b4*/ 	.word	0xffffffff


	//   ....[157]....
        /*06b8*/ 	.word	0xffffffff


	//   ....[158]....
        /*06bc*/ 	.word	0xffffffff


	//   ....[159]....
        /*06c0*/ 	.word	0xffffffff


	//   ....[160]....
        /*06c4*/ 	.word	0xffffffff


	//   ....[161]....
        /*06c8*/ 	.word	0xffffffff


	//   ....[162]....
        /*06cc*/ 	.word	0xffffffff


	//   ....[163]....
        /*06d0*/ 	.word	0xffffffff


	//   ....[164]....
        /*06d4*/ 	.word	0xffffffff


	//   ....[165]....
        /*06d8*/ 	.word	0xffffffff


	//   ....[166]....
        /*06dc*/ 	.word	0xffffffff


	//   ....[167]....
        /*06e0*/ 	.word	0xffffffff


	//   ....[168]....
        /*06e4*/ 	.word	0xffffffff


	//   ....[169]....
        /*06e8*/ 	.word	0xffffffff


	//   ....[170]....
        /*06ec*/ 	.word	0xffffffff


	//   ....[171]....
        /*06f0*/ 	.word	0xffffffff


	//   ....[172]....
        /*06f4*/ 	.word	0xffffffff


	//   ....[173]....
        /*06f8*/ 	.word	0xffffffff


	//   ....[174]....
        /*06fc*/ 	.word	0xffffffff


	//   ....[175]....
        /*0700*/ 	.word	0xffffffff


	//   ....[176]....
        /*0704*/ 	.word	0xffffffff


	//   ....[177]....
        /*0708*/ 	.word	0xffffffff


	//   ....[178]....
        /*070c*/ 	.word	0xffffffff


	//   ....[179]....
        /*0710*/ 	.word	0xffffffff


	//   ....[180]....
        /*0714*/ 	.word	0xffffffff


	//   ....[181]....
        /*0718*/ 	.word	0xffffffff


	//   ....[182]....
        /*071c*/ 	.word	0xffffffff


	//   ....[183]....
        /*0720*/ 	.word	0xffffffff


	//   ....[184]....
        /*0724*/ 	.word	0xffffffff


	//   ....[185]....
        /*0728*/ 	.word	0xffffffff


	//   ....[186]....
        /*072c*/ 	.word	0xffffffff


	//   ....[187]....
        /*0730*/ 	.word	0xffffffff


	//   ....[188]....
        /*0734*/ 	.word	0xffffffff


	//   ....[189]....
        /*0738*/ 	.word	0xffffffff


	//   ....[190]....
        /*073c*/ 	.word	0xffffffff


	//   ....[191]....
        /*0740*/ 	.word	0xffffffff


	//   ....[192]....
        /*0744*/ 	.word	0xffffffff


	//   ....[193]....
        /*0748*/ 	.word	0xffffffff


	//   ....[194]....
        /*074c*/ 	.word	0xffffffff


	//   ....[195]....
        /*0750*/ 	.word	0xffffffff


	//   ....[196]....
        /*0754*/ 	.word	0xffffffff


	//   ....[197]....
        /*0758*/ 	.word	0xffffffff


	//   ....[198]....
        /*075c*/ 	.word	0xffffffff


	//   ....[199]....
        /*0760*/ 	.word	0xffffffff


	//   ....[200]....
        /*0764*/ 	.word	0xffffffff


	//   ....[201]....
        /*0768*/ 	.word	0xffffffff


	//   ....[202]....
        /*076c*/ 	.word	0xffffffff


	//   ....[203]....
        /*0770*/ 	.word	0xffffffff


	//   ....[204]....
        /*0774*/ 	.word	0xffffffff


	//   ....[205]....
        /*0778*/ 	.word	0xffffffff


	//   ....[206]....
        /*077c*/ 	.word	0xffffffff


	//   ....[207]....
        /*0780*/ 	.word	0xffffffff


	//   ....[208]....
        /*0784*/ 	.word	0xffffffff


	//   ....[209]....
        /*0788*/ 	.word	0xffffffff


	//   ....[210]....
        /*078c*/ 	.word	0xffffffff


	//   ....[211]....
        /*0790*/ 	.word	0xffffffff


	//   ....[212]....
        /*0794*/ 	.word	0xffffffff


	//   ....[213]....
        /*0798*/ 	.word	0xffffffff


	//   ....[214]....
        /*079c*/ 	.word	0xffffffff


	//   ....[215]....
        /*07a0*/ 	.word	0xffffffff


	//   ....[216]....
        /*07a4*/ 	.word	0xffffffff


	//   ....[217]....
        /*07a8*/ 	.word	0xffffffff


	//   ....[218]....
        /*07ac*/ 	.word	0xffffffff


	//   ....[219]....
        /*07b0*/ 	.word	0xffffffff


	//   ....[220]....
        /*07b4*/ 	.word	0xffffffff


	//   ....[221]....
        /*07b8*/ 	.word	0xffffffff


	//   ....[222]....
        /*07bc*/ 	.word	0xffffffff


	//   ....[223]....
        /*07c0*/ 	.word	0xffffffff


	//   ....[224]....
        /*07c4*/ 	.word	0xffffffff


	//   ....[225]....
        /*07c8*/ 	.word	0xffffffff


	//   ....[226]....
        /*07cc*/ 	.word	0xffffffff


	//   ....[227]....
        /*07d0*/ 	.word	0xffffffff


	//   ....[228]....
        /*07d4*/ 	.word	0xffffffff


	//   ....[229]....
        /*07d8*/ 	.word	0xffffffff


	//   ....[230]....
        /*07dc*/ 	.word	0xffffffff


	//   ....[231]....
        /*07e0*/ 	.word	0xffffffff


	//   ....[232]....
        /*07e4*/ 	.word	0xffffffff


	//   ....[233]....
        /*07e8*/ 	.word	0xffffffff


	//   ....[234]....
        /*07ec*/ 	.word	0xffffffff


	//   ....[235]....
        /*07f0*/ 	.word	0xffffffff


	//   ....[236]....
        /*07f4*/ 	.word	0xffffffff


	//   ....[237]....
        /*07f8*/ 	.word	0xffffffff


	//   ....[238]....
        /*07fc*/ 	.word	0xffffffff


	//   ....[239]....
        /*0800*/ 	.word	0xffffffff


	//   ....[240]....
        /*0804*/ 	.word	0xffffffff


	//   ....[241]....
        /*0808*/ 	.word	0xffffffff


	//   ....[242]....
        /*080c*/ 	.word	0xffffffff


	//   ....[243]....
        /*0810*/ 	.word	0xffffffff


	//   ....[244]....
        /*0814*/ 	.word	0xffffffff


	//   ....[245]....
        /*0818*/ 	.word	0xffffffff


	//   ....[246]....
        /*081c*/ 	.word	0xffffffff


	//   ....[247]....
        /*0820*/ 	.word	0xffffffff


	//   ....[248]....
        /*0824*/ 	.word	0xffffffff


	//   ....[249]....
        /*0828*/ 	.word	0xffffffff


	//   ....[250]....
        /*082c*/ 	.word	0xffffffff


	//   ....[251]....
        /*0830*/ 	.word	0xffffffff


	//   ....[252]....
        /*0834*/ 	.word	0xffffffff


	//   ....[253]....
        /*0838*/ 	.word	0xffffffff


	//   ....[254]....
        /*083c*/ 	.word	0xffffffff


	//   ....[255]....
        /*0840*/ 	.word	0xffffffff


	//   ....[0]....
        /*0844*/ 	.word	0xffffffff


	//   ....[1]....
        /*0848*/ 	.word	0xffffffff


	//   ....[2]....
        /*084c*/ 	.word	0xffffffff


	//   ....[3]....
        /*0850*/ 	.word	0xffffffff


	//   ....[4]....
        /*0854*/ 	.word	0xffffffff


	//   ....[5]....
        /*0858*/ 	.word	0xffffffff


	//   ....[6]....
        /*085c*/ 	.word	0xffffffff


	//   ....[7]....
        /*0860*/ 	.word	0xffffffff


	//   ....[8]....
        /*0864*/ 	.word	0xffffffff


	//   ....[9]....
        /*0868*/ 	.word	0xffffffff


	//   ....[10]....
        /*086c*/ 	.word	0xffffffff


	//   ....[11]....
        /*0870*/ 	.word	0xffffffff


	//   ....[12]....
        /*0874*/ 	.word	0xffffffff


	//   ....[13]....
        /*0878*/ 	.word	0xffffffff


	//   ....[14]....
        /*087c*/ 	.word	0xffffffff


	//   ....[15]....
        /*0880*/ 	.word	0xffffffff


	//   ....[16]....
        /*0884*/ 	.word	0xffffffff


	//   ....[17]....
        /*0888*/ 	.word	0xffffffff


	//   ....[18]....
        /*088c*/ 	.word	0xffffffff


	//   ....[19]....
        /*0890*/ 	.word	0xffffffff


	//   ....[20]....
        /*0894*/ 	.word	0xffffffff


	//   ....[21]....
        /*0898*/ 	.word	0xffffffff


	//   ....[22]....
        /*089c*/ 	.word	0xffffffff


	//   ....[23]....
        /*08a0*/ 	.word	0xffffffff


	//   ....[24]....
        /*08a4*/ 	.word	0xffffffff


	//   ....[25]....
        /*08a8*/ 	.word	0xffffffff


	//   ....[26]....
        /*08ac*/ 	.word	0xffffffff


	//   ....[27]....
        /*08b0*/ 	.word	0xffffffff


	//   ....[28]....
        /*08b4*/ 	.word	0xffffffff


	//   ....[29]....
        /*08b8*/ 	.word	0xffffffff


	//   ....[30]....
        /*08bc*/ 	.word	0xffffffff


	//   ....[31]....
        /*08c0*/ 	.word	0xffffffff


	//   ....[32]....
        /*08c4*/ 	.word	0xffffffff


	//   ....[33]....
        /*08c8*/ 	.word	0xffffffff


	//   ....[34]....
        /*08cc*/ 	.word	0xffffffff


	//   ....[35]....
        /*08d0*/ 	.word	0xffffffff


	//   ....[36]....
        /*08d4*/ 	.word	0xffffffff


	//   ....[37]....
        /*08d8*/ 	.word	0xffffffff


	//   ....[38]....
        /*08dc*/ 	.word	0xffffffff


	//   ....[39]....
        /*08e0*/ 	.word	0xffffffff


	//   ....[40]....
        /*08e4*/ 	.word	0xffffffff


	//   ....[41]....
        /*08e8*/ 	.word	0xffffffff


	//   ....[42]....
        /*08ec*/ 	.word	0xffffffff


	//   ....[43]....
        /*08f0*/ 	.word	0xffffffff


	//   ....[44]....
        /*08f4*/ 	.word	0xffffffff


	//   ....[45]....
        /*08f8*/ 	.word	0xffffffff


	//   ....[46]....
        /*08fc*/ 	.word	0xffffffff


	//   ....[47]....
        /*0900*/ 	.word	0xffffffff


	//   ....[48]....
        /*0904*/ 	.word	0xffffffff


	//   ....[49]....
        /*0908*/ 	.word	0xffffffff


	//   ....[50]....
        /*090c*/ 	.word	0xffffffff


	//   ....[51]....
        /*0910*/ 	.word	0xffffffff


	//   ....[52]....
        /*0914*/ 	.word	0xffffffff


	//   ....[53]....
        /*0918*/ 	.word	0xffffffff


	//   ....[54]....
        /*091c*/ 	.word	0xffffffff


	//   ....[55]....
        /*0920*/ 	.word	0xffffffff


	//   ....[56]....
        /*0924*/ 	.word	0xffffffff


	//   ....[57]....
        /*0928*/ 	.word	0xffffffff


	//   ....[58]....
        /*092c*/ 	.word	0xffffffff


	//   ....[59]....
        /*0930*/ 	.word	0xffffffff


	//   ....[60]....
        /*0934*/ 	.word	0xffffffff


	//   ....[61]....
        /*0938*/ 	.word	0xffffffff


	//   ....[62]....
        /*093c*/ 	.word	0xffffffff


	//   ....[63]....
        /*0940*/ 	.word	0xffffffff


	//   ....[64]....
        /*0944*/ 	.word	0xffffffff


	//   ....[65]....
        /*0948*/ 	.word	0xffffffff


	//   ....[66]....
        /*094c*/ 	.word	0xffffffff


	//   ....[67]....
        /*0950*/ 	.word	0xffffffff


	//   ....[68]....
        /*0954*/ 	.word	0xffffffff


	//   ....[69]....
        /*0958*/ 	.word	0xffffffff


	//   ....[70]....
        /*095c*/ 	.word	0xffffffff


	//----- nvinfo : EIATTR_COOP_GROUP_INSTR_OFFSETS
	.align		4
.L_184:
        /*0960*/ 	.byte	0x04, 0x28
        /*0962*/ 	.short	(.L_186 - .L_185)


	//   ....[0]....
.L_185:
        /*0964*/ 	.word	0x00000050


	//   ....[1]....
        /*0968*/ 	.word	0x00001370


	//   ....[2]....
        /*096c*/ 	.word	0x00001390


	//   ....[3]....
        /*0970*/ 	.word	0x000014e0


	//   ....[4]....
        /*0974*/ 	.word	0x000014f0


	//   ....[5]....
        /*0978*/ 	.word	0x000015d0


	//   ....[6]....
        /*097c*/ 	.word	0x000015f0


	//   ....[7]....
        /*0980*/ 	.word	0x000016d0


	//   ....[8]....
        /*0984*/ 	.word	0x000016e0


	//   ....[9]....
        /*0988*/ 	.word	0x000017c0


	//   ....[10]....
        /*098c*/ 	.word	0x000017e0


	//   ....[11]....
        /*0990*/ 	.word	0x000018c0


	//   ....[12]....
        /*0994*/ 	.word	0x000018d0


	//   ....[13]....
        /*0998*/ 	.word	0x000019b0


	//   ....[14]....
        /*099c*/ 	.word	0x000019d0


	//   ....[15]....
        /*09a0*/ 	.word	0x00001ab0


	//   ....[16]....
        /*09a4*/ 	.word	0x00001ac0


	//   ....[17]....
        /*09a8*/ 	.word	0x00001f20


	//   ....[18]....
        /*09ac*/ 	.word	0x00001f40


	//   ....[19]....
        /*09b0*/ 	.word	0x00001f60


	//   ....[20]....
        /*09b4*/ 	.word	0x00001f70


	//   ....[21]....
        /*09b8*/ 	.word	0x00001f80


	//   ....[22]....
        /*09bc*/ 	.word	0x00001fa0


	//   ....[23]....
        /*09c0*/ 	.word	0x00001fc0


	//   ....[24]....
        /*09c4*/ 	.word	0x00001fe0


	//   ....[25]....
        /*09c8*/ 	.word	0x00002000


	//   ....[26]....
        /*09cc*/ 	.word	0x00002050


	//   ....[27]....
        /*09d0*/ 	.word	0x00002070


	//   ....[28]....
        /*09d4*/ 	.word	0x00002090


	//   ....[29]....
        /*09d8*/ 	.word	0x000020c0


	//   ....[30]....
        /*09dc*/ 	.word	0x000020d0


	//   ....[31]....
        /*09e0*/ 	.word	0x00002530


	//   ....[32]....
        /*09e4*/ 	.word	0x00002550


	//   ....[33]....
        /*09e8*/ 	.word	0x000025c0


	//   ....[34]....
        /*09ec*/ 	.word	0x00002630


	//   ....[35]....
        /*09f0*/ 	.word	0x00002650


	//   ....[36]....
        /*09f4*/ 	.word	0x00002670


	//   ....[37]....
        /*09f8*/ 	.word	0x00002680


	//   ....[38]....
        /*09fc*/ 	.word	0x000026b0


	//   ....[39]....
        /*0a00*/ 	.word	0x000026c0


	//   ....[40]....
        /*0a04*/ 	.word	0x000026d0


	//   ....[41]....
        /*0a08*/ 	.word	0x000026e0


	//   ....[42]....
        /*0a0c*/ 	.word	0x00002700


	//   ....[43]....
        /*0a10*/ 	.word	0x00002730


	//   ....[44]....
        /*0a14*/ 	.word	0x00002770


	//   ....[45]....
        /*0a18*/ 	.word	0x00003330


	//   ....[46]....
        /*0a1c*/ 	.word	0x00003350


	//   ....[47]....
        /*0a20*/ 	.word	0x00003360


	//   ....[48]....
        /*0a24*/ 	.word	0x00003370


	//   ....[49]....
        /*0a28*/ 	.word	0x00003380


	//   ....[50]....
        /*0a2c*/ 	.word	0x00003390


	//   ....[51]....
        /*0a30*/ 	.word	0x000033a0


	//   ....[52]....
        /*0a34*/ 	.word	0x000033b0


	//   ....[53]....
        /*0a38*/ 	.word	0x000033d0


	//   ....[54]....
        /*0a3c*/ 	.word	0x00003400


	//   ....[55]....
        /*0a40*/ 	.word	0x00003420


	//   ....[56]....
        /*0a44*/ 	.word	0x00003440


	//   ....[57]....
        /*0a48*/ 	.word	0x000034b0


	//   ....[58]....
        /*0a4c*/ 	.word	0x000034d0


	//   ....[59]....
        /*0a50*/ 	.word	0x00003670


	//   ....[60]....
        /*0a54*/ 	.word	0x00003a30


	//   ....[61]....
        /*0a58*/ 	.word	0x00003a40


	//   ....[62]....
        /*0a5c*/ 	.word	0x00003a50


	//   ....[63]....
        /*0a60*/ 	.word	0x00004bd0


	//   ....[64]....
        /*0a64*/ 	.word	0x00004c00


	//   ....[65]....
        /*0a68*/ 	.word	0x00004c20


	//   ....[66]....
        /*0a6c*/ 	.word	0x00004c30


	//   ....[67]....
        /*0a70*/ 	.word	0x00004c60


	//   ....[68]....
        /*0a74*/ 	.word	0x00004c80


	//   ....[69]....
        /*0a78*/ 	.word	0x00004ca0


	//   ....[70]....
        /*0a7c*/ 	.word	0x00004cb0


	//   ....[71]....
        /*0a80*/ 	.word	0x00007900


	//   ....[72]....
        /*0a84*/ 	.word	0x00007920


	//   ....[73]....
        /*0a88*/ 	.word	0x00007930


	//   ....[74]....
        /*0a8c*/ 	.word	0x00007940


	//   ....[75]....
        /*0a90*/ 	.word	0x00007950


	//   ....[76]....
        /*0a94*/ 	.word	0x00007960


	//   ....[77]....
        /*0a98*/ 	.word	0x00007970


	//   ....[78]....
        /*0a9c*/ 	.word	0x00007980


	//   ....[79]....
        /*0aa0*/ 	.word	0x00007990


	//   ....[80]....
        /*0aa4*/ 	.word	0x000079a0


	//   ....[81]....
        /*0aa8*/ 	.word	0x000079b0


	//   ....[82]....
        /*0aac*/ 	.word	0x000079c0


	//   ....[83]....
        /*0ab0*/ 	.word	0x000079d0


	//   ....[84]....
        /*0ab4*/ 	.word	0x000079e0


	//   ....[85]....
        /*0ab8*/ 	.word	0x00008660


	//   ....[86]....
        /*0abc*/ 	.word	0x00008680


	//   ....[87]....
        /*0ac0*/ 	.word	0x000086e0


	//   ....[88]....
        /*0ac4*/ 	.word	0x000086f0


	//   ....[89]....
        /*0ac8*/ 	.word	0x00008730


	//   ....[90]....
        /*0acc*/ 	.word	0x00008740


	//   ....[91]....
        /*0ad0*/ 	.word	0x00008780


	//   ....[92]....
        /*0ad4*/ 	.word	0x00008790


	//   ....[93]....
        /*0ad8*/ 	.word	0x000087d0


	//   ....[94]....
        /*0adc*/ 	.word	0x000087e0


	//   ....[95]....
        /*0ae0*/ 	.word	0x00008820


	//   ....[96]....
        /*0ae4*/ 	.word	0x00008830


	//   ....[97]....
        /*0ae8*/ 	.word	0x00008840


	//   ....[98]....
        /*0aec*/ 	.word	0x00008850


	//   ....[99]....
        /*0af0*/ 	.word	0x000089d0


	//   ....[100]....
        /*0af4*/ 	.word	0x00008d90


	//   ....[101]....
        /*0af8*/ 	.word	0x00008dc0


	//   ....[102]....
        /*0afc*/ 	.word	0x00008df0


	//   ....[103]....
        /*0b00*/ 	.word	0x00009c90


	//   ....[104]....
        /*0b04*/ 	.word	0x00009dc0


	//   ....[105]....
        /*0b08*/ 	.word	0x00009ea0


	//   ....[106]....
        /*0b0c*/ 	.word	0x00009ef0


	//   ....[107]....
        /*0b10*/ 	.word	0x00009fb0


	//   ....[108]....
        /*0b14*/ 	.word	0x00009ff0


	//   ....[109]....
        /*0b18*/ 	.word	0x0000a010


	//   ....[110]....
        /*0b1c*/ 	.word	0x0000a030


	//   ....[111]....
        /*0b20*/ 	.word	0x0000ceb0


	//   ....[112]....
        /*0b24*/ 	.word	0x0000ced0


	//   ....[113]....
        /*0b28*/ 	.word	0x0000cf00


	//   ....[114]....
        /*0b2c*/ 	.word	0x0000cf20


	//   ....[115]....
        /*0b30*/ 	.word	0x0000cf40


	//   ....[116]....
        /*0b34*/ 	.word	0x0000cf60


	//   ....[117]....
        /*0b38*/ 	.word	0x0000cf80


	//   ....[118]....
        /*0b3c*/ 	.word	0x0000cfa0


	//   ....[119]....
        /*0b40*/ 	.word	0x0000cfc0


	//   ....[120]....
        /*0b44*/ 	.word	0x0000cfe0


	//   ....[121]....
        /*0b48*/ 	.word	0x0000d000


	//   ....[122]....
        /*0b4c*/ 	.word	0x0000d020


	//   ....[123]....
        /*0b50*/ 	.word	0x0000d040


	//   ....[124]....
        /*0b54*/ 	.word	0x0000d1e0


	//   ....[125]....
        /*0b58*/ 	.word	0x0000dbb0


	//   ....[126]....
        /*0b5c*/ 	.word	0x0000dbd0


	//   ....[127]....
        /*0b60*/ 	.word	0x0000dc30


	//   ....[128]....
        /*0b64*/ 	.word	0x0000dc40


	//   ....[129]....
        /*0b68*/ 	.word	0x0000dc80


	//   ....[130]....
        /*0b6c*/ 	.word	0x0000dc90


	//   ....[131]....
        /*0b70*/ 	.word	0x0000dcd0


	//   ....[132]....
        /*0b74*/ 	.word	0x0000dce0


	//   ....[133]....
        /*0b78*/ 	.word	0x0000dd20


	//   ....[134]....
        /*0b7c*/ 	.word	0x0000dd30


	//   ....[135]....
        /*0b80*/ 	.word	0x0000dd70


	//   ....[136]....
        /*0b84*/ 	.word	0x0000dd80


	//   ....[137]....
        /*0b88*/ 	.word	0x0000dd90


	//   ....[138]....
        /*0b8c*/ 	.word	0x0000dda0


	//   ....[139]....
        /*0b90*/ 	.word	0x0000e570


	//   ....[140]....
        /*0b94*/ 	.word	0x0000e580


	//   ....[141]....
        /*0b98*/ 	.word	0x0000e5b0


	//   ....[142]....
        /*0b9c*/ 	.word	0x0000e5c0


	//   ....[143]....
        /*0ba0*/ 	.word	0x0000e5d0


	//   ....[144]....
        /*0ba4*/ 	.word	0x0000e600


	//   ....[145]....
        /*0ba8*/ 	.word	0x0000e620


	//   ....[146]....
        /*0bac*/ 	.word	0x0000e650


	//   ....[147]....
        /*0bb0*/ 	.word	0x000112e0


	//   ....[148]....
        /*0bb4*/ 	.word	0x00011350


	//   ....[149]....
        /*0bb8*/ 	.word	0x00011360


	//   ....[150]....
        /*0bbc*/ 	.word	0x00011370


	//   ....[151]....
        /*0bc0*/ 	.word	0x000113a0


	//   ....[152]....
        /*0bc4*/ 	.word	0x000113c0


	//   ....[153]....
        /*0bc8*/ 	.word	0x000113d0


	//   ....[154]....
        /*0bcc*/ 	.word	0x000113e0


	//   ....[155]....
        /*0bd0*/ 	.word	0x00012150


	//   ....[156]....
        /*0bd4*/ 	.word	0x00012580


	//   ....[157]....
        /*0bd8*/ 	.word	0x000125a0


	//   ....[158]....
        /*0bdc*/ 	.word	0x000125b0


	//   ....[159]....
        /*0be0*/ 	.word	0x000125c0


	//   ....[160]....
        /*0be4*/ 	.word	0x000125d0


	//   ....[161]....
        /*0be8*/ 	.word	0x000125e0


	//   ....[162]....
        /*0bec*/ 	.word	0x000125f0


	//   ....[163]....
        /*0bf0*/ 	.word	0x00012600


	//   ....[164]....
        /*0bf4*/ 	.word	0x00012770


	//   ....[165]....
        /*0bf8*/ 	.word	0x000127a0


	//   ....[166]....
        /*0bfc*/ 	.word	0x000127b0


	//   ....[167]....
        /*0c00*/ 	.word	0x000127c0


	//   ....[168]....
        /*0c04*/ 	.word	0x000127e0


	//   ....[169]....
        /*0c08*/ 	.word	0x00012800


	//   ....[170]....
        /*0c0c*/ 	.word	0x00012890


	//   ....[171]....
        /*0c10*/ 	.word	0x000128c0


	//   ....[172]....
        /*0c14*/ 	.word	0x00012950


	//   ....[173]....
        /*0c18*/ 	.word	0x00012980


	//   ....[174]....
        /*0c1c*/ 	.word	0x00012990


	//   ....[175]....
        /*0c20*/ 	.word	0x000129a0


	//   ....[176]....
        /*0c24*/ 	.word	0x000129b0


	//   ....[177]....
        /*0c28*/ 	.word	0x000129c0


	//   ....[178]....
        /*0c2c*/ 	.word	0x00012b10


	//   ....[179]....
        /*0c30*/ 	.word	0x00012b20


	//   ....[180]....
        /*0c34*/ 	.word	0x00013020


	//   ....[181]....
        /*0c38*/ 	.word	0x00013040


	//   ....[182]....
        /*0c3c*/ 	.word	0x00013130


	//   ....[183]....
        /*0c40*/ 	.word	0x00013140


	//   ....[184]....
        /*0c44*/ 	.word	0x000131c0


	//   ....[185]....
        /*0c48*/ 	.word	0x000131e0


	//   ....[186]....
        /*0c4c*/ 	.word	0x00013260


	//   ....[187]....
        /*0c50*/ 	.word	0x00013270


	//   ....[188]....
        /*0c54*/ 	.word	0x000132f0


	//   ....[189]....
        /*0c58*/ 	.word	0x00013310


	//   ....[190]....
        /*0c5c*/ 	.word	0x00013390


	//   ....[191]....
        /*0c60*/ 	.word	0x000133a0


	//   ....[192]....
        /*0c64*/ 	.word	0x00013420


	//   ....[193]....
        /*0c68*/ 	.word	0x00013440


	//   ....[194]....
        /*0c6c*/ 	.word	0x000134c0


	//   ....[195]....
        /*0c70*/ 	.word	0x000134d0


	//   ....[196]....
        /*0c74*/ 	.word	0x000135e0


	//   ....[197]....
        /*0c78*/ 	.word	0x000136d0


	//   ....[198]....
        /*0c7c*/ 	.word	0x00013740


	//   ....[199]....
        /*0c80*/ 	.word	0x000137b0


	//   ....[200]....
        /*0c84*/ 	.word	0x00013810


	//   ....[201]....
        /*0c88*/ 	.word	0x00013880


	//   ....[202]....
        /*0c8c*/ 	.word	0x000138f0


	//   ....[203]....
        /*0c90*/ 	.word	0x00013960


	//   ....[204]....
        /*0c94*/ 	.word	0x000139c0


	//   ....[205]....
        /*0c98*/ 	.word	0x00013a30


	//   ....[206]....
        /*0c9c*/ 	.word	0x00013aa0


	//   ....[207]....
        /*0ca0*/ 	.word	0x00013b10


	//   ....[208]....
        /*0ca4*/ 	.word	0x00013b70


	//   ....[209]....
        /*0ca8*/ 	.word	0x00013be0


	//   ....[210]....
        /*0cac*/ 	.word	0x00013c50


	//   ....[211]....
        /*0cb0*/ 	.word	0x00013cc0


	//   ....[212]....
        /*0cb4*/ 	.word	0x00013d20


	//   ....[213]....
        /*0cb8*/ 	.word	0x00013d90


	//   ....[214]....
        /*0cbc*/ 	.word	0x00013e00


	//   ....[215]....
        /*0cc0*/ 	.word	0x00013eb0


	//   ....[216]....
        /*0cc4*/ 	.word	0x00013f10


	//   ....[217]....
        /*0cc8*/ 	.word	0x00013fc0


	//   ....[218]....
        /*0ccc*/ 	.word	0x00014020


	//   ....[219]....
        /*0cd0*/ 	.word	0x000140d0


	//   ....[220]....
        /*0cd4*/ 	.word	0x00014130


	//   ....[221]....
        /*0cd8*/ 	.word	0x000141e0


	//   ....[222]....
        /*0cdc*/ 	.word	0x00014240


	//   ....[223]....
        /*0ce0*/ 	.word	0x000142f0


	//   ....[224]....
        /*0ce4*/ 	.word	0x00014350


	//   ....[225]....
        /*0ce8*/ 	.word	0x00014400


	//   ....[226]....
        /*0cec*/ 	.word	0x00014460


	//   ....[227]....
        /*0cf0*/ 	.word	0x000144d0


	//   ....[228]....
        /*0cf4*/ 	.word	0x00014540


	//   ....[229]....
        /*0cf8*/ 	.word	0x00014930


	//   ....[230]....
        /*0cfc*/ 	.word	0x00014d20


	//   ....[231]....
        /*0d00*/ 	.word	0x000157c0


	//   ....[232]....
        /*0d04*/ 	.word	0x00015810


	//   ....[233]....
        /*0d08*/ 	.word	0x00015860


	//   ....[234]....
        /*0d0c*/ 	.word	0x000158b0


	//   ....[235]....
        /*0d10*/ 	.word	0x00015900


	//   ....[236]....
        /*0d14*/ 	.word	0x00015950


	//   ....[237]....
        /*0d18*/ 	.word	0x000159a0


	//   ....[238]....
        /*0d1c*/ 	.word	0x000159f0


	//   ....[239]....
        /*0d20*/ 	.word	0x00015a60


	//   ....[240]....
        /*0d24*/ 	.word	0x00015ad0


	//   ....[241]....
        /*0d28*/ 	.word	0x00015b80


	//   ....[242]....
        /*0d2c*/ 	.word	0x00015be0


	//   ....[243]....
        /*0d30*/ 	.word	0x00015c90


	//   ....[244]....
        /*0d34*/ 	.word	0x00015cf0


	//   ....[245]....
        /*0d38*/ 	.word	0x00015da0


	//   ....[246]....
        /*0d3c*/ 	.word	0x00015e00


	//   ....[247]....
        /*0d40*/ 	.word	0x00015eb0


	//   ....[248]....
        /*0d44*/ 	.word	0x00015f10


	//   ....[249]....
        /*0d48*/ 	.word	0x00015fc0


	//   ....[250]....
        /*0d4c*/ 	.word	0x00016020


	//   ....[251]....
        /*0d50*/ 	.word	0x000160d0


	//   ....[252]....
        /*0d54*/ 	.word	0x00016130


	//   ....[253]....
        /*0d58*/ 	.word	0x000161a0


	//   ....[254]....
        /*0d5c*/ 	.word	0x00016210


	//   ....[255]....
        /*0d60*/ 	.word	0x000162c0


	//   ....[0]....
        /*0d64*/ 	.word	0x00016320


	//   ....[1]....
        /*0d68*/ 	.word	0x000163d0


	//   ....[2]....
        /*0d6c*/ 	.word	0x00016430


	//   ....[3]....
        /*0d70*/ 	.word	0x000164e0


	//   ....[4]....
        /*0d74*/ 	.word	0x00016540


	//   ....[5]....
        /*0d78*/ 	.word	0x000165f0


	//   ....[6]....
        /*0d7c*/ 	.word	0x00016650


	//   ....[7]....
        /*0d80*/ 	.word	0x00016700


	//   ....[8]....
        /*0d84*/ 	.word	0x00016760


	//   ....[9]....
        /*0d88*/ 	.word	0x00016810


	//   ....[10]....
        /*0d8c*/ 	.word	0x00016870


	//   ....[11]....
        /*0d90*/ 	.word	0x000168e0


	//   ....[12]....
        /*0d94*/ 	.word	0x00016950


	//   ....[13]....
        /*0d98*/ 	.word	0x00016d30


	//   ....[14]....
        /*0d9c*/ 	.word	0x00017110


	//   ....[15]....
        /*0da0*/ 	.word	0x00017bd0


	//   ....[16]....
        /*0da4*/ 	.word	0x00017c10


	//   ....[17]....
        /*0da8*/ 	.word	0x00017c60


	//   ....[18]....
        /*0dac*/ 	.word	0x00017ca0


	//   ....[19]....
        /*0db0*/ 	.word	0x00017cf0


	//   ....[20]....
        /*0db4*/ 	.word	0x00017d30


	//   ....[21]....
        /*0db8*/ 	.word	0x00017d80


	//   ....[22]....
        /*0dbc*/ 	.word	0x00017dc0


	//   ....[23]....
        /*0dc0*/ 	.word	0x00017e20


	//   ....[24]....
        /*0dc4*/ 	.word	0x00017e90


	//   ....[25]....
        /*0dc8*/ 	.word	0x00017f00


	//   ....[26]....
        /*0dcc*/ 	.word	0x00017fb0


	//   ....[27]....
        /*0dd0*/ 	.word	0x00018010


	//   ....[28]....
        /*0dd4*/ 	.word	0x000180c0


	//   ....[29]....
        /*0dd8*/ 	.word	0x00018120


	//   ....[30]....
        /*0ddc*/ 	.word	0x000181d0


	//   ....[31]....
        /*0de0*/ 	.word	0x00018230


	//   ....[32]....
        /*0de4*/ 	.word	0x000182e0


	//   ....[33]....
        /*0de8*/ 	.word	0x00018340


	//   ....[34]....
        /*0dec*/ 	.word	0x000183f0


	//   ....[35]....
        /*0df0*/ 	.word	0x00018450


	//   ....[36]....
        /*0df4*/ 	.word	0x00018500


	//   ....[37]....
        /*0df8*/ 	.word	0x00018560


	//   ....[38]....
        /*0dfc*/ 	.word	0x000185b0


	//   ....[39]....
        /*0e00*/ 	.word	0x000185f0


	//   ....[40]....
        /*0e04*/ 	.word	0x00018640


	//   ....[41]....
        /*0e08*/ 	.word	0x00018680


	//   ....[42]....
        /*0e0c*/ 	.word	0x000186d0


	//   ....[43]....
        /*0e10*/ 	.word	0x00018710


	//   ....[44]....
        /*0e14*/ 	.word	0x00018760


	//   ....[45]....
        /*0e18*/ 	.word	0x000187a0


	//   ....[46]....
        /*0e1c*/ 	.word	0x000187f0


	//   ....[47]....
        /*0e20*/ 	.word	0x00018850


	//   ....[48]....
        /*0e24*/ 	.word	0x000188a0


	//   ....[49]....
        /*0e28*/ 	.word	0x00018900


	//   ....[50]....
        /*0e2c*/ 	.word	0x00018950


	//   ....[51]....
        /*0e30*/ 	.word	0x000189b0


	//   ....[52]....
        /*0e34*/ 	.word	0x00018a00


	//   ....[53]....
        /*0e38*/ 	.word	0x00018a60


	//   ....[54]....
        /*0e3c*/ 	.word	0x00018ad0


	//   ....[55]....
        /*0e40*/ 	.word	0x00018b40


	//   ....[56]....
        /*0e44*/ 	.word	0x00018bb0


	//   ....[57]....
        /*0e48*/ 	.word	0x00018c10


	//   ....[58]....
        /*0e4c*/ 	.word	0x00018c80


	//   ....[59]....
        /*0e50*/ 	.word	0x00018cf0


	//   ....[60]....
        /*0e54*/ 	.word	0x00018d60


	//   ....[61]....
        /*0e58*/ 	.word	0x00018dc0


	//   ....[62]....
        /*0e5c*/ 	.word	0x00018e30


	//   ....[63]....
        /*0e60*/ 	.word	0x00018ea0


	//   ....[64]....
        /*0e64*/ 	.word	0x00018f10


	//   ....[65]....
        /*0e68*/ 	.word	0x00018f70


	//   ....[66]....
        /*0e6c*/ 	.word	0x00018fe0


	//   ....[67]....
        /*0e70*/ 	.word	0x00019050


	//   ....[68]....
        /*0e74*/ 	.word	0x000190c0


	//   ....[69]....
        /*0e78*/ 	.word	0x00019120


	//   ....[70]....
        /*0e7c*/ 	.word	0x00019190


	//----- nvinfo : EIATTR_EXIT_INSTR_OFFSETS
	.align		4
.L_186:
        /*0e80*/ 	.byte	0x04, 0x1c
        /*0e82*/ 	.short	(.L_188 - .L_187)


	//   ....[0]....
.L_187:
        /*0e84*/ 	.word	0x000000a0


	//   ....[1]....
        /*0e88*/ 	.word	0x00013680


	//----- nvinfo : EIATTR_MAX_THREADS
	.align		4
.L_188:
        /*0e8c*/ 	.byte	0x04, 0x05
        /*0e8e*/ 	.short	(.L_190 - .L_189)
.L_189:
        /*0e90*/ 	.word	0x00000080
        /*0e94*/ 	.word	0x00000001
        /*0e98*/ 	.word	0x00000001


	//----- nvinfo : EIATTR_CRS_STACK_SIZE
	.align		4
.L_190:
        /*0e9c*/ 	.byte	0x04, 0x1e
        /*0e9e*/ 	.short	(.L_192 - .L_191)
.L_191:
        /*0ea0*/ 	.word	0x00000000
.L_192:


//--------------------- .nv.info._ZN7cutlass13device_kernelIN5flash19enable_sm80_to_sm89INS1_16FlashAttnFwdSm80INS1_25CollectiveMainloopFwdSm80ILi4ELi1ELb0EN4cute5tupleIJNS5_1CILi128EEENS7_ILi112EEENS7_ILi64EEEEEELi64ENS_10bfloat16_tEfNS_4arch4Sm80ELb1ELb0ELb0ELb1ELb1ELb0ELb1ELb0EEENS1_21CollectiveEpilogueFwdINS6_IJS8_SA_S9_EEENS6_IJNS7_ILi1EEESI_SI_EEESC_SE_Li128ELb1ELb1ELb0ELb0EEENS1_19SingleTileSchedulerILb1ELb0ELb1ELi128EEEEEEEEEvNT_6ParamsE --------------------------
	.section	.nv.info._ZN7cutlass13device_kernelIN5flash19enable_sm80_to_sm89INS1_16FlashAttnFwdSm80INS1_25CollectiveMainloopFwdSm80ILi4ELi1ELb0EN4cute5tupleIJNS5_1CILi128EEENS7_ILi112EEENS7_ILi64EEEEEELi64ENS_10bfloat16_tEfNS_4arch4Sm80ELb1ELb0ELb0ELb1ELb1ELb0ELb1ELb0EEENS1_21CollectiveEpilogueFwdINS6_IJS8_SA_S9_EEENS6_IJNS7_ILi1EEESI_SI_EEESC_SE_Li128ELb1ELb1ELb0ELb0EEENS1_19SingleTileSchedulerILb1ELb0ELb1ELi128EEEEEEEEEvNT_6ParamsE,"",@"SHT_CUDA_INFO"
	.sectionflags	@""
	.align	4


	//----- nvinfo : EIATTR_CUDA_API_VERSION
	.align		4
        /*0000*/ 	.byte	0x04, 0x37
        /*0002*/ 	.short	(.L_194 - .L_193)
.L_193:
        /*0004*/ 	.word	0x00000082


	//----- nvinfo : EIATTR_SW2861232_WAR
	.align		4
.L_194:
        /*0008*/ 	.byte	0x01, 0x35
	.zero		2


	//----- nvinfo : EIATTR_PARAM_CBANK
	.align		4
        /*000c*/ 	.byte	0x04, 0x0a
        /*000e*/ 	.short	(.L_196 - .L_195)
	.align		4
.L_195:
        /*0010*/ 	.word	index@(.nv.constant0._ZN7cutlass13device_kernelIN5flash19enable_sm80_to_sm89INS1_16FlashAttnFwdSm80INS1_25CollectiveMainloopFwdSm80ILi4ELi1ELb0EN4cute5tupleIJNS5_1CILi128EEENS7_ILi112EEENS7_ILi64EEEEEELi64ENS_10bfloat16_tEfNS_4arch4Sm80ELb1ELb0ELb0ELb1ELb1ELb0ELb1ELb0EEENS1_21CollectiveEpilogueFwdINS6_IJS8_SA_S9_EEENS6_IJNS7_ILi1EEESI_SI_EEESC_SE_Li128ELb1ELb1ELb0ELb0EEENS1_19SingleTileSchedulerILb1ELb0ELb1ELi128EEEEEEEEEvNT_6ParamsE)
        /*0014*/ 	.short	0x0160
        /*0016*/ 	.short	0x0418


	//----- nvinfo : EIATTR_CBANK_PARAM_SIZE
	.align		4
.L_196:
        /*0018*/ 	.byte	0x03, 0x19
        /*001a*/ 	.short	0x0418


	//----- nvinfo : EIATTR_KPARAM_INFO
	.align		4
        /*001c*/ 	.byte	0x04, 0x17
        /*001e*/ 	.short	(.L_198 - .L_197)
.L_197:
        /*0020*/ 	.word	0x00000000
        /*0024*/ 	.short	0x0000
        /*0026*/ 	.short	0x0000
        /*0028*/ 	.byte	0x00, 0xf0, 0x61, 0x10


	//----- nvinfo : EIATTR_MAXREG_COUNT
	.align		4
.L_198:
        /*002c*/ 	.byte	0x03, 0x1b
        /*002e*/ 	.short	0x00ff


	//----- nvinfo : EIATTR_NUM_BARRIERS
	.align		4
        /*0030*/ 	.byte	0x02, 0x4c
        /*0032*/ 	.byte	0x02
	.zero		1


	//----- nvinfo : EIATTR_ANNOTATIONS
	.align		4
        /*0034*/ 	.byte	0x04, 0x55
        /*0036*/ 	.short	(.L_200 - .L_199)


	//   ....[0]....
.L_199:
        /* <DEDUP_REMOVED lines=38> */


	//----- nvinfo : EIATTR_MERCURY_ISA_VERSION
	.align		4
.L_200:
        /*0288*/ 	.byte	0x03, 0x5f
        /*028a*/ 	.short	0x0000


	//----- nvinfo : EIATTR_COOP_GROUP_MASK_REGIDS
	.align		4
        /*028c*/ 	.byte	0x04, 0x29
        /*028e*/ 	.short	(.L_202 - .L_201)


	//   ....[0]....
.L_201:
        /*0290*/ 	.word	0xffffffff


	//   ....[1]....
        /*0294*/ 	.word	0xffffffff


	//   ....[2]....
        /*0298*/ 	.word	0xffffffff


	//   ....[3]....
        /*029c*/ 	.word	0xffffffff


	//   ....[4]....
        /*02a0*/ 	.word	0xffffffff


	//   ....[5]....
        /*02a4*/ 	.word	0xffffffff


	//   ....[6]....
        /*02a8*/ 	.word	0xffffffff


	//   ....[7]....
        /*02ac*/ 	.word	0xffffffff


	//   ....[8]....
        /*02b0*/ 	.word	0xffffffff


	//   ....[9]....
        /*02b4*/ 	.word	0xffffffff


	//   ....[10]....
        /*02b8*/ 	.word	0xffffffff


	//   ....[11]....
        /*02bc*/ 	.word	0xffffffff


	//   ....[12]....
        /*02c0*/ 	.word	0xffffffff


	//   ....[13]....
        /*02c4*/ 	.word	0xffffffff


	//   ....[14]....
        /*02c8*/ 	.word	0xffffffff


	//   ....[15]....
        /*02cc*/ 	.word	0xffffffff


	//   ....[16]....
        /*02d0*/ 	.word	0xffffffff


	//   ....[17]....
        /*02d4*/ 	.word	0xffffffff


	//   ....[18]....
        /*02d8*/ 	.word	0xffffffff


	//   ....[19]....
        /*02dc*/ 	.word	0xffffffff


	//   ....[20]....
        /*02e0*/ 	.word	0xffffffff


	//   ....[21]....
        /*02e4*/ 	.word	0xffffffff


	//   ....[22]....
        /*02e8*/ 	.word	0xffffffff


	//   ....[23]....
        /*02ec*/ 	.word	0xffffffff


	//   ....[24]....
        /*02f0*/ 	.word	0xffffffff


	//   ....[25]....
        /*02f4*/ 	.word	0xffffffff


	//   ....[26]....
        /*02f8*/ 	.word	0xffffffff


	//   ....[27]....
        /*02fc*/ 	.word	0xffffffff


	//   ....[28]....
        /*0300*/ 	.word	0xffffffff


	//   ....[29]....
        /*0304*/ 	.word	0xffffffff


	//   ....[30]....
        /*0308*/ 	.word	0xffffffff


	//   ....[31]....
        /*030c*/ 	.word	0xffffffff


	//   ....[32]....
        /*0310*/ 	.word	0xffffffff


	//   ....[33]....
        /*0314*/ 	.word	0xffffffff


	//   ....[34]....
        /*0318*/ 	.word	0xffffffff


	//   ....[35]....
        /*031c*/ 	.word	0xffffffff


	//   ....[36]....
        /*0320*/ 	.word	0xffffffff


	//   ....[37]....
        /*0324*/ 	.word	0xffffffff


	//   ....[38]....
        /*0328*/ 	.word	0xffffffff


	//   ....[39]....
        /*032c*/ 	.word	0xffffffff


	//   ....[40]....
        /*0330*/ 	.word	0xffffffff


	//   ....[41]....
        /*0334*/ 	.word	0xffffffff


	//   ....[42]....
        /*0338*/ 	.word	0xffffffff


	//   ....[43]....
        /*033c*/ 	.word	0xffffffff


	//   ....[44]....
        /*0340*/ 	.word	0xffffffff


	//   ....[45]....
        /*0344*/ 	.word	0xffffffff


	//   ....[46]....
        /*0348*/ 	.word	0xffffffff


	//   ....[47]....
        /*034c*/ 	.word	0xffffffff


	//   ....[48]....
        /*0350*/ 	.word	0xffffffff


	//   ....[49]....
        /*0354*/ 	.word	0xffffffff


	//   ....[50]....
        /*0358*/ 	.word	0xffffffff


	//   ....[51]....
        /*035c*/ 	.word	0xffffffff


	//   ....[52]....
        /*0360*/ 	.word	0xffffffff


	//   ....[53]....
        /*0364*/ 	.word	0xffffffff


	//   ....[54]....
        /*0368*/ 	.word	0xffffffff


	//   ....[55]....
        /*036c*/ 	.word	0xffffffff


	//   ....[56]....
        /*0370*/ 	.word	0xffffffff


	//   ....[57]....
        /*0374*/ 	.word	0xffffffff


	//   ....[58]....
        /*0378*/ 	.word	0xffffffff


	//   ....[59]....
        /*037c*/ 	.word	0xffffffff


	//   ....[60]....
        /*0380*/ 	.word	0xffffffff


	//   ....[61]....
        /*0384*/ 	.word	0xffffffff


	//   ....[62]....
        /*0388*/ 	.word	0xffffffff


	//   ....[63]....
        /*038c*/ 	.word	0xffffffff


	//   ....[64]....
        /*0390*/ 	.word	0xffffffff


	//   ....[65]....
        /*0394*/ 	.word	0xffffffff


	//   ....[66]....
        /*0398*/ 	.word	0xffffffff


	//   ....[67]....
        /*039c*/ 	.word	0xffffffff


	//   ....[68]....
        /*03a0*/ 	.word	0xffffffff


	//   ....[69]....
        /*03a4*/ 	.word	0xffffffff


	//   ....[70]....
        /*03a8*/ 	.word	0xffffffff


	//   ....[71]....
        /*03ac*/ 	.word	0xffffffff


	//   ....[72]....
        /*03b0*/ 	.word	0xffffffff


	//   ....[73]....
        /*03b4*/ 	.word	0xffffffff


	//   ....[74]....
        /*03b8*/ 	.word	0xffffffff


	//   ....[75]....
        /*03bc*/ 	.word	0xffffffff


	//   ....[76]....
        /*03c0*/ 	.word	0xffffffff


	//   ....[77]....
        /*03c4*/ 	.word	0xffffffff


	//   ....[78]....
        /*03c8*/ 	.word	0xffffffff


	//   ....[79]....
        /*03cc*/ 	.word	0xffffffff


	//   ....[80]....
        /*03d0*/ 	.word	0xffffffff


	//   ....[81]....
        /*03d4*/ 	.word	0xffffffff


	//   ....[82]....
        /*03d8*/ 	.word	0xffffffff


	//   ....[83]....
        /*03dc*/ 	.word	0xffffffff


	//   ....[84]....
        /*03e0*/ 	.word	0xffffffff


	//   ....[85]....
        /*03e4*/ 	.word	0xffffffff


	//   ....[86]....
        /*03e8*/ 	.word	0xffffffff


	//   ....[87]....
        /*03ec*/ 	.word	0xffffffff


	//   ....[88]....
        /*03f0*/ 	.word	0xffffffff


	//   ....[89]....
        /*03f4*/ 	.word	0xffffffff


	//   ....[90]....
        /*03f8*/ 	.word	0xffffffff


	//   ....[91]....
        /*03fc*/ 	.word	0xffffffff


	//   ....[92]....
        /*0400*/ 	.word	0xffffffff


	//   ....[93]....
        /*0404*/ 	.word	0xffffffff


	//   ....[94]....
        /*0408*/ 	.word	0xffffffff


	//   ....[95]....
        /*040c*/ 	.word	0xffffffff


	//   ....[96]....
        /*0410*/ 	.word	0xffffffff


	//   ....[97]....
        /*0414*/ 	.word	0xffffffff


	//   ....[98]....
        /*0418*/ 	.word	0xffffffff


	//   ....[99]....
        /*041c*/ 	.word	0xffffffff


	//   ....[100]....
        /*0420*/ 	.word	0xffffffff


	//   ....[101]....
        /*0424*/ 	.word	0xffffffff


	//   ....[102]....
        /*0428*/ 	.word	0xffffffff


	//   ....[103]....
        /*042c*/ 	.word	0xffffffff


	//   ....[104]....
        /*0430*/ 	.word	0xffffffff


	//   ....[105]....
        /*0434*/ 	.word	0xffffffff


	//   ....[106]....
        /*0438*/ 	.word	0xffffffff


	//   ....[107]....
        /*043c*/ 	.word	0xffffffff


	//   ....[108]....
        /*0440*/ 	.word	0xffffffff


	//   ....[109]....
        /*0444*/ 	.word	0xffffffff


	//   ....[110]....
        /*0448*/ 	.word	0xffffffff


	//   ....[111]....
        /*044c*/ 	.word	0xffffffff


	//   ....[112]....
        /*0450*/ 	.word	0xffffffff


	//   ....[113]....
        /*0454*/ 	.word	0xffffffff


	//   ....[114]....
        /*0458*/ 	.word	0xffffffff


	//   ....[115]....
        /*045c*/ 	.word	0xffffffff


	//   ....[116]....
        /*0460*/ 	.word	0xffffffff


	//   ....[117]....
        /*0464*/ 	.word	0xffffffff


	//   ....[118]....
        /*0468*/ 	.word	0xffffffff


	//   ....[119]....
        /*046c*/ 	.word	0xffffffff


	//   ....[120]....
        /*0470*/ 	.word	0xffffffff


	//   ....[121]....
        /*0474*/ 	.word	0xffffffff


	//   ....[122]....
        /*0478*/ 	.word	0xffffffff


	//   ....[123]....
        /*047c*/ 	.word	0xffffffff


	//   ....[124]....
        /*0480*/ 	.word	0xffffffff


	//   ....[125]....
        /*0484*/ 	.word	0xffffffff


	//   ....[126]....
        /*0488*/ 	.word	0xffffffff


	//   ....[127]....
        /*048c*/ 	.word	0xffffffff


	//   ....[128]....
        /*0490*/ 	.word	0xffffffff


	//   ....[129]....
        /*0494*/ 	.word	0xffffffff


	//   ....[130]....
        /*0498*/ 	.word	0xffffffff


	//   ....[131]....
        /*049c*/ 	.word	0xffffffff


	//   ....[132]....
        /*04a0*/ 	.word	0xffffffff


	//   ....[133]....
        /*04a4*/ 	.word	0xffffffff


	//   ....[134]....
        /*04a8*/ 	.word	0xffffffff


	//   ....[135]....
        /*04ac*/ 	.word	0xffffffff


	//   ....[136]....
        /*04b0*/ 	.word	0xffffffff


	//   ....[137]....
        /*04b4*/ 	.word	0xffffffff


	//   ....[138]....
        /*04b8*/ 	.word	0xffffffff


	//   ....[139]....
        /*04bc*/ 	.word	0xffffffff


	//   ....[140]....
        /*04c0*/ 	.word	0xffffffff


	//   ....[141]....
        /*04c4*/ 	.word	0xffffffff


	//   ....[142]....
        /*04c8*/ 	.word	0xffffffff


	//   ....[143]....
        /*04cc*/ 	.word	0xffffffff


	//   ....[144]....
        /*04d0*/ 	.word	0xffffffff


	//   ....[145]....
        /*04d4*/ 	.word	0xffffffff


	//   ....[146]....
        /*04d8*/ 	.word	0xffffffff


	//   ....[147]....
        /*04dc*/ 	.word	0xffffffff


	//   ....[148]....
        /*04e0*/ 	.word	0xffffffff


	//   ....[149]....
        /*04e4*/ 	.word	0xffffffff


	//   ....[150]....
        /*04e8*/ 	.word	0xffffffff


	//   ....[151]....
        /*04ec*/ 	.word	0xffffffff


	//   ....[152]....
        /*04f0*/ 	.word	0xffffffff


	//   ....[153]....
        /*04f4*/ 	.word	0xffffffff


	//   ....[154]....
        /*04f8*/ 	.word	0xffffffff


	//   ....[155]....
        /*04fc*/ 	.word	0xffffffff


	//   ....[156]....
        /*0500*/ 	.word	0xffffffff


	//   ....[157]....
        /*0504*/ 	.word	0xffffffff


	//   ....[158]....
        /*0508*/ 	.word	0xffffffff


	//   ....[159]....
        /*050c*/ 	.word	0xffffffff


	//   ....[160]....
        /*0510*/ 	.word	0xffffffff


	//   ....[161]....
        /*0514*/ 	.word	0xffffffff


	//   ....[162]....
        /*0518*/ 	.word	0xffffffff


	//   ....[163]....
        /*051c*/ 	.word	0xffffffff


	//   ....[164]....
        /*0520*/ 	.word	0xffffffff


	//   ....[165]....
        /*0524*/ 	.word	0xffffffff


	//   ....[166]....
        /*0528*/ 	.word	0xffffffff


	//   ....[167]....
        /*052c*/ 	.word	0xffffffff


	//   ....[168]....
        /*0530*/ 	.word	0xffffffff


	//   ....[169]....
        /*0534*/ 	.word	0xffffffff


	//   ....[170]....
        /*0538*/ 	.word	0xffffffff


	//   ....[171]....
        /*053c*/ 	.word	0xffffffff


	//   ....[172]....
        /*0540*/ 	.word	0xffffffff


	//   ....[173]....
        /*0544*/ 	.word	0xffffffff


	//   ....[174]....
        /*0548*/ 	.word	0xffffffff


	//   ....[175]....
        /*054c*/ 	.word	0xffffffff


	//   ....[176]....
        /*0550*/ 	.word	0xffffffff


	//   ....[177]....
        /*0554*/ 	.word	0xffffffff


	//   ....[178]....
        /*0558*/ 	.word	0xffffffff


	//   ....[179]....
        /*055c*/ 	.word	0xffffffff


	//   ....[180]....
        /*0560*/ 	.word	0xffffffff


	//   ....[181]....
        /*0564*/ 	.word	0xffffffff


	//   ....[182]....
        /*0568*/ 	.word	0xffffffff


	//   ....[183]....
        /*056c*/ 	.word	0xffffffff


	//   ....[184]....
        /*0570*/ 	.word	0xffffffff


	//   ....[185]....
        /*0574*/ 	.word	0xffffffff


	//   ....[186]....
        /*0578*/ 	.word	0xffffffff


	//   ....[187]....
        /*057c*/ 	.word	0xffffffff


	//   ....[188]....
        /*0580*/ 	.word	0xffffffff


	//   ....[189]....
        /*0584*/ 	.word	0xffffffff


	//   ....[190]....
        /*0588*/ 	.word	0xffffffff


	//   ....[191]....
        /*058c*/ 	.word	0xffffffff


	//   ....[192]....
        /*0590*/ 	.word	0xffffffff


	//   ....[193]....
        /*0594*/ 	.word	0xffffffff


	//   ....[194]....
        /*0598*/ 	.word	0xffffffff


	//----- nvinfo : EIATTR_COOP_GROUP_INSTR_OFFSETS
	.align		4
.L_202:
        /*059c*/ 	.byte	0x04, 0x28
        /*059e*/ 	.short	(.L_204 - .L_203)


	//   ....[0]....
.L_203:
        /*05a0*/ 	.word	0x000000a0


	//   ....[1]....
        /*05a4*/ 	.word	0x00001150


	//   ....[2]....
        /*05a8*/ 	.word	0x00001190


	//   ....[3]....
        /*05ac*/ 	.word	0x00001360


	//   ....[4]....
        /*05b0*/ 	.word	0x00001390


	//   ....[5]....
        /*05b4*/ 	.word	0x00001420


	//   ....[6]....
        /*05b8*/ 	.word	0x00001450


	//   ....[7]....
        /*05bc*/ 	.word	0x000014e0


	//   ....[8]....
        /*05c0*/ 	.word	0x00001510


	//   ....[9]....
        /*05c4*/ 	.word	0x000015a0


	//   ....[10]....
        /*05c8*/ 	.word	0x000015d0


	//   ....[11]....
        /*05cc*/ 	.word	0x00001660


	//   ....[12]....
        /*05d0*/ 	.word	0x00001690


	//   ....[13]....
        /*05d4*/ 	.word	0x00001720


	//   ....[14]....
        /*05d8*/ 	.word	0x00001750


	//   ....[15]....
        /*05dc*/ 	.word	0x000017d0


	//   ....[16]....
        /*05e0*/ 	.word	0x00001810


	//   ....[17]....
        /*05e4*/ 	.word	0x00001c80


	//   ....[18]....
        /*05e8*/ 	.word	0x00001ca0


	//   ....[19]....
        /*05ec*/ 	.word	0x00001cb0


	//   ....[20]....
        /*05f0*/ 	.word	0x00001cc0


	//   ....[21]....
        /*05f4*/ 	.word	0x00001cd0


	//   ....[22]....
        /*05f8*/ 	.word	0x00001ce0


	//   ....[23]....
        /*05fc*/ 	.word	0x00001cf0


	//   ....[24]....
        /*0600*/ 	.word	0x00001d20


	//   ....[25]....
        /*0604*/ 	.word	0x00001d40


	//   ....[26]....
        /*0608*/ 	.word	0x00001d70


	//   ....[27]....
        /*060c*/ 	.word	0x00001d80


	//   ....[28]....
        /*0610*/ 	.word	0x00001d90


	//   ....[29]....
        /*0614*/ 	.word	0x00001dc0


	//   ....[30]....
        /*0618*/ 	.word	0x00001df0


	//   ....[31]....
        /*061c*/ 	.word	0x000022f0


	//   ....[32]....
        /*0620*/ 	.word	0x00002300


	//   ....[33]....
        /*0624*/ 	.word	0x00002320


	//   ....[34]....
        /*0628*/ 	.word	0x00002440


	//   ....[35]....
        /*062c*/ 	.word	0x00002450


	//   ....[36]....
        /*0630*/ 	.word	0x00002470


	//   ....[37]....
        /*0634*/ 	.word	0x00002480


	//   ....[38]....
        /*0638*/ 	.word	0x000024c0


	//   ....[39]....
        /*063c*/ 	.word	0x000024e0


	//   ....[40]....
        /*0640*/ 	.word	0x00002520


	//   ....[41]....
        /*0644*/ 	.word	0x00002540


	//   ....[42]....
        /*0648*/ 	.word	0x00002560


	//   ....[43]....
        /*064c*/ 	.word	0x00002570


	//   ....[44]....
        /*0650*/ 	.word	0x00002620


	//   ....[45]....
        /*0654*/ 	.word	0x000030c0


	//   ....[46]....
        /*0658*/ 	.word	0x000030e0


	//   ....[47]....
        /*065c*/ 	.word	0x000030f0


	//   ....[48]....
        /*0660*/ 	.word	0x00003100


	//   ....[49]....
        /*0664*/ 	.word	0x00003110


	//   ....[50]....
        /*0668*/ 	.word	0x00003120


	//   ....[51]....
        /*066c*/ 	.word	0x00003130


	//   ....[52]....
        /*0670*/ 	.word	0x00003140


	//   ....[53]....
        /*0674*/ 	.word	0x00003160


	//   ....[54]....
        /*0678*/ 	.word	0x00003180


	//   ....[55]....
        /*067c*/ 	.word	0x000031a0


	//   ....[56]....
        /*0680*/ 	.word	0x000031d0


	//   ....[57]....
        /*0684*/ 	.word	0x000031f0


	//   ....[58]....
        /*0688*/ 	.word	0x00003210


	//   ....[59]....
        /*068c*/ 	.word	0x00003540


	//   ....[60]....
        /*0690*/ 	.word	0x00003550


	//   ....[61]....
        /*0694*/ 	.word	0x00003560


	//   ....[62]....
        /*0698*/ 	.word	0x00003570


	//   ....[63]....
        /*069c*/ 	.word	0x00004410


	//   ....[64]....
        /*06a0*/ 	.word	0x00004640


	//   ....[65]....
        /*06a4*/ 	.word	0x00004860


	//   ....[66]....
        /*06a8*/ 	.word	0x00004a00


	//   ....[67]....
        /*06ac*/ 	.word	0x00004a30


	//   ....[68]....
        /*06b0*/ 	.word	0x00004bd0


	//   ....[69]....
        /*06b4*/ 	.word	0x00004da0


	//   ....[70]....
        /*06b8*/ 	.word	0x00004ee0


	//   ....[71]....
        /*06bc*/ 	.word	0x00007aa0


	//   ....[72]....
        /*06c0*/ 	.word	0x00007ac0


	//   ....[73]....
        /*06c4*/ 	.word	0x00007ad0


	//   ....[74]....
        /*06c8*/ 	.word	0x00007ae0


	//   ....[75]....
        /*06cc*/ 	.word	0x00007af0


	//   ....[76]....
        /*06d0*/ 	.word	0x00007b00


	//   ....[77]....
        /*06d4*/ 	.word	0x00007b10


	//   ....[78]....
        /*06d8*/ 	.word	0x00007b20


	//   ....[79]....
        /*06dc*/ 	.word	0x00007b30


	//   ....[80]....
        /*06e0*/ 	.word	0x00007b40


	//   ....[81]....
        /*06e4*/ 	.word	0x00007b50


	//   ....[82]....
        /*06e8*/ 	.word	0x00007b60


	//   ....[83]....
        /*06ec*/ 	.word	0x00007b70


	//   ....[84]....
        /*06f0*/ 	.word	0x00007b80


	//   ....[85]....
        /*06f4*/ 	.word	0x00008710


	//   ....[86]....
        /*06f8*/ 	.word	0x00008730


	//   ....[87]....
        /*06fc*/ 	.word	0x00008740


	//   ....[88]....
        /*0700*/ 	.word	0x00008750


	//   ....[89]....
        /*0704*/ 	.word	0x00008760


	//   ....[90]....
        /*0708*/ 	.word	0x00008770


	//   ....[91]....
        /*070c*/ 	.word	0x00008780


	//   ....[92]....
        /*0710*/ 	.word	0x000087a0


	//   ....[93]....
        /*0714*/ 	.word	0x000087b0


	//   ....[94]....
        /*0718*/ 	.word	0x000087d0


	//   ....[95]....
        /*071c*/ 	.word	0x00008820


	//   ....[96]....
        /*0720*/ 	.word	0x00008860


	//   ....[97]....
        /*0724*/ 	.word	0x00008880


	//   ....[98]....
        /*0728*/ 	.word	0x00008890


	//   ....[99]....
        /*072c*/ 	.word	0x00008b00


	//   ....[100]....
        /*0730*/ 	.word	0x00008b10


	//   ....[101]....
        /*0734*/ 	.word	0x00008b20


	//   ....[102]....
        /*0738*/ 	.word	0x00008b30


	//   ....[103]....
        /*073c*/ 	.word	0x00009a10


	//   ....[104]....
        /*0740*/ 	.word	0x00009cd0


	//   ....[105]....
        /*0744*/ 	.word	0x00009ef0


	//   ....[106]....
        /*0748*/ 	.word	0x0000a030


	//   ....[107]....
        /*074c*/ 	.word	0x0000a240


	//   ....[108]....
        /*0750*/ 	.word	0x0000a290


	//   ....[109]....
        /*0754*/ 	.word	0x0000a2b0


	//   ....[110]....
        /*0758*/ 	.word	0x0000a3b0


	//   ....[111]....
        /*075c*/ 	.word	0x0000d120


	//   ....[112]....
        /*0760*/ 	.word	0x0000d140


	//   ....[113]....
        /*0764*/ 	.word	0x0000d150


	//   ....[114]....
        /*0768*/ 	.word	0x0000d160


	//   ....[115]....
        /*076c*/ 	.word	0x0000d170


	//   ....[116]....
        /*0770*/ 	.word	0x0000d180


	//   ....[117]....
        /*0774*/ 	.word	0x0000d190


	//   ....[118]....
        /*0778*/ 	.word	0x0000d1b0


	//   ....[119]....
        /*077c*/ 	.word	0x0000d1c0


	//   ....[120]....
        /*0780*/ 	.word	0x0000d1e0


	//   ....[121]....
        /*0784*/ 	.word	0x0000d200


	//   ....[122]....
        /*0788*/ 	.word	0x0000d270


	//   ....[123]....
        /*078c*/ 	.word	0x0000d290


	//   ....[124]....
        /*0790*/ 	.word	0x0000d2b0


	//   ....[125]....
        /*0794*/ 	.word	0x0000d6b0


	//   ....[126]....
        /*0798*/ 	.word	0x0000d6e0


	//   ....[127]....
        /*079c*/ 	.word	0x0000d6f0


	//   ....[128]....
        /*07a0*/ 	.word	0x0000d710


	//   ....[129]....
        /*07a4*/ 	.word	0x0000d730


	//   ....[130]....
        /*07a8*/ 	.word	0x0000d760


	//   ....[131]....
        /*07ac*/ 	.word	0x0000d780


	//   ....[132]....
        /*07b0*/ 	.word	0x0000d7a0


	//   ....[133]....
        /*07b4*/ 	.word	0x0000d7d0


	//   ....[134]....
        /*07b8*/ 	.word	0x0000d7f0


	//   ....[135]....
        /*07bc*/ 	.word	0x0000d810


	//   ....[136]....
        /*07c0*/ 	.word	0x0000d850


	//   ....[137]....
        /*07c4*/ 	.word	0x0000d900


	//   ....[138]....
        /*07c8*/ 	.word	0x0000d920


	//   ....[139]....
        /*07cc*/ 	.word	0x0000e570


	//   ....[140]....
        /*07d0*/ 	.word	0x0000e5f0


	//   ....[141]....
        /*07d4*/ 	.word	0x0000e6f0


	//   ....[142]....
        /*07d8*/ 	.word	0x0000e750


	//   ....[143]....
        /*07dc*/ 	.word	0x0000e780


	//   ....[144]....
        /*07e0*/ 	.word	0x0000e830


	//   ....[145]....
        /*07e4*/ 	.word	0x0000eab0


	//   ....[146]....
        /*07e8*/ 	.word	0x0000ede0


	//   ....[147]....
        /*07ec*/ 	.word	0x00011200


	//   ....[148]....
        /*07f0*/ 	.word	0x00011210


	//   ....[149]....
        /*07f4*/ 	.word	0x00011220


	//   ....[150]....
        /*07f8*/ 	.word	0x00011240


	//   ....[151]....
        /*07fc*/ 	.word	0x00011260


	//   ....[152]....
        /*0800*/ 	.word	0x00011270


	//   ....[153]....
        /*0804*/ 	.word	0x000112a0


	//   ....[154]....
        /*0808*/ 	.word	0x000112d0


	//   ....[155]....
        /*080c*/ 	.word	0x00012710


	//   ....[156]....
        /*0810*/ 	.word	0x00012750


	//   ....[157]....
        /*0814*/ 	.word	0x00012770


	//   ....[158]....
        /*0818*/ 	.word	0x000127a0


	//   ....[159]....
        /*081c*/ 	.word	0x000127d0


	//   ....[160]....
        /*0820*/ 	.word	0x00012810


	//   ....[161]....
        /*0824*/ 	.word	0x00012850


	//   ....[162]....
        /*0828*/ 	.word	0x00012870


	//   ....[163]....
        /*082c*/ 	.word	0x00012900


	//   ....[164]....
        /*0830*/ 	.word	0x00012910


	//   ....[165]....
        /*0834*/ 	.word	0x00012940


	//   ....[166]....
        /*0838*/ 	.word	0x00012980


	//   ....[167]....
        /*083c*/ 	.word	0x000129a0


	//   ....[168]....
        /*0840*/ 	.word	0x000129d0


	//   ....[169]....
        /*0844*/ 	.word	0x00012a20


	//   ....[170]....
        /*0848*/ 	.word	0x00012a50


	//   ....[171]....
        /*084c*/ 	.word	0x00012a60


	//   ....[172]....
        /*0850*/ 	.word	0x00012b60


	//   ....[173]....
        /*0854*/ 	.word	0x00012b80


	//   ....[174]....
        /*0858*/ 	.word	0x00012ba0


	//   ....[175]....
        /*085c*/ 	.word	0x00012bd0


	//   ....[176]....
        /*0860*/ 	.word	0x00012bf0


	//   ....[177]....
        /*0864*/ 	.word	0x00012c80


	//   ....[178]....
        /*0868*/ 	.word	0x00012ca0


	//   ....[179]....
        /*086c*/ 	.word	0x00013520


	//   ....[180]....
        /*0870*/ 	.word	0x00013550


	//   ....[181]....
        /*0874*/ 	.word	0x00013580


	//   ....[182]....
        /*0878*/ 	.word	0x000135b0


	//   ....[183]....
        /*087c*/ 	.word	0x000135e0


	//   ....[184]....
        /*0880*/ 	.word	0x00013610


	//   ....[185]....
        /*0884*/ 	.word	0x00013640


	//   ....[186]....
        /*0888*/ 	.word	0x00013660


	//   ....[187]....
        /*088c*/ 	.word	0x00013690


	//   ....[188]....
        /*0890*/ 	.word	0x000136a0


	//   ....[189]....
        /*0894*/ 	.word	0x000136b0


	//   ....[190]....
        /*0898*/ 	.word	0x000136c0


	//   ....[191]....
        /*089c*/ 	.word	0x000136d0


	//   ....[192]....
        /*08a0*/ 	.word	0x000136e0


	//   ....[193]....
        /*08a4*/ 	.word	0x00013710


	//   ....[194]....
        /*08a8*/ 	.word	0x00013730


	//----- nvinfo : EIATTR_EXIT_INSTR_OFFSETS
	.align		4
.L_204:
        /*08ac*/ 	.byte	0x04, 0x1c
        /*08ae*/ 	.short	(.L_206 - .L_205)


	//   ....[0]....
.L_205:
        /*08b0*/ 	.word	0x00000450


	//   ....[1]....
        /*08b4*/ 	.word	0x00012d30


	//   ....[2]....
        /*08b8*/ 	.word	0x00012d70


	//   ....[3]....
        /*08bc*/ 	.word	0x00013890


	//   ....[4]....
        /*08c0*/ 	.word	0x000138d0


	//----- nvinfo : EIATTR_CTAIDZ_USED
	.align		4
.L_206:
        /*08c4*/ 	.byte	0x01, 0x04
	.zero		2


	//----- nvinfo : EIATTR_MAX_THREADS
	.align		4
        /*08c8*/ 	.byte	0x04, 0x05
        /*08ca*/ 	.short	(.L_208 - .L_207)
.L_207:
        /*08cc*/ 	.word	0x00000080
        /*08d0*/ 	.word	0x00000001
        /*08d4*/ 	.word	0x00000001


	//----- nvinfo : EIATTR_CRS_STACK_SIZE
	.align		4
.L_208:
        /*08d8*/ 	.byte	0x04, 0x1e
        /*08da*/ 	.short	(.L_210 - .L_209)
.L_209:
        /*08dc*/ 	.word	0x00000000
.L_210:


//--------------------- .nv.info._ZN7cutlass13device_kernelIN5flash19enable_sm80_to_sm89INS1_16FlashAttnFwdSm80INS1_25CollectiveMainloopFwdSm80ILi4ELi1ELb0EN4cute5tupleIJNS5_1CILi128EEENS7_ILi112EEENS7_ILi64EEEEEELi64ENS_10bfloat16_tEfNS_4arch4Sm80ELb1ELb0ELb0ELb1ELb1ELb1ELb1ELb0EEENS1_21CollectiveEpilogueFwdINS6_IJS8_SA_S9_EEENS6_IJNS7_ILi1EEESI_SI_EEESC_SE_Li128ELb1ELb1ELb0ELb0EEENS1_19SingleTileSchedulerILb1ELb0ELb1ELi128EEEEEEEEEvNT_6ParamsE --------------------------
	.section	.nv.info._ZN7cutlass13device_kernelIN5flash19enable_sm80_to_sm89INS1_16FlashAttnFwdSm80INS1_25CollectiveMainloopFwdSm80ILi4ELi1ELb0EN4cute5tupleIJNS5_1CILi128EEENS7_ILi112EEENS7_ILi64EEEEEELi64ENS_10bfloat16_tEfNS_4arch4Sm80ELb1ELb0ELb0ELb1ELb1ELb1ELb1ELb0EEENS1_21CollectiveEpilogueFwdINS6_IJS8_SA_S9_EEENS6_IJNS7_ILi1EEESI_SI_EEESC_SE_Li128ELb1ELb1ELb0ELb0EEENS1_19SingleTileSchedulerILb1ELb0ELb1ELi128EEEEEEEEEvNT_6ParamsE,"",@"SHT_CUDA_INFO"
	.sectionflags	@""
	.align	4


	//----- nvinfo : EIATTR_CUDA_API_VERSION
	.align		4
        /*0000*/ 	.byte	0x04, 0x37
        /*0002*/ 	.short	(.L_212 - .L_211)
.L_211:
        /*0004*/ 	.word	0x00000082


	//----- nvinfo : EIATTR_SW2861232_WAR
	.align		4
.L_212:
        /*0008*/ 	.byte	0x01, 0x35
	.zero		2


	//----- nvinfo : EIATTR_PARAM_CBANK
	.align		4
        /*000c*/ 	.byte	0x04, 0x0a
        /*000e*/ 	.short	(.L_214 - .L_213)
	.align		4
.L_213:
        /*0010*/ 	.word	index@(.nv.constant0._ZN7cutlass13device_kernelIN5flash19enable_sm80_to_sm89INS1_16FlashAttnFwdSm80INS1_25CollectiveMainloopFwdSm80ILi4ELi1ELb0EN4cute5tupleIJNS5_1CILi128EEENS7_ILi112EEENS7_ILi64EEEEEELi64ENS_10bfloat16_tEfNS_4arch4Sm80ELb1ELb0ELb0ELb1ELb1ELb1ELb1ELb0EEENS1_21CollectiveEpilogueFwdINS6_IJS8_SA_S9_EEENS6_IJNS7_ILi1EEESI_SI_EEESC_SE_Li128ELb1ELb1ELb0ELb0EEENS1_19SingleTileSchedulerILb1ELb0ELb1ELi128EEEEEEEEEvNT_6ParamsE)
        /*0014*/ 	.short	0x0160
        /*0016*/ 	.short	0x0418


	//----- nvinfo : EIATTR_CBANK_PARAM_SIZE
	.align		4
.L_214:
        /*0018*/ 	.byte	0x03, 0x19
        /*001a*/ 	.short	0x0418


	//----- nvinfo : EIATTR_KPARAM_INFO
	.align		4
        /*001c*/ 	.byte	0x04, 0x17
        /*001e*/ 	.short	(.L_216 - .L_215)
.L_215:
        /*0020*/ 	.word	0x00000000
        /*0024*/ 	.short	0x0000
        /*0026*/ 	.short	0x0000
        /*0028*/ 	.byte	0x00, 0xf0, 0x61, 0x10


	//----- nvinfo : EIATTR_MAXREG_COUNT
	.align		4
.L_216:
        /*002c*/ 	.byte	0x03, 0x1b
        /*002e*/ 	.short	0x00ff


	//----- nvinfo : EIATTR_NUM_BARRIERS
	.align		4
        /*0030*/ 	.byte	0x02, 0x4c
        /*0032*/ 	.byte	0x02
	.zero		1


	//----- nvinfo : EIATTR_ANNOTATIONS
	.align		4
        /*0034*/ 	.byte	0x04, 0x55
        /*0036*/ 	.short	(.L_218 - .L_217)


	//   ....[0]....
.L_217:
        /* <DEDUP_REMOVED lines=38> */


	//----- nvinfo : EIATTR_MERCURY_ISA_VERSION
	.align		4
.L_218:
        /*0288*/ 	.byte	0x03, 0x5f
        /*028a*/ 	.short	0x0000


	//----- nvinfo : EIATTR_COOP_GROUP_MASK_REGIDS
	.align		4
        /*028c*/ 	.byte	0x04, 0x29
        /*028e*/ 	.short	(.L_220 - .L_219)


	//   ....[0]....
.L_219:
        /*0290*/ 	.word	0xffffffff


	//   ....[1]....
        /*0294*/ 	.word	0xffffffff


	//   ....[2]....
        /*0298*/ 	.word	0xffffffff


	//   ....[3]....
        /*029c*/ 	.word	0xffffffff


	//   ....[4]....
        /*02a0*/ 	.word	0xffffffff


	//   ....[5]....
        /*02a4*/ 	.word	0xffffffff


	//   ....[6]....
        /*02a8*/ 	.word	0xffffffff


	//   ....[7]....
        /*02ac*/ 	.word	0xffffffff


	//   ....[8]....
        /*02b0*/ 	.word	0xffffffff


	//   ....[9]....
        /*02b4*/ 	.word	0xffffffff


	//   ....[10]....
        /*02b8*/ 	.word	0xffffffff


	//   ....[11]....
        /*02bc*/ 	.word	0xffffffff


	//   ....[12]....
        /*02c0*/ 	.word	0xffffffff


	//   ....[13]....
        /*02c4*/ 	.word	0xffffffff


	//   ....[14]....
        /*02c8*/ 	.word	0xffffffff


	//   ....[15]....
        /*02cc*/ 	.word	0xffffffff


	//   ....[16]....
        /*02d0*/ 	.word	0xffffffff


	//   ....[17]....
        /*02d4*/ 	.word	0xffffffff


	//   ....[18]....
        /*02d8*/ 	.word	0xffffffff


	//   ....[19]....
        /*02dc*/ 	.word	0xffffffff


	//   ....[20]....
        /*02e0*/ 	.word	0xffffffff


	//   ....[21]....
        /*02e4*/ 	.word	0xffffffff


	//   ....[22]....
        /*02e8*/ 	.word	0xffffffff


	//   ....[23]....
        /*02ec*/ 	.word	0xffffffff


	//   ....[24]....
        /*02f0*/ 	.word	0xffffffff


	//   ....[25]....
        /*02f4*/ 	.word	0xffffffff


	//   ....[26]....
        /*02f8*/ 	.word	0xffffffff


	//   ....[27]....
        /*02fc*/ 	.word	0xffffffff


	//   ....[28]....
        /*0300*/ 	.word	0xffffffff


	//   ....[29]....
        /*0304*/ 	.word	0xffffffff


	//   ....[30]....
        /*0308*/ 	.word	0xffffffff


	//   ....[31]....
        /*030c*/ 	.word	0xffffffff


	//   ....[32]....
        /*0310*/ 	.word	0xffffffff


	//   ....[33]....
        /*0314*/ 	.word	0xffffffff


	//   ....[34]....
        /*0318*/ 	.word	0xffffffff


	//   ....[35]....
        /*031c*/ 	.word	0xffffffff


	//   ....[36]....
        /*0320*/ 	.word	0xffffffff


	//   ....[37]....
        /*0324*/ 	.word	0xffffffff


	//   ....[38]....
        /*0328*/ 	.word	0xffffffff


	//   ....[39]....
        /*032c*/ 	.word	0xffffffff


	//   ....[40]....
        /*0330*/ 	.word	0xffffffff


	//   ....[41]....
        /*0334*/ 	.word	0xffffffff


	//   ....[42]....
        /*0338*/ 	.word	0xffffffff


	//   ....[43]....
        /*033c*/ 	.word	0xffffffff


	//   ....[44]....
        /*0340*/ 	.word	0xffffffff


	//   ....[45]....
        /*0344*/ 	.word	0xffffffff


	//   ....[46]....
        /*0348*/ 	.word	0xffffffff


	//   ....[47]....
        /*034c*/ 	.word	0xffffffff


	//   ....[48]....
        /*0350*/ 	.word	0xffffffff


	//   ....[49]....
        /*0354*/ 	.word	0xffffffff


	//   ....[50]....
        /*0358*/ 	.word	0xffffffff


	//   ....[51]....
        /*035c*/ 	.word	0xffffffff


	//   ....[52]....
        /*0360*/ 	.word	0xffffffff


	//   ....[53]....
        /*0364*/ 	.word	0xffffffff


	//   ....[54]....
        /*0368*/ 	.word	0xffffffff


	//   ....[55]....
        /*036c*/ 	.word	0xffffffff


	//   ....[56]....
        /*0370*/ 	.word	0xffffffff


	//   ....[57]....
        /*0374*/ 	.word	0xffffffff


	//   ....[58]....
        /*0378*/ 	.word	0xffffffff


	//   ....[59]....
        /*037c*/ 	.word	0xffffffff


	//   ....[60]....
        /*0380*/ 	.word	0xffffffff


	//   ....[61]....
        /*0384*/ 	.word	0xffffffff


	//   ....[62]....
        /*0388*/ 	.word	0xffffffff


	//   ....[63]....
        /*038c*/ 	.word	0xffffffff


	//   ....[64]....
        /*0390*/ 	.word	0xffffffff


	//   ....[65]....
        /*0394*/ 	.word	0xffffffff


	//   ....[66]....
        /*0398*/ 	.word	0xffffffff


	//   ....[67]....
        /*039c*/ 	.word	0xffffffff


	//   ....[68]....
        /*03a0*/ 	.word	0xffffffff


	//   ....[69]....
        /*03a4*/ 	.word	0xffffffff


	//   ....[70]....
        /*03a8*/ 	.word	0xffffffff


	//   ....[71]....
        /*03ac*/ 	.word	0xffffffff


	//   ....[72]....
        /*03b0*/ 	.word	0xffffffff


	//   ....[73]....
        /*03b4*/ 	.word	0xffffffff


	//   ....[74]....
        /*03b8*/ 	.word	0xffffffff


	//   ....[75]....
        /*03bc*/ 	.word	0xffffffff


	//   ....[76]....
        /*03c0*/ 	.word	0xffffffff


	//   ....[77]....
        /*03c4*/ 	.word	0xffffffff


	//   ....[78]....
        /*03c8*/ 	.word	0xffffffff


	//   ....[79]....
        /*03cc*/ 	.word	0xffffffff


	//   ....[80]....
        /*03d0*/ 	.word	0xffffffff


	//   ....[81]....
        /*03d4*/ 	.word	0xffffffff


	//   ....[82]....
        /*03d8*/ 	.word	0xffffffff


	//   ....[83]....
        /*03dc*/ 	.word	0xffffffff


	//   ....[84]....
        /*03e0*/ 	.word	0xffffffff


	//   ....[85]....
        /*03e4*/ 	.word	0xffffffff


	//   ....[86]....
        /*03e8*/ 	.word	0xffffffff


	//   ....[87]....
        /*03ec*/ 	.word	0xffffffff


	//   ....[88]....
        /*03f0*/ 	.word	0xffffffff


	//   ....[89]....
        /*03f4*/ 	.word	0xffffffff


	//   ....[90]....
        /*03f8*/ 	.word	0xffffffff


	//   ....[91]....
        /*03fc*/ 	.word	0xffffffff


	//   ....[92]....
        /*0400*/ 	.word	0xffffffff


	//   ....[93]....
        /*0404*/ 	.word	0xffffffff


	//   ....[94]....
        /*0408*/ 	.word	0xffffffff


	//   ....[95]....
        /*040c*/ 	.word	0xffffffff


	//   ....[96]....
        /*0410*/ 	.word	0xffffffff


	//   ....[97]....
        /*0414*/ 	.word	0xffffffff


	//   ....[98]....
        /*0418*/ 	.word	0xffffffff


	//   ....[99]....
        /*041c*/ 	.word	0xffffffff


	//   ....[100]....
        /*0420*/ 	.word	0xffffffff


	//   ....[101]....
        /*0424*/ 	.word	0xffffffff


	//   ....[102]....
        /*0428*/ 	.word	0xffffffff


	//   ....[103]....
        /*042c*/ 	.word	0xffffffff


	//   ....[104]....
        /*0430*/ 	.word	0xffffffff


	//   ....[105]....
        /*0434*/ 	.word	0xffffffff


	//   ....[106]....
        /*0438*/ 	.word	0xffffffff


	//   ....[107]....
        /*043c*/ 	.word	0xffffffff


	//   ....[108]....
        /*0440*/ 	.word	0xffffffff


	//   ....[109]....
        /*0444*/ 	.word	0xffffffff


	//   ....[110]....
        /*0448*/ 	.word	0xffffffff


	//   ....[111]....
        /*044c*/ 	.word	0xffffffff


	//   ....[112]....
        /*0450*/ 	.word	0xffffffff


	//   ....[113]....
        /*0454*/ 	.word	0xffffffff


	//   ....[114]....
        /*0458*/ 	.word	0xffffffff


	//   ....[115]....
        /*045c*/ 	.word	0xffffffff


	//   ....[116]....
        /*0460*/ 	.word	0xffffffff


	//   ....[117]....
        /*0464*/ 	.word	0xffffffff


	//   ....[118]....
        /*0468*/ 	.word	0xffffffff


	//   ....[119]....
        /*046c*/ 	.word	0xffffffff


	//   ....[120]....
        /*0470*/ 	.word	0xffffffff


	//   ....[121]....
        /*0474*/ 	.word	0xffffffff


	//   ....[122]....
        /*0478*/ 	.word	0xffffffff


	//   ....[123]....
        /*047c*/ 	.word	0xffffffff


	//   ....[124]....
        /*0480*/ 	.word	0xffffffff


	//   ....[125]....
        /*0484*/ 	.word	0xffffffff


	//   ....[126]....
        /*0488*/ 	.word	0xffffffff


	//   ....[127]....
        /*048c*/ 	.word	0xffffffff


	//   ....[128]....
        /*0490*/ 	.word	0xffffffff


	//   ....[129]....
        /*0494*/ 	.word	0xffffffff


	//   ....[130]....
        /*0498*/ 	.word	0xffffffff


	//   ....[131]....
        /*049c*/ 	.word	0xffffffff


	//   ....[132]....
        /*04a0*/ 	.word	0xffffffff


	//   ....[133]....
        /*04a4*/ 	.word	0xffffffff


	//   ....[134]....
        /*04a8*/ 	.word	0xffffffff


	//   ....[135]....
        /*04ac*/ 	.word	0xffffffff


	//   ....[136]....
        /*04b0*/ 	.word	0xffffffff


	//   ....[137]....
        /*04b4*/ 	.word	0xffffffff


	//   ....[138]....
        /*04b8*/ 	.word	0xffffffff


	//   ....[139]....
        /*04bc*/ 	.word	0xffffffff


	//   ....[140]....
        /*04c0*/ 	.word	0xffffffff


	//   ....[141]....
        /*04c4*/ 	.word	0xffffffff


	//   ....[142]....
        /*04c8*/ 	.word	0xffffffff


	//   ....[143]....
        /*04cc*/ 	.word	0xffffffff


	//   ....[144]....
        /*04d0*/ 	.word	0xffffffff


	//   ....[145]....
        /*04d4*/ 	.word	0xffffffff


	//   ....[146]....
        /*04d8*/ 	.word	0xffffffff


	//   ....[147]....
        /*04dc*/ 	.word	0xffffffff


	//   ....[148]....
        /*04e0*/ 	.word	0xffffffff


	//   ....[149]....
        /*04e4*/ 	.word	0xffffffff


	//   ....[150]....
        /*04e8*/ 	.word	0xffffffff


	//   ....[151]....
        /*04ec*/ 	.word	0xffffffff


	//   ....[152]....
        /*04f0*/ 	.word	0xffffffff


	//   ....[153]....
        /*04f4*/ 	.word	0xffffffff


	//   ....[154]....
        /*04f8*/ 	.word	0xffffffff


	//   ....[155]....
        /*04fc*/ 	.word	0xffffffff


	//   ....[156]....
        /*0500*/ 	.word	0xffffffff


	//   ....[157]....
        /*0504*/ 	.word	0xffffffff


	//   ....[158]....
        /*0508*/ 	.word	0xffffffff


	//   ....[159]....
        /*050c*/ 	.word	0xffffffff


	//   ....[160]....
        /*0510*/ 	.word	0xffffffff


	//   ....[161]....
        /*0514*/ 	.word	0xffffffff


	//   ....[162]....
        /*0518*/ 	.word	0xffffffff


	//   ....[163]....
        /*051c*/ 	.word	0xffffffff


	//   ....[164]....
        /*0520*/ 	.word	0xffffffff


	//   ....[165]....
        /*0524*/ 	.word	0xffffffff


	//   ....[166]....
        /*0528*/ 	.word	0xffffffff


	//   ....[167]....
        /*052c*/ 	.word	0xffffffff


	//   ....[168]....
        /*0530*/ 	.word	0xffffffff


	//   ....[169]....
        /*0534*/ 	.word	0xffffffff


	//   ....[170]....
        /*0538*/ 	.word	0xffffffff


	//   ....[171]....
        /*053c*/ 	.word	0xffffffff


	//   ....[172]....
        /*0540*/ 	.word	0xffffffff


	//   ....[173]....
        /*0544*/ 	.word	0xffffffff


	//   ....[174]....
        /*0548*/ 	.word	0xffffffff


	//   ....[175]....
        /*054c*/ 	.word	0xffffffff


	//   ....[176]....
        /*0550*/ 	.word	0xffffffff


	//   ....[177]....
        /*0554*/ 	.word	0xffffffff


	//   ....[178]....
        /*0558*/ 	.word	0xffffffff


	//   ....[179]....
        /*055c*/ 	.word	0xffffffff


	//   ....[180]....
        /*0560*/ 	.word	0xffffffff


	//   ....[181]....
        /*0564*/ 	.word	0xffffffff


	//   ....[182]....
        /*0568*/ 	.word	0xffffffff


	//   ....[183]....
        /*056c*/ 	.word	0xffffffff


	//   ....[184]....
        /*0570*/ 	.word	0xffffffff


	//   ....[185]....
        /*0574*/ 	.word	0xffffffff


	//   ....[186]....
        /*0578*/ 	.word	0xffffffff


	//   ....[187]....
        /*057c*/ 	.word	0xffffffff


	//   ....[188]....
        /*0580*/ 	.word	0xffffffff


	//   ....[189]....
        /*0584*/ 	.word	0xffffffff


	//   ....[190]....
        /*0588*/ 	.word	0xffffffff


	//   ....[191]....
        /*058c*/ 	.word	0xffffffff


	//   ....[192]....
        /*0590*/ 	.word	0xffffffff


	//   ....[193]....
        /*0594*/ 	.word	0xffffffff


	//   ....[194]....
        /*0598*/ 	.word	0xffffffff


	//   ....[195]....
        /*059c*/ 	.word	0xffffffff


	//   ....[196]....
        /*05a0*/ 	.word	0xffffffff


	//   ....[197]....
        /*05a4*/ 	.word	0xffffffff


	//   ....[198]....
        /*05a8*/ 	.word	0xffffffff


	//   ....[199]....
        /*05ac*/ 	.word	0xffffffff


	//   ....[200]....
        /*05b0*/ 	.word	0xffffffff


	//   ....[201]....
        /*05b4*/ 	.word	0xffffffff


	//   ....[202]....
        /*05b8*/ 	.word	0xffffffff


	//   ....[203]....
        /*05bc*/ 	.word	0xffffffff


	//   ....[204]....
        /*05c0*/ 	.word	0xffffffff


	//   ....[205]....
        /*05c4*/ 	.word	0xffffffff


	//   ....[206]....
        /*05c8*/ 	.word	0xffffffff


	//   ....[207]....
        /*05cc*/ 	.word	0xffffffff


	//   ....[208]....
        /*05d0*/ 	.word	0xffffffff


	//   ....[209]....
        /*05d4*/ 	.word	0xffffffff


	//   ....[210]....
        /*05d8*/ 	.word	0xffffffff


	//   ....[211]....
        /*05dc*/ 	.word	0xffffffff


	//   ....[212]....
        /*05e0*/ 	.word	0xffffffff


	//   ....[213]....
        /*05e4*/ 	.word	0xffffffff


	//   ....[214]....
        /*05e8*/ 	.word	0xffffffff


	//   ....[215]....
        /*05ec*/ 	.word	0xffffffff


	//   ....[216]....
        /*05f0*/ 	.word	0xffffffff


	//   ....[217]....
        /*05f4*/ 	.word	0xffffffff


	//   ....[218]....
        /*05f8*/ 	.word	0xffffffff


	//   ....[219]....
        /*05fc*/ 	.word	0xffffffff


	//   ....[220]....
        /*0600*/ 	.word	0xffffffff


	//   ....[221]....
        /*0604*/ 	.word	0xffffffff


	//   ....[222]....
        /*0608*/ 	.word	0xffffffff


	//   ....[223]....
        /*060c*/ 	.word	0xffffffff


	//   ....[224]....
        /*0610*/ 	.word	0xffffffff


	//   ....[225]....
        /*0614*/ 	.word	0xffffffff


	//   ....[226]....
        /*0618*/ 	.word	0xffffffff


	//   ....[227]....
        /*061c*/ 	.word	0xffffffff


	//   ....[228]....
        /*0620*/ 	.word	0xffffffff


	//   ....[229]....
        /*0624*/ 	.word	0xffffffff


	//   ....[230]....
        /*0628*/ 	.word	0xffffffff


	//   ....[231]....
        /*062c*/ 	.word	0xffffffff


	//   ....[232]....
        /*0630*/ 	.word	0xffffffff


	//   ....[233]....
        /*0634*/ 	.word	0xffffffff


	//   ....[234]....
        /*0638*/ 	.word	0xffffffff


	//   ....[235]....
        /*063c*/ 	.word	0xffffffff


	//   ....[236]....
        /*0640*/ 	.word	0xffffffff


	//   ....[237]....
        /*0644*/ 	.word	0xffffffff


	//   ....[238]....
        /*0648*/ 	.word	0xffffffff


	//   ....[239]....
        /*064c*/ 	.word	0xffffffff


	//   ....[240]....
        /*0650*/ 	.word	0xffffffff


	//   ....[241]....
        /*0654*/ 	.word	0xffffffff


	//   ....[242]....
        /*0658*/ 	.word	0xffffffff


	//   ....[243]....
        /*065c*/ 	.word	0xffffffff


	//   ....[244]....
        /*0660*/ 	.word	0xffffffff


	//   ....[245]....
        /*0664*/ 	.word	0xffffffff


	//   ....[246]....
        /*0668*/ 	.word	0xffffffff


	//   ....[247]....
        /*066c*/ 	.word	0xffffffff


	//   ....[248]....
        /*0670*/ 	.word	0xffffffff


	//   ....[249]....
        /*0674*/ 	.word	0xffffffff


	//   ....[250]....
        /*0678*/ 	.word	0xffffffff


	//   ....[251]....
        /*067c*/ 	.word	0xffffffff


	//   ....[252]....
        /*0680*/ 	.word	0xffffffff


	//   ....[253]....
        /*0684*/ 	.word	0xffffffff


	//   ....[254]....
        /*0688*/ 	.word	0xffffffff


	//   ....[255]....
        /*068c*/ 	.word	0xffffffff


	//   ....[0]....
        /*0690*/ 	.word	0xffffffff


	//   ....[1]....
        /*0694*/ 	.word	0xffffffff


	//   ....[2]....
        /*0698*/ 	.word	0xffffffff


	//----- nvinfo : EIATTR_COOP_GROUP_INSTR_OFFSETS
	.align		4
.L_220:
        /*069c*/ 	.byte	0x04, 0x28
        /*069e*/ 	.short	(.L_222 - .L_221)


	//   ....[0]....
.L_221:
        /*06a0*/ 	.word	0x000000a0


	//   ....[1]....
        /*06a4*/ 	.word	0x00002c70


	//   ....[2]....
        /*06a8*/ 	.word	0x00002cc0


	//   ....[3]....
        /*06ac*/ 	.word	0x000034b0


	//   ....[4]....
        /*06b0*/ 	.word	0x000034d0


	//   ....[5]....
        /*06b4*/ 	.word	0x00003c40


	//   ....[6]....
        /*06b8*/ 	.word	0x00003c60


	//   ....[7]....
        /*06bc*/ 	.word	0x000043d0


	//   ....[8]....
        /*06c0*/ 	.word	0x000043e0


	//   ....[9]....
        /*06c4*/ 	.word	0x00004c80


	//   ....[10]....
        /*06c8*/ 	.word	0x00004cd0


	//   ....[11]....
        /*06cc*/ 	.word	0x000059e0


	//   ....[12]....
        /*06d0*/ 	.word	0x00005a10


	//   ....[13]....
        /*06d4*/ 	.word	0x00006150


	//   ....[14]....
        /*06d8*/ 	.word	0x00006180


	//   ....[15]....
        /*06dc*/ 	.word	0x000068c0


	//   ....[16]....
        /*06e0*/ 	.word	0x000068e0


	//   ....[17]....
        /*06e4*/ 	.word	0x00007040


	//   ....[18]....
        /*06e8*/ 	.word	0x00007070


	//   ....[19]....
        /*06ec*/ 	.word	0x000071b0


	//   ....[20]....
        /*06f0*/ 	.word	0x000071e0


	//   ....[21]....
        /*06f4*/ 	.word	0x000072d0


	//   ....[22]....
        /*06f8*/ 	.word	0x00007300


	//   ....[23]....
        /*06fc*/ 	.word	0x000073f0


	//   ....[24]....
        /*0700*/ 	.word	0x00007410


	//   ....[25]....
        /*0704*/ 	.word	0x00007c70


	//   ....[26]....
        /*0708*/ 	.word	0x00007c90


	//   ....[27]....
        /*070c*/ 	.word	0x00007d80


	//   ....[28]....
        /*0710*/ 	.word	0x00007db0


	//   ....[29]....
        /*0714*/ 	.word	0x00007ea0


	//   ....[30]....
        /*0718*/ 	.word	0x00007ed0


	//   ....[31]....
        /*071c*/ 	.word	0x00007fc0


	//   ....[32]....
        /*0720*/ 	.word	0x00007ff0


	//   ....[33]....
        /*0724*/ 	.word	0x00008b90


	//   ....[34]....
        /*0728*/ 	.word	0x00008bd0


	//   ....[35]....
        /*072c*/ 	.word	0x00008da0


	//   ....[36]....
        /*0730*/ 	.word	0x00008dd0


	//   ....[37]....
        /*0734*/ 	.word	0x00008e60


	//   ....[38]....
        /*0738*/ 	.word	0x00008e90


	//   ....[39]....
        /*073c*/ 	.word	0x00008f20


	//   ....[40]....
        /*0740*/ 	.word	0x00008f50


	//   ....[41]....
        /*0744*/ 	.word	0x00008fe0


	//   ....[42]....
        /*0748*/ 	.word	0x00009010


	//   ....[43]....
        /*074c*/ 	.word	0x000090a0


	//   ....[44]....
        /*0750*/ 	.word	0x000090d0


	//   ....[45]....
        /*0754*/ 	.word	0x00009160


	//   ....[46]....
        /*0758*/ 	.word	0x00009190


	//   ....[47]....
        /*075c*/ 	.word	0x00009210


	//   ....[48]....
        /*0760*/ 	.word	0x00009250


	//   ....[49]....
        /*0764*/ 	.word	0x000096c0


	//   ....[50]....
        /*0768*/ 	.word	0x000096e0


	//   ....[51]....
        /*076c*/ 	.word	0x000096f0


	//   ....[52]....
        /*0770*/ 	.word	0x00009700


	//   ....[53]....
        /*0774*/ 	.word	0x00009720


	//   ....[54]....
        /*0778*/ 	.word	0x00009730


	//   ....[55]....
        /*077c*/ 	.word	0x00009740


	//   ....[56]....
        /*0780*/ 	.word	0x00009760


	//   ....[57]....
        /*0784*/ 	.word	0x00009790


	//   ....[58]....
        /*0788*/ 	.word	0x000097b0


	//   ....[59]....
        /*078c*/ 	.word	0x000097c0


	//   ....[60]....
        /*0790*/ 	.word	0x00009810


	//   ....[61]....
        /*0794*/ 	.word	0x00009840


	//   ....[62]....
        /*0798*/ 	.word	0x00009880


	//   ....[63]....
        /*079c*/ 	.word	0x00009ce0


	//   ....[64]....
        /*07a0*/ 	.word	0x00009d00


	//   ....[65]....
        /*07a4*/ 	.word	0x00009d10


	//   ....[66]....
        /*07a8*/ 	.word	0x00009d20


	//   ....[67]....
        /*07ac*/ 	.word	0x00009e90


	//   ....[68]....
        /*07b0*/ 	.word	0x00009ed0


	//   ....[69]....
        /*07b4*/ 	.word	0x00009f20


	//   ....[70]....
        /*07b8*/ 	.word	0x00009f60


	//   ....[71]....
        /*07bc*/ 	.word	0x0000a130


	//   ....[72]....
        /*07c0*/ 	.word	0x0000a170


	//   ....[73]....
        /*07c4*/ 	.word	0x0000a1c0


	//   ....[74]....
        /*07c8*/ 	.word	0x0000a200


	//   ....[75]....
        /*07cc*/ 	.word	0x0000a3f0


	//   ....[76]....
        /*07d0*/ 	.word	0x0000a430


	//   ....[77]....
        /*07d4*/ 	.word	0x0000a480


	//   ....[78]....
        /*07d8*/ 	.word	0x0000a4c0


	//   ....[79]....
        /*07dc*/ 	.word	0x0000c3c0


	//   ....[80]....
        /*07e0*/ 	.word	0x0000c3e0


	//   ....[81]....
        /*07e4*/ 	.word	0x0000c410


	//   ....[82]....
        /*07e8*/ 	.word	0x0000c420


	//   ....[83]....
        /*07ec*/ 	.word	0x0000c500


	//   ....[84]....
        /*07f0*/ 	.word	0x0000c540


	//   ....[85]....
        /*07f4*/ 	.word	0x0000c560


	//   ....[86]....
        /*07f8*/ 	.word	0x0000c570


	//   ....[87]....
        /*07fc*/ 	.word	0x0000c730


	//   ....[88]....
        /*0800*/ 	.word	0x0000c770


	//   ....[89]....
        /*0804*/ 	.word	0x0000c790


	//   ....[90]....
        /*0808*/ 	.word	0x0000c7a0


	//   ....[91]....
        /*080c*/ 	.word	0x0000c8a0


	//   ....[92]....
        /*0810*/ 	.word	0x0000c8e0


	//   ....[93]....
        /*0814*/ 	.word	0x0000c940


	//   ....[94]....
        /*0818*/ 	.word	0x0000c970


	//   ....[95]....
        /*081c*/ 	.word	0x0000ebf0


	//   ....[96]....
        /*0820*/ 	.word	0x0000ec00


	//   ....[97]....
        /*0824*/ 	.word	0x0000ec20


	//   ....[98]....
        /*0828*/ 	.word	0x0000ed60


	//   ....[99]....
        /*082c*/ 	.word	0x0000ed70


	//   ....[100]....
        /*0830*/ 	.word	0x0000ed90


	//   ....[101]....
        /*0834*/ 	.word	0x0000edf0


	//   ....[102]....
        /*0838*/ 	.word	0x0000ee10


	//   ....[103]....
        /*083c*/ 	.word	0x0000eec0


	//   ....[104]....
        /*0840*/ 	.word	0x0000eed0


	//   ....[105]....
        /*0844*/ 	.word	0x0000ef10


	//   ....[106]....
        /*0848*/ 	.word	0x0000ef20


	//   ....[107]....
        /*084c*/ 	.word	0x0000ef50


	//   ....[108]....
        /*0850*/ 	.word	0x0000eff0


	//   ....[109]....
        /*0854*/ 	.word	0x0000f9d0


	//   ....[110]....
        /*0858*/ 	.word	0x0000f9f0


	//   ....[111]....
        /*085c*/ 	.word	0x0000fa00


	//   ....[112]....
        /*0860*/ 	.word	0x0000fa10


	//   ....[113]....
        /*0864*/ 	.word	0x0000fa20


	//   ....[114]....
        /*0868*/ 	.word	0x0000fa30


	//   ....[115]....
        /*086c*/ 	.word	0x0000fa40


	//   ....[116]....
        /*0870*/ 	.word	0x0000fa50


	//   ....[117]....
        /*0874*/ 	.word	0x0000fa70


	//   ....[118]....
        /*0878*/ 	.word	0x0000fa90


	//   ....[119]....
        /*087c*/ 	.word	0x0000fab0


	//   ....[120]....
        /*0880*/ 	.word	0x0000fae0


	//   ....[121]....
        /*0884*/ 	.word	0x0000fb00


	//   ....[122]....
        /*0888*/ 	.word	0x0000fb20


	//   ....[123]....
        /*088c*/ 	.word	0x0000fe60


	//   ....[124]....
        /*0890*/ 	.word	0x0000fe70


	//   ....[125]....
        /*0894*/ 	.word	0x0000fe80


	//   ....[126]....
        /*0898*/ 	.word	0x0000fe90


	//   ....[127]....
        /*089c*/ 	.word	0x00011010


	//   ....[128]....
        /*08a0*/ 	.word	0x000111b0


	//   ....[129]....
        /*08a4*/ 	.word	0x00011290


	//   ....[130]....
        /*08a8*/ 	.word	0x000112d0


	//   ....[131]....
        /*08ac*/ 	.word	0x00011390


	//   ....[132]....
        /*08b0*/ 	.word	0x00011490


	//   ....[133]....
        /*08b4*/ 	.word	0x00011600


	//   ....[134]....
        /*08b8*/ 	.word	0x00011730


	//   ....[135]....
        /*08bc*/ 	.word	0x00014570


	//   ....[136]....
        /*08c0*/ 	.word	0x00014590


	//   ....[137]....
        /*08c4*/ 	.word	0x000145a0


	//   ....[138]....
        /*08c8*/ 	.word	0x000145b0


	//   ....[139]....
        /*08cc*/ 	.word	0x000145c0


	//   ....[140]....
        /*08d0*/ 	.word	0x000145d0


	//   ....[141]....
        /*08d4*/ 	.word	0x000145e0


	//   ....[142]....
        /*08d8*/ 	.word	0x00014600


	//   ....[143]....
        /*08dc*/ 	.word	0x00014620


	//   ....[144]....
        /*08e0*/ 	.word	0x00014640


	//   ....[145]....
        /*08e4*/ 	.word	0x00014660


	//   ....[146]....
        /*08e8*/ 	.word	0x00014670


	//   ....[147]....
        /*08ec*/ 	.word	0x00014680


	//   ....[148]....
        /*08f0*/ 	.word	0x00014690


	//   ....[149]....
        /*08f4*/ 	.word	0x00015240


	//   ....[150]....
        /*08f8*/ 	.word	0x00015260


	//   ....[151]....
        /*08fc*/ 	.word	0x00015270


	//   ....[152]....
        /*0900*/ 	.word	0x00015280


	//   ....[153]....
        /*0904*/ 	.word	0x00015290


	//   ....[154]....
        /*0908*/ 	.word	0x000152a0


	//   ....[155]....
        /*090c*/ 	.word	0x000152b0


	//   ....[156]....
        /*0910*/ 	.word	0x000152d0


	//   ....[157]....
        /*0914*/ 	.word	0x000152e0


	//   ....[158]....
        /*0918*/ 	.word	0x00015300


	//   ....[159]....
        /*091c*/ 	.word	0x00015350


	//   ....[160]....
        /*0920*/ 	.word	0x00015390


	//   ....[161]....
        /*0924*/ 	.word	0x000153b0


	//   ....[162]....
        /*0928*/ 	.word	0x000153c0


	//   ....[163]....
        /*092c*/ 	.word	0x000155c0


	//   ....[164]....
        /*0930*/ 	.word	0x000155d0


	//   ....[165]....
        /*0934*/ 	.word	0x000155e0


	//   ....[166]....
        /*0938*/ 	.word	0x000155f0


	//   ....[167]....
        /*093c*/ 	.word	0x000164b0


	//   ....[168]....
        /*0940*/ 	.word	0x00016700


	//   ....[169]....
        /*0944*/ 	.word	0x00016970


	//   ....[170]....
        /*0948*/ 	.word	0x00016ac0


	//   ....[171]....
        /*094c*/ 	.word	0x00016cc0


	//   ....[172]....
        /*0950*/ 	.word	0x00016d40


	//   ....[173]....
        /*0954*/ 	.word	0x00016d90


	//   ....[174]....
        /*0958*/ 	.word	0x00016e70


	//   ....[175]....
        /*095c*/ 	.word	0x00019bf0


	//   ....[176]....
        /*0960*/ 	.word	0x00019c10


	//   ....[177]....
        /*0964*/ 	.word	0x00019c20


	//   ....[178]....
        /*0968*/ 	.word	0x00019c30


	//   ....[179]....
        /*096c*/ 	.word	0x00019c40


	//   ....[180]....
        /*0970*/ 	.word	0x00019c50


	//   ....[181]....
        /*0974*/ 	.word	0x00019c60


	//   ....[182]....
        /*0978*/ 	.word	0x00019c80


	//   ....[183]....
        /*097c*/ 	.word	0x00019c90


	//   ....[184]....
        /*0980*/ 	.word	0x00019cb0


	//   ....[185]....
        /*0984*/ 	.word	0x00019cd0


	//   ....[186]....
        /*0988*/ 	.word	0x00019d40


	//   ....[187]....
        /*098c*/ 	.word	0x00019d60


	//   ....[188]....
        /*0990*/ 	.word	0x00019d80


	//   ....[189]....
        /*0994*/ 	.word	0x0001a190


	//   ....[190]....
        /*0998*/ 	.word	0x0001a1c0


	//   ....[191]....
        /*099c*/ 	.word	0x0001a1d0


	//   ....[192]....
        /*09a0*/ 	.word	0x0001a1f0


	//   ....[193]....
        /*09a4*/ 	.word	0x0001a210


	//   ....[194]....
        /*09a8*/ 	.word	0x0001a240


	//   ....[195]....
        /*09ac*/ 	.word	0x0001a260


	//   ....[196]....
        /*09b0*/ 	.word	0x0001a280


	//   ....[197]....
        /*09b4*/ 	.word	0x0001a2b0


	//   ....[198]....
        /*09b8*/ 	.word	0x0001a2d0


	//   ....[199]....
        /*09bc*/ 	.word	0x0001a2f0


	//   ....[200]....
        /*09c0*/ 	.word	0x0001a330


	//   ....[201]....
        /*09c4*/ 	.word	0x0001a3e0


	//   ....[202]....
        /*09c8*/ 	.word	0x0001a400


	//   ....[203]....
        /*09cc*/ 	.word	0x0001b050


	//   ....[204]....
        /*09d0*/ 	.word	0x0001b0d0


	//   ....[205]....
        /*09d4*/ 	.word	0x0001b1d0


	//   ....[206]....
        /*09d8*/ 	.word	0x0001b230


	//   ....[207]....
        /*09dc*/ 	.word	0x0001b260


	//   ....[208]....
        /*09e0*/ 	.word	0x0001b310


	//   ....[209]....
        /*09e4*/ 	.word	0x0001b590


	//   ....[210]....
        /*09e8*/ 	.word	0x0001b8c0


	//   ....[211]....
        /*09ec*/ 	.word	0x0001dcc0


	//   ....[212]....
        /*09f0*/ 	.word	0x0001dcd0


	//   ....[213]....
        /*09f4*/ 	.word	0x0001dce0


	//   ....[214]....
        /*09f8*/ 	.word	0x0001dd00


	//   ....[215]....
        /*09fc*/ 	.word	0x0001dd20


	//   ....[216]....
        /*0a00*/ 	.word	0x0001dd30


	//   ....[217]....
        /*0a04*/ 	.word	0x0001dd60


	//   ....[218]....
        /*0a08*/ 	.word	0x0001dd90


	//   ....[219]....
        /*0a0c*/ 	.word	0x0001f1d0


	//   ....[220]....
        /*0a10*/ 	.word	0x0001f200


	//   ....[221]....
        /*0a14*/ 	.word	0x0001f230


	//   ....[222]....
        /*0a18*/ 	.word	0x0001f260


	//   ....[223]....
        /*0a1c*/ 	.word	0x0001f290


	//   ....[224]....
        /*0a20*/ 	.word	0x0001f2d0


	//   ....[225]....
        /*0a24*/ 	.word	0x0001f310


	//   ....[226]....
        /*0a28*/ 	.word	0x0001f340


	//   ....[227]....
        /*0a2c*/ 	.word	0x0001f3f0


	//   ....[228]....
        /*0a30*/ 	.word	0x0001f410


	//   ....[229]....
        /*0a34*/ 	.word	0x0001f440


	//   ....[230]....
        /*0a38*/ 	.word	0x0001f470


	//   ....[231]....
        /*0a3c*/ 	.word	0x0001f4a0


	//   ....[232]....
        /*0a40*/ 	.word	0x0001f4f0


	//   ....[233]....
        /*0a44*/ 	.word	0x0001f520


	//   ....[234]....
        /*0a48*/ 	.word	0x0001f590


	//   ....[235]....
        /*0a4c*/ 	.word	0x0001f650


	//   ....[236]....
        /*0a50*/ 	.word	0x0001f670


	//   ....[237]....
        /*0a54*/ 	.word	0x0001f6a0


	//   ....[238]....
        /*0a58*/ 	.word	0x0001f6b0


	//   ....[239]....
        /*0a5c*/ 	.word	0x0001f6c0


	//   ....[240]....
        /*0a60*/ 	.word	0x0001f6d0


	//   ....[241]....
        /*0a64*/ 	.word	0x0001f7c0


	//   ....[242]....
        /*0a68*/ 	.word	0x0001f7e0


	//   ....[243]....
        /*0a6c*/ 	.word	0x0001fff0


	//   ....[244]....
        /*0a70*/ 	.word	0x00020020


	//   ....[245]....
        /*0a74*/ 	.word	0x00020050


	//   ....[246]....
        /*0a78*/ 	.word	0x00020080


	//   ....[247]....
        /*0a7c*/ 	.word	0x000200b0


	//   ....[248]....
        /*0a80*/ 	.word	0x000200e0


	//   ....[249]....
        /*0a84*/ 	.word	0x00020110


	//   ....[250]....
        /*0a88*/ 	.word	0x00020130


	//   ....[251]....
        /*0a8c*/ 	.word	0x00020150


	//   ....[252]....
        /*0a90*/ 	.word	0x00020170


	//   ....[253]....
        /*0a94*/ 	.word	0x00020180


	//   ....[254]....
        /*0a98*/ 	.word	0x00020190


	//   ....[255]....
        /*0a9c*/ 	.word	0x000201a0


	//   ....[0]....
        /*0aa0*/ 	.word	0x000201b0


	//   ....[1]....
        /*0aa4*/ 	.word	0x000201c0


	//   ....[2]....
        /*0aa8*/ 	.word	0x000201f0


	//----- nvinfo : EIATTR_EXIT_INSTR_OFFSETS
	.align		4
.L_222:
        /*0aac*/ 	.byte	0x04, 0x1c
        /*0aae*/ 	.short	(.L_224 - .L_223)


	//   ....[0]....
.L_223:
        /*0ab0*/ 	.word	0x00000450


	//   ....[1]....
        /*0ab4*/ 	.word	0x0001f800


	//   ....[2]....
        /*0ab8*/ 	.word	0x0001f840


	//   ....[3]....
        /*0abc*/ 	.word	0x00020380


	//   ....[4]....
        /*0ac0*/ 	.word	0x000203c0


	//----- nvinfo : EIATTR_CTAIDZ_USED
	.align		4
.L_224:
        /*0ac4*/ 	.byte	0x01, 0x04
	.zero		2


	//----- nvinfo : EIATTR_MAX_THREADS
	.align		4
        /*0ac8*/ 	.byte	0x04, 0x05
        /*0aca*/ 	.short	(.L_226 - .L_225)
.L_225:
        /*0acc*/ 	.word	0x00000080
        /*0ad0*/ 	.word	0x00000001
        /*0ad4*/ 	.word	0x00000001


	//----- nvinfo : EIATTR_CRS_STACK_SIZE
	.align		4
.L_226:
        /*0ad8*/ 	.byte	0x04, 0x1e
        /*0ada*/ 	.short	(.L_228 - .L_227)
.L_227:
        /*0adc*/ 	.word	0x00000000
.L_228:


//--------------------- .nv.callgraph             --------------------------
	.section	.nv.callgraph,"",@"SHT_CUDA_CALLGRAPH"
	.align	4
	.sectionentsize	8
	.align		4
        /*0000*/ 	.word	0x00000000
	.align		4
        /*0004*/ 	.word	0xffffffff
	.align		4
        /*0008*/ 	.word	0x00000000
	.align		4
        /*000c*/ 	.word	0xfffffffe
	.align		4
        /*0010*/ 	.word	0x00000000
	.align		4
        /*0014*/ 	.word	0xfffffffd
	.align		4
        /*0018*/ 	.word	0x00000000
	.align		4
        /*001c*/ 	.word	0xfffffffc


//--------------------- .nv.rel.action            --------------------------
	.section	.nv.rel.action,"",@"SHT_CUDA_RELOCINFO"
	.align	8
	.sectionentsize	8
        /*0000*/ 	.byte	0x73, 0x00, 0x00, 0x00, 0x00, 0x00, 0x00, 0x00, 0x00, 0x00, 0x00, 0x11, 0x25, 0x00, 0x05, 0x36


//--------------------- .nv.constant4             --------------------------
	.section	.nv.constant4,"a",@progbits
	.align	8
	.align		8
.nv.constant4:
        /*0000*/ 	.dword	_ZN71_INTERNAL_decf364e_35_flash_fwd_hdim64_bf16_paged_sm80_cu_a7f3af4d_52714cuda3std3__45__cpo5beginE
	.align		8
        /*0008*/ 	.dword	_ZN71_INTERNAL_decf364e_35_flash_fwd_hdim64_bf16_paged_sm80_cu_a7f3af4d_52714cuda3std3__45__cpo3endE
	.align		8
        /*0010*/ 	.dword	_ZN71_INTERNAL_decf364e_35_flash_fwd_hdim64_bf16_paged_sm80_cu_a7f3af4d_52714cuda3std3__45__cpo6cbeginE
	.align		8
        /*0018*/ 	.dword	_ZN71_INTERNAL_decf364e_35_flash_fwd_hdim64_bf16_paged_sm80_cu_a7f3af4d_52714cuda3std3__45__cpo4cendE
	.align		8
        /*0020*/ 	.dword	_ZN71_INTERNAL_decf364e_35_flash_fwd_hdim64_bf16_paged_sm80_cu_a7f3af4d_52714cuda3std3__473_GLOBAL__N__decf364e_35_flash_fwd_hdim64_bf16_paged_sm80_cu_a7f3af4d_52716ignoreE
	.align		8
        /*0028*/ 	.dword	_ZN71_INTERNAL_decf364e_35_flash_fwd_hdim64_bf16_paged_sm80_cu_a7f3af4d_52714cuda3std3__419piecewise_constructE
	.align		8
        /*0030*/ 	.dword	_ZN71_INTERNAL_decf364e_35_flash_fwd_hdim64_bf16_paged_sm80_cu_a7f3af4d_52714cuda3std3__48in_placeE
	.align		8
        /*0038*/ 	.dword	_ZN71_INTERNAL_decf364e_35_flash_fwd_hdim64_bf16_paged_sm80_cu_a7f3af4d_52714cuda3std6ranges3__45__cpo4swapE
	.align		8
        /*0040*/ 	.dword	_ZN71_INTERNAL_decf364e_35_flash_fwd_hdim64_bf16_paged_sm80_cu_a7f3af4d_52714cuda3std6ranges3__45__cpo9iter_moveE
	.align		8
        /*0048*/ 	.dword	_ZN71_INTERNAL_decf364e_35_flash_fwd_hdim64_bf16_paged_sm80_cu_a7f3af4d_52714cute7productE
	.align		8
        /*0050*/ 	.dword	_ZN71_INTERNAL_decf364e_35_flash_fwd_hdim64_bf16_paged_sm80_cu_a7f3af4d_52714cute1_E


//--------------------- .nv.constant0._ZN7cutlass13device_kernelIN5flash19enable_sm80_to_sm89INS1_16FlashAttnFwdSm80INS1_25CollectiveMainloopFwdSm80ILi4ELi1ELb0EN4cute5tupleIJNS5_1CILi128EEENS7_ILi112EEENS7_ILi64EEEEEELi64ENS_10bfloat16_tEfNS_4arch4Sm80ELb0ELb0ELb0ELb0ELb1ELb0ELb1ELb0EEENS1_21CollectiveEpilogueFwdINS6_IJS8_SA_S9_EEENS6_IJNS7_ILi1EEESI_SI_EEESC_SE_Li128ELb0ELb1ELb0ELb0EEENS1_19SingleTileSchedulerILb0ELb0ELb1ELi128EEEEEEEEEvNT_6ParamsE --------------------------
	.section	.nv.constant0._ZN7cutlass13device_kernelIN5flash19enable_sm80_to_sm89INS1_16FlashAttnFwdSm80INS1_25CollectiveMainloopFwdSm80ILi4ELi1ELb0EN4cute5tupleIJNS5_1CILi128EEENS7_ILi112EEENS7_ILi64EEEEEELi64ENS_10bfloat16_tEfNS_4arch4Sm80ELb0ELb0ELb0ELb0ELb1ELb0ELb1ELb0EEENS1_21CollectiveEpilogueFwdINS6_IJS8_SA_S9_EEENS6_IJNS7_ILi1EEESI_SI_EEESC_SE_Li128ELb0ELb1ELb0ELb0EEENS1_19SingleTileSchedulerILb0ELb0ELb1ELi128EEEEEEEEEvNT_6ParamsE,"a",@progbits
	.sectionflags	@""
	.align	4
.nv.constant0._ZN7cutlass13device_kernelIN5flash19enable_sm80_to_sm89INS1_16FlashAttnFwdSm80INS1_25CollectiveMainloopFwdSm80ILi4ELi1ELb0EN4cute5tupleIJNS5_1CILi128EEENS7_ILi112EEENS7_ILi64EEEEEELi64ENS_10bfloat16_tEfNS_4arch4Sm80ELb0ELb0ELb0ELb0ELb1ELb0ELb1ELb0EEENS1_21CollectiveEpilogueFwdINS6_IJS8_SA_S9_EEENS6_IJNS7_ILi1EEESI_SI_EEESC_SE_Li128ELb0ELb1ELb0ELb0EEENS1_19SingleTileSchedulerILb0ELb0ELb1ELi128EEEEEEEEEvNT_6ParamsE:
	.zero		1400


//--------------------- .nv.constant0._ZN7cutlass13device_kernelIN5flash19enable_sm80_to_sm89INS1_16FlashAttnFwdSm80INS1_25CollectiveMainloopFwdSm80ILi4ELi1ELb0EN4cute5tupleIJNS5_1CILi128EEENS7_ILi112EEENS7_ILi64EEEEEELi64ENS_10bfloat16_tEfNS_4arch4Sm80ELb0ELb0ELb0ELb1ELb1ELb0ELb1ELb0EEENS1_21CollectiveEpilogueFwdINS6_IJS8_SA_S9_EEENS6_IJNS7_ILi1EEESI_SI_EEESC_SE_Li128ELb1ELb1ELb0ELb0EEENS1_19SingleTileSchedulerILb1ELb0ELb1ELi128EEEEEEEEEvNT_6ParamsE --------------------------
	.section	.nv.constant0._ZN7cutlass13device_kernelIN5flash19enable_sm80_to_sm89INS1_16FlashAttnFwdSm80INS1_25CollectiveMainloopFwdSm80ILi4ELi1ELb0EN4cute5tupleIJNS5_1CILi128EEENS7_ILi112EEENS7_ILi64EEEEEELi64ENS_10bfloat16_tEfNS_4arch4Sm80ELb0ELb0ELb0ELb1ELb1ELb0ELb1ELb0EEENS1_21CollectiveEpilogueFwdINS6_IJS8_SA_S9_EEENS6_IJNS7_ILi1EEESI_SI_EEESC_SE_Li128ELb1ELb1ELb0ELb0EEENS1_19SingleTileSchedulerILb1ELb0ELb1ELi128EEEEEEEEEvNT_6ParamsE,"a",@progbits
	.sectionflags	@""
	.align	4
.nv.constant0._ZN7cutlass13device_kernelIN5flash19enable_sm80_to_sm89INS1_16FlashAttnFwdSm80INS1_25CollectiveMainloopFwdSm80ILi4ELi1ELb0EN4cute5tupleIJNS5_1CILi128EEENS7_ILi112EEENS7_ILi64EEEEEELi64ENS_10bfloat16_tEfNS_4arch4Sm80ELb0ELb0ELb0ELb1ELb1ELb0ELb1ELb0EEENS1_21CollectiveEpilogueFwdINS6_IJS8_SA_S9_EEENS6_IJNS7_ILi1EEESI_SI_EEESC_SE_Li128ELb1ELb1ELb0ELb0EEENS1_19SingleTileSchedulerILb1ELb0ELb1ELi128EEEEEEEEEvNT_6ParamsE:
	.zero		1400


//--------------------- .nv.constant0._ZN7cutlass13device_kernelIN5flash19enable_sm80_to_sm89INS1_16FlashAttnFwdSm80INS1_25CollectiveMainloopFwdSm80ILi4ELi1ELb0EN4cute5tupleIJNS5_1CILi128EEENS7_ILi112EEENS7_ILi64EEEEEELi64ENS_10bfloat16_tEfNS_4arch4Sm80ELb0ELb0ELb0ELb1ELb1ELb1ELb1ELb0EEENS1_21CollectiveEpilogueFwdINS6_IJS8_SA_S9_EEENS6_IJNS7_ILi1EEESI_SI_EEESC_SE_Li128ELb1ELb1ELb0ELb0EEENS1_19SingleTileSchedulerILb1ELb0ELb1ELi128EEEEEEEEEvNT_6ParamsE --------------------------
	.section	.nv.constant0._ZN7cutlass13device_kernelIN5flash19enable_sm80_to_sm89INS1_16FlashAttnFwdSm80INS1_25CollectiveMainloopFwdSm80ILi4ELi1ELb0EN4cute5tupleIJNS5_1CILi128EEENS7_ILi112EEENS7_ILi64EEEEEELi64ENS_10bfloat16_tEfNS_4arch4Sm80ELb0ELb0ELb0ELb1ELb1ELb1ELb1ELb0EEENS1_21CollectiveEpilogueFwdINS6_IJS8_SA_S9_EEENS6_IJNS7_ILi1EEESI_SI_EEESC_SE_Li128ELb1ELb1ELb0ELb0EEENS1_19SingleTileSchedulerILb1ELb0ELb1ELi128EEEEEEEEEvNT_6ParamsE,"a",@progbits
	.sectionflags	@""
	.align	4
.nv.constant0._ZN7cutlass13device_kernelIN5flash19enable_sm80_to_sm89INS1_16FlashAttnFwdSm80INS1_25CollectiveMainloopFwdSm80ILi4ELi1ELb0EN4cute5tupleIJNS5_1CILi128EEENS7_ILi112EEENS7_ILi64EEEEEELi64ENS_10bfloat16_tEfNS_4arch4Sm80ELb0ELb0ELb0ELb1ELb1ELb1ELb1ELb0EEENS1_21CollectiveEpilogueFwdINS6_IJS8_SA_S9_EEENS6_IJNS7_ILi1EEESI_SI_EEESC_SE_Li128ELb1ELb1ELb0ELb0EEENS1_19SingleTileSchedulerILb1ELb0ELb1ELi128EEEEEEEEEvNT_6ParamsE:
	.zero		1400


//--------------------- .nv.constant0._ZN7cutlass13device_kernelIN5flash19enable_sm80_to_sm89INS1_16FlashAttnFwdSm80INS1_25CollectiveMainloopFwdSm80ILi4ELi1ELb0EN4cute5tupleIJNS5_1CILi128EEENS7_ILi96EEENS7_ILi64EEEEEELi64ENS_10bfloat16_tEfNS_4arch4Sm80ELb0ELb1ELb0ELb0ELb1ELb0ELb1ELb0EEENS1_21CollectiveEpilogueFwdINS6_IJS8_SA_S9_EEENS6_IJNS7_ILi1EEESI_SI_EEESC_SE_Li128ELb0ELb1ELb0ELb0EEENS1_19SingleTileSchedulerILb0ELb0ELb1ELi128EEEEEEEEEvNT_6ParamsE --------------------------
	.section	.nv.constant0._ZN7cutlass13device_kernelIN5flash19enable_sm80_to_sm89INS1_16FlashAttnFwdSm80INS1_25CollectiveMainloopFwdSm80ILi4ELi1ELb0EN4cute5tupleIJNS5_1CILi128EEENS7_ILi96EEENS7_ILi64EEEEEELi64ENS_10bfloat16_tEfNS_4arch4Sm80ELb0ELb1ELb0ELb0ELb1ELb0ELb1ELb0EEENS1_21CollectiveEpilogueFwdINS6_IJS8_SA_S9_EEENS6_IJNS7_ILi1EEESI_SI_EEESC_SE_Li128ELb0ELb1ELb0ELb0EEENS1_19SingleTileSchedulerILb0ELb0ELb1ELi128EEEEEEEEEvNT_6ParamsE,"a",@progbits
	.sectionflags	@""
	.align	4
.nv.constant0._ZN7cutlass13device_kernelIN5flash19enable_sm80_to_sm89INS1_16FlashAttnFwdSm80INS1_25CollectiveMainloopFwdSm80ILi4ELi1ELb0EN4cute5tupleIJNS5_1CILi128EEENS7_ILi96EEENS7_ILi64EEEEEELi64ENS_10bfloat16_tEfNS_4arch4Sm80ELb0ELb1ELb0ELb0ELb1ELb0ELb1ELb0EEENS1_21CollectiveEpilogueFwdINS6_IJS8_SA_S9_EEENS6_IJNS7_ILi1EEESI_SI_EEESC_SE_Li128ELb0ELb1ELb0ELb0EEENS1_19SingleTileSchedulerILb0ELb0ELb1ELi128EEEEEEEEEvNT_6ParamsE:
	.zero		1400


//--------------------- .nv.constant0._ZN7cutlass13device_kernelIN5flash19enable_sm80_to_sm89INS1_16FlashAttnFwdSm80INS1_25CollectiveMainloopFwdSm80ILi4ELi1ELb0EN4cute5tupleIJNS5_1CILi128EEENS7_ILi96EEENS7_ILi64EEEEEELi64ENS_10bfloat16_tEfNS_4arch4Sm80ELb0ELb1ELb0ELb1ELb1ELb0ELb1ELb0EEENS1_21CollectiveEpilogueFwdINS6_IJS8_SA_S9_EEENS6_IJNS7_ILi1EEESI_SI_EEESC_SE_Li128ELb1ELb1ELb0ELb0EEENS1_19SingleTileSchedulerILb1ELb0ELb1ELi128EEEEEEEEEvNT_6ParamsE --------------------------
	.section	.nv.constant0._ZN7cutlass13device_kernelIN5flash19enable_sm80_to_sm89INS1_16FlashAttnFwdSm80INS1_25CollectiveMainloopFwdSm80ILi4ELi1ELb0EN4cute5tupleIJNS5_1CILi128EEENS7_ILi96EEENS7_ILi64EEEEEELi64ENS_10bfloat16_tEfNS_4arch4Sm80ELb0ELb1ELb0ELb1ELb1ELb0ELb1ELb0EEENS1_21CollectiveEpilogueFwdINS6_IJS8_SA_S9_EEENS6_IJNS7_ILi1EEESI_SI_EEESC_SE_Li128ELb1ELb1ELb0ELb0EEENS1_19SingleTileSchedulerILb1ELb0ELb1ELi128EEEEEEEEEvNT_6ParamsE,"a",@progbits
	.sectionflags	@""
	.align	4
.nv.constant0._ZN7cutlass13device_kernelIN5flash19enable_sm80_to_sm89INS1_16FlashAttnFwdSm80INS1_25CollectiveMainloopFwdSm80ILi4ELi1ELb0EN4cute5tupleIJNS5_1CILi128EEENS7_ILi96EEENS7_ILi64EEEEEELi64ENS_10bfloat16_tEfNS_4arch4Sm80ELb0ELb1ELb0ELb1ELb1ELb0ELb1ELb0EEENS1_21CollectiveEpilogueFwdINS6_IJS8_SA_S9_EEENS6_IJNS7_ILi1EEESI_SI_EEESC_SE_Li128ELb1ELb1ELb0ELb0EEENS1_19SingleTileSchedulerILb1ELb0ELb1ELi128EEEEEEEEEvNT_6ParamsE:
	.zero		1400


//--------------------- .nv.constant0._ZN7cutlass13device_kernelIN5flash19enable_sm80_to_sm89INS1_16FlashAttnFwdSm80INS1_25CollectiveMainloopFwdSm80ILi4ELi1ELb0EN4cute5tupleIJNS5_1CILi128EEENS7_ILi96EEENS7_ILi64EEEEEELi64ENS_10bfloat16_tEfNS_4arch4Sm80ELb0ELb1ELb0ELb1ELb1ELb1ELb1ELb0EEENS1_21CollectiveEpilogueFwdINS6_IJS8_SA_S9_EEENS6_IJNS7_ILi1EEESI_SI_EEESC_SE_Li128ELb1ELb1ELb0ELb0EEENS1_19SingleTileSchedulerILb1ELb0ELb1ELi128EEEEEEEEEvNT_6ParamsE --------------------------
	.section	.nv.constant0._ZN7cutlass13device_kernelIN5flash19enable_sm80_to_sm89INS1_16FlashAttnFwdSm80INS1_25CollectiveMainloopFwdSm80ILi4ELi1ELb0EN4cute5tupleIJNS5_1CILi128EEENS7_ILi96EEENS7_ILi64EEEEEELi64ENS_10bfloat16_tEfNS_4arch4Sm80ELb0ELb1ELb0ELb1ELb1ELb1ELb1ELb0EEENS1_21CollectiveEpilogueFwdINS6_IJS8_SA_S9_EEENS6_IJNS7_ILi1EEESI_SI_EEESC_SE_Li128ELb1ELb1ELb0ELb0EEENS1_19SingleTileSchedulerILb1ELb0ELb1ELi128EEEEEEEEEvNT_6ParamsE,"a",@progbits
	.sectionflags	@""
	.align	4
.nv.constant0._ZN7cutlass13device_kernelIN5flash19enable_sm80_to_sm89INS1_16FlashAttnFwdSm80INS1_25CollectiveMainloopFwdSm80ILi4ELi1ELb0EN4cute5tupleIJNS5_1CILi128EEENS7_ILi96EEENS7_ILi64EEEEEELi64ENS_10bfloat16_tEfNS_4arch4Sm80ELb0ELb1ELb0ELb1ELb1ELb1ELb1ELb0EEENS1_21CollectiveEpilogueFwdINS6_IJS8_SA_S9_EEENS6_IJNS7_ILi1EEESI_SI_EEESC_SE_Li128ELb1ELb1ELb0ELb0EEENS1_19SingleTileSchedulerILb1ELb0ELb1ELi128EEEEEEEEEvNT_6ParamsE:
	.zero		1400


//--------------------- .nv.constant0._ZN7cutlass13device_kernelIN5flash19enable_sm80_to_sm89INS1_16FlashAttnFwdSm80INS1_25CollectiveMainloopFwdSm80ILi4ELi1ELb0EN4cute5tupleIJNS5_1CILi128EEENS7_ILi112EEENS7_ILi64EEEEEELi64ENS_10bfloat16_tEfNS_4arch4Sm80ELb1ELb0ELb0ELb0ELb1ELb0ELb1ELb0EEENS1_21CollectiveEpilogueFwdINS6_IJS8_SA_S9_EEENS6_IJNS7_ILi1EEESI_SI_EEESC_SE_Li128ELb0ELb1ELb0ELb0EEENS1_30DynamicPersistentTileSchedulerILi128ELi128ELb0ELb1ELb0EEEEEEEEEvNT_6ParamsE --------------------------
	.section	.nv.constant0._ZN7cutlass13device_kernelIN5flash19enable_sm80_to_sm89INS1_16FlashAttnFwdSm80INS1_25CollectiveMainloopFwdSm80ILi4ELi1ELb0EN4cute5tupleIJNS5_1CILi128EEENS7_ILi112EEENS7_ILi64EEEEEELi64ENS_10bfloat16_tEfNS_4arch4Sm80ELb1ELb0ELb0ELb0ELb1ELb0ELb1ELb0EEENS1_21CollectiveEpilogueFwdINS6_IJS8_SA_S9_EEENS6_IJNS7_ILi1EEESI_SI_EEESC_SE_Li128ELb0ELb1ELb0ELb0EEENS1_30DynamicPersistentTileSchedulerILi128ELi128ELb0ELb1ELb0EEEEEEEEEvNT_6ParamsE,"a",@progbits
	.sectionflags	@""
	.align	4
.nv.constant0._ZN7cutlass13device_kernelIN5flash19enable_sm80_to_sm89INS1_16FlashAttnFwdSm80INS1_25CollectiveMainloopFwdSm80ILi4ELi1ELb0EN4cute5tupleIJNS5_1CILi128EEENS7_ILi112EEENS7_ILi64EEEEEELi64ENS_10bfloat16_tEfNS_4arch4Sm80ELb1ELb0ELb0ELb0ELb1ELb0ELb1ELb0EEENS1_21CollectiveEpilogueFwdINS6_IJS8_SA_S9_EEENS6_IJNS7_ILi1EEESI_SI_EEESC_SE_Li128ELb0ELb1ELb0ELb0EEENS1_30DynamicPersistentTileSchedulerILi128ELi128ELb0ELb1ELb0EEEEEEEEEvNT_6ParamsE:
	.zero		1416


//--------------------- .nv.constant0._ZN7cutlass13device_kernelIN5flash19enable_sm80_to_sm89INS1_16FlashAttnFwdSm80INS1_25CollectiveMainloopFwdSm80ILi4ELi1ELb0EN4cute5tupleIJNS5_1CILi128EEENS7_ILi112EEENS7_ILi64EEEEEELi64ENS_10bfloat16_tEfNS_4arch4Sm80ELb1ELb0ELb0ELb1ELb1ELb0ELb1ELb0EEENS1_21CollectiveEpilogueFwdINS6_IJS8_SA_S9_EEENS6_IJNS7_ILi1EEESI_SI_EEESC_SE_Li128ELb1ELb1ELb0ELb0EEENS1_19SingleTileSchedulerILb1ELb0ELb1ELi128EEEEEEEEEvNT_6ParamsE --------------------------
	.section	.nv.constant0._ZN7cutlass13device_kernelIN5flash19enable_sm80_to_sm89INS1_16FlashAttnFwdSm80INS1_25CollectiveMainloopFwdSm80ILi4ELi1ELb0EN4cute5tupleIJNS5_1CILi128EEENS7_ILi112EEENS7_ILi64EEEEEELi64ENS_10bfloat16_tEfNS_4arch4Sm80ELb1ELb0ELb0ELb1ELb1ELb0ELb1ELb0EEENS1_21CollectiveEpilogueFwdINS6_IJS8_SA_S9_EEENS6_IJNS7_ILi1EEESI_SI_EEESC_SE_Li128ELb1ELb1ELb0ELb0EEENS1_19SingleTileSchedulerILb1ELb0ELb1ELi128EEEEEEEEEvNT_6ParamsE,"a",@progbits
	.sectionflags	@""
	.align	4
.nv.constant0._ZN7cutlass13device_kernelIN5flash19enable_sm80_to_sm89INS1_16FlashAttnFwdSm80INS1_25CollectiveMainloopFwdSm80ILi4ELi1ELb0EN4cute5tupleIJNS5_1CILi128EEENS7_ILi112EEENS7_ILi64EEEEEELi64ENS_10bfloat16_tEfNS_4arch4Sm80ELb1ELb0ELb0ELb1ELb1ELb0ELb1ELb0EEENS1_21CollectiveEpilogueFwdINS6_IJS8_SA_S9_EEENS6_IJNS7_ILi1EEESI_SI_EEESC_SE_Li128ELb1ELb1ELb0ELb0EEENS1_19SingleTileSchedulerILb1ELb0ELb1ELi128EEEEEEEEEvNT_6ParamsE:
	.zero		1400


//--------------------- .nv.constant0._ZN7cutlass13device_kernelIN5flash19enable_sm80_to_sm89INS1_16FlashAttnFwdSm80INS1_25CollectiveMainloopFwdSm80ILi4ELi1ELb0EN4cute5tupleIJNS5_1CILi128EEENS7_ILi112EEENS7_ILi64EEEEEELi64ENS_10bfloat16_tEfNS_4arch4Sm80ELb1ELb0ELb0ELb1ELb1ELb1ELb1ELb0EEENS1_21CollectiveEpilogueFwdINS6_IJS8_SA_S9_EEENS6_IJNS7_ILi1EEESI_SI_EEESC_SE_Li128ELb1ELb1ELb0ELb0EEENS1_19SingleTileSchedulerILb1ELb0ELb1ELi128EEEEEEEEEvNT_6ParamsE --------------------------
	.section	.nv.constant0._ZN7cutlass13device_kernelIN5flash19enable_sm80_to_sm89INS1_16FlashAttnFwdSm80INS1_25CollectiveMainloopFwdSm80ILi4ELi1ELb0EN4cute5tupleIJNS5_1CILi128EEENS7_ILi112EEENS7_ILi64EEEEEELi64ENS_10bfloat16_tEfNS_4arch4Sm80ELb1ELb0ELb0ELb1ELb1ELb1ELb1ELb0EEENS1_21CollectiveEpilogueFwdINS6_IJS8_SA_S9_EEENS6_IJNS7_ILi1EEESI_SI_EEESC_SE_Li128ELb1ELb1ELb0ELb0EEENS1_19SingleTileSchedulerILb1ELb0ELb1ELi128EEEEEEEEEvNT_6ParamsE,"a",@progbits
	.sectionflags	@""
	.align	4
.nv.constant0._ZN7cutlass13device_kernelIN5flash19enable_sm80_to_sm89INS1_16FlashAttnFwdSm80INS1_25CollectiveMainloopFwdSm80ILi4ELi1ELb0EN4cute5tupleIJNS5_1CILi128EEENS7_ILi112EEENS7_ILi64EEEEEELi64ENS_10bfloat16_tEfNS_4arch4Sm80ELb1ELb0ELb0ELb1ELb1ELb1ELb1ELb0EEENS1_21CollectiveEpilogueFwdINS6_IJS8_SA_S9_EEENS6_IJNS7_ILi1EEESI_SI_EEESC_SE_Li128ELb1ELb1ELb0ELb0EEENS1_19SingleTileSchedulerILb1ELb0ELb1ELi128EEEEEEEEEvNT_6ParamsE:
	.zero		1400


//--------------------- .text._ZN7cutlass13device_kernelIN5flash19enable_sm80_to_sm89INS1_16FlashAttnFwdSm80INS1_25CollectiveMainloopFwdSm80ILi4ELi1ELb0EN4cute5tupleIJNS5_1CILi128EEENS7_ILi112EEENS7_ILi64EEEEEELi64ENS_10bfloat16_tEfNS_4arch4Sm80ELb0ELb0ELb0ELb0ELb1ELb0ELb1ELb0EEENS1_21CollectiveEpilogueFwdINS6_IJS8_SA_S9_EEENS6_IJNS7_ILi1EEESI_SI_EEESC_SE_Li128ELb0ELb1ELb0ELb0EEENS1_19SingleTileSchedulerILb0ELb0ELb1ELi128EEEEEEEEEvNT_6ParamsE --------------------------
	.section	.text._ZN7cutlass13device_kernelIN5flash19enable_sm80_to_sm89INS1_16FlashAttnFwdSm80INS1_25CollectiveMainloopFwdSm80ILi4ELi1ELb0EN4cute5tupleIJNS5_1CILi128EEENS7_ILi112EEENS7_ILi64EEEEEELi64ENS_10bfloat16_tEfNS_4arch4Sm80ELb0ELb0ELb0ELb0ELb1ELb0ELb1ELb0EEENS1_21CollectiveEpilogueFwdINS6_IJS8_SA_S9_EEENS6_IJNS7_ILi1EEESI_SI_EEESC_SE_Li128ELb0ELb1ELb0ELb0EEENS1_19SingleTileSchedulerILb0ELb0ELb1ELi128EEEEEEEEEvNT_6ParamsE,"ax",@progbits
	.sectioninfo	@"SHI_REGISTERS=255"
	.align	128
.text._ZN7cutlass13device_kernelIN5flash19enable_sm80_to_sm89INS1_16FlashAttnFwdSm80INS1_25CollectiveMainloopFwdSm80ILi4ELi1ELb0EN4cute5tupleIJNS5_1CILi128EEENS7_ILi112EEENS7_ILi64EEEEEELi64ENS_10bfloat16_tEfNS_4arch4Sm80ELb0ELb0ELb0ELb0ELb1ELb0ELb1ELb0EEENS1_21CollectiveEpilogueFwdINS6_IJS8_SA_S9_EEENS6_IJNS7_ILi1EEESI_SI_EEESC_SE_Li128ELb0ELb1ELb0ELb0EEENS1_19SingleTileSchedulerILb0ELb0ELb1ELi128EEEEEEEEEvNT_6ParamsE:
        .type           _ZN7cutlass13device_kernelIN5flash19enable_sm80_to_sm89INS1_16FlashAttnFwdSm80INS1_25CollectiveMainloopFwdSm80ILi4ELi1ELb0EN4cute5tupleIJNS5_1CILi128EEENS7_ILi112EEENS7_ILi64EEEEEELi64ENS_10bfloat16_tEfNS_4arch4Sm80ELb0ELb0ELb0ELb0ELb1ELb0ELb1ELb0EEENS1_21CollectiveEpilogueFwdINS6_IJS8_SA_S9_EEENS6_IJNS7_ILi1EEESI_SI_EEESC_SE_Li128ELb0ELb1ELb0ELb0EEENS1_19SingleTileSchedulerILb0ELb0ELb1ELi128EEEEEEEEEvNT_6ParamsE,@function
        .size           _ZN7cutlass13device_kernelIN5flash19enable_sm80_to_sm89INS1_16FlashAttnFwdSm80INS1_25CollectiveMainloopFwdSm80ILi4ELi1ELb0EN4cute5tupleIJNS5_1CILi128EEENS7_ILi112EEENS7_ILi64EEEEEELi64ENS_10bfloat16_tEfNS_4arch4Sm80ELb0ELb0ELb0ELb0ELb1ELb0ELb1ELb0EEENS1_21CollectiveEpilogueFwdINS6_IJS8_SA_S9_EEENS6_IJNS7_ILi1EEESI_SI_EEESC_SE_Li128ELb0ELb1ELb0ELb0EEENS1_19SingleTileSchedulerILb0ELb0ELb1ELi128EEEEEEEEEvNT_6ParamsE,(.L_x_798 - _ZN7cutlass13device_kernelIN5flash19enable_sm80_to_sm89INS1_16FlashAttnFwdSm80INS1_25CollectiveMainloopFwdSm80ILi4ELi1ELb0EN4cute5tupleIJNS5_1CILi128EEENS7_ILi112EEENS7_ILi64EEEEEELi64ENS_10bfloat16_tEfNS_4arch4Sm80ELb0ELb0ELb0ELb0ELb1ELb0ELb1ELb0EEENS1_21CollectiveEpilogueFwdINS6_IJS8_SA_S9_EEENS6_IJNS7_ILi1EEESI_SI_EEESC_SE_Li128ELb0ELb1ELb0ELb0EEENS1_19SingleTileSchedulerILb0ELb0ELb1ELi128EEEEEEEEEvNT_6ParamsE)
        .other          _ZN7cutlass13device_kernelIN5flash19enable_sm80_to_sm89INS1_16FlashAttnFwdSm80INS1_25CollectiveMainloopFwdSm80ILi4ELi1ELb0EN4cute5tupleIJNS5_1CILi128EEENS7_ILi112EEENS7_ILi64EEEEEELi64ENS_10bfloat16_tEfNS_4arch4Sm80ELb0ELb0ELb0ELb0ELb1ELb0ELb1ELb0EEENS1_21CollectiveEpilogueFwdINS6_IJS8_SA_S9_EEENS6_IJNS7_ILi1EEESI_SI_EEESC_SE_Li128ELb0ELb1ELb0ELb0EEENS1_19SingleTileSchedulerILb0ELb0ELb1ELi128EEEEEEEEEvNT_6ParamsE,@"STO_CUDA_ENTRY STV_DEFAULT"
_ZN7cutlass13device_kernelIN5flash19enable_sm80_to_sm89INS1_16FlashAttnFwdSm80INS1_25CollectiveMainloopFwdSm80ILi4ELi1ELb0EN4cute5tupleIJNS5_1CILi128EEENS7_ILi112EEENS7_ILi64EEEEEELi64ENS_10bfloat16_tEfNS_4arch4Sm80ELb0ELb0ELb0ELb0ELb1ELb0ELb1ELb0EEENS1_21CollectiveEpilogueFwdINS6_IJS8_SA_S9_EEENS6_IJNS7_ILi1EEESI_SI_EEESC_SE_Li128ELb0ELb1ELb0ELb0EEENS1_19SingleTileSchedulerILb0ELb0ELb1ELi128EEEEEEEEEvNT_6ParamsE:
[----:B------:R-:W-:-:S03]  /*0000*/  MOV R1, c[0x0][0x28] ;  /* 0x00000a0000017a02 */ /* 0x000fc60000000f00 */
[----:B------:R-:W1:Y:S01]  /*0010*/  S2UR UR14, SR_CTAID.Z ;  /* 0x00000000000e79c3 */ /* 0x000e620000002700 */
[----:B------:R-:W-:Y:S02]  /*0020*/  IADD3 R1, R1, -0x40, RZ ;  /* 0xffffffc001017810 */ /* 0x000fe40007ffe0ff */
[----:B-1----:R-:W-:-:S13]  /*0030*/  ISETP.LE.AND P0, PT, RZ, UR14, PT ;  /* 0x0000000eff007c0c */ /* 0x002fda000bf03270 */
[----:B------:R-:W-:Y:S05]  /*0040*/  @!P0 EXIT ;  /* 0x000000000000894d */ /* 0x000fea0003800000 */
[----:B------:R-:W-:Y:S02]  /*0050*/  ULDC.64 UR4, c[0x0][0x340] ;  /* 0x0000d00000047ab9 */ /* 0x000fe40000000a00 */
[----:B------:R-:W-:Y:S02]  /*0060*/  UISETP.NE.U32.AND UP1, UPT, URZ, UR4, UPT ;  /* 0x000000043f00728c */ /* 0x000fe4000bf25070 */
[----:B------:R-:W-:Y:S02]  /*0070*/  ULDC.64 UR8, c[0x0][0x340] ;  /* 0x0000d00000087ab9 */ /* 0x000fe40000000a00 */
[----:B------:R-:W-:Y:S02]  /*0080*/  UISETP.NE.AND.EX UP1, UPT, URZ, UR5, UPT, UP1 ;  /* 0x000000053f00728c */ /* 0x000fe4000bf25310 */
[----:B------:R-:W-:Y:S02]  /*0090*/  ULDC.64 UR12, c[0x0][0x118] ;  /* 0x00004600000c7ab9 */ /* 0x000fe40000000a00 */
[----:B------:R-:W-:-:S02]  /*00a0*/  ULDC.64 UR4, c[0x0][0x370] ;  /* 0x0000dc0000047ab9 */ /* 0x000fc40000000a00 */
[----:B------:R-:W-:Y:S01]  /*00b0*/  PLOP3.LUT P1, PT, PT, PT, UP1, 0x80, 0x0 ;  /* 0x000000000000781c */ /* 0x000fe20003f2f018 */
[----:B------:R-:W-:-:S04]  /*00c0*/  UISETP.NE.U32.AND UP0, UPT, URZ, UR4, UPT ;  /* 0x000000043f00728c */ /* 0x000fc8000bf05070 */
[----:B------:R-:W-:Y:S02]  /*00d0*/  @UP1 UMOV UR6, 0x4 ;  /* 0x0000000400061882 */ /* 0x000fe40000000000 */
[----:B------:R-:W-:Y:S02]  /*00e0*/  @UP1 UIMAD.WIDE UR6, UR14, UR6, UR8 ;  /* 0x000000060e0612a5 */ /* 0x000fe4000f8e0208 */
[----:B------:R-:W-:-:S04]  /*00f0*/  UISETP.NE.AND.EX UP0, UPT, URZ, UR5, UPT, UP0 ;  /* 0x000000053f00728c */ /* 0x000fc8000bf05300 */
[----:B------:R-:W-:Y:S02]  /*0100*/  IMAD.U32 R2, RZ, RZ, UR6 ;  /* 0x00000006ff027e24 */ /* 0x000fe4000f8e00ff */
[----:B------:R-:W-:Y:S01]  /*0110*/  IMAD.U32 R3, RZ, RZ, UR7 ;  /* 0x00000007ff037e24 */ /* 0x000fe2000f8e00ff */
[----:B------:R-:W-:Y:S01]  /*0120*/  ULDC.64 UR6, c[0x0][0x370] ;  /* 0x0000dc0000067ab9 */ /* 0x000fe20000000a00 */
[----:B------:R-:W-:-:S03]  /*0130*/  PLOP3.LUT P2, PT, PT, PT, UP0, 0x80, 0x0 ;  /* 0x000000000000781c */ /* 0x000fc60003f4f008 */
[----:B------:R1:W2:Y:S01]  /*0140*/  @P1 LDG.E R12, [R2.64] ;  /* 0x0000000c020c1981 */ /* 0x0002a2000c1e1900 */
[----:B------:R-:W-:Y:S02]  /*0150*/  @UP0 UMOV UR4, 0x4 ;  /* 0x0000000400040882 */ /* 0x000fe40000000000 */
[----:B------:R-:W-:-:S06]  /*0160*/  @UP0 UIMAD.WIDE UR4, UR14, UR4, UR6 ;  /* 0x000000040e0402a5 */ /* 0x000fcc000f8e0206 */
[----:B-1----:R-:W-:Y:S02]  /*0170*/  IMAD.U32 R2, RZ, RZ, UR4 ;  /* 0x00000004ff027e24 */ /* 0x002fe4000f8e00ff */
[----:B------:R-:W-:Y:S01]  /*0180*/  IMAD.U32 R3, RZ, RZ, UR5 ;  /* 0x00000005ff037e24 */ /* 0x000fe2000f8e00ff */
[----:B------:R-:W1:Y:S01]  /*0190*/  S2R R77, SR_TID.X ;  /* 0x00000000004d7919 */ /* 0x000e620000002100 */
[----:B------:R-:W3:Y:S03]  /*01a0*/  S2UR UR7, SR_CTAID.Y ;  /* 0x00000000000779c3 */ /* 0x000ee60000002600 */
[----:B------:R-:W4:Y:S01]  /*01b0*/  S2R R13, SR_CTAID.X ;  /* 0x00000000000d7919 */ /* 0x000f220000002500 */
[----:B------:R-:W-:Y:S01]  /*01c0*/  IMAD.MOV.U32 R18, RZ, RZ, c[0x0][0x2c4] ;  /* 0x0000b100ff127624 */ /* 0x000fe200078e00ff */
[----:B------:R-:W-:Y:S02]  /*01d0*/  ULDC.64 UR4, c[0x0][0x1b8] ;  /* 0x00006e0000047ab9 */ /* 0x000fe40000000a00 */
[----:B------:R5:W2:Y:S01]  /*01e0*/  @P2 LDG.E R14, [R2.64] ;  /* 0x0000000c020e2981 */ /* 0x000aa2000c1e1900 */
[----:B------:R-:W-:Y:S01]  /*01f0*/  USHF.R.S32.HI UR9, URZ, 0x1f, UR14 ;  /* 0x0000001f3f097899 */ /* 0x000fe2000801140e */
[C---:B------:R-:W-:Y:S01]  /*0200*/  ISETP.NE.AND P0, PT, R18.reuse, 0x1, PT ;  /* 0x000000011200780c */ /* 0x040fe20003f05270 */
[----:B------:R-:W-:-:S02]  /*0210*/  IMAD R18, R18, c[0x0][0x168], RZ ;  /* 0x00005a0012127a24 */ /* 0x000fc400078e02ff */
[----:B------:R-:W-:Y:S01]  /*0220*/  IMAD.MOV.U32 R248, RZ, RZ, RZ ;  /* 0x000000fffff87224 */ /* 0x000fe200078e00ff */
[----:B-1----:R-:W-:Y:S01]  /*0230*/  SHF.R.S32.HI R21, RZ, 0x1f, R77 ;  /* 0x0000001fff157819 */ /* 0x002fe2000001144d */
[----:B---3--:R-:W-:Y:S02]  /*0240*/  USHF.R.S32.HI UR6, URZ, 0x1f, UR7 ;  /* 0x0000001f3f067899 */ /* 0x008fe40008011407 */
[----:B------:R-:W-:Y:S01]  /*0250*/  UIMAD.WIDE.U32 UR10, UR7, UR4, URZ ;  /* 0x00000004070a72a5 */ /* 0x000fe2000f8e003f */
[CC--:B------:R-:W-:Y:S01]  /*0260*/  LEA.HI R9, R21.reuse, R77.reuse, RZ, 0x6 ;  /* 0x0000004d15097211 */ /* 0x0c0fe200078f30ff */
[----:B------:R-:W-:Y:S01]  /*0270*/  UIMAD UR8, UR6, UR4, URZ ;  /* 0x00000004060872a4 */ /* 0x000fe2000f8e023f */
[----:B-----5:R-:W-:-:S03]  /*0280*/  LEA.HI R2, R21, R77, RZ, 0x3 ;  /* 0x0000004d15027211 */ /* 0x020fc600078f18ff */
[----:B------:R-:W-:Y:S01]  /*0290*/  UIMAD UR8, UR7, UR5, UR8 ;  /* 0x00000005070872a4 */ /* 0x000fe2000f8e0208 */
[----:B------:R-:W-:Y:S02]  /*02a0*/  LOP3.LUT R0, R2, 0xfffffff8, RZ, 0xc0, !PT ;  /* 0xfffffff802007812 */ /* 0x000fe400078ec0ff */
[----:B------:R-:W-:Y:S01]  /*02b0*/  ULDC.64 UR4, c[0x0][0x1c0] ;  /* 0x0000700000047ab9 */ /* 0x000fe20000000a00 */
[----:B------:R-:W-:Y:S01]  /*02c0*/  SHF.R.S32.HI R16, RZ, 0x3, R2 ;  /* 0x00000003ff107819 */ /* 0x000fe20000011402 */
[----:B------:R-:W-:Y:S01]  /*02d0*/  UIADD3 UR11, UR11, UR8, URZ ;  /* 0x000000080b0b7290 */ /* 0x000fe2000fffe03f */
[----:B------:R-:W-:Y:S01]  /*02e0*/  IMAD.IADD R30, R77, 0x1, -R0 ;  /* 0x000000014d1e7824 */ /* 0x000fe200078e0a00 */
[----:B------:R-:W-:Y:S02]  /*02f0*/  UIMAD UR9, UR9, UR4, URZ ;  /* 0x00000004090972a4 */ /* 0x000fe4000f8e023f */
[----:B------:R-:W-:Y:S01]  /*0300*/  UIMAD.WIDE.U32 UR10, UR14, UR4, UR10 ;  /* 0x000000040e0a72a5 */ /* 0x000fe2000f8e000a */
[C---:B------:R-:W-:Y:S01]  /*0310*/  IMAD R134, R30.reuse, 0x10, R16 ;  /* 0x000000101e867824 */ /* 0x040fe200078e0210 */
[----:B------:R-:W-:Y:S01]  /*0320*/  UIMAD UR5, UR14, UR5, UR9 ;  /* 0x000000050e0572a4 */ /* 0x000fe2000f8e0209 */
[----:B------:R-:W-:Y:S01]  /*0330*/  IMAD.SHL.U32 R76, R30, 0x8, RZ ;  /* 0x000000081e4c7824 */ /* 0x000fe200078e00ff */
[----:B------:R-:W-:Y:S01]  /*0340*/  ULDC UR4, c[0x0][0x2ac] ;  /* 0x0000ab0000047ab9 */ /* 0x000fe20000000800 */
[----:B----4-:R-:W-:Y:S01]  /*0350*/  IMAD R7, R13, 0x80, R134 ;  /* 0x000000800d077824 */ /* 0x010fe200078e0286 */
[----:B------:R-:W-:Y:S01]  /*0360*/  UIADD3 UR5, UR11, UR5, URZ ;  /* 0x000000050b057290 */ /* 0x000fe2000fffe03f */
[----:B------:R-:W-:Y:S01]  /*0370*/  IMAD.U32 R3, RZ, RZ, UR11 ;  /* 0x0000000bff037e24 */ /* 0x000fe2000f8e00ff */
[----:B------:R-:W-:Y:S01]  /*0380*/  STL [R1+0x4], R134 ;  /* 0x0000048601007387 */ /* 0x000fe20000100800 */
[----:B------:R-:W-:Y:S01]  /*0390*/  @P0 IMAD.HI.U32 R0, R7, c[0x0][0x2c8], RZ ;  /* 0x0000b20007000a27 */ /* 0x000fe200078e00ff */
[----:B------:R-:W-:Y:S01]  /*03a0*/  ISETP.GE.AND P5, PT, R76, c[0x0][0x198], PT ;  /* 0x000066004c007a0c */ /* 0x000fe20003fa6270 */
[----:B------:R-:W-:Y:S01]  /*03b0*/  UMOV UR11, URZ ;  /* 0x0000003f000b7c82 */ /* 0x000fe20008000000 */
[----:B------:R1:W-:Y:S01]  /*03c0*/  STL [R1+0x10], R7 ;  /* 0x0000100701007387 */ /* 0x0003e20000100800 */
[----:B------:R-:W-:Y:S01]  /*03d0*/  IMAD.MOV.U32 R4, RZ, RZ, R7 ;  /* 0x000000ffff047224 */ /* 0x000fe200078e0007 */
[----:B------:R-:W-:Y:S01]  /*03e0*/  @P0 SHF.R.U32.HI R4, RZ, c[0x0][0x2cc], R0 ;  /* 0x0000b300ff040a19 */ /* 0x000fe20000011600 */
[----:B------:R-:W-:Y:S01]  /*03f0*/  IMAD.U32 R2, RZ, RZ, UR10 ;  /* 0x0000000aff027e24 */ /* 0x000fe2000f8e00ff */
[----:B------:R-:W-:Y:S01]  /*0400*/  SHF.R.S32.HI R133, RZ, 0x1f, R76 ;  /* 0x0000001fff857819 */ /* 0x000fe2000001144c */
[----:B------:R-:W-:Y:S01]  /*0410*/  IMAD.U32 R3, RZ, RZ, UR5 ;  /* 0x00000005ff037e24 */ /* 0x000fe2000f8e00ff */
[--C-:B------:R-:W-:Y:S01]  /*0420*/  SHF.R.S32.HI R5, RZ, 0x1f, R4.reuse ;  /* 0x0000001fff057819 */ /* 0x100fe20000011404 */
[----:B------:R-:W-:Y:S01]  /*0430*/  IMAD.MOV R0, RZ, RZ, -R4 ;  /* 0x000000ffff007224 */ /* 0x000fe200078e0a04 */
[----:B------:R-:W-:Y:S01]  /*0440*/  ULDC UR10, c[0x0][0x1d0] ;  /* 0x00007400000a7ab9 */ /* 0x000fe20000000800 */
[----:B------:R-:W-:Y:S01]  /*0450*/  IMAD.WIDE.U32 R2, R4, c[0x0][0x1b0], R2 ;  /* 0x00006c0004027a25 */ /* 0x000fe200078e0002 */
[----:B------:R-:W-:-:S02]  /*0460*/  UIMAD UR10, UR4, UR10, URZ ;  /* 0x0000000a040a72a4 */ /* 0x000fc4000f8e023f */
[----:B------:R-:W-:Y:S01]  /*0470*/  UMOV UR8, 0x70 ;  /* 0x0000007000087882 */ /* 0x000fe20000000000 */
[----:B------:R-:W-:Y:S01]  /*0480*/  IMAD R6, R5, c[0x0][0x1b0], RZ ;  /* 0x00006c0005067a24 */ /* 0x000fe200078e02ff */
[----:B------:R-:W-:Y:S01]  /*0490*/  UIADD3 UR5, UR10, 0x6f, URZ ;  /* 0x0000006f0a057890 */ /* 0x000fe2000fffe03f */
[----:B------:R-:W-:Y:S01]  /*04a0*/  IMAD R5, R0, c[0x0][0x2c4], R7 ;  /* 0x0000b10000057a24 */ /* 0x000fe200078e0207 */
[----:B------:R-:W-:Y:S01]  /*04b0*/  UMOV UR4, URZ ;  /* 0x0000003f00047c82 */ /* 0x000fe20008000000 */
[----:B------:R-:W-:Y:S01]  /*04c0*/  IMAD R0, R4, c[0x0][0x1b4], R6 ;  /* 0x00006d0004007a24 */ /* 0x000fe200078e0206 */
[----:B------:R-:W-:Y:S01]  /*04d0*/  UIMAD.WIDE UR4, UR5, -0x6db6db6d, UR4 ;  /* 0x92492493050478a5 */ /* 0x000fe2000f8e0204 */
[----:B------:R-:W-:Y:S01]  /*04e0*/  IMAD R13, R13, 0x80, R16 ;  /* 0x000000800d0d7824 */ /* 0x000fe200078e0210 */
[----:B------:R-:W-:Y:S01]  /*04f0*/  SHF.R.S32.HI R4, RZ, 0x1f, R5 ;  /* 0x0000001fff047819 */ /* 0x000fe20000011405 */
[----:B------:R-:W-:Y:S01]  /*0500*/  IMAD.IADD R3, R3, 0x1, R0 ;  /* 0x0000000103037824 */ /* 0x000fe200078e0200 */
[----:B------:R-:W-:-:S02]  /*0510*/  USHF.R.U32.HI UR9, URZ, 0x1f, UR5 ;  /* 0x0000001f3f097899 */ /* 0x000fc40008011605 */
[CC--:B------:R-:W-:Y:S01]  /*0520*/  ISETP.GE.AND P6, PT, R13.reuse, R18.reuse, PT ;  /* 0x000000120d00720c */ /* 0x0c0fe20003fc6270 */
[----:B------:R-:W-:Y:S01]  /*0530*/  IMAD R0, R4, c[0x0][0x1a8], RZ ;  /* 0x00006a0004007a24 */ /* 0x000fe200078e02ff */
[----:B------:R-:W-:Y:S01]  /*0540*/  IADD3 R10, R13, 0x10, RZ ;  /* 0x000000100d0a7810 */ /* 0x000fe20007ffe0ff */
[----:B------:R-:W-:Y:S01]  /*0550*/  IMAD.WIDE.U32 R2, R5, c[0x0][0x1a8], R2 ;  /* 0x00006a0005027a25 */ /* 0x000fe200078e0002 */
[----:B------:R-:W-:Y:S01]  /*0560*/  IADD3 R11, R13, 0x20, RZ ;  /* 0x000000200d0b7810 */ /* 0x000fe20007ffe0ff */
[----:B------:R-:W-:Y:S01]  /*0570*/  ULEA.HI.SX32 UR9, UR5, UR9, 0x1a ;  /* 0x0000000905097291 */ /* 0x000fe2000f8fd23f */
[-C--:B------:R-:W-:Y:S01]  /*0580*/  ISETP.GE.AND P3, PT, R10, R18.reuse, PT ;  /* 0x000000120a00720c */ /* 0x080fe20003f66270 */
[----:B------:R-:W-:Y:S01]  /*0590*/  IMAD R0, R5, c[0x0][0x1ac], R0 ;  /* 0x00006b0005007a24 */ /* 0x000fe200078e0200 */
[----:B-1----:R-:W-:Y:S01]  /*05a0*/  LEA R7, P0, R2, c[0x0][0x160], 0x1 ;  /* 0x0000580002077a11 */ /* 0x002fe200078008ff */
[----:B------:R-:W-:Y:S01]  /*05b0*/  IMAD.MOV.U32 R10, RZ, RZ, c[0x0][0x2b8] ;  /* 0x0000ae00ff0a7624 */ /* 0x000fe200078e00ff */
[----:B------:R-:W-:Y:S01]  /*05c0*/  ISETP.GE.AND P4, PT, R11, R18, PT ;  /* 0x000000120b00720c */ /* 0x000fe20003f86270 */
[----:B------:R-:W-:Y:S01]  /*05d0*/  IMAD.IADD R0, R3, 0x1, R0 ;  /* 0x0000000103007824 */ /* 0x000fe200078e0200 */
[----:B------:R-:W-:Y:S01]  /*05e0*/  IADD3 R11, R13, 0x50, RZ ;  /* 0x000000500d0b7810 */ /* 0x000fe20007ffe0ff */
[----:B------:R-:W1:Y:S01]  /*05f0*/  SHFL.IDX PT, R3, R7, RZ, 0x181f ;  /* 0x00181fff07037589 */ /* 0x000e6200000e0000 */
[----:B------:R-:W-:-:S02]  /*0600*/  UIMAD UR8, UR9, UR8, -0x70 ;  /* 0xffffff90090874a4 */ /* 0x000fc4000f8e0208 */
[----:B------:R-:W-:Y:S01]  /*0610*/  LEA.HI.X R6, R2, c[0x0][0x164], R0, 0x1, P0 ;  /* 0x0000590002067a11 */ /* 0x000fe200000f0c00 */
[----:B------:R-:W-:Y:S01]  /*0620*/  IMAD.SHL.U32 R0, R16, 0x40, RZ ;  /* 0x0000004010007824 */ /* 0x000fe200078e00ff */
[----:B------:R-:W-:Y:S01]  /*0630*/  SHFL.IDX PT, R4, R7, 0x1, 0x181f ;  /* 0x00381f0007047f89 */ /* 0x000fe200000e0000 */
[----:B------:R-:W-:-:S03]  /*0640*/  ULDC.64 UR4, c[0x0][0x2b0] ;  /* 0x0000ac0000047ab9 */ /* 0x000fc60000000a00 */
[----:B------:R-:W3:Y:S01]  /*0650*/  SHFL.IDX PT, R5, R6, RZ, 0x181f ;  /* 0x00181fff06057589 */ /* 0x000ee200000e0000 */
[----:B------:R-:W-:-:S03]  /*0660*/  LOP3.LUT R0, R0, 0x1c0, RZ, 0xc0, !PT ;  /* 0x000001c000007812 */ /* 0x000fc600078ec0ff */
[----:B------:R-:W4:Y:S01]  /*0670*/  SHFL.IDX PT, R8, R6, 0x1, 0x181f ;  /* 0x00381f0006087f89 */ /* 0x000f2200000e0000 */
[----:B------:R-:W-:Y:S02]  /*0680*/  SHF.R.U32.HI R2, RZ, 0x3, R0 ;  /* 0x00000003ff027819 */ /* 0x000fe40000011600 */
[----:B------:R-:W-:Y:S01]  /*0690*/  LOP3.LUT R0, R0, 0x38, R76, 0xf8, !PT ;  /* 0x0000003800007812 */ /* 0x000fe200078ef84c */
[----:B------:R-:W-:Y:S03]  /*06a0*/  SHFL.IDX PT, R15, R6, 0x5, 0x181f ;  /* 0x00b81f00060f7f89 */ /* 0x000fe600000e0000 */
[----:B------:R-:W-:Y:S01]  /*06b0*/  LOP3.LUT R0, R0, R2, RZ, 0x3c, !PT ;  /* 0x0000000200007212 */ /* 0x000fe200078e3cff */
[----:B------:R-:W-:Y:S01]  /*06c0*/  IMAD.SHL.U32 R2, R9, 0x8, RZ ;  /* 0x0000000809027824 */ /* 0x000fe200078e00ff */
[----:B------:R-:W-:Y:S04]  /*06d0*/  SHFL.IDX PT, R17, R6, 0x7, 0x181f ;  /* 0x00f81f0006117f89 */ /* 0x000fe800000e0000 */
[----:B------:R-:W-:Y:S01]  /*06e0*/  LOP3.LUT R132, R0, 0xfffffe00, R2, 0xf8, !PT ;  /* 0xfffffe0000847812 */ /* 0x000fe200078ef802 */
[----:B------:R-:W-:Y:S01]  /*06f0*/  SHFL.IDX PT, R9, R7, 0x2, 0x181f ;  /* 0x00581f0007097f89 */ /* 0x000fe200000e0000 */
[----:B-1----:R-:W-:-:S03]  /*0700*/  @!P6 LEA R2, P0, R76, R3, 0x1 ;  /* 0x000000034c02e211 */ /* 0x002fc600078008ff */
[----:B------:R-:W-:Y:S01]  /*0710*/  @!P6 IMAD.SHL.U32 R0, R132, 0x2, RZ ;  /* 0x000000028400e824 */ /* 0x000fe200078e00ff */
[----:B--2---:R1:W2:Y:S01]  /*0720*/  @P1 R2UR UR15, R12 ;  /* 0x000000000c0f13c2 */ /* 0x0042a200000e0000 */
[----:B---3--:R-:W-:Y:S01]  /*0730*/  @!P6 LEA.HI.X R3, R76, R5, R133, 0x1, P0 ;  /* 0x000000054c03e211 */ /* 0x008fe200000f0c85 */
[----:B--2---:R-:W-:Y:S01]  /*0740*/  @!UP1 UMOV UR15, UR14 ;  /* 0x0000000e000f9c82 */ /* 0x004fe20008000000 */
[----:B------:R-:W-:Y:S01]  /*0750*/  ISETP.NE.AND P0, PT, R10, 0x1, PT ;  /* 0x000000010a00780c */ /* 0x000fe20003f05270 */
[----:B------:R-:W-:Y:S01]  /*0760*/  SHFL.IDX PT, R5, R6, 0x3, 0x181f ;  /* 0x00781f0006057f89 */ /* 0x000fe200000e0000 */
[----:B------:R-:W-:Y:S02]  /*0770*/  USHF.R.S32.HI UR14, URZ, 0x1f, UR15 ;  /* 0x0000001f3f0e7899 */ /* 0x000fe4000801140f */
[----:B------:R-:W-:Y:S01]  /*0780*/  UIMAD.WIDE.U32 UR16, UR15, UR4, URZ ;  /* 0x000000040f1072a5 */ /* 0x000fe2000f8e003f */
[----:B------:R2:W-:Y:S01]  /*0790*/  @!P6 LDGSTS.E.BYPASS.LTC128B.128 [R0+0x7100], [R2.64], !P5 ;  /* 0x071000000200efae */ /* 0x0005e2000e901d4c */
[----:B------:R-:W-:-:S03]  /*07a0*/  UIMAD UR14, UR14, UR4, URZ ;  /* 0x000000040e0e72a4 */ /* 0x000fc6000f8e023f */
[----:B------:R-:W-:Y:S01]  /*07b0*/  SHFL.IDX PT, R10, R6, 0x2, 0x181f ;  /* 0x00581f00060a7f89 */ /* 0x000fe200000e0000 */
[----:B------:R-:W-:-:S03]  /*07c0*/  UIMAD UR14, UR15, UR5, UR14 ;  /* 0x000000050f0e72a4 */ /* 0x000fc6000f8e020e */
[----:B------:R-:W-:Y:S01]  /*07d0*/  ULDC.64 UR4, c[0x0][0x1e8] ;  /* 0x00007a0000047ab9 */ /* 0x000fe20000000a00 */
[----:B------:R-:W-:Y:S01]  /*07e0*/  STL [R1+0x8], R132 ;  /* 0x0000088401007387 */ /* 0x000fe20000100800 */
[----:B------:R-:W-:Y:S01]  /*07f0*/  UIADD3 UR14, UR17, UR14, URZ ;  /* 0x0000000e110e7290 */ /* 0x000fe2000fffe03f */
[C---:B-1----:R-:W-:Y:S02]  /*0800*/  IADD3 R12, R13.reuse, 0x40, RZ ;  /* 0x000000400d0c7810 */ /* 0x042fe40007ffe0ff */
[----:B--2---:R-:W-:Y:S01]  /*0810*/  @!P3 LEA R2, P6, R76, R4, 0x1 ;  /* 0x000000044c02b211 */ /* 0x004fe200078c08ff */
[----:B------:R-:W-:Y:S01]  /*0820*/  @!P3 IMAD.SHL.U32 R0, R132, 0x2, RZ ;  /* 0x000000028400b824 */ /* 0x000fe200078e00ff */
[----:B------:R-:W-:Y:S01]  /*0830*/  IADD3 R4, R13, 0x30, RZ ;  /* 0x000000300d047810 */ /* 0x000fe20007ffe0ff */
[----:B------:R1:W2:Y:S01]  /*0840*/  @P2 R2UR UR11, R14 ;  /* 0x000000000e0b23c2 */ /* 0x0002a200000e0000 */
[----:B----4-:R-:W-:Y:S01]  /*0850*/  @!P3 LEA.HI.X R3, R76, R8, R133, 0x1, P6 ;  /* 0x000000084c03b211 */ /* 0x010fe200030f0c85 */
[----:B------:R-:W-:Y:S01]  /*0860*/  UIMAD UR15, UR6, UR4, URZ ;  /* 0x00000004060f72a4 */ /* 0x000fe2000f8e023f */
[-C--:B------:R-:W-:Y:S01]  /*0870*/  ISETP.GE.AND P6, PT, R4, R18.reuse, PT ;  /* 0x000000120400720c */ /* 0x080fe20003fc6270 */
[----:B------:R-:W-:Y:S04]  /*0880*/  SHFL.IDX PT, R8, R7, 0x4, 0x181f ;  /* 0x00981f0007087f89 */ /* 0x000fe800000e0000 */
[----:B------:R-:W3:Y:S04]  /*0890*/  SHFL.IDX PT, R4, R7, 0x3, 0x181f ;  /* 0x00781f0007047f89 */ /* 0x000ee800000e0000 */
[----:B------:R4:W-:Y:S01]  /*08a0*/  @!P3 LDGSTS.E.BYPASS.LTC128B.128 [R0+0x7900], [R2.64], !P5 ;  /* 0x079000000200bfae */ /* 0x0009e2000e901d4c */
[----:B------:R-:W-:-:S03]  /*08b0*/  ISETP.GE.AND P3, PT, R12, R18, PT ;  /* 0x000000120c00720c */ /* 0x000fc60003f66270 */
[----:B------:R-:W-:Y:S01]  /*08c0*/  SHFL.IDX PT, R12, R6, 0x6, 0x181f ;  /* 0x00d81f00060c7f89 */ /* 0x000fe200000e0000 */
[----:B------:R-:W-:Y:S02]  /*08d0*/  UIMAD.WIDE.U32 UR20, UR7, UR4, URZ ;  /* 0x00000004071472a5 */ /* 0x000fe4000f8e003f */
[----:B------:R-:W-:Y:S01]  /*08e0*/  UIADD3 UR18, UR9, -0x1, URZ ;  /* 0xffffffff09127890 */ /* 0x000fe2000fffe03f */
[----:B------:R-:W-:Y:S04]  /*08f0*/  STL [R1+0xc], R133 ;  /* 0x00000c8501007387 */ /* 0x000fe80000100800 */
[----:B-1----:R-:W-:Y:S01]  /*0900*/  SHFL.IDX PT, R14, R7, 0x7, 0x181f ;  /* 0x00f81f00070e7f89 */ /* 0x002fe200000e0000 */
[----:B---3--:R-:W-:-:S04]  /*0910*/  @!P6 LEA R4, P2, R76, R4, 0x1 ;  /* 0x000000044c04e211 */ /* 0x008fc800078408ff */
[C-C-:B------:R-:W-:Y:S02]  /*0920*/  @!P6 LEA.HI.X R5, R76.reuse, R5, R133.reuse, 0x1, P2 ;  /* 0x000000054c05e211 */ /* 0x140fe400010f0c85 */
[----:B----4-:R-:W-:Y:S01]  /*0930*/  @!P4 LEA R2, P1, R76, R9, 0x1 ;  /* 0x000000094c02c211 */ /* 0x010fe200078208ff */
[----:B------:R-:W-:Y:S01]  /*0940*/  @!P4 IMAD.SHL.U32 R0, R132, 0x2, RZ ;  /* 0x000000028400c824 */ /* 0x000fe200078e00ff */
[----:B------:R-:W1:Y:S02]  /*0950*/  SHFL.IDX PT, R9, R6, 0x4, 0x181f ;  /* 0x00981f0006097f89 */ /* 0x000e6400000e0000 */
[----:B------:R-:W-:Y:S02]  /*0960*/  @!P4 LEA.HI.X R3, R76, R10, R133, 0x1, P1 ;  /* 0x0000000a4c03c211 */ /* 0x000fe400008f0c85 */
[----:B------:R-:W-:Y:S01]  /*0970*/  ISETP.GE.AND P1, PT, R11, R18, PT ;  /* 0x000000120b00720c */ /* 0x000fe20003f26270 */
[----:B------:R-:W-:Y:S04]  /*0980*/  SHFL.IDX PT, R10, R7, 0x6, 0x181f ;  /* 0x00d81f00070a7f89 */ /* 0x000fe800000e0000 */
[----:B------:R-:W3:Y:S04]  /*0990*/  SHFL.IDX PT, R11, R7, 0x5, 0x181f ;  /* 0x00b81f00070b7f89 */ /* 0x000ee800000e0000 */
[----:B------:R4:W-:Y:S02]  /*09a0*/  @!P4 LDGSTS.E.BYPASS.LTC128B.128 [R0+0x8100], [R2.64], !P5 ;  /* 0x081000000200cfae */ /* 0x0009e4000e901d4c */
[----:B----4-:R-:W-:-:S02]  /*09b0*/  IADD3 R0, R13, 0x60, RZ ;  /* 0x000000600d007810 */ /* 0x010fc40007ffe0ff */
[----:B------:R-:W-:Y:S01]  /*09c0*/  @!P3 LEA R2, P2, R76, R8, 0x1 ;  /* 0x000000084c02b211 */ /* 0x000fe200078408ff */
[----:B------:R-:W-:Y:S01]  /*09d0*/  @!P6 IMAD.SHL.U32 R8, R132, 0x2, RZ ;  /* 0x000000028408e824 */ /* 0x000fe200078e00ff */
[----:B------:R-:W-:Y:S01]  /*09e0*/  ISETP.GE.AND P4, PT, R0, R18, PT ;  /* 0x000000120000720c */ /* 0x000fe20003f86270 */
[----:B------:R-:W-:Y:S01]  /*09f0*/  @!P3 IMAD.SHL.U32 R0, R132, 0x2, RZ ;  /* 0x000000028400b824 */ /* 0x000fe200078e00ff */
[----:B-1----:R-:W-:Y:S02]  /*0a00*/  @!P3 LEA.HI.X R3, R76, R9, R133, 0x1, P2 ;  /* 0x000000094c03b211 */ /* 0x002fe400010f0c85 */
[----:B------:R1:W-:Y:S04]  /*0a10*/  @!P6 LDGSTS.E.BYPASS.LTC128B.128 [R8+0x8900], [R4.64], !P5 ;  /* 0x089000000408efae */ /* 0x0003e8000e901d4c */
[----:B------:R4:W-:Y:S01]  /*0a20*/  @!P3 LDGSTS.E.BYPASS.LTC128B.128 [R0+0x9100], [R2.64], !P5 ;  /* 0x091000000200bfae */ /* 0x0009e2000e901d4c */
[----:B-1----:R-:W-:-:S02]  /*0a30*/  IADD3 R5, R13, 0x70, RZ ;  /* 0x000000700d057810 */ /* 0x002fc40007ffe0ff */
[----:B----4-:R-:W-:Y:S02]  /*0a40*/  IADD3 R0, R134, UR8, RZ ;  /* 0x0000000886007c10 */ /* 0x010fe4000fffe0ff */
[----:B---3--:R-:W-:Y:S02]  /*0a50*/  @!P1 LEA R2, P2, R76, R11, 0x1 ;  /* 0x0000000b4c029211 */ /* 0x008fe400078408ff */
[C---:B------:R-:W-:Y:S02]  /*0a60*/  ISETP.GE.AND P6, PT, R0.reuse, UR10, PT ;  /* 0x0000000a00007c0c */ /* 0x040fe4000bfc6270 */
[----:B--2---:R-:W-:Y:S01]  /*0a70*/  IADD3 R9, R0, UR11, RZ ;  /* 0x0000000b00097c10 */ /* 0x004fe2000fffe0ff */
[----:B------:R-:W-:Y:S01]  /*0a80*/  @!P1 IMAD.SHL.U32 R0, R132, 0x2, RZ ;  /* 0x0000000284009824 */ /* 0x000fe200078e00ff */
[----:B------:R-:W-:Y:S02]  /*0a90*/  ISETP.GT.OR P6, PT, R134, 0x6f, P6 ;  /* 0x0000006f8600780c */ /* 0x000fe400037c4670 */
[----:B------:R-:W-:Y:S01]  /*0aa0*/  ISETP.GE.AND P3, PT, R5, R18, PT ;  /* 0x000000120500720c */ /* 0x000fe20003f66270 */
[----:B------:R-:W-:Y:S01]  /*0ab0*/  @P0 IMAD.HI.U32 R4, R9, c[0x0][0x2bc], RZ ;  /* 0x0000af0009040a27 */ /* 0x000fe200078e00ff */
[----:B------:R-:W-:-:S02]  /*0ac0*/  @!P1 LEA.HI.X R3, R76, R15, R133, 0x1, P2 ;  /* 0x0000000f4c039211 */ /* 0x000fc400010f0c85 */
[C---:B------:R-:W-:Y:S01]  /*0ad0*/  @!P4 LEA R6, P2, R76.reuse, R10, 0x1 ;  /* 0x0000000a4c06c211 */ /* 0x040fe200078408ff */
[----:B------:R-:W-:Y:S01]  /*0ae0*/  IMAD.MOV.U32 R8, RZ, RZ, R9 ;  /* 0x000000ffff087224 */ /* 0x000fe200078e0009 */
[----:B------:R-:W-:Y:S01]  /*0af0*/  @P0 SHF.R.U32.HI R8, RZ, c[0x0][0x2c0], R4 ;  /* 0x0000b000ff080a19 */ /* 0x000fe20000011604 */
[----:B------:R1:W-:Y:S01]  /*0b00*/  @!P1 LDGSTS.E.BYPASS.LTC128B.128 [R0+0x9900], [R2.64], !P5 ;  /* 0x0990000002009fae */ /* 0x0003e2000e901d4c */
[----:B------:R-:W-:Y:S01]  /*0b10*/  @!P4 LEA.HI.X R7, R76, R12, R133, 0x1, P2 ;  /* 0x0000000c4c07c211 */ /* 0x000fe200010f0c85 */
[----:B------:R-:W-:-:S04]  /*0b20*/  @!P4 IMAD.SHL.U32 R10, R132, 0x2, RZ ;  /* 0x00000002840ac824 */ /* 0x000fc800078e00ff */
[C---:B------:R-:W-:Y:S01]  /*0b30*/  @!P3 LEA R4, P2, R76.reuse, R14, 0x1 ;  /* 0x0000000e4c04b211 */ /* 0x040fe200078408ff */
[----:B------:R2:W-:Y:S03]  /*0b40*/  @!P4 LDGSTS.E.BYPASS.LTC128B.128 [R10+0xa100], [R6.64], !P5 ;  /* 0x0a100000060acfae */ /* 0x0005e6000e901d4c */
[----:B------:R-:W-:Y:S02]  /*0b50*/  @!P3 LEA.HI.X R5, R76, R17, R133, 0x1, P2 ;  /* 0x000000114c05b211 */ /* 0x000fe400010f0c85 */
[----:B-1----:R-:W-:-:S04]  /*0b60*/  @!P6 IADD3 R0, P1, R8, UR16, RZ ;  /* 0x000000100800ec10 */ /* 0x002fc8000ff3e0ff */
[----:B------:R-:W-:Y:S02]  /*0b70*/  @!P6 LEA.HI.X.SX32 R3, R8, UR14, 0x1, P1 ;  /* 0x0000000e0803ec11 */ /* 0x000fe400088f0eff */
[----:B------:R-:W-:-:S04]  /*0b80*/  @!P6 LEA R2, P1, R0, c[0x0][0x2a0], 0x2 ;  /* 0x0000a8000002ea11 */ /* 0x000fc800078210ff */
[----:B------:R-:W-:Y:S01]  /*0b90*/  @!P6 LEA.HI.X R3, R0, c[0x0][0x2a4], R3, 0x2, P1 ;  /* 0x0000a9000003ea11 */ /* 0x000fe200008f1403 */
[----:B------:R-:W-:-:S05]  /*0ba0*/  @!P3 IMAD.SHL.U32 R0, R132, 0x2, RZ ;  /* 0x000000028400b824 */ /* 0x000fca00078e00ff */
[----:B------:R1:W-:Y:S04]  /*0bb0*/  @!P3 LDGSTS.E.BYPASS.LTC128B.128 [R0+0xa900], [R4.64], !P5 ;  /* 0x0a9000000400bfae */ /* 0x0003e8000e901d4c */
[----:B------:R-:W0:Y:S04]  /*0bc0*/  LDGDEPBAR ;  /* 0x00000000000079af */ /* 0x000e280000000000 */
[----:B------:R-:W-:Y:S06]  /*0bd0*/  BAR.SYNC.DEFER_BLOCKING 0x0 ;  /* 0x0000000000007b1d */ /* 0x000fec0000010000 */
[----:B------:R3:W4:Y:S01]  /*0be0*/  @!P6 LDG.E R248, [R2.64] ;  /* 0x0000000c02f8e981 */ /* 0x000722000c1e1900 */
[----:B-1----:R-:W-:Y:S01]  /*0bf0*/  IMAD.MOV R0, RZ, RZ, -R8 ;  /* 0x000000ffff007224 */ /* 0x002fe200078e0a08 */
[----:B------:R-:W-:Y:S01]  /*0c00*/  UIMAD UR15, UR7, UR5, UR15 ;  /* 0x00000005070f72a4 */ /* 0x000fe2000f8e020f */
[----:B------:R-:W-:Y:S01]  /*0c10*/  ISETP.GE.AND P3, PT, R76, c[0x0][0x1d4], PT ;  /* 0x000075004c007a0c */ /* 0x000fe20003f66270 */
[----:B------:R-:W-:Y:S01]  /*0c20*/  UIMAD UR18, UR18, -0x70, UR10 ;  /* 0xffffff90121278a4 */ /* 0x000fe2000f8e020a */
[----:B------:R-:W-:Y:S01]  /*0c30*/  IMAD R249, R0, c[0x0][0x2b8], R9 ;  /* 0x0000ae0000f97a24 */ /* 0x000fe200078e0209 */
[----:B------:R-:W-:Y:S01]  /*0c40*/  UIADD3 UR15, UR21, UR15, URZ ;  /* 0x0000000f150f7290 */ /* 0x000fe2000fffe03f */
[----:B--2---:R-:W-:Y:S01]  /*0c50*/  LEA.HI R10, R21, R77, RZ, 0x4 ;  /* 0x0000004d150a7211 */ /* 0x004fe200078f20ff */
[----:B------:R-:W-:-:S02]  /*0c60*/  UISETP.GE.AND UP0, UPT, UR10, 0x1, UPT ;  /* 0x000000010a00788c */ /* 0x000fc4000bf06270 */
[----:B------:R-:W-:Y:S01]  /*0c70*/  SHF.R.S32.HI R24, RZ, 0x1f, R249 ;  /* 0x0000001fff187819 */ /* 0x000fe200000114f9 */
[----:B------:R-:W-:Y:S01]  /*0c80*/  ULDC.64 UR4, c[0x0][0x210] ;  /* 0x0000840000047ab9 */ /* 0x000fe20000000a00 */
[----:B------:R-:W-:Y:S01]  /*0c90*/  IADD3 R31, -R16, UR18, RZ ;  /* 0x00000012101f7c10 */ /* 0x000fe2000fffe1ff */
[----:B------:R-:W-:Y:S01]  /*0ca0*/  UIMAD UR6, UR6, UR4, URZ ;  /* 0x00000004060672a4 */ /* 0x000fe2000f8e023f */
[----:B------:R-:W-:Y:S01]  /*0cb0*/  SHF.R.S32.HI R9, RZ, 0x4, R10 ;  /* 0x00000004ff097819 */ /* 0x000fe2000001140a */
[----:B------:R-:W-:Y:S01]  /*0cc0*/  IMAD R0, R24, c[0x0][0x1e0], RZ ;  /* 0x0000780018007a24 */ /* 0x000fe200078e02ff */
[C---:B------:R-:W-:Y:S01]  /*0cd0*/  ISETP.GE.AND P5, PT, R31.reuse, 0x1, PT ;  /* 0x000000011f00780c */ /* 0x040fe20003fa6270 */
[----:B------:R-:W-:Y:S01]  /*0ce0*/  UIMAD.WIDE.U32 UR22, UR7, UR4, URZ ;  /* 0x00000004071672a5 */ /* 0x000fe2000f8e003f */
[----:B------:R-:W-:Y:S01]  /*0cf0*/  ISETP.GE.AND P4, PT, R31, 0x11, PT ;  /* 0x000000111f00780c */ /* 0x000fe20003f86270 */
[----:B------:R-:W-:Y:S01]  /*0d00*/  IMAD R0, R249, c[0x0][0x1e4], R0 ;  /* 0x00007900f9007a24 */ /* 0x000fe200078e0200 */
[----:B------:R-:W-:Y:S01]  /*0d10*/  ISETP.GE.AND P6, PT, R31, 0x41, PT ;  /* 0x000000411f00780c */ /* 0x000fe20003fc6270 */
[----:B------:R-:W-:Y:S01]  /*0d20*/  UIMAD UR5, UR7, UR5, UR6 ;  /* 0x00000005070572a4 */ /* 0x000fe2000f8e0206 */
[----:B---3--:R-:W-:-:S03]  /*0d30*/  IMAD.WIDE.U32 R2, R249, c[0x0][0x1e0], RZ ;  /* 0x00007800f9027a25 */ /* 0x008fc600078e00ff */
[----:B------:R-:W-:Y:S01]  /*0d40*/  UIADD3 UR5, UR23, UR5, URZ ;  /* 0x0000000517057290 */ /* 0x000fe2000fffe03f */
[----:B------:R-:W-:Y:S01]  /*0d50*/  IMAD.IADD R3, R3, 0x1, R0 ;  /* 0x0000000103037824 */ /* 0x000fe200078e0200 */
[----:B----4-:R-:W-:-:S03]  /*0d60*/  SHF.R.S32.HI R25, RZ, 0x1f, R248 ;  /* 0x0000001fff197819 */ /* 0x010fc600000114f8 */
[----:B------:R-:W-:-:S04]  /*0d70*/  IMAD.WIDE.U32 R2, R248, c[0x0][0x1f0], R2 ;  /* 0x00007c00f8027a25 */ /* 0x000fc800078e0002 */
[----:B------:R-:W-:Y:S01]  /*0d80*/  IMAD R0, R25, c[0x0][0x1f0], RZ ;  /* 0x00007c0019007a24 */ /* 0x000fe200078e02ff */
[----:B------:R-:W-:-:S03]  /*0d90*/  IADD3 R6, P2, R2, UR20, RZ ;  /* 0x0000001402067c10 */ /* 0x000fc6000ff5e0ff */
[----:B------:R-:W-:Y:S01]  /*0da0*/  IMAD R0, R248, c[0x0][0x1f4], R0 ;  /* 0x00007d00f8007a24 */ /* 0x000fe200078e0200 */
[----:B------:R-:W-:-:S04]  /*0db0*/  LEA R7, P1, R6, c[0x0][0x1c8], 0x1 ;  /* 0x0000720006077a11 */ /* 0x000fc800078208ff */
[----:B------:R-:W-:Y:S01]  /*0dc0*/  IADD3.X R2, R3, UR15, R0, P2, !PT ;  /* 0x0000000f03027c10 */ /* 0x000fe200097fe400 */
[----:B------:R-:W-:Y:S01]  /*0dd0*/  SHFL.IDX PT, R11, R7, 0x2, 0x181f ;  /* 0x00581f00070b7f89 */ /* 0x000fe200000e0000 */
[----:B------:R-:W-:Y:S02]  /*0de0*/  LEA.HI R3, R10, R9, RZ, 0x1 ;  /* 0x000000090a037211 */ /* 0x000fe400078f08ff */
[----:B------:R-:W-:Y:S01]  /*0df0*/  LEA.HI.X R6, R6, c[0x0][0x1cc], R2, 0x1, P1 ;  /* 0x0000730006067a11 */ /* 0x000fe200008f0c02 */
[----:B------:R-:W1:Y:S01]  /*0e00*/  SHFL.IDX PT, R0, R7, RZ, 0x181f ;  /* 0x00181fff07007589 */ /* 0x000e6200000e0000 */
[----:B------:R-:W-:-:S03]  /*0e10*/  LOP3.LUT R3, R3, 0xfffffffe, RZ, 0xc0, !PT ;  /* 0xfffffffe03037812 */ /* 0x000fc600078ec0ff */
[----:B------:R-:W2:Y:S02]  /*0e20*/  SHFL.IDX PT, R5, R6, RZ, 0x181f ;  /* 0x00181fff06057589 */ /* 0x000ea400000e0000 */
[----:B------:R-:W-:Y:S02]  /*0e30*/  IMAD.IADD R19, R9, 0x1, -R3 ;  /* 0x0000000109137824 */ /* 0x000fe400078e0a03 */
[----:B------:R-:W3:Y:S01]  /*0e40*/  SHFL.IDX PT, R2, R7, 0x1, 0x181f ;  /* 0x00381f0007027f89 */ /* 0x000ee200000e0000 */
[----:B------:R-:W-:-:S03]  /*0e50*/  @P4 IMAD.SHL.U32 R9, R132, 0x2, RZ ;  /* 0x0000000284094824 */ /* 0x000fc600078e00ff */
[----:B------:R-:W4:Y:S04]  /*0e60*/  SHFL.IDX PT, R8, R6, 0x1, 0x181f ;  /* 0x00381f0006087f89 */ /* 0x000f2800000e0000 */
[----:B------:R-:W5:Y:S04]  /*0e70*/  SHFL.IDX PT, R12, R6, 0x2, 0x181f ;  /* 0x00581f00060c7f89 */ /* 0x000f6800000e0000 */
[----:B------:R-:W-:Y:S01]  /*0e80*/  SHFL.IDX PT, R13, R7, 0x4, 0x181f ;  /* 0x00981f00070d7f89 */ /* 0x000fe200000e0000 */
[----:B-1----:R-:W-:Y:S01]  /*0e90*/  @P5 LEA R4, P2, R76, R0, 0x1 ;  /* 0x000000004c045211 */ /* 0x002fe200078408ff */
[----:B------:R-:W-:-:S02]  /*0ea0*/  @P5 IMAD.SHL.U32 R0, R132, 0x2, RZ ;  /* 0x0000000284005824 */ /* 0x000fc400078e00ff */
[----:B------:R-:W-:Y:S01]  /*0eb0*/  SHFL.IDX PT, R14, R7, 0x5, 0x181f ;  /* 0x00b81f00070e7f89 */ /* 0x000fe200000e0000 */
[C---:B--2---:R-:W-:Y:S02]  /*0ec0*/  @P5 LEA.HI.X R5, R76.reuse, R5, R133, 0x1, P2 ;  /* 0x000000054c055211 */ /* 0x044fe400010f0c85 */
[----:B------:R-:W-:Y:S01]  /*0ed0*/  ISETP.GE.AND P2, PT, R31, 0x31, PT ;  /* 0x000000311f00780c */ /* 0x000fe20003f46270 */
[----:B------:R-:W-:Y:S01]  /*0ee0*/  SHFL.IDX PT, R18, R6, 0x5, 0x181f ;  /* 0x00b81f0006127f89 */ /* 0x000fe200000e0000 */
[----:B---3--:R-:W-:-:S03]  /*0ef0*/  @P4 LEA R2, P1, R76, R2, 0x1 ;  /* 0x000000024c024211 */ /* 0x008fc600078208ff */
[----:B------:R1:W-:Y:S01]  /*0f00*/  @P5 LDGSTS.E.BYPASS.LTC128B.128 [R0+0x3900], [R4.64], !P3 ;  /* 0x0390000004005fae */ /* 0x0003e2000d901d4c */
[----:B----4-:R-:W-:Y:S02]  /*0f10*/  @P4 LEA.HI.X R3, R76, R8, R133, 0x1, P1 ;  /* 0x000000084c034211 */ /* 0x010fe400008f0c85 */
[C---:B------:R-:W-:Y:S01]  /*0f20*/  ISETP.GE.AND P1, PT, R31.reuse, 0x21, PT ;  /* 0x000000211f00780c */ /* 0x040fe20003f26270 */
[----:B------:R-:W-:Y:S01]  /*0f30*/  SHFL.IDX PT, R17, R6, 0x6, 0x181f ;  /* 0x00d81f0006117f89 */ /* 0x000fe200000e0000 */
[----:B------:R-:W-:Y:S02]  /*0f40*/  LOP3.LUT R8, R10, 0xfffffff0, RZ, 0xc0, !PT ;  /* 0xfffffff00a087812 */ /* 0x000fe400078ec0ff */
[----:B------:R-:W-:Y:S01]  /*0f50*/  ISETP.GE.AND P5, PT, R31, 0x51, PT ;  /* 0x000000511f00780c */ /* 0x000fe20003fa6270 */
[----:B------:R-:W-:Y:S02]  /*0f60*/  SHFL.IDX PT, R10, R6, 0x3, 0x181f ;  /* 0x00781f00060a7f89 */ /* 0x000fe400000e0000 */
[----:B------:R-:W-:-:S02]  /*0f70*/  IMAD.IADD R8, R77, 0x1, -R8 ;  /* 0x000000014d087824 */ /* 0x000fc400078e0a08 */
[----:B------:R2:W-:Y:S03]  /*0f80*/  @P4 LDGSTS.E.BYPASS.LTC128B.128 [R9+0x4100], [R2.64], !P3 ;  /* 0x0410000002094fae */ /* 0x0005e6000d901d4c */
[----:B------:R-:W-:Y:S01]  /*0f90*/  SHF.R.S32.HI R20, RZ, 0x1f, R8 ;  /* 0x0000001fff147819 */ /* 0x000fe20000011408 */
[----:B-1----:R-:W-:Y:S01]  /*0fa0*/  IMAD R0, R249, c[0x0][0x1e0], RZ ;  /* 0x00007800f9007a24 */ /* 0x002fe200078e02ff */
[----:B------:R1:W3:Y:S01]  /*0fb0*/  SHFL.IDX PT, R5, R7, 0x3, 0x181f ;  /* 0x00781f0007057f89 */ /* 0x0002e200000e0000 */
[----:B------:R-:W-:Y:S02]  /*0fc0*/  IMAD.SHL.U32 R4, R16, 0x8, RZ ;  /* 0x0000000810047824 */ /* 0x000fe400078e00ff */
[----:B------:R-:W-:Y:S01]  /*0fd0*/  IMAD R0, R248, c[0x0][0x1f0], R0 ;  /* 0x00007c00f8007a24 */ /* 0x000fe200078e0200 */
[----:B------:R-:W4:Y:S04]  /*0fe0*/  SHFL.IDX PT, R16, R6, 0x4, 0x181f ;  /* 0x00981f0006107f89 */ /* 0x000f2800000e0000 */
[----:B------:R-:W-:-:S02]  /*0ff0*/  IADD3 R0, R0, UR20, RZ ;  /* 0x0000001400007c10 */ /* 0x000fc4000fffe0ff */
[----:B--2---:R-:W-:Y:S01]  /*1000*/  @P1 LEA R2, P4, R76, R11, 0x1 ;  /* 0x0000000b4c021211 */ /* 0x004fe200078808ff */
[----:B------:R-:W-:Y:S01]  /*1010*/  IMAD.SHL.U32 R9, R30, 0x40, RZ ;  /* 0x000000401e097824 */ /* 0x000fe200078e00ff */
[----:B------:R-:W-:Y:S02]  /*1020*/  LEA R0, R0, c[0x0][0x1c8], 0x1 ;  /* 0x0000720000007a11 */ /* 0x000fe400078e08ff */
[----:B-----5:R-:W-:Y:S02]  /*1030*/  @P1 LEA.HI.X R3, R76, R12, R133, 0x1, P4 ;  /* 0x0000000c4c031211 */ /* 0x020fe400020f0c85 */
[----:B------:R-:W-:Y:S01]  /*1040*/  ISETP.GE.AND P4, PT, R31, 0x61, PT ;  /* 0x000000611f00780c */ /* 0x000fe20003f86270 */
[----:B------:R2:W5:Y:S01]  /*1050*/  SHFL.IDX PT, R15, R0, 0x6, 0x181f ;  /* 0x00d81f00000f7f89 */ /* 0x00056200000e0000 */
[----:B------:R-:W-:Y:S02]  /*1060*/  LOP3.LUT R9, R9, 0x1c0, RZ, 0xc0, !PT ;  /* 0x000001c009097812 */ /* 0x000fe400078ec0ff */
[----:B------:R-:W-:Y:S01]  /*1070*/  LEA.HI R12, R20, R8, RZ, 0x3 ;  /* 0x00000008140c7211 */ /* 0x000fe200078f18ff */
[C---:B-1----:R-:W-:Y:S01]  /*1080*/  @P2 IMAD.SHL.U32 R7, R132.reuse, 0x2, RZ ;  /* 0x0000000284072824 */ /* 0x042fe200078e00ff */
[----:B------:R-:W-:Y:S01]  /*1090*/  LOP3.LUT R4, R9, 0x8, R4, 0xf8, !PT ;  /* 0x0000000809047812 */ /* 0x000fe200078ef804 */
[----:B--2---:R-:W-:-:S05]  /*10a0*/  @P1 IMAD.SHL.U32 R0, R132, 0x2, RZ ;  /* 0x0000000284001824 */ /* 0x004fca00078e00ff */
[----:B------:R3:W-:Y:S02]  /*10b0*/  @P1 LDGSTS.E.BYPASS.LTC128B.128 [R0+0x4900], [R2.64], !P3 ;  /* 0x0490000002001fae */ /* 0x0007e4000d901d4c */
[----:B---3--:R-:W-:Y:S02]  /*10c0*/  @P2 LEA R2, P1, R76, R5, 0x1 ;  /* 0x000000054c022211 */ /* 0x008fe400078208ff */
[----:B------:R-:W-:Y:S01]  /*10d0*/  SHF.R.U32.HI R0, RZ, 0x3, R9 ;  /* 0x00000003ff007819 */ /* 0x000fe20000011609 */
[----:B------:R-:W-:Y:S01]  /*10e0*/  @P6 IMAD.SHL.U32 R9, R132, 0x2, RZ ;  /* 0x0000000284096824 */ /* 0x000fe200078e00ff */
[C---:B------:R-:W-:Y:S02]  /*10f0*/  @P2 LEA.HI.X R3, R76.reuse, R10, R133, 0x1, P1 ;  /* 0x0000000a4c032211 */ /* 0x040fe400008f0c85 */
[----:B------:R-:W-:Y:S02]  /*1100*/  @P6 LEA R6, P1, R76, R13, 0x1 ;  /* 0x0000000d4c066211 */ /* 0x000fe400078208ff */
[----:B------:R-:W-:Y:S01]  /*1110*/  LOP3.LUT R5, R12, 0xfffffff8, RZ, 0xc0, !PT ;  /* 0xfffffff80c057812 */ /* 0x000fe200078ec0ff */
[----:B------:R4:W-:Y:S01]  /*1120*/  @P2 LDGSTS.E.BYPASS.LTC128B.128 [R7+0x5100], [R2.64], !P3 ;  /* 0x0510000002072fae */ /* 0x0009e2000d901d4c */
[----:B------:R-:W-:Y:S01]  /*1130*/  LOP3.LUT R10, R4, R0, RZ, 0x3c, !PT ;  /* 0x00000000040a7212 */ /* 0x000fe200078e3cff */
[----:B------:R-:W-:Y:S01]  /*1140*/  @P4 IMAD.SHL.U32 R0, R132, 0x2, RZ ;  /* 0x0000000284004824 */ /* 0x000fe200078e00ff */
[----:B------:R-:W-:Y:S01]  /*1150*/  @P5 LEA R4, P2, R76, R14, 0x1 ;  /* 0x0000000e4c045211 */ /* 0x000fe200078408ff */
[----:B------:R-:W-:-:S02]  /*1160*/  IMAD.IADD R11, R8, 0x1, -R5 ;  /* 0x00000001080b7824 */ /* 0x000fc400078e0a05 */
[----:B------:R-:W-:Y:S01]  /*1170*/  @P5 IMAD.SHL.U32 R8, R132, 0x2, RZ ;  /* 0x0000000284085824 */ /* 0x000fe200078e00ff */
[C-C-:B------:R-:W-:Y:S02]  /*1180*/  @P5 LEA.HI.X R5, R76.reuse, R18, R133.reuse, 0x1, P2 ;  /* 0x000000124c055211 */ /* 0x140fe400010f0c85 */
[C---:B----4-:R-:W-:Y:S02]  /*1190*/  @P6 LEA.HI.X R7, R76.reuse, R16, R133, 0x1, P1 ;  /* 0x000000104c076211 */ /* 0x050fe400008f0c85 */
[----:B-----5:R-:W-:-:S03]  /*11a0*/  @P4 LEA R2, P1, R76, R15, 0x1 ;  /* 0x0000000f4c024211 */ /* 0x020fc600078208ff */
[----:B------:R1:W-:Y:S01]  /*11b0*/  @P6 LDGSTS.E.BYPASS.LTC128B.128 [R9+0x5900], [R6.64], !P3 ;  /* 0x0590000006096fae */ /* 0x0003e2000d901d4c */
[----:B------:R-:W-:-:S03]  /*11c0*/  @P4 LEA.HI.X R3, R76, R17, R133, 0x1, P1 ;  /* 0x000000114c034211 */ /* 0x000fc600008f0c85 */
[----:B------:R2:W-:Y:S04]  /*11d0*/  @P5 LDGSTS.E.BYPASS.LTC128B.128 [R8+0x6100], [R4.64], !P3 ;  /* 0x0610000004085fae */ /* 0x0005e8000d901d4c */
[----:B------:R3:W-:Y:S02]  /*11e0*/  @P4 LDGSTS.E.BYPASS.LTC128B.128 [R0+0x6900], [R2.64], !P3 ;  /* 0x0690000002004fae */ /* 0x0007e4000d901d4c */
[----:B------:R-:W-:Y:S02]  /*11f0*/  R2P PR, R11, 0x6 ;  /* 0x000000060b007804 */ /* 0x000fe40000000000 */
[----:B------:R-:W0:Y:S01]  /*1200*/  LDGDEPBAR ;  /* 0x00000000000079af */ /* 0x000e220000000000 */
[----:B------:R-:W-:Y:S02]  /*1210*/  LOP3.LUT P4, RZ, R30, 0x2, RZ, 0xc0, !PT ;  /* 0x000000021eff7812 */ /* 0x000fe4000788c0ff */
[----:B-1----:R-:W-:Y:S01]  /*1220*/  LEA.HI R6, R21, R77, RZ, 0x5 ;  /* 0x0000004d15067211 */ /* 0x002fe200078f28ff */
[----:B--2---:R-:W-:-:S03]  /*1230*/  IMAD.SHL.U32 R4, R12, 0x40, RZ ;  /* 0x000000400c047824 */ /* 0x004fc600078e00ff */
[----:B------:R-:W-:Y:S01]  /*1240*/  SHF.R.S32.HI R5, RZ, 0x5, R6 ;  /* 0x00000005ff057819 */ /* 0x000fe20000011406 */
[----:B---3--:R-:W-:Y:S01]  /*1250*/  IMAD.SHL.U32 R2, R11, 0x40, RZ ;  /* 0x000000400b027824 */ /* 0x008fe200078e00ff */
[----:B------:R-:W-:Y:S01]  /*1260*/  LOP3.LUT R79, R4, 0xfffffe00, RZ, 0xc0, !PT ;  /* 0xfffffe00044f7812 */ /* 0x000fe200078ec0ff */
[----:B------:R-:W-:Y:S01]  /*1270*/  IMAD.SHL.U32 R3, R19, 0x8, RZ ;  /* 0x0000000813037824 */ /* 0x000fe200078e00ff */
[----:B------:R-:W-:-:S04]  /*1280*/  DEPBAR.LE SB0, 0x1 ;  /* 0x000080400000791a */ /* 0x000fc80000000000 */
[----:B------:R-:W-:Y:S01]  /*1290*/  LOP3.LUT R2, R2, 0x1c0, RZ, 0xc0, !PT ;  /* 0x000001c002027812 */ /* 0x000fe200078ec0ff */
[----:B------:R-:W-:Y:S01]  /*12a0*/  IMAD R0, R19, 0x200, R10 ;  /* 0x0000020013007824 */ /* 0x000fe200078e020a */
[----:B------:R-:W-:-:S04]  /*12b0*/  DEPBAR.LE SB0, 0x0 ;  /* 0x000080000000791a */ /* 0x000fc80000000000 */
[----:B------:R-:W-:Y:S01]  /*12c0*/  LOP3.LUT R3, R2, 0x8, R3, 0xf8, !PT ;  /* 0x0000000802037812 */ /* 0x000fe200078ef803 */
[----:B------:R-:W-:Y:S01]  /*12d0*/  IMAD.SHL.U32 R135, R0, 0x2, RZ ;  /* 0x0000000200877824 */ /* 0x000fe200078e00ff */
[----:B------:R-:W-:Y:S01]  /*12e0*/  SHF.R.U32.HI R2, RZ, 0x3, R2 ;  /* 0x00000003ff027819 */ /* 0x000fe20000011602 */
[----:B------:R-:W-:Y:S01]  /*12f0*/  BAR.SYNC.DEFER_BLOCKING 0x0 ;  /* 0x0000000000007b1d */ /* 0x000fe20000010000 */
[----:B------:R-:W-:Y:S02]  /*1300*/  IMAD.MOV.U32 R4, RZ, RZ, 0x20 ;  /* 0x00000020ff047424 */ /* 0x000fe400078e00ff */
[----:B------:R-:W-:Y:S01]  /*1310*/  LOP3.LUT R78, R3, R2, RZ, 0x3c, !PT ;  /* 0x00000002034e7212 */ /* 0x000fe200078e3cff */
[----:B------:R-:W-:Y:S01]  /*1320*/  IMAD R2, R5, 0x400, R79 ;  /* 0x0000040005027824 */ /* 0x000fe200078e024f */
[C---:B------:R-:W-:Y:S01]  /*1330*/  IADD3 R238, R135.reuse, 0x3920, RZ ;  /* 0x0000392087ee7810 */ /* 0x040fe20007ffe0ff */
[----:B------:R-:W-:Y:S01]  /*1340*/  IMAD.MOV.U32 R3, RZ, RZ, 0x10 ;  /* 0x00000010ff037424 */ /* 0x000fe200078e00ff */
[----:B------:R-:W-:Y:S01]  /*1350*/  SEL R4, R4, 0xffffffe0, !P2 ;  /* 0xffffffe004047807 */ /* 0x000fe20005000000 */
[----:B------:R-:W-:Y:S01]  /*1360*/  IMAD.IADD R0, R78, 0x1, R2 ;  /* 0x000000014e007824 */ /* 0x000fe200078e0202 */
[----:B------:R-:W-:-:S02]  /*1370*/  IADD3 R2, R135, 0x3900, RZ ;  /* 0x0000390087027810 */ /* 0x000fc40007ffe0ff */
[----:B------:R-:W-:Y:S01]  /*1380*/  SEL R3, R3, 0xfffffff0, !P1 ;  /* 0xfffffff003037807 */ /* 0x000fe20004800000 */
[----:B------:R-:W-:Y:S01]  /*1390*/  IMAD.SHL.U32 R234, R0, 0x2, RZ ;  /* 0x0000000200ea7824 */ /* 0x000fe200078e00ff */
[----:B------:R-:W-:Y:S02]  /*13a0*/  @P4 IADD3 R238, R2, -0x20, RZ ;  /* 0xffffffe002ee4810 */ /* 0x000fe40007ffe0ff */
[----:B------:R-:W-:Y:S01]  /*13b0*/  PLOP3.LUT P4, PT, PT, PT, UP0, 0x80, 0x0 ;  /* 0x000000000000781c */ /* 0x000fe20003f8f008 */
[----:B------:R-:W-:Y:S01]  /*13c0*/  IMAD R237, R3, 0x2, R234 ;  /* 0x0000000203ed7824 */ /* 0x000fe200078e02ea */
[----:B------:R-:W-:Y:S02]  /*13d0*/  LOP3.LUT R0, R6, 0xffffffe0, RZ, 0xc0, !PT ;  /* 0xffffffe006007812 */ /* 0x000fe400078ec0ff */
[----:B------:R-:W-:Y:S02]  /*13e0*/  ISETP.GT.AND P1, PT, R134, 0x6f, PT ;  /* 0x0000006f8600780c */ /* 0x000fe40003f24270 */
[C---:B------:R-:W-:Y:S01]  /*13f0*/  IADD3 R244, R238.reuse, 0x800, RZ ;  /* 0x00000800eef47810 */ /* 0x040fe20007ffe0ff */
[----:B------:R-:W-:Y:S01]  /*1400*/  IMAD.IADD R77, R77, 0x1, -R0 ;  /* 0x000000014d4d7824 */ /* 0x000fe200078e0a00 */
[C---:B------:R-:W-:Y:S01]  /*1410*/  IADD3 R243, R238.reuse, 0x1000, RZ ;  /* 0x00001000eef37810 */ /* 0x040fe20007ffe0ff */
[----:B------:R1:W2:Y:S01]  /*1420*/  LDSM.16.M88.4 R12, [R234+0x7100] ;  /* 0x00710000ea0c783b */ /* 0x0002a20000000200 */
[----:B------:R-:W-:-:S02]  /*1430*/  IADD3 R242, R238, 0x1800, RZ ;  /* 0x00001800eef27810 */ /* 0x000fc40007ffe0ff */
[C---:B------:R-:W-:Y:S01]  /*1440*/  IADD3 R241, R238.reuse, 0x2000, RZ ;  /* 0x00002000eef17810 */ /* 0x040fe20007ffe0ff */
[----:B------:R1:W3:Y:S01]  /*1450*/  LDSM.16.M88.4 R8, [R234+0x9100] ;  /* 0x00910000ea08783b */ /* 0x0002e20000000200 */
[C---:B------:R-:W-:Y:S02]  /*1460*/  IADD3 R240, R238.reuse, 0x2800, RZ ;  /* 0x00002800eef07810 */ /* 0x040fe40007ffe0ff */
[----:B------:R-:W-:Y:S01]  /*1470*/  IADD3 R239, R238, 0x3000, RZ ;  /* 0x00003000eeef7810 */ /* 0x000fe20007ffe0ff */
[----:B------:R1:W4:Y:S04]  /*1480*/  LDSM.16.M88.4 R64, [R135+0x3900] ;  /* 0x003900008740783b */ /* 0x0003280000000200 */
[----:B------:R1:W1:Y:S04]  /*1490*/  LDSM.16.M88.4 R60, [R135+0x4100] ;  /* 0x00410000873c783b */ /* 0x0002680000000200 */
[----:B------:R1:W1:Y:S04]  /*14a0*/  LDSM.16.M88.4 R56, [R135+0x4900] ;  /* 0x004900008738783b */ /* 0x0002680000000200 */
[----:B------:R1:W1:Y:S04]  /*14b0*/  LDSM.16.M88.4 R52, [R135+0x5100] ;  /* 0x005100008734783b */ /* 0x0002680000000200 */
[----:B------:R1:W1:Y:S04]  /*14c0*/  LDSM.16.M88.4 R48, [R135+0x5900] ;  /* 0x005900008730783b */ /* 0x0002680000000200 */
[----:B------:R1:W1:Y:S04]  /*14d0*/  LDSM.16.M88.4 R44, [R135+0x6100] ;  /* 0x00610000872c783b */ /* 0x0002680000000200 */
[----:B------:R1:W1:Y:S04]  /*14e0*/  LDSM.16.M88.4 R40, [R135+0x6900] ;  /* 0x006900008728783b */ /* 0x0002680000000200 */
[----:B------:R1:W1:Y:S04]  /*14f0*/  LDSM.16.M88.4 R20, [R237+0x7100] ;  /* 0x00710000ed14783b */ /* 0x0002680000000200 */
[----:B------:R1:W1:Y:S04]  /*1500*/  LDSM.16.M88.4 R16, [R237+0x9100] ;  /* 0x00910000ed10783b */ /* 0x0002680000000200 */
[----:B------:R1:W1:Y:S04]  /*1510*/  LDSM.16.M88.4 R128, [R238] ;  /* 0x00000000ee80783b */ /* 0x0002680000000200 */
[----:B------:R1:W1:Y:S04]  /*1520*/  LDSM.16.M88.4 R124, [R238+0x800] ;  /* 0x00080000ee7c783b */ /* 0x0002680000000200 */
[----:B------:R1:W1:Y:S04]  /*1530*/  LDSM.16.M88.4 R120, [R238+0x1000] ;  /* 0x00100000ee78783b */ /* 0x0002680000000200 */
[----:B------:R1:W1:Y:S04]  /*1540*/  LDSM.16.M88.4 R116, [R238+0x1800] ;  /* 0x00180000ee74783b */ /* 0x0002680000000200 */
[----:B------:R1:W1:Y:S04]  /*1550*/  LDSM.16.M88.4 R112, [R238+0x2000] ;  /* 0x00200000ee70783b */ /* 0x0002680000000200 */
[----:B------:R1:W1:Y:S04]  /*1560*/  LDSM.16.M88.4 R108, [R238+0x2800] ;  /* 0x00280000ee6c783b */ /* 0x0002680000000200 */
[----:B------:R1:W1:Y:S01]  /*1570*/  LDSM.16.M88.4 R104, [R238+0x3000] ;  /* 0x00300000ee68783b */ /* 0x0002620000000200 */
[----:B------:R-:W-:Y:S05]  /*1580*/  @!P4 BRA `(.L_x_0) ;  /* 0x000003900000c947 */ /* 0x000fea0003800000 */
[----:B--234-:R-:W-:Y:S01]  /*1590*/  IMAD R0, R24, c[0x0][0x208], RZ ;  /* 0x0000820018007a24 */ /* 0x01cfe200078e02ff */
[----:B------:R-:W-:Y:S01]  /*15a0*/  ISETP.GE.AND P4, PT, R76, c[0x0][0x1d4], PT ;  /* 0x000075004c007a0c */ /* 0x000fe20003f86270 */
[----:B------:R-:W-:-:S03]  /*15b0*/  IMAD.WIDE.U32 R6, R249, c[0x0][0x208], RZ ;  /* 0x00008200f9067a25 */ /* 0x000fc600078e00ff */
[----:B------:R-:W-:Y:S01]  /*15c0*/  ISETP.LT.OR P6, PT, R31, 0x1, P4 ;  /* 0x000000011f00780c */ /* 0x000fe200027c1670 */
[----:B------:R-:W-:Y:S01]  /*15d0*/  IMAD R0, R249, c[0x0][0x20c], R0 ;  /* 0x00008300f9007a24 */ /* 0x000fe200078e0200 */
[----:B------:R-:W-:Y:S01]  /*15e0*/  ISETP.LT.OR P5, PT, R31, 0x11, P4 ;  /* 0x000000111f00780c */ /* 0x000fe200027a1670 */
[----:B------:R-:W-:Y:S02]  /*15f0*/  IMAD.SHL.U32 R37, R76, 0x2, RZ ;  /* 0x000000024c257824 */ /* 0x000fe400078e00ff */
[----:B------:R-:W-:Y:S02]  /*1600*/  IMAD.IADD R7, R7, 0x1, R0 ;  /* 0x0000000107077824 */ /* 0x000fe400078e0200 */
[----:B------:R-:W-:Y:S02]  /*1610*/  IMAD R0, R25, c[0x0][0x218], RZ ;  /* 0x0000860019007a24 */ /* 0x000fe400078e02ff */
[----:B------:R-:W-:-:S04]  /*1620*/  IMAD.WIDE.U32 R6, R248, c[0x0][0x218], R6 ;  /* 0x00008600f8067a25 */ /* 0x000fc800078e0006 */
[----:B------:R-:W-:Y:S01]  /*1630*/  IMAD R0, R248, c[0x0][0x21c], R0 ;  /* 0x00008700f8007a24 */ /* 0x000fe200078e0200 */
[----:B------:R-:W-:Y:S02]  /*1640*/  IADD3 R2, P2, R6, UR22, RZ ;  /* 0x0000001606027c10 */ /* 0x000fe4000ff5e0ff */
[----:B------:R-:W-:Y:S02]  /*1650*/  SHF.L.U64.HI R6, R76, 0x1, R133 ;  /* 0x000000014c067819 */ /* 0x000fe40000010285 */
[----:B------:R-:W-:Y:S02]  /*1660*/  IADD3.X R0, R7, UR5, R0, P2, !PT ;  /* 0x0000000507007c10 */ /* 0x000fe400097fe400 */
[----:B------:R-:W-:-:S04]  /*1670*/  LEA R5, P2, R2, c[0x0][0x1f8], 0x1 ;  /* 0x00007e0002057a11 */ /* 0x000fc800078408ff */
[----:B------:R-:W-:Y:S01]  /*1680*/  LEA.HI.X R2, R2, c[0x0][0x1fc], R0, 0x1, P2 ;  /* 0x00007f0002027a11 */ /* 0x000fe200010f0c00 */
[----:B------:R-:W-:Y:S04]  /*1690*/  SHFL.IDX PT, R7, R5, 0x1, 0x181f ;  /* 0x00381f0005077f89 */ /* 0x000fe800000e0000 */
[----:B------:R-:W2:Y:S04]  /*16a0*/  SHFL.IDX PT, R0, R5, RZ, 0x181f ;  /* 0x00181fff05007589 */ /* 0x000ea800000e0000 */
[----:B------:R-:W3:Y:S04]  /*16b0*/  SHFL.IDX PT, R24, R2, RZ, 0x181f ;  /* 0x00181fff02187589 */ /* 0x000ee800000e0000 */
[----:B------:R-:W4:Y:S04]  /*16c0*/  SHFL.IDX PT, R25, R2, 0x1, 0x181f ;  /* 0x00381f0002197f89 */ /* 0x000f2800000e0000 */
[----:B------:R-:W5:Y:S04]  /*16d0*/  SHFL.IDX PT, R28, R5, 0x2, 0x181f ;  /* 0x00581f00051c7f89 */ /* 0x000f6800000e0000 */
[----:B------:R-:W1:Y:S04]  /*16e0*/  SHFL.IDX PT, R35, R2, 0x2, 0x181f ;  /* 0x00581f0002237f89 */ /* 0x000e6800000e0000 */
[----:B------:R-:W1:Y:S01]  /*16f0*/  SHFL.IDX PT, R34, R5, 0x3, 0x181f ;  /* 0x00781f0005227f89 */ /* 0x000e6200000e0000 */
[----:B--2---:R-:W-:-:S03]  /*1700*/  IADD3 R26, P2, R0, R37, RZ ;  /* 0x00000025001a7210 */ /* 0x004fc60007f5e0ff */
[----:B------:R-:W2:Y:S01]  /*1710*/  SHFL.IDX PT, R36, R2, 0x3, 0x181f ;  /* 0x00781f0002247f89 */ /* 0x000ea200000e0000 */
[----:B------:R-:W-:Y:S02]  /*1720*/  IMAD.SHL.U32 R0, R132, 0x2, RZ ;  /* 0x0000000284007824 */ /* 0x000fe400078e00ff */
[--C-:B---3--:R-:W-:Y:S01]  /*1730*/  IMAD.X R27, R24, 0x1, R6.reuse, P2 ;  /* 0x00000001181b7824 */ /* 0x108fe200010e0606 */
[----:B------:R-:W-:Y:S01]  /*1740*/  IADD3 R24, P2, R7, R37, RZ ;  /* 0x0000002507187210 */ /* 0x000fe20007f5e0ff */
[----:B------:R-:W3:Y:S04]  /*1750*/  SHFL.IDX PT, R29, R5, 0x4, 0x181f ;  /* 0x00981f00051d7f89 */ /* 0x000ee800000e0000 */
[----:B------:R-:W-:Y:S01]  /*1760*/  SHFL.IDX PT, R7, R5, 0x5, 0x181f ;  /* 0x00b81f0005077f89 */ /* 0x000fe200000e0000 */
[----:B----4-:R-:W-:Y:S01]  /*1770*/  IMAD.X R25, R25, 0x1, R6, P2 ;  /* 0x0000000119197824 */ /* 0x010fe200010e0606 */
[----:B------:R-:W-:-:S02]  /*1780*/  ISETP.LT.OR P2, PT, R31, 0x31, P4 ;  /* 0x000000311f00780c */ /* 0x000fc40002741670 */
[----:B------:R-:W4:Y:S04]  /*1790*/  SHFL.IDX PT, R33, R2, 0x4, 0x181f ;  /* 0x00981f0002217f89 */ /* 0x000f2800000e0000 */
[----:B------:R5:W-:Y:S01]  /*17a0*/  LDGSTS.E.BYPASS.LTC128B.128 [R0+0x100], [R26.64], !P6 ;  /* 0x001000001a007fae */ /* 0x000be2000f101d4c */
[----:B------:R-:W-:-:S03]  /*17b0*/  ISETP.LT.OR P6, PT, R31, 0x21, P4 ;  /* 0x000000211f00780c */ /* 0x000fc600027c1670 */
[----:B------:R-:W1:Y:S04]  /*17c0*/  SHFL.IDX PT, R32, R2, 0x5, 0x181f ;  /* 0x00b81f0002207f89 */ /* 0x000e6800000e0000 */
[----:B------:R2:W-:Y:S04]  /*17d0*/  LDGSTS.E.BYPASS.LTC128B.128 [R0+0x900], [R24.64], !P5 ;  /* 0x0090000018007fae */ /* 0x0005e8000e901d4c */
[----:B------:R-:W3:Y:S04]  /*17e0*/  SHFL.IDX PT, R5, R5, 0x6, 0x181f ;  /* 0x00d81f0005057f89 */ /* 0x000ee800000e0000 */
[----:B------:R-:W3:Y:S01]  /*17f0*/  SHFL.IDX PT, R2, R2, 0x6, 0x181f ;  /* 0x00d81f0002027f89 */ /* 0x000ee200000e0000 */
[----:B-----5:R-:W-:-:S05]  /*1800*/  IADD3 R26, P5, R28, R37, RZ ;  /* 0x000000251c1a7210 */ /* 0x020fca0007fbe0ff */
[----:B-1----:R-:W-:Y:S01]  /*1810*/  IMAD.X R27, R35, 0x1, R6, P5 ;  /* 0x00000001231b7824 */ /* 0x002fe200028e0606 */
[----:B--2---:R-:W-:-:S04]  /*1820*/  IADD3 R24, P5, R34, R37, RZ ;  /* 0x0000002522187210 */ /* 0x004fc80007fbe0ff */
[----:B------:R1:W-:Y:S01]  /*1830*/  LDGSTS.E.BYPASS.LTC128B.128 [R0+0x1100], [R26.64], !P6 ;  /* 0x011000001a007fae */ /* 0x0003e2000f101d4c */
[----:B------:R-:W-:Y:S01]  /*1840*/  ISETP.LT.OR P6, PT, R31, 0x41, P4 ;  /* 0x000000411f00780c */ /* 0x000fe200027c1670 */
[----:B------:R-:W-:Y:S01]  /*1850*/  IMAD.X R25, R36, 0x1, R6, P5 ;  /* 0x0000000124197824 */ /* 0x000fe200028e0606 */
[----:B---3--:R-:W-:-:S04]  /*1860*/  IADD3 R28, P5, R29, R37, RZ ;  /* 0x000000251d1c7210 */ /* 0x008fc80007fbe0ff */
[----:B------:R2:W-:Y:S01]  /*1870*/  LDGSTS.E.BYPASS.LTC128B.128 [R0+0x1900], [R24.64], !P2 ;  /* 0x0190000018007fae */ /* 0x0005e2000d101d4c */
[----:B----4-:R-:W-:Y:S01]  /*1880*/  IMAD.X R29, R33, 0x1, R6, P5 ;  /* 0x00000001211d7824 */ /* 0x010fe200028e0606 */
[C---:B------:R-:W-:Y:S02]  /*1890*/  ISETP.LT.OR P5, PT, R31.reuse, 0x51, P4 ;  /* 0x000000511f00780c */ /* 0x040fe400027a1670 */
[----:B------:R-:W-:-:S03]  /*18a0*/  ISETP.LT.OR P4, PT, R31, 0x61, P4 ;  /* 0x000000611f00780c */ /* 0x000fc60002781670 */
[----:B------:R3:W-:Y:S01]  /*18b0*/  LDGSTS.E.BYPASS.LTC128B.128 [R0+0x2100], [R28.64], !P6 ;  /* 0x021000001c007fae */ /* 0x0007e2000f101d4c */
[----:B-1----:R-:W-:-:S05]  /*18c0*/  IADD3 R26, P2, R7, R37, RZ ;  /* 0x00000025071a7210 */ /* 0x002fca0007f5e0ff */
[----:B------:R-:W-:Y:S01]  /*18d0*/  IMAD.X R27, R32, 0x1, R6, P2 ;  /* 0x00000001201b7824 */ /* 0x000fe200010e0606 */
[----:B--2---:R-:W-:-:S04]  /*18e0*/  IADD3 R24, P2, R5, R37, RZ ;  /* 0x0000002505187210 */ /* 0x004fc80007f5e0ff */
[----:B------:R3:W-:Y:S01]  /*18f0*/  LDGSTS.E.BYPASS.LTC128B.128 [R0+0x2900], [R26.64], !P5 ;  /* 0x029000001a007fae */ /* 0x0007e2000e901d4c */
[----:B------:R-:W-:-:S05]  /*1900*/  IMAD.X R25, R2, 0x1, R6, P2 ;  /* 0x0000000102197824 */ /* 0x000fca00010e0606 */
[----:B------:R3:W-:Y:S03]  /*1910*/  LDGSTS.E.BYPASS.LTC128B.128 [R0+0x3100], [R24.64], !P4 ;  /* 0x0310000018007fae */ /* 0x0007e6000e101d4c */
.L_x_0:
[C---:B-1234-:R-:W-:Y:S01]  /*1920*/  HMMA.16816.F32.BF16 R32, R8.reuse, R60, RZ ;  /* 0x0000003c0820723c */ /* 0x05efe200000418ff */
[----:B------:R-:W-:Y:S01]  /*1930*/  IMAD.MOV.U32 R0, RZ, RZ, 0x40 ;  /* 0x00000040ff007424 */ /* 0x000fe200078e00ff */
[----:B------:R-:W-:Y:S01]  /*1940*/  LOP3.LUT P2, RZ, R30, 0x4, RZ, 0xc0, !PT ;  /* 0x000000041eff7812 */ /* 0x000fe2000784c0ff */
[----:B------:R-:W-:Y:S01]  /*1950*/  IMAD R235, R4, 0x2, R234 ;  /* 0x0000000204eb7824 */ /* 0x000fe200078e02ea */
[----:B------:R-:W0:Y:S01]  /*1960*/  LDGDEPBAR ;  /* 0x00000000000079af */ /* 0x000e220000000000 */
[----:B------:R-:W-:Y:S01]  /*1970*/  UISETP.GE.AND UP0, UPT, UR10, 0x71, UPT ;  /* 0x000000710a00788c */ /* 0x000fe2000bf06270 */
[----:B------:R-:W-:Y:S01]  /*1980*/  SEL R0, R0, 0xffffffc0, !P2 ;  /* 0xffffffc000007807 */ /* 0x000fe20005000000 */
[----:B------:R-:W-:Y:S01]  /*1990*/  IMAD R236, R3, 0x2, R235 ;  /* 0x0000000203ec7824 */ /* 0x000fe200078e02eb */
[----:B------:R-:W-:Y:S02]  /*19a0*/  HMMA.16816.F32.BF16 R24, R8, R56, RZ ;  /* 0x000000380818723c */ /* 0x000fe400000418ff */
[----:B------:R-:W-:-:S02]  /*19b0*/  IADD3 R233, R135, R0, RZ ;  /* 0x0000000087e97210 */ /* 0x000fc40007ffe0ff */
[----:B------:R-:W-:Y:S01]  /*19c0*/  IADD3 R232, R238, R0, RZ ;  /* 0x00000000eee87210 */ /* 0x000fe20007ffe0ff */
[----:B------:R-:W-:Y:S01]  /*19d0*/  IMAD.IADD R0, R79, 0x1, R78 ;  /* 0x000000014f007824 */ /* 0x000fe200078e024e */
[----:B------:R-:W-:Y:S02]  /*19e0*/  PLOP3.LUT P2, PT, PT, PT, UP0, 0x80, 0x0 ;  /* 0x000000000000781c */ /* 0x000fe40003f4f008 */
[C---:B------:R-:W-:Y:S01]  /*19f0*/  HMMA.16816.F32.BF16 R36, R8.reuse, R64, RZ ;  /* 0x000000400824723c */ /* 0x040fe200000418ff */
[----:B------:R-:W-:Y:S07]  /*1a00*/  LDSM.16.M88.4 R28, [R232+0x2800] ;  /* 0x00280000e81c783b */ /* 0x000fee0000000200 */
[C---:B------:R-:W-:Y:S08]  /*1a10*/  HMMA.16816.F32.BF16 R68, R8.reuse, R52, RZ ;  /* 0x000000340844723c */ /* 0x040ff000000418ff */
[C---:B------:R-:W-:Y:S08]  /*1a20*/  HMMA.16816.F32.BF16 R72, R8.reuse, R48, RZ ;  /* 0x000000300848723c */ /* 0x040ff000000418ff */
[----:B------:R-:W-:Y:S08]  /*1a30*/  HMMA.16816.F32.BF16 R80, R8, R44, RZ ;  /* 0x0000002c0850723c */ /* 0x000ff000000418ff */
[-C--:B------:R-:W-:Y:S08]  /*1a40*/  HMMA.16816.F32.BF16 R164, R12, R40.reuse, RZ ;  /* 0x000000280ca4723c */ /* 0x080ff000000418ff */
[C---:B------:R-:W-:Y:S08]  /*1a50*/  HMMA.16816.F32.BF16 R84, R8.reuse, R40, RZ ;  /* 0x000000280854723c */ /* 0x040ff000000418ff */
[C---:B------:R-:W-:Y:S08]  /*1a60*/  HMMA.16816.F32.BF16 R100, R8.reuse, R66, RZ ;  /* 0x000000420864723c */ /* 0x040ff000000418ff */
[C---:B------:R-:W-:Y:S08]  /*1a70*/  HMMA.16816.F32.BF16 R96, R8.reuse, R62, RZ ;  /* 0x0000003e0860723c */ /* 0x040ff000000418ff */
[C---:B------:R-:W-:Y:S08]  /*1a80*/  HMMA.16816.F32.BF16 R92, R8.reuse, R58, RZ ;  /* 0x0000003a085c723c */ /* 0x040ff000000418ff */
[C---:B------:R-:W-:Y:S08]  /*1a90*/  HMMA.16816.F32.BF16 R136, R8.reuse, R54, RZ ;  /* 0x000000360888723c */ /* 0x040ff000000418ff */
[C---:B------:R-:W-:Y:S08]  /*1aa0*/  HMMA.16816.F32.BF16 R184, R8.reuse, R50, RZ ;  /* 0x0000003208b8723c */ /* 0x040ff000000418ff */
[C---:B------:R-:W-:Y:S08]  /*1ab0*/  HMMA.16816.F32.BF16 R200, R8.reuse, R46, RZ ;  /* 0x0000002e08c8723c */ /* 0x040ff000000418ff */
[----:B------:R-:W-:Y:S08]  /*1ac0*/  HMMA.16816.F32.BF16 R196, R8, R42, RZ ;  /* 0x0000002a08c4723c */ /* 0x000ff000000418ff */
[C---:B------:R-:W-:Y:S08]  /*1ad0*/  HMMA.16816.F32.BF16 R168, R12.reuse, R44, RZ ;  /* 0x0000002c0ca8723c */ /* 0x040ff000000418ff */
[----:B------:R-:W-:Y:S08]  /*1ae0*/  HMMA.16816.F32.BF16 R140, R12, R46, RZ ;  /* 0x0000002e0c8c723c */ /* 0x000ff000000418ff */
[----:B------:R-:W-:Y:S08]  /*1af0*/  HMMA.16816.F32.BF16 R44, R16, R124, R32 ;  /* 0x0000007c102c723c */ /* 0x000ff00000041820 */
[C---:B------:R-:W-:Y:S08]  /*1b00*/  HMMA.16816.F32.BF16 R192, R12.reuse, R64, RZ ;  /* 0x000000400cc0723c */ /* 0x040ff000000418ff */
[C---:B------:R-:W-:Y:S08]  /*1b10*/  HMMA.16816.F32.BF16 R188, R12.reuse, R60, RZ ;  /* 0x0000003c0cbc723c */ /* 0x040ff000000418ff */
[C---:B------:R-:W-:Y:S08]  /*1b20*/  HMMA.16816.F32.BF16 R180, R12.reuse, R56, RZ ;  /* 0x000000380cb4723c */ /* 0x040ff000000418ff */
[C---:B------:R-:W-:Y:S08]  /*1b30*/  HMMA.16816.F32.BF16 R176, R12.reuse, R52, RZ ;  /* 0x000000340cb0723c */ /* 0x040ff000000418ff */
[C---:B------:R-:W-:Y:S08]  /*1b40*/  HMMA.16816.F32.BF16 R172, R12.reuse, R48, RZ ;  /* 0x000000300cac723c */ /* 0x040ff000000418ff */
[C---:B------:R-:W-:Y:S01]  /*1b50*/  HMMA.16816.F32.BF16 R160, R12.reuse, R66, RZ ;  /* 0x000000420ca0723c */ /* 0x040fe200000418ff */
[----:B------:R-:W-:Y:S07]  /*1b60*/  LDSM.16.M88.4 R64, [R233+0x4900] ;  /* 0x00490000e940783b */ /* 0x000fee0000000200 */
[C---:B------:R-:W-:Y:S01]  /*1b70*/  HMMA.16816.F32.BF16 R156, R12.reuse, R62, RZ ;  /* 0x0000003e0c9c723c */ /* 0x040fe200000418ff */
[----:B------:R-:W-:Y:S07]  /*1b80*/  LDSM.16.M88.4 R60, [R233+0x5100] ;  /* 0x00510000e93c783b */ /* 0x000fee0000000200 */
[C---:B------:R-:W-:Y:S01]  /*1b90*/  HMMA.16816.F32.BF16 R152, R12.reuse, R58, RZ ;  /* 0x0000003a0c98723c */ /* 0x040fe200000418ff */
[----:B------:R-:W-:Y:S07]  /*1ba0*/  LDSM.16.M88.4 R56, [R233+0x5900] ;  /* 0x00590000e938783b */ /* 0x000fee0000000200 */
[C---:B------:R-:W-:Y:S01]  /*1bb0*/  HMMA.16816.F32.BF16 R148, R12.reuse, R54, RZ ;  /* 0x000000360c94723c */ /* 0x040fe200000418ff */
[----:B------:R-:W-:Y:S07]  /*1bc0*/  LDSM.16.M88.4 R52, [R233+0x6100] ;  /* 0x00610000e934783b */ /* 0x000fee0000000200 */
[C---:B------:R-:W-:Y:S08]  /*1bd0*/  HMMA.16816.F32.BF16 R144, R12.reuse, R50, RZ ;  /* 0x000000320c90723c */ /* 0x040ff000000418ff */
[----:B------:R-:W-:Y:S08]  /*1be0*/  HMMA.16816.F32.BF16 R88, R12, R42, RZ ;  /* 0x0000002a0c58723c */ /* 0x000ff000000418ff */
[C---:B------:R-:W-:Y:S01]  /*1bf0*/  HMMA.16816.F32.BF16 R32, R16.reuse, R120, R24 ;  /* 0x000000781020723c */ /* 0x040fe20000041818 */
[----:B------:R-:W1:Y:S07]  /*1c00*/  LDSM.16.M88.4 R24, [R235+0x9100] ;  /* 0x00910000eb18783b */ /* 0x000e6e0000000200 */
[C---:B------:R-:W-:Y:S08]  /*1c10*/  HMMA.16816.F32.BF16 R48, R16.reuse, R128, R36 ;  /* 0x000000801030723c */ /* 0x040ff00000041824 */
[C---:B------:R-:W-:Y:S01]  /*1c20*/  HMMA.16816.F32.BF16 R12, R16.reuse, R116, R68 ;  /* 0x00000074100c723c */ /* 0x040fe20000041844 */
[----:B------:R-:W-:Y:S07]  /*1c30*/  LDSM.16.M88.4 R68, [R233+0x4100] ;  /* 0x00410000e944783b */ /* 0x000fee0000000200 */
[C---:B------:R-:W-:Y:S01]  /*1c40*/  HMMA.16816.F32.BF16 R8, R16.reuse, R112, R72 ;  /* 0x000000701008723c */ /* 0x040fe20000041848 */
[----:B------:R-:W2:Y:S07]  /*1c50*/  LDSM.16.M88.4 R72, [R233+0x3900] ;  /* 0x00390000e948783b */ /* 0x000eae0000000200 */
[----:B------:R-:W-:Y:S01]  /*1c60*/  HMMA.16816.F32.BF16 R36, R16, R108, R80 ;  /* 0x0000006c1024723c */ /* 0x000fe20000041850 */
[----:B------:R-:W3:Y:S07]  /*1c70*/  LDSM.16.M88.4 R80, [R233+0x6900] ;  /* 0x00690000e950783b */ /* 0x000eee0000000200 */
[-C--:B------:R-:W-:Y:S08]  /*1c80*/  HMMA.16816.F32.BF16 R164, R20, R104.reuse, R164 ;  /* 0x0000006814a4723c */ /* 0x080ff000000418a4 */
[C---:B------:R-:W-:Y:S08]  /*1c90*/  HMMA.16816.F32.BF16 R40, R16.reuse, R104, R84 ;  /* 0x000000681028723c */ /* 0x040ff00000041854 */
[C---:B------:R-:W-:Y:S08]  /*1ca0*/  HMMA.16816.F32.BF16 R204, R16.reuse, R130, R100 ;  /* 0x0000008210cc723c */ /* 0x040ff00000041864 */
[----:B------:R-:W-:Y:S01]  /*1cb0*/  HMMA.16816.F32.BF16 R208, R16, R126, R96 ;  /* 0x0000007e10d0723c */ /* 0x000fe20000041860 */
[----:B------:R-:W-:Y:S01]  /*1cc0*/  IMAD.MOV.U32 R7, RZ, RZ, R164 ;  /* 0x000000ffff077224 */ /* 0x000fe200078e00a4 */
[----:B------:R-:W-:Y:S01]  /*1cd0*/  MOV R6, R165 ;  /* 0x000000a500067202 */ /* 0x000fe20000000f00 */
[----:B------:R-:W-:Y:S01]  /*1ce0*/  IMAD.MOV.U32 R5, RZ, RZ, R166 ;  /* 0x000000ffff057224 */ /* 0x000fe200078e00a6 */
[----:B------:R-:W-:-:S04]  /*1cf0*/  MOV R2, R167 ;  /* 0x000000a700027202 */ /* 0x000fc80000000f00 */
[C---:B------:R-:W-:Y:S08]  /*1d00*/  HMMA.16816.F32.BF16 R220, R16.reuse, R122, R92 ;  /* 0x0000007a10dc723c */ /* 0x040ff0000004185c */
[C---:B------:R-:W-:Y:S08]  /*1d10*/  HMMA.16816.F32.BF16 R216, R16.reuse, R118, R136 ;  /* 0x0000007610d8723c */ /* 0x040ff00000041888 */
[C---:B------:R-:W-:Y:S08]  /*1d20*/  HMMA.16816.F32.BF16 R212, R16.reuse, R114, R184 ;  /* 0x0000007210d4723c */ /* 0x040ff000000418b8 */
[C---:B------:R-:W-:Y:S08]  /*1d30*/  HMMA.16816.F32.BF16 R200, R16.reuse, R110, R200 ;  /* 0x0000006e10c8723c */ /* 0x040ff000000418c8 */
[----:B------:R-:W-:Y:S01]  /*1d40*/  HMMA.16816.F32.BF16 R196, R16, R106, R196 ;  /* 0x0000006a10c4723c */ /* 0x000fe200000418c4 */
[----:B------:R-:W4:Y:S07]  /*1d50*/  LDSM.16.M88.4 R16, [R235+0x7100] ;  /* 0x00710000eb10783b */ /* 0x000f2e0000000200 */
[C---:B------:R-:W-:Y:S08]  /*1d60*/  HMMA.16816.F32.BF16 R192, R20.reuse, R128, R192 ;  /* 0x0000008014c0723c */ /* 0x040ff000000418c0 */
        /* <DEDUP_REMOVED lines=11> */
[----:B------:R-:W-:Y:S01]  /*1e20*/  HMMA.16816.F32.BF16 R172, R20, R106, R88 ;  /* 0x0000006a14ac723c */ /* 0x000fe20000041858 */
[----:B------:R-:W-:Y:S07]  /*1e30*/  LDSM.16.M88.4 R20, [R232+0x3000] ;  /* 0x00300000e814783b */ /* 0x000fee0000000200 */
[C---:B-1----:R-:W-:Y:S01]  /*1e40*/  HMMA.16816.F32.BF16 R148, R24.reuse, R56, R8 ;  /* 0x000000381894723c */ /* 0x042fe20000041808 */
[----:B------:R-:W-:Y:S07]  /*1e50*/  LDSM.16.M88.4 R8, [R236+0x9100] ;  /* 0x00910000ec08783b */ /* 0x000fee0000000200 */
[C---:B------:R-:W-:Y:S01]  /*1e60*/  HMMA.16816.F32.BF16 R144, R24.reuse, R52, R36 ;  /* 0x000000341890723c */ /* 0x040fe20000041824 */
[----:B------:R-:W1:Y:S07]  /*1e70*/  LDSM.16.M88.4 R36, [R232+0x1800] ;  /* 0x00180000e824783b */ /* 0x000e6e0000000200 */
[C---:B--2---:R-:W-:Y:S01]  /*1e80*/  HMMA.16816.F32.BF16 R168, R24.reuse, R72, R48 ;  /* 0x0000004818a8723c */ /* 0x044fe20000041830 */
[----:B------:R-:W2:Y:S07]  /*1e90*/  LDSM.16.M88.4 R48, [R232] ;  /* 0x00000000e830783b */ /* 0x000eae0000000200 */
[C---:B------:R-:W-:Y:S01]  /*1ea0*/  HMMA.16816.F32.BF16 R160, R24.reuse, R68, R44 ;  /* 0x0000004418a0723c */ /* 0x040fe2000004182c */
[----:B------:R-:W5:Y:S07]  /*1eb0*/  LDSM.16.M88.4 R44, [R232+0x800] ;  /* 0x00080000e82c783b */ /* 0x000f6e0000000200 */
[C---:B------:R-:W-:Y:S01]  /*1ec0*/  HMMA.16816.F32.BF16 R152, R24.reuse, R60, R12 ;  /* 0x0000003c1898723c */ /* 0x040fe2000004180c */
[----:B------:R-:W1:Y:S07]  /*1ed0*/  LDSM.16.M88.4 R12, [R236+0x7100] ;  /* 0x00710000ec0c783b */ /* 0x000e6e0000000200 */
[C---:B------:R-:W-:Y:S01]  /*1ee0*/  HMMA.16816.F32.BF16 R156, R24.reuse, R64, R32 ;  /* 0x00000040189c723c */ /* 0x040fe20000041820 */
[----:B------:R-:W-:Y:S07]  /*1ef0*/  LDSM.16.M88.4 R32, [R232+0x2000] ;  /* 0x00200000e820783b */ /* 0x000fee0000000200 */
[----:B---3--:R-:W-:Y:S01]  /*1f00*/  HMMA.16816.F32.BF16 R112, R24, R80, R40 ;  /* 0x000000501870723c */ /* 0x008fe20000041828 */
[----:B------:R-:W3:Y:S01]  /*1f10*/  LDSM.16.M88.4 R40, [R232+0x1000] ;  /* 0x00100000e828783b */ /* 0x000ee20000000200 */
[----:B------:R-:W-:-:S06]  /*1f20*/  DEPBAR.LE SB0, 0x0 ;  /* 0x000080000000791a */ /* 0x000fcc0000000000 */
[C---:B------:R-:W-:Y:S07]  /*1f30*/  HMMA.16816.F32.BF16 R140, R24.reuse, R74, R204 ;  /* 0x0000004a188c723c */ /* 0x040fee00000418cc */
[----:B------:R-:W-:Y:S01]  /*1f40*/  IMAD.MOV.U32 R204, RZ, RZ, R7 ;  /* 0x000000ffffcc7224 */ /* 0x000fe200078e0007 */
[----:B------:R-:W-:Y:S01]  /*1f50*/  MOV R205, R6 ;  /* 0x0000000600cd7202 */ /* 0x000fe20000000f00 */
[----:B------:R-:W-:Y:S01]  /*1f60*/  IMAD.MOV.U32 R206, RZ, RZ, R5 ;  /* 0x000000ffffce7224 */ /* 0x000fe200078e0005 */
[----:B------:R-:W-:Y:S01]  /*1f70*/  MOV R207, R2 ;  /* 0x0000000200cf7202 */ /* 0x000fe20000000f00 */
[----:B------:R-:W-:Y:S08]  /*1f80*/  HMMA.16816.F32.BF16 R136, R24, R70, R208 ;  /* 0x000000461888723c */ /* 0x000ff000000418d0 */
[C---:B----4-:R-:W-:Y:S08]  /*1f90*/  HMMA.16816.F32.BF16 R104, R16.reuse, R72, R192 ;  /* 0x000000481068723c */ /* 0x050ff000000418c0 */
[C---:B------:R-:W-:Y:S08]  /*1fa0*/  HMMA.16816.F32.BF16 R100, R16.reuse, R74, R100 ;  /* 0x0000004a1064723c */ /* 0x040ff00000041864 */
[C---:B------:R-:W-:Y:S08]  /*1fb0*/  HMMA.16816.F32.BF16 R96, R16.reuse, R68, R96 ;  /* 0x000000441060723c */ /* 0x040ff00000041860 */
[----:B------:R-:W-:Y:S08]  /*1fc0*/  HMMA.16816.F32.BF16 R92, R16, R70, R92 ;  /* 0x00000046105c723c */ /* 0x000ff0000004185c */
[C---:B------:R-:W-:Y:S08]  /*1fd0*/  HMMA.16816.F32.BF16 R128, R24.reuse, R66, R220 ;  /* 0x000000421880723c */ /* 0x040ff000000418dc */
[----:B------:R-:W-:Y:S08]  /*1fe0*/  HMMA.16816.F32.BF16 R124, R24, R62, R216 ;  /* 0x0000003e187c723c */ /* 0x000ff000000418d8 */
[C---:B------:R-:W-:Y:S08]  /*1ff0*/  HMMA.16816.F32.BF16 R88, R16.reuse, R64, R184 ;  /* 0x000000401058723c */ /* 0x040ff000000418b8 */
[C---:B------:R-:W-:Y:S08]  /*2000*/  HMMA.16816.F32.BF16 R84, R16.reuse, R66, R84 ;  /* 0x000000421054723c */ /* 0x040ff00000041854 */
[C---:B------:R-:W-:Y:S08]  /*2010*/  HMMA.16816.F32.BF16 R72, R16.reuse, R60, R188 ;  /* 0x0000003c1048723c */ /* 0x040ff000000418bc */
[----:B------:R-:W-:Y:S08]  /*2020*/  HMMA.16816.F32.BF16 R68, R16, R62, R164 ;  /* 0x0000003e1044723c */ /* 0x000ff000000418a4 */
[----:B------:R-:W-:Y:S08]  /*2030*/  HMMA.16816.F32.BF16 R120, R24, R58, R212 ;  /* 0x0000003a1878723c */ /* 0x000ff000000418d4 */
        /* <DEDUP_REMOVED lines=8> */
[C---:B-1----:R-:W-:Y:S08]  /*20c0*/  HMMA.16816.F32.BF16 R172, R8.reuse, R36, R152 ;  /* 0x0000002408ac723c */ /* 0x042ff00000041898 */
[C---:B--2---:R-:W-:Y:S08]  /*20d0*/  HMMA.16816.F32.BF16 R168, R8.reuse, R48, R168 ;  /* 0x0000003008a8723c */ /* 0x044ff000000418a8 */
[C---:B------:R-:W-:Y:S08]  /*20e0*/  HMMA.16816.F32.BF16 R140, R8.reuse, R50, R140 ;  /* 0x00000032088c723c */ /* 0x040ff0000004188c */
[C---:B-----5:R-:W-:Y:S08]  /*20f0*/  HMMA.16816.F32.BF16 R160, R8.reuse, R44, R160 ;  /* 0x0000002c08a0723c */ /* 0x060ff000000418a0 */
[C---:B------:R-:W-:Y:S08]  /*2100*/  HMMA.16816.F32.BF16 R136, R8.reuse, R46, R136 ;  /* 0x0000002e0888723c */ /* 0x040ff00000041888 */
[----:B------:R-:W-:Y:S08]  /*2110*/  HMMA.16816.F32.BF16 R152, R8, R38, R124 ;  /* 0x000000260898723c */ /* 0x000ff0000004187c */
[C---:B------:R-:W-:Y:S08]  /*2120*/  HMMA.16816.F32.BF16 R104, R12.reuse, R48, R104 ;  /* 0x000000300c68723c */ /* 0x040ff00000041868 */
[C---:B------:R-:W-:Y:S08]  /*2130*/  HMMA.16816.F32.BF16 R100, R12.reuse, R50, R100 ;  /* 0x000000320c64723c */ /* 0x040ff00000041864 */
[C---:B------:R-:W-:Y:S08]  /*2140*/  HMMA.16816.F32.BF16 R96, R12.reuse, R44, R96 ;  /* 0x0000002c0c60723c */ /* 0x040ff00000041860 */
[C---:B------:R-:W-:Y:S08]  /*2150*/  HMMA.16816.F32.BF16 R72, R12.reuse, R36, R72 ;  /* 0x000000240c48723c */ /* 0x040ff00000041848 */
[----:B------:R-:W-:Y:S08]  /*2160*/  HMMA.16816.F32.BF16 R68, R12, R38, R68 ;  /* 0x000000260c44723c */ /* 0x000ff00000041844 */
[C---:B---3--:R-:W-:Y:S08]  /*2170*/  HMMA.16816.F32.BF16 R156, R8.reuse, R40, R156 ;  /* 0x00000028089c723c */ /* 0x048ff0000004189c */
[C---:B------:R-:W-:Y:S08]  /*2180*/  HMMA.16816.F32.BF16 R164, R8.reuse, R42, R128 ;  /* 0x0000002a08a4723c */ /* 0x040ff00000041880 */
[C---:B------:R-:W-:Y:S08]  /*2190*/  HMMA.16816.F32.BF16 R148, R8.reuse, R32, R148 ;  /* 0x000000200894723c */ /* 0x040ff00000041894 */
[C---:B------:R-:W-:Y:S08]  /*21a0*/  HMMA.16816.F32.BF16 R80, R8.reuse, R34, R120 ;  /* 0x000000220850723c */ /* 0x040ff00000041878 */
[C---:B------:R-:W-:Y:S08]  /*21b0*/  HMMA.16816.F32.BF16 R144, R8.reuse, R28, R144 ;  /* 0x0000001c0890723c */ /* 0x040ff00000041890 */
[C---:B------:R-:W-:Y:S08]  /*21c0*/  HMMA.16816.F32.BF16 R116, R8.reuse, R30, R116 ;  /* 0x0000001e0874723c */ /* 0x040ff00000041874 */
[C---:B------:R-:W-:Y:S08]  /*21d0*/  HMMA.16816.F32.BF16 R112, R8.reuse, R20, R112 ;  /* 0x000000140870723c */ /* 0x040ff00000041870 */
[----:B------:R-:W-:Y:S08]  /*21e0*/  HMMA.16816.F32.BF16 R108, R8, R22, R108 ;  /* 0x00000016086c723c */ /* 0x000ff0000004186c */
        /* <DEDUP_REMOVED lines=9> */
[----:B------:R-:W-:Y:S06]  /*2280*/  BAR.SYNC.DEFER_BLOCKING 0x0 ;  /* 0x0000000000007b1d */ /* 0x000fec0000010000 */
[----:B------:R-:W-:Y:S05]  /*2290*/  @!P2 BRA `(.L_x_1) ;  /* 0x000004100000a947 */ /* 0x000fea0003800000 */
[----:B------:R-:W-:Y:S02]  /*22a0*/  IMAD.U32 R2, RZ, RZ, UR11 ;  /* 0x0000000bff027e24 */ /* 0x000fe4000f8e00ff */
[----:B------:R-:W-:-:S03]  /*22b0*/  IMAD.MOV.U32 R248, RZ, RZ, RZ ;  /* 0x000000fffff87224 */ /* 0x000fc600078e00ff */
[----:B------:R-:W-:-:S04]  /*22c0*/  IADD3 R2, R134, UR8, R2 ;  /* 0x0000000886027c10 */ /* 0x000fc8000fffe002 */
[----:B------:R-:W-:-:S05]  /*22d0*/  IADD3 R5, R2, -0x70, RZ ;  /* 0xffffff9002057810 */ /* 0x000fca0007ffe0ff */
[----:B------:R-:W-:-:S04]  /*22e0*/  @P0 IMAD.HI.U32 R6, R5, c[0x0][0x2bc], RZ ;  /* 0x0000af0005060a27 */ /* 0x000fc800078e00ff */
[----:B------:R-:W-:Y:S01]  /*22f0*/  IMAD.MOV.U32 R2, RZ, RZ, R5 ;  /* 0x000000ffff027224 */ /* 0x000fe200078e0005 */
[----:B------:R-:W-:-:S04]  /*2300*/  @P0 SHF.R.U32.HI R2, RZ, c[0x0][0x2c0], R6 ;  /* 0x0000b000ff020a19 */ /* 0x000fc80000011606 */
[----:B------:R-:W-:-:S04]  /*2310*/  @!P1 IADD3 R7, P4, R2, UR16, RZ ;  /* 0x0000001002079c10 */ /* 0x000fc8000ff9e0ff */
[----:B------:R-:W-:Y:S02]  /*2320*/  @!P1 LEA.HI.X.SX32 R8, R2, UR14, 0x1, P4 ;  /* 0x0000000e02089c11 */ /* 0x000fe4000a0f0eff */
[----:B------:R-:W-:-:S04]  /*2330*/  @!P1 LEA R6, P4, R7, c[0x0][0x2a0], 0x2 ;  /* 0x0000a80007069a11 */ /* 0x000fc800078810ff */
[----:B------:R-:W-:-:S05]  /*2340*/  @!P1 LEA.HI.X R7, R7, c[0x0][0x2a4], R8, 0x2, P4 ;  /* 0x0000a90007079a11 */ /* 0x000fca00020f1408 */
[----:B------:R1:W2:Y:S01]  /*2350*/  @!P1 LDG.E R248, [R6.64] ;  /* 0x0000000c06f89981 */ /* 0x0002a2000c1e1900 */
[----:B------:R-:W-:-:S04]  /*2360*/  IMAD.MOV R2, RZ, RZ, -R2 ;  /* 0x000000ffff027224 */ /* 0x000fc800078e0a02 */
[----:B------:R-:W-:-:S05]  /*2370*/  IMAD R249, R2, c[0x0][0x2b8], R5 ;  /* 0x0000ae0002f97a24 */ /* 0x000fca00078e0205 */
[----:B------:R-:W-:-:S05]  /*2380*/  SHF.R.S32.HI R2, RZ, 0x1f, R249 ;  /* 0x0000001fff027819 */ /* 0x000fca00000114f9 */
[----:B------:R-:W-:-:S04]  /*2390*/  IMAD R2, R2, c[0x0][0x1e0], RZ ;  /* 0x0000780002027a24 */ /* 0x000fc800078e02ff */
[C---:B------:R-:W-:Y:S02]  /*23a0*/  IMAD R2, R249.reuse, c[0x0][0x1e4], R2 ;  /* 0x00007900f9027a24 */ /* 0x040fe400078e0202 */
[----:B-1----:R-:W-:-:S04]  /*23b0*/  IMAD.WIDE.U32 R6, R249, c[0x0][0x1e0], RZ ;  /* 0x00007800f9067a25 */ /* 0x002fc800078e00ff */
[----:B------:R-:W-:Y:S01]  /*23c0*/  IMAD.IADD R7, R7, 0x1, R2 ;  /* 0x0000000107077824 */ /* 0x000fe200078e0202 */
[----:B--2---:R-:W-:-:S03]  /*23d0*/  SHF.R.S32.HI R2, RZ, 0x1f, R248 ;  /* 0x0000001fff027819 */ /* 0x004fc600000114f8 */
[----:B------:R-:W-:-:S04]  /*23e0*/  IMAD.WIDE.U32 R6, R248, c[0x0][0x1f0], R6 ;  /* 0x00007c00f8067a25 */ /* 0x000fc800078e0006 */
[----:B------:R-:W-:-:S04]  /*23f0*/  IMAD R2, R2, c[0x0][0x1f0], RZ ;  /* 0x00007c0002027a24 */ /* 0x000fc800078e02ff */
[----:B------:R-:W-:Y:S01]  /*2400*/  IMAD R5, R248, c[0x0][0x1f4], R2 ;  /* 0x00007d00f8057a24 */ /* 0x000fe200078e0202 */
[----:B------:R-:W-:-:S04]  /*2410*/  IADD3 R2, P4, R6, UR20, RZ ;  /* 0x0000001406027c10 */ /* 0x000fc8000ff9e0ff */
[----:B------:R-:W-:Y:S02]  /*2420*/  IADD3.X R6, R7, UR15, R5, P4, !PT ;  /* 0x0000000f07067c10 */ /* 0x000fe4000a7fe405 */
[----:B------:R-:W-:-:S04]  /*2430*/  LEA R5, P4, R2, c[0x0][0x1c8], 0x1 ;  /* 0x0000720002057a11 */ /* 0x000fc800078808ff */
[----:B------:R-:W-:Y:S01]  /*2440*/  LEA.HI.X R2, R2, c[0x0][0x1cc], R6, 0x1, P4 ;  /* 0x0000730002027a11 */ /* 0x000fe200020f0c06 */
[----:B------:R-:W-:Y:S04]  /*2450*/  SHFL.IDX PT, R7, R5, 0x1, 0x181f ;  /* 0x00381f0005077f89 */ /* 0x000fe800000e0000 */
[----:B------:R-:W1:Y:S04]  /*2460*/  SHFL.IDX PT, R6, R5, RZ, 0x181f ;  /* 0x00181fff05067589 */ /* 0x000e6800000e0000 */
[----:B------:R-:W-:Y:S04]  /*2470*/  SHFL.IDX PT, R10, R2, RZ, 0x181f ;  /* 0x00181fff020a7589 */ /* 0x000fe800000e0000 */
[----:B------:R-:W2:Y:S04]  /*2480*/  SHFL.IDX PT, R8, R5, 0x2, 0x181f ;  /* 0x00581f0005087f89 */ /* 0x000ea800000e0000 */
[----:B------:R-:W3:Y:S04]  /*2490*/  SHFL.IDX PT, R9, R5, 0x3, 0x181f ;  /* 0x00781f0005097f89 */ /* 0x000ee800000e0000 */
[----:B------:R-:W4:Y:S04]  /*24a0*/  SHFL.IDX PT, R13, R2, 0x1, 0x181f ;  /* 0x00381f00020d7f89 */ /* 0x000f2800000e0000 */
[----:B------:R-:W5:Y:S04]  /*24b0*/  SHFL.IDX PT, R15, R2, 0x2, 0x181f ;  /* 0x00581f00020f7f89 */ /* 0x000f6800000e0000 */
[----:B------:R-:W-:Y:S04]  /*24c0*/  SHFL.IDX PT, R22, R2, 0x3, 0x181f ;  /* 0x00781f0002167f89 */ /* 0x000fe800000e0000 */
[----:B------:R-:W1:Y:S04]  /*24d0*/  SHFL.IDX PT, R11, R5, 0x4, 0x181f ;  /* 0x00981f00050b7f89 */ /* 0x000e6800000e0000 */
[----:B------:R-:W1:Y:S04]  /*24e0*/  SHFL.IDX PT, R20, R5, 0x5, 0x181f ;  /* 0x00b81f0005147f89 */ /* 0x000e6800000e0000 */
[----:B------:R1:W2:Y:S04]  /*24f0*/  SHFL.IDX PT, R21, R5, 0x6, 0x181f ;  /* 0x00d81f0005157f89 */ /* 0x0002a800000e0000 */
[----:B------:R-:W2:Y:S04]  /*2500*/  SHFL.IDX PT, R25, R2, 0x4, 0x181f ;  /* 0x00981f0002197f89 */ /* 0x000ea800000e0000 */
[----:B------:R-:W2:Y:S04]  /*2510*/  SHFL.IDX PT, R24, R2, 0x5, 0x181f ;  /* 0x00b81f0002187f89 */ /* 0x000ea800000e0000 */
[----:B------:R2:W3:Y:S01]  /*2520*/  SHFL.IDX PT, R23, R2, 0x6, 0x181f ;  /* 0x00d81f0002177f89 */ /* 0x0004e200000e0000 */
[C---:B-1----:R-:W-:Y:S01]  /*2530*/  SHF.L.U64.HI R5, R76.reuse, 0x1, R133 ;  /* 0x000000014c057819 */ /* 0x042fe20000010285 */
[----:B--2---:R-:W-:-:S05]  /*2540*/  IMAD.SHL.U32 R2, R76, 0x2, RZ ;  /* 0x000000024c027824 */ /* 0x004fca00078e00ff */
[-C--:B------:R-:W-:Y:S02]  /*2550*/  IADD3 R18, P4, R6, R2.reuse, RZ ;  /* 0x0000000206127210 */ /* 0x080fe40007f9e0ff */
[-C--:B------:R-:W-:Y:S02]  /*2560*/  IADD3 R16, P6, R7, R2.reuse, RZ ;  /* 0x0000000207107210 */ /* 0x080fe40007fde0ff */
[-C--:B------:R-:W-:Y:S01]  /*2570*/  IADD3 R14, P5, R8, R2.reuse, RZ ;  /* 0x00000002080e7210 */ /* 0x080fe20007fbe0ff */
[--C-:B------:R-:W-:Y:S01]  /*2580*/  IMAD.X R19, R10, 0x1, R5.reuse, P4 ;  /* 0x000000010a137824 */ /* 0x100fe200020e0605 */
[-C--:B---3--:R-:W-:Y:S02]  /*2590*/  IADD3 R12, P4, R9, R2.reuse, RZ ;  /* 0x00000002090c7210 */ /* 0x088fe40007f9e0ff */
[----:B----4-:R-:W-:Y:S01]  /*25a0*/  IADD3.X R17, R13, R5, RZ, P6, !PT ;  /* 0x000000050d117210 */ /* 0x010fe200037fe4ff */
[--C-:B-----5:R-:W-:Y:S01]  /*25b0*/  IMAD.X R15, R15, 0x1, R5.reuse, P5 ;  /* 0x000000010f0f7824 */ /* 0x120fe200028e0605 */
[-C--:B------:R-:W-:Y:S01]  /*25c0*/  IADD3 R10, P6, R11, R2.reuse, RZ ;  /* 0x000000020b0a7210 */ /* 0x080fe20007fde0ff */
[----:B------:R-:W-:Y:S01]  /*25d0*/  IMAD.X R13, R22, 0x1, R5, P4 ;  /* 0x00000001160d7824 */ /* 0x000fe200020e0605 */
[----:B------:R-:W-:-:S02]  /*25e0*/  IADD3 R8, P5, R20, R2, RZ ;  /* 0x0000000214087210 */ /* 0x000fc40007fbe0ff */
[----:B------:R-:W-:Y:S01]  /*25f0*/  IADD3 R6, P4, R21, R2, RZ ;  /* 0x0000000215067210 */ /* 0x000fe20007f9e0ff */
[----:B------:R-:W-:Y:S01]  /*2600*/  IMAD.SHL.U32 R2, R132, 0x2, RZ ;  /* 0x0000000284027824 */ /* 0x000fe200078e00ff */
[----:B------:R-:W-:Y:S01]  /*2610*/  IADD3.X R11, R25, R5, RZ, P6, !PT ;  /* 0x00000005190b7210 */ /* 0x000fe200037fe4ff */
[--C-:B------:R-:W-:Y:S02]  /*2620*/  IMAD.X R9, R24, 0x1, R5.reuse, P5 ;  /* 0x0000000118097824 */ /* 0x100fe400028e0605 */
[----:B------:R-:W-:Y:S01]  /*2630*/  IMAD.X R7, R23, 0x1, R5, P4 ;  /* 0x0000000117077824 */ /* 0x000fe200020e0605 */
[----:B------:R1:W-:Y:S04]  /*2640*/  LDGSTS.E.BYPASS.LTC128B.128 [R2+0x3900], [R18.64], !P3 ;  /* 0x0390000012027fae */ /* 0x0003e8000d901d4c */
[----:B------:R1:W-:Y:S04]  /*2650*/  LDGSTS.E.BYPASS.LTC128B.128 [R2+0x4100], [R16.64], !P3 ;  /* 0x0410000010027fae */ /* 0x0003e8000d901d4c */
[----:B------:R1:W-:Y:S04]  /*2660*/  LDGSTS.E.BYPASS.LTC128B.128 [R2+0x4900], [R14.64], !P3 ;  /* 0x049000000e027fae */ /* 0x0003e8000d901d4c */
[----:B------:R1:W-:Y:S04]  /*2670*/  LDGSTS.E.BYPASS.LTC128B.128 [R2+0x5100], [R12.64], !P3 ;  /* 0x051000000c027fae */ /* 0x0003e8000d901d4c */
[----:B------:R1:W-:Y:S04]  /*2680*/  LDGSTS.E.BYPASS.LTC128B.128 [R2+0x5900], [R10.64], !P3 ;  /* 0x059000000a027fae */ /* 0x0003e8000d901d4c */
[----:B------:R1:W-:Y:S04]  /*2690*/  LDGSTS.E.BYPASS.LTC128B.128 [R2+0x6100], [R8.64], !P3 ;  /* 0x0610000008027fae */ /* 0x0003e8000d901d4c */
[----:B------:R1:W-:Y:S02]  /*26a0*/  LDGSTS.E.BYPASS.LTC128B.128 [R2+0x6900], [R6.64], !P3 ;  /* 0x0690000006027fae */ /* 0x0003e4000d901d4c */
.L_x_1:
[----:B-1----:R-:W-:Y:S01]  /*26b0*/  SHF.R.S32.HI R2, RZ, 0x1f, R77 ;  /* 0x0000001fff027819 */ /* 0x002fe2000001144d */
[----:B------:R-:W-:Y:S01]  /*26c0*/  STL [R1+0x3c], R239 ;  /* 0x00003cef01007387 */ /* 0x000fe20000100800 */
[----:B------:R-:W-:-:S02]  /*26d0*/  IMAD.SHL.U32 R228, R0, 0x2, RZ ;  /* 0x0000000200e47824 */ /* 0x000fc400078e00ff */
[----:B------:R-:W-:Y:S01]  /*26e0*/  LEA.HI R5, R2, R77, RZ, 0x2 ;  /* 0x0000004d02057211 */ /* 0x000fe200078f10ff */
[----:B------:R-:W-:Y:S01]  /*26f0*/  STL [R1+0x38], R238 ;  /* 0x000038ee01007387 */ /* 0x000fe20000100800 */
[----:B------:R-:W-:Y:S01]  /*2700*/  IMAD R231, R3, 0x2, R228 ;  /* 0x0000000203e77824 */ /* 0x000fe200078e02e4 */
[----:B------:R-:W-:Y:S02]  /*2710*/  LEA R229, R4, R228, 0x1 ;  /* 0x000000e404e57211 */ /* 0x000fe400078e08ff */
[----:B------:R-:W-:Y:S01]  /*2720*/  STL [R1+0x34], R237 ;  /* 0x000034ed01007387 */ /* 0x000fe20000100800 */
[----:B------:R-:W-:Y:S02]  /*2730*/  LOP3.LUT R2, R5, 0x7ffffffc, RZ, 0xc0, !PT ;  /* 0x7ffffffc05027812 */ /* 0x000fe400078ec0ff */
[----:B------:R-:W-:Y:S01]  /*2740*/  IMAD R230, R3, 0x2, R229 ;  /* 0x0000000203e67824 */ /* 0x000fe200078e02e5 */
[----:B------:R-:W-:Y:S02]  /*2750*/  STL [R1+0x30], R236 ;  /* 0x000030ec01007387 */ /* 0x000fe40000100800 */
[----:B------:R-:W-:-:S02]  /*2760*/  IMAD.IADD R2, R77, 0x1, -R2 ;  /* 0x000000014d027824 */ /* 0x000fc400078e0a02 */
[----:B------:R-:W-:Y:S04]  /*2770*/  STL [R1+0x2c], R235 ;  /* 0x00002ceb01007387 */ /* 0x000fe80000100800 */
[----:B------:R-:W-:Y:S04]  /*2780*/  STL [R1+0x28], R234 ;  /* 0x000028ea01007387 */ /* 0x000fe80000100800 */
[----:B------:R-:W-:Y:S04]  /*2790*/  STL [R1+0x24], R233 ;  /* 0x000024e901007387 */ /* 0x000fe80000100800 */
[----:B------:R-:W-:Y:S04]  /*27a0*/  STL [R1+0x20], R232 ;  /* 0x000020e801007387 */ /* 0x000fe80000100800 */
[----:B------:R-:W-:Y:S04]  /*27b0*/  STL [R1+0x1c], R135 ;  /* 0x00001c8701007387 */ /* 0x000fe80000100800 */
[----:B------:R-:W-:Y:S04]  /*27c0*/  STL [R1+0x18], R76 ;  /* 0x0000184c01007387 */ /* 0x000fe80000100800 */
[----:B------:R1:W-:Y:S04]  /*27d0*/  STL [R1+0x14], R5 ;  /* 0x0000140501007387 */ /* 0x0003e80000100800 */
[----:B------:R-:W-:Y:S04]  /*27e0*/  LDSM.16.MT88.4 R20, [R228+0x100] ;  /* 0x00010000e414783b */ /* 0x000fe80000004200 */
[----:B------:R-:W-:Y:S04]  /*27f0*/  LDSM.16.MT88.4 R24, [R229+0x100] ;  /* 0x00010000e518783b */ /* 0x000fe80000004200 */
[----:B------:R-:W0:Y:S01]  /*2800*/  LDGDEPBAR ;  /* 0x00000000000079af */ /* 0x000e220000000000 */
[----:B-1----:R-:W-:-:S04]  /*2810*/  IMAD.MOV.U32 R5, RZ, RZ, -0x2 ;  /* 0xfffffffeff057424 */ /* 0x002fc800078e00ff */
[----:B------:R-:W-:-:S05]  /*2820*/  IMAD R2, R2, R5, UR18 ;  /* 0x0000001202027e24 */ /* 0x000fca000f8e0205 */
[C---:B------:R-:W-:Y:S02]  /*2830*/  ISETP.GT.AND P4, PT, R2.reuse, RZ, PT ;  /* 0x000000ff0200720c */ /* 0x040fe40003f84270 */
[C---:B------:R-:W-:Y:S02]  /*2840*/  ISETP.GT.AND P6, PT, R2.reuse, 0x1, PT ;  /* 0x000000010200780c */ /* 0x040fe40003fc4270 */
[----:B------:R-:W-:Y:S02]  /*2850*/  ISETP.GT.AND P5, PT, R2, 0x8, PT ;  /* 0x000000080200780c */ /* 0x000fe40003fa4270 */
[----:B------:R-:W-:Y:S02]  /*2860*/  FSEL R10, R104, -INF , P4 ;  /* 0xff800000680a7808 */ /* 0x000fe40002000000 */
[----:B------:R-:W-:Y:S02]  /*2870*/  FSEL R29, R105, -INF , P6 ;  /* 0xff800000691d7808 */ /* 0x000fe40003000000 */
[----:B------:R-:W-:-:S02]  /*2880*/  FSEL R15, R170, -INF , P4 ;  /* 0xff800000aa0f7808 */ /* 0x000fc40002000000 */
[----:B------:R-:W-:Y:S02]  /*2890*/  FSEL R11, R168, -INF , P4 ;  /* 0xff800000a80b7808 */ /* 0x000fe40002000000 */
[----:B------:R-:W-:Y:S02]  /*28a0*/  FSEL R12, R169, -INF , P6 ;  /* 0xff800000a90c7808 */ /* 0x000fe40003000000 */
[----:B------:R-:W-:Y:S02]  /*28b0*/  FSEL R32, R106, -INF , P4 ;  /* 0xff8000006a207808 */ /* 0x000fe40002000000 */
[----:B------:R-:W-:Y:S02]  /*28c0*/  ISETP.GT.AND P4, PT, R2, 0x9, PT ;  /* 0x000000090200780c */ /* 0x000fe40003f84270 */
[----:B------:R-:W-:Y:S02]  /*28d0*/  FSEL R30, R100, -INF , P5 ;  /* 0xff800000641e7808 */ /* 0x000fe40002800000 */
[----:B------:R-:W-:-:S02]  /*28e0*/  FMNMX.FTZ R5, R10, R29, !PT ;  /* 0x0000001d0a057209 */ /* 0x000fc40007810000 */
[----:B------:R-:W-:Y:S02]  /*28f0*/  FSEL R17, R142, -INF , P5 ;  /* 0xff8000008e117808 */ /* 0x000fe40002800000 */
[----:B------:R-:W-:Y:S02]  /*2900*/  FSEL R13, R140, -INF , P5 ;  /* 0xff8000008c0d7808 */ /* 0x000fe40002800000 */
[----:B------:R-:W-:Y:S02]  /*2910*/  FSEL R34, R102, -INF , P5 ;  /* 0xff80000066227808 */ /* 0x000fe40002800000 */
[----:B------:R-:W-:Y:S02]  /*2920*/  FSEL R16, R171, -INF , P6 ;  /* 0xff800000ab107808 */ /* 0x000fe40003000000 */
[----:B------:R-:W-:Y:S02]  /*2930*/  FSEL R33, R107, -INF , P6 ;  /* 0xff8000006b217808 */ /* 0x000fe40003000000 */
[----:B------:R-:W-:-:S02]  /*2940*/  ISETP.GT.AND P5, PT, R2, 0x11, PT ;  /* 0x000000110200780c */ /* 0x000fc40003fa4270 */
[----:B------:R-:W-:Y:S02]  /*2950*/  FMNMX.FTZ R6, R11, R12, !PT ;  /* 0x0000000c0b067209 */ /* 0x000fe40007810000 */
[----:B------:R-:W-:Y:S02]  /*2960*/  ISETP.GT.AND P6, PT, R2, 0x10, PT ;  /* 0x000000100200780c */ /* 0x000fe40003fc4270 */
[----:B------:R-:W-:Y:S02]  /*2970*/  FSEL R31, R101, -INF , P4 ;  /* 0xff800000651f7808 */ /* 0x000fe40002000000 */
[----:B------:R-:W-:Y:S02]  /*2980*/  FMNMX.FTZ R5, R30, R5, !PT ;  /* 0x000000051e057209 */ /* 0x000fe40007810000 */
[----:B------:R-:W-:Y:S02]  /*2990*/  FSEL R14, R141, -INF , P4 ;  /* 0xff8000008d0e7808 */ /* 0x000fe40002000000 */
[----:B------:R-:W-:-:S02]  /*29a0*/  FSEL R92, R163, -INF , P5 ;  /* 0xff800000a35c7808 */ /* 0x000fc40002800000 */
[----:B------:R-:W-:Y:S02]  /*29b0*/  FSEL R41, R161, -INF , P5 ;  /* 0xff800000a1297808 */ /* 0x000fe40002800000 */
[----:B------:R-:W-:Y:S02]  /*29c0*/  FSEL R120, R99, -INF , P5 ;  /* 0xff80000063787808 */ /* 0x000fe40002800000 */
[----:B------:R-:W-:Y:S02]  /*29d0*/  FSEL R100, R97, -INF , P5 ;  /* 0xff80000061647808 */ /* 0x000fe40002800000 */
[----:B------:R-:W-:Y:S02]  /*29e0*/  FMNMX.FTZ R6, R13, R6, !PT ;  /* 0x000000060d067209 */ /* 0x000fe40007810000 */
[----:B------:R-:W-:Y:S02]  /*29f0*/  FSEL R35, R103, -INF , P4 ;  /* 0xff80000067237808 */ /* 0x000fe40002000000 */
[----:B------:R-:W-:-:S02]  /*2a00*/  FSEL R95, R96, -INF , P6 ;  /* 0xff800000605f7808 */ /* 0x000fc40003000000 */
[----:B------:R-:W-:Y:S02]  /*2a10*/  ISETP.GT.AND P5, PT, R2, 0x20, PT ;  /* 0x000000200200780c */ /* 0x000fe40003fa4270 */
[----:B------:R-:W-:Y:S02]  /*2a20*/  FMNMX.FTZ R5, R31, R5, !PT ;  /* 0x000000051f057209 */ /* 0x000fe40007810000 */
[----:B------:R-:W-:Y:S02]  /*2a30*/  FSEL R28, R143, -INF , P4 ;  /* 0xff8000008f1c7808 */ /* 0x000fe40002000000 */
[----:B------:R-:W-:Y:S02]  /*2a40*/  FSEL R79, R162, -INF , P6 ;  /* 0xff800000a24f7808 */ /* 0x000fe40003000000 */
[----:B------:R-:W-:Y:S02]  /*2a50*/  FSEL R40, R160, -INF , P6 ;  /* 0xff800000a0287808 */ /* 0x000fe40003000000 */
[----:B------:R-:W-:-:S02]  /*2a60*/  FSEL R103, R98, -INF , P6 ;  /* 0xff80000062677808 */ /* 0x000fc40003000000 */
[C---:B------:R-:W-:Y:S02]  /*2a70*/  ISETP.GT.AND P4, PT, R2.reuse, 0x18, PT ;  /* 0x000000180200780c */ /* 0x040fe40003f84270 */
[----:B------:R-:W-:Y:S02]  /*2a80*/  ISETP.GT.AND P6, PT, R2, 0x19, PT ;  /* 0x000000190200780c */ /* 0x000fe40003fc4270 */
[----:B------:R-:W-:Y:S02]  /*2a90*/  FMNMX.FTZ R6, R14, R6, !PT ;  /* 0x000000060e067209 */ /* 0x000fe40007810000 */
[----:B------:R-:W-:Y:S02]  /*2aa0*/  FSEL R124, R156, -INF , P5 ;  /* 0xff8000009c7c7808 */ /* 0x000fe40002800000 */
[----:B------:R-:W-:Y:S02]  /*2ab0*/  FMNMX.FTZ R5, R95, R5, !PT ;  /* 0x000000055f057209 */ /* 0x000fe40007810000 */
[----:B------:R-:W-:-:S02]  /*2ac0*/  FSEL R128, R158, -INF , P5 ;  /* 0xff8000009e807808 */ /* 0x000fc40002800000 */
[----:B------:R-:W-:Y:S02]  /*2ad0*/  FSEL R156, R90, -INF , P5 ;  /* 0xff8000005a9c7808 */ /* 0x000fe40002800000 */
[----:B------:R-:W-:Y:S02]  /*2ae0*/  FSEL R123, R88, -INF , P5 ;  /* 0xff800000587b7808 */ /* 0x000fe40002800000 */
[----:B------:R-:W-:Y:S02]  /*2af0*/  FSEL R93, R138, -INF , P4 ;  /* 0xff8000008a5d7808 */ /* 0x000fe40002000000 */
[----:B------:R-:W-:Y:S02]  /*2b00*/  FSEL R77, R136, -INF , P4 ;  /* 0xff800000884d7808 */ /* 0x000fe40002000000 */
[----:B------:R-:W-:Y:S02]  /*2b10*/  FSEL R94, R139, -INF , P6 ;  /* 0xff8000008b5e7808 */ /* 0x000fe40003000000 */
[----:B------:R-:W-:-:S02]  /*2b20*/  FSEL R78, R137, -INF , P6 ;  /* 0xff800000894e7808 */ /* 0x000fc40003000000 */
[----:B------:R-:W-:Y:S02]  /*2b30*/  FSEL R121, R46, -INF , P4 ;  /* 0xff8000002e797808 */ /* 0x000fe40002000000 */
[----:B------:R-:W-:Y:S02]  /*2b40*/  FSEL R101, R44, -INF , P4 ;  /* 0xff8000002c657808 */ /* 0x000fe40002000000 */
[----:B------:R-:W-:Y:S02]  /*2b50*/  FSEL R122, R47, -INF , P6 ;  /* 0xff8000002f7a7808 */ /* 0x000fe40003000000 */
[----:B------:R-:W-:Y:S02]  /*2b60*/  FSEL R102, R45, -INF , P6 ;  /* 0xff8000002d667808 */ /* 0x000fe40003000000 */
[C---:B------:R-:W-:Y:S02]  /*2b70*/  ISETP.GT.AND P5, PT, R2.reuse, 0x29, PT ;  /* 0x000000290200780c */ /* 0x040fe40003fa4270 */
[----:B------:R-:W-:-:S02]  /*2b80*/  ISETP.GT.AND P4, PT, R2, 0x21, PT ;  /* 0x000000210200780c */ /* 0x000fc40003f84270 */
[----:B------:R-:W-:Y:S02]  /*2b90*/  ISETP.GT.AND P6, PT, R2, 0x28, PT ;  /* 0x000000280200780c */ /* 0x000fe40003fc4270 */
[----:B------:R-:W-:Y:S02]  /*2ba0*/  FMNMX.FTZ R6, R40, R6, !PT ;  /* 0x0000000628067209 */ /* 0x000fe40007810000 */
[----:B------:R-:W-:Y:S02]  /*2bb0*/  FMNMX.FTZ R5, R100, R5, !PT ;  /* 0x0000000564057209 */ /* 0x000fe40007810000 */
[----:B------:R-:W-:Y:S02]  /*2bc0*/  FSEL R134, R167, -INF , P5 ;  /* 0xff800000a7867808 */ /* 0x000fe40002800000 */
[----:B------:R-:W-:Y:S02]  /*2bd0*/  FSEL R127, R165, -INF , P5 ;  /* 0xff800000a57f7808 */ /* 0x000fe40002800000 */
[----:B------:R-:W-:-:S02]  /*2be0*/  FSEL R160, R87, -INF , P5 ;  /* 0xff80000057a07808 */ /* 0x000fc40002800000 */
[----:B------:R-:W-:Y:S02]  /*2bf0*/  FSEL R142, R85, -INF , P5 ;  /* 0xff800000558e7808 */ /* 0x000fe40002800000 */
[----:B------:R-:W-:Y:S02]  /*2c00*/  FSEL R125, R157, -INF , P4 ;  /* 0xff8000009d7d7808 */ /* 0x000fe40002000000 */
[----:B------:R-:W-:Y:S02]  /*2c10*/  FSEL R130, R166, -INF , P6 ;  /* 0xff800000a6827808 */ /* 0x000fe40003000000 */
[----:B------:R-:W-:Y:S02]  /*2c20*/  FSEL R126, R164, -INF , P6 ;  /* 0xff800000a47e7808 */ /* 0x000fe40003000000 */
[----:B------:R-:W-:Y:S02]  /*2c30*/  FSEL R158, R86, -INF , P6 ;  /* 0xff800000569e7808 */ /* 0x000fe40003000000 */
[----:B------:R-:W-:-:S02]  /*2c40*/  FSEL R140, R84, -INF , P6 ;  /* 0xff800000548c7808 */ /* 0x000fc40003000000 */
[C---:B------:R-:W-:Y:S02]  /*2c50*/  ISETP.GT.AND P5, PT, R2.reuse, 0x38, PT ;  /* 0x000000380200780c */ /* 0x040fe40003fa4270 */
[----:B------:R-:W-:Y:S02]  /*2c60*/  FMNMX.FTZ R6, R41, R6, !PT ;  /* 0x0000000629067209 */ /* 0x000fe40007810000 */
        /* <DEDUP_REMOVED lines=16> */
[----:B------:R-:W-:Y:S02]  /*2d70*/  FSEL R167, R74, -INF , P4 ;  /* 0xff8000004aa77808 */ /* 0x000fe40002000000 */
[----:B------:R-:W-:Y:S02]  /*2d80*/  FSEL R143, R72, -INF , P4 ;  /* 0xff800000488f7808 */ /* 0x000fe40002000000 */
[----:B------:R-:W-:Y:S02]  /*2d90*/  ISETP.GT.AND P6, PT, R2, 0x40, PT ;  /* 0x000000400200780c */ /* 0x000fe40003fc4270 */
[----:B------:R-:W-:Y:S02]  /*2da0*/  FSEL R168, R70, -INF , P5 ;  /* 0xff80000046a87808 */ /* 0x000fe40002800000 */
[----:B------:R-:W-:Y:S02]  /*2db0*/  FSEL R152, R68, -INF , P5 ;  /* 0xff80000044987808 */ /* 0x000fe40002800000 */
[----:B------:R-:W-:-:S02]  /*2dc0*/  ISETP.GT.AND P4, PT, R2, 0x39, PT ;  /* 0x000000390200780c */ /* 0x000fc40003f84270 */
[----:B------:R-:W-:Y:S02]  /*2dd0*/  ISETP.GT.AND P5, PT, R2, 0x41, PT ;  /* 0x000000410200780c */ /* 0x000fe40003fa4270 */
[----:B------:R-:W-:Y:S02]  /*2de0*/  FMNMX.FTZ R7, R15, R16, !PT ;  /* 0x000000100f077209 */ /* 0x000fe40007810000 */
[----:B------:R-:W-:Y:S02]  /*2df0*/  FMNMX.FTZ R6, R78, R6, !PT ;  /* 0x000000064e067209 */ /* 0x000fe40007810000 */
[----:B------:R-:W-:Y:S02]  /*2e00*/  FMNMX.FTZ R5, R123, R5, !PT ;  /* 0x000000057b057209 */ /* 0x000fe40007810000 */
        /* <DEDUP_REMOVED lines=9> */
[----:B------:R-:W-:Y:S02]  /*2ea0*/  FMNMX.FTZ R7, R17, R7, !PT ;  /* 0x0000000711077209 */ /* 0x000fe40007810000 */
[C---:B------:R-:W-:Y:S02]  /*2eb0*/  ISETP.GT.AND P4, PT, R2.reuse, 0x48, PT ;  /* 0x000000480200780c */ /* 0x040fe40003f84270 */
[----:B------:R-:W-:Y:S02]  /*2ec0*/  ISETP.GT.AND P5, PT, R2, 0x50, PT ;  /* 0x000000500200780c */ /* 0x000fe40003fa4270 */
[----:B------:R-:W-:Y:S02]  /*2ed0*/  FMNMX.FTZ R6, R124, R6, !PT ;  /* 0x000000067c067209 */ /* 0x000fe40007810000 */
[----:B------:R-:W-:-:S02]  /*2ee0*/  FMNMX.FTZ R5, R141, R5, !PT ;  /* 0x000000058d057209 */ /* 0x000fc40007810000 */
[----:B------:R-:W-:Y:S02]  /*2ef0*/  FMNMX.FTZ R7, R28, R7, !PT ;  /* 0x000000071c077209 */ /* 0x000fe40007810000 */
        /* <DEDUP_REMOVED lines=8> */
[----:B------:R-:W-:Y:S02]  /*2f80*/  FMNMX.FTZ R6, R125, R6, !PT ;  /* 0x000000067d067209 */ /* 0x000fe40007810000 */
[C---:B------:R-:W-:Y:S02]  /*2f90*/  ISETP.GT.AND P4, PT, R2.reuse, 0x51, PT ;  /* 0x000000510200780c */ /* 0x040fe40003f84270 */
[----:B------:R-:W-:-:S02]  /*2fa0*/  ISETP.GT.AND P5, PT, R2, 0x58, PT ;  /* 0x000000580200780c */ /* 0x000fc40003fa4270 */
[----:B------:R-:W-:Y:S02]  /*2fb0*/  FMNMX.FTZ R5, R140, R5, !PT ;  /* 0x000000058c057209 */ /* 0x000fe40007810000 */
[----:B------:R-:W-:Y:S02]  /*2fc0*/  FMNMX.FTZ R7, R79, R7, !PT ;  /* 0x000000074f077209 */ /* 0x000fe40007810000 */
[----:B------:R-:W-:Y:S02]  /*2fd0*/  FSEL R171, R148, -INF , P6 ;  /* 0xff80000094ab7808 */ /* 0x000fe40003000000 */
        /* <DEDUP_REMOVED lines=11> */
[----:B------:R-:W-:Y:S02]  /*3090*/  FMNMX.FTZ R5, R142, R5, !PT ;  /* 0x000000058e057209 */ /* 0x000fe40007810000 */
[C---:B------:R-:W-:Y:S02]  /*30a0*/  ISETP.GT.AND P6, PT, R2.reuse, 0x49, PT ;  /* 0x000000490200780c */ /* 0x040fe40003fc4270 */
[C---:B------:R-:W-:Y:S02]  /*30b0*/  ISETP.GT.AND P4, PT, R2.reuse, 0x59, PT ;  /* 0x000000590200780c */ /* 0x040fe40003f84270 */
[----:B------:R-:W-:-:S02]  /*30c0*/  ISETP.GT.AND P5, PT, R2, 0x60, PT ;  /* 0x000000600200780c */ /* 0x000fc40003fa4270 */
[----:B------:R-:W-:Y:S02]  /*30d0*/  FMNMX.FTZ R7, R92, R7, !PT ;  /* 0x000000075c077209 */ /* 0x000fe40007810000 */
        /* <DEDUP_REMOVED lines=14> */
[C---:B------:R-:W-:Y:S02]  /*31c0*/  ISETP.GT.AND P4, PT, R2.reuse, 0x61, PT ;  /* 0x000000610200780c */ /* 0x040fe40003f84270 */
[C---:B------:R-:W-:Y:S02]  /*31d0*/  ISETP.GT.AND P6, PT, R2.reuse, 0x68, PT ;  /* 0x000000680200780c */ /* 0x040fe40003fc4270 */
[----:B------:R-:W-:-:S02]  /*31e0*/  ISETP.GT.AND P5, PT, R2, 0x69, PT ;  /* 0x000000690200780c */ /* 0x000fc40003fa4270 */
[----:B------:R-:W-:Y:S02]  /*31f0*/  FMNMX.FTZ R7, R93, R7, !PT ;  /* 0x000000075d077209 */ /* 0x000fe40007810000 */
[----:B------:R-:W-:Y:S02]  /*3200*/  FMNMX.FTZ R2, R161, R6, !PT ;  /* 0x00000006a1027209 */ /* 0x000fe40007810000 */
[----:B------:R-:W-:Y:S02]  /*3210*/  FMNMX.FTZ R5, R159, R5, !PT ;  /* 0x000000059f057209 */ /* 0x000fe40007810000 */
[----:B------:R-:W-:Y:S02]  /*3220*/  FMNMX.FTZ R6, R94, R7, !PT ;  /* 0x000000075e067209 */ /* 0x000fe40007810000 */
[----:B------:R-:W-:Y:S02]  /*3230*/  FMNMX.FTZ R2, R162, R2, !PT ;  /* 0x00000002a2027209 */ /* 0x000fe40007810000 */
[----:B------:R-:W-:-:S02]  /*3240*/  FMNMX.FTZ R5, R152, R5, !PT ;  /* 0x0000000598057209 */ /* 0x000fc40007810000 */
        /* <DEDUP_REMOVED lines=34> */
[----:B------:R-:W-:Y:S02]  /*3470*/  FSEL R189, R37, -INF , P4 ;  /* 0xff80000025bd7808 */ /* 0x000fe40002000000 */
[----:B------:R-:W-:-:S02]  /*3480*/  FMNMX.FTZ R5, R200, R5, !PT ;  /* 0x00000005c8057209 */ /* 0x000fc40007810000 */
[----:B------:R-:W-:Y:S02]  /*3490*/  FMNMX.FTZ R7, R121, R7, !PT ;  /* 0x0000000779077209 */ /* 0x000fe40007810000 */
[----:B------:R-:W-:Y:S02]  /*34a0*/  FMNMX.FTZ R6, R180, R6, !PT ;  /* 0x00000006b4067209 */ /* 0x000fe40007810000 */
[----:B------:R-:W-:Y:S02]  /*34b0*/  FSEL R145, R113, -INF , P4 ;  /* 0xff80000071917808 */ /* 0x000fe40002000000 */
        /* <DEDUP_REMOVED lines=13> */
[----:B------:R-:W-:Y:S02]  /*3590*/  FMNMX.FTZ R133, R192, R5, !PT ;  /* 0x00000005c0857209 */ /* 0x000fe40007810000 */
[----:B------:R-:W-:-:S02]  /*35a0*/  FMNMX.FTZ R5, R157, R7, !PT ;  /* 0x000000079d057209 */ /* 0x000fc40007810000 */
[----:B------:R-:W-:Y:S01]  /*35b0*/  FMNMX.FTZ R6, R220, R6, !PT ;  /* 0x00000006dc067209 */ /* 0x000fe20007810000 */
[----:B------:R-:W1:Y:S01]  /*35c0*/  SHFL.BFLY PT, R7, R133, 0x2, 0x1f ;  /* 0x0c401f0085077f89 */ /* 0x000e6200000e0000 */
[----:B------:R-:W-:Y:S02]  /*35d0*/  FMNMX.FTZ R131, R237, R2, !PT ;  /* 0x00000002ed837209 */ /* 0x000fe40007810000 */
[----:B------:R-:W-:Y:S02]  /*35e0*/  FMNMX.FTZ R5, R158, R5, !PT ;  /* 0x000000059e057209 */ /* 0x000fe40007810000 */
[----:B------:R-:W-:Y:S02]  /*35f0*/  FMNMX.FTZ R2, R218, R6, !PT ;  /* 0x00000006da027209 */ /* 0x000fe40007810000 */
[----:B------:R-:W2:Y:S01]  /*3600*/  SHFL.BFLY PT, R6, R131, 0x2, 0x1f ;  /* 0x0c401f0083067f89 */ /* 0x000ea200000e0000 */
[----:B------:R-:W-:Y:S02]  /*3610*/  FMNMX.FTZ R5, R160, R5, !PT ;  /* 0x00000005a0057209 */ /* 0x000fe40007810000 */
[----:B------:R-:W-:-:S02]  /*3620*/  FMNMX.FTZ R2, R221, R2, !PT ;  /* 0x00000002dd027209 */ /* 0x000fc40007810000 */
[----:B------:R-:W-:Y:S02]  /*3630*/  FMNMX.FTZ R5, R167, R5, !PT ;  /* 0x00000005a7057209 */ /* 0x000fe40007810000 */
[----:B------:R-:W-:Y:S02]  /*3640*/  FSEL R219, R115, -INF , P4 ;  /* 0xff80000073db7808 */ /* 0x000fe40002000000 */
[----:B------:R-:W-:Y:S02]  /*3650*/  FMNMX.FTZ R2, R201, R2, !PT ;  /* 0x00000002c9027209 */ /* 0x000fe40007810000 */
[----:B------:R-:W-:Y:S02]  /*3660*/  FMNMX.FTZ R5, R169, R5, !PT ;  /* 0x00000005a9057209 */ /* 0x000fe40007810000 */
[----:B------:R-:W-:Y:S02]  /*3670*/  FSEL R222, R110, -INF , P6 ;  /* 0xff8000006ede7808 */ /* 0x000fe40003000000 */
[----:B------:R-:W-:-:S02]  /*3680*/  FMNMX.FTZ R2, R219, R2, !PT ;  /* 0x00000002db027209 */ /* 0x000fc40007810000 */
[----:B------:R-:W-:Y:S02]  /*3690*/  FMNMX.FTZ R5, R168, R5, !PT ;  /* 0x00000005a8057209 */ /* 0x000fe40007810000 */
[----:B------:R-:W-:Y:S02]  /*36a0*/  FSEL R234, R111, -INF , P5 ;  /* 0xff8000006fea7808 */ /* 0x000fe40002800000 */
[----:B------:R-:W-:Y:S02]  /*36b0*/  FMNMX.FTZ R2, R222, R2, !PT ;  /* 0x00000002de027209 */ /* 0x000fe40007810000 */
[----:B------:R-:W-:Y:S02]  /*36c0*/  FMNMX.FTZ R5, R170, R5, !PT ;  /* 0x00000005aa057209 */ /* 0x000fe40007810000 */
[----:B------:R-:W-:Y:S02]  /*36d0*/  FMNMX.FTZ R2, R234, R2, !PT ;  /* 0x00000002ea027209 */ /* 0x000fe40007810000 */
[----:B------:R-:W-:-:S02]  /*36e0*/  FMNMX.FTZ R5, R184, R5, !PT ;  /* 0x00000005b8057209 */ /* 0x000fc40007810000 */
[----:B-1----:R-:W-:Y:S02]  /*36f0*/  FMNMX.FTZ R133, R133, R7, !PT ;  /* 0x0000000785857209 */ /* 0x002fe40007810000 */
[----:B--2---:R-:W-:Y:S02]  /*3700*/  FMNMX.FTZ R131, R131, R6, !PT ;  /* 0x0000000683837209 */ /* 0x004fe40007810000 */
[----:B------:R-:W1:Y:S01]  /*3710*/  SHFL.BFLY PT, R6, R2, 0x2, 0x1f ;  /* 0x0c401f0002067f89 */ /* 0x000e6200000e0000 */
[----:B------:R-:W-:Y:S02]  /*3720*/  FMNMX.FTZ R5, R183, R5, !PT ;  /* 0x00000005b7057209 */ /* 0x000fe40007810000 */
[----:B------:R-:W-:Y:S01]  /*3730*/  FSEL R232, R39, -INF , P4 ;  /* 0xff80000027e87808 */ /* 0x000fe20002000000 */
[----:B------:R-:W2:Y:S01]  /*3740*/  SHFL.BFLY PT, R7, R133, 0x1, 0x1f ;  /* 0x0c201f0085077f89 */ /* 0x000ea200000e0000 */
[----:B------:R-:W-:Y:S02]  /*3750*/  FMNMX.FTZ R5, R185, R5, !PT ;  /* 0x00000005b9057209 */ /* 0x000fe40007810000 */
[----:B------:R-:W-:Y:S01]  /*3760*/  FSEL R203, R50, -INF , P6 ;  /* 0xff80000032cb7808 */ /* 0x000fe20003000000 */
[----:B------:R-:W3:Y:S01]  /*3770*/  SHFL.BFLY PT, R8, R131, 0x1, 0x1f ;  /* 0x0c201f0083087f89 */ /* 0x000ee200000e0000 */
[----:B------:R-:W-:-:S02]  /*3780*/  FMNMX.FTZ R5, R186, R5, !PT ;  /* 0x00000005ba057209 */ /* 0x000fc40007810000 */
[----:B------:R-:W-:Y:S01]  /*3790*/  FSEL R226, R51, -INF , P5 ;  /* 0xff80000033e27808 */ /* 0x000fe20002800000 */
[----:B------:R-:W-:Y:S01]  /*37a0*/  LDSM.16.MT88.4 R36, [R230+0x100] ;  /* 0x00010000e624783b */ /* 0x000fe20000004200 */
[----:B------:R-:W-:-:S04]  /*37b0*/  FMNMX.FTZ R5, R202, R5, !PT ;  /* 0x00000005ca057209 */ /* 0x000fc80007810000 */
[----:B------:R-:W-:-:S04]  /*37c0*/  FMNMX.FTZ R5, R196, R5, !PT ;  /* 0x00000005c4057209 */ /* 0x000fc80007810000 */
[----:B------:R-:W-:Y:S02]  /*37d0*/  FMNMX.FTZ R5, R188, R5, !PT ;  /* 0x00000005bc057209 */ /* 0x000fe40007810000 */
[----:B-1----:R-:W-:Y:S02]  /*37e0*/  FMNMX.FTZ R2, R2, R6, !PT ;  /* 0x0000000602027209 */ /* 0x002fe40007810000 */
[----:B------:R-:W-:Y:S02]  /*37f0*/  FMNMX.FTZ R5, R190, R5, !PT ;  /* 0x00000005be057209 */ /* 0x000fe40007810000 */
[----:B--2---:R-:W-:Y:S01]  /*3800*/  FMNMX.FTZ R133, R133, R7, !PT ;  /* 0x0000000785857209 */ /* 0x004fe20007810000 */
[----:B------:R-:W1:Y:S01]  /*3810*/  SHFL.BFLY PT, R9, R2, 0x1, 0x1f ;  /* 0x0c201f0002097f89 */ /* 0x000e6200000e0000 */
[----:B------:R-:W-:Y:S02]  /*3820*/  FMNMX.FTZ R5, R193, R5, !PT ;  /* 0x00000005c1057209 */ /* 0x000fe40007810000 */
[----:B---3--:R-:W-:Y:S01]  /*3830*/  FMNMX.FTZ R131, R131, R8, !PT ;  /* 0x0000000883837209 */ /* 0x008fe20007810000 */
[----:B------:R-:W-:Y:S01]  /*3840*/  FMUL.FTZ R7, R133, c[0x0][0x2d0] ;  /* 0x0000b40085077a20 */ /* 0x000fe20000410000 */
[----:B------:R-:W-:-:S02]  /*3850*/  FMNMX.FTZ R5, R232, R5, !PT ;  /* 0x00000005e8057209 */ /* 0x000fc40007810000 */
[----:B------:R-:W-:Y:S01]  /*3860*/  FSETP.NEU.FTZ.AND P4, PT, R133, -INF , PT ;  /* 0xff8000008500780b */ /* 0x000fe20003f9d000 */
[----:B------:R-:W-:Y:S01]  /*3870*/  FMUL.FTZ R6, R131, c[0x0][0x2d0] ;  /* 0x0000b40083067a20 */ /* 0x000fe20000410000 */
[----:B------:R-:W-:Y:S02]  /*3880*/  FMNMX.FTZ R8, R203, R5, !PT ;  /* 0x00000005cb087209 */ /* 0x000fe40007810000 */
[----:B------:R-:W-:Y:S02]  /*3890*/  FSEL R7, R7, RZ, P4 ;  /* 0x000000ff07077208 */ /* 0x000fe40002000000 */
[----:B------:R-:W-:Y:S02]  /*38a0*/  FSETP.NEU.FTZ.AND P4, PT, R131, -INF , PT ;  /* 0xff8000008300780b */ /* 0x000fe40003f9d000 */
[----:B------:R-:W-:Y:S01]  /*38b0*/  FMNMX.FTZ R8, R226, R8, !PT ;  /* 0x00000008e2087209 */ /* 0x000fe20007810000 */
[----:B------:R-:W-:Y:S01]  /*38c0*/  FFMA.FTZ R5, R10, c[0x0][0x2d0], -R7 ;  /* 0x0000b4000a057a23 */ /* 0x000fe20000010807 */
[----:B------:R-:W-:-:S03]  /*38d0*/  FSEL R6, R6, RZ, P4 ;  /* 0x000000ff06067208 */ /* 0x000fc60002000000 */
[----:B------:R-:W2:Y:S01]  /*38e0*/  SHFL.BFLY PT, R10, R8, 0x2, 0x1f ;  /* 0x0c401f00080a7f89 */ /* 0x000ea200000e0000 */
[----:B------:R3:W-:Y:S01]  /*38f0*/  MUFU.EX2 R223, R5 ;  /* 0x0000000500df7308 */ /* 0x0007e20000000800 */
[----:B-1----:R-:W-:Y:S01]  /*3900*/  FMNMX.FTZ R2, R2, R9, !PT ;  /* 0x0000000902027209 */ /* 0x002fe20007810000 */
[----:B------:R-:W-:-:S03]  /*3910*/  FFMA.FTZ R9, R13, c[0x0][0x2d0], -R6 ;  /* 0x0000b4000d097a23 */ /* 0x000fc60000010806 */
[----:B------:R-:W-:-:S03]  /*3920*/  FSETP.NEU.FTZ.AND P4, PT, R2, -INF , PT ;  /* 0xff8000000200780b */ /* 0x000fc60003f9d000 */
[----:B------:R1:W4:Y:S01]  /*3930*/  MUFU.EX2 R18, R9 ;  /* 0x0000000900127308 */ /* 0x0003220000000800 */
[----:B---3--:R-:W-:-:S07]  /*3940*/  FFMA.FTZ R5, R11, c[0x0][0x2d0], -R6 ;  /* 0x0000b4000b057a23 */ /* 0x008fce0000010806 */
[----:B------:R3:W-:Y:S01]  /*3950*/  MUFU.EX2 R144, R5 ;  /* 0x0000000500907308 */ /* 0x0007e20000000800 */
[----:B--2---:R-:W-:Y:S01]  /*3960*/  FMNMX.FTZ R8, R8, R10, !PT ;  /* 0x0000000a08087209 */ /* 0x004fe20007810000 */
[----:B-1----:R-:W-:Y:S02]  /*3970*/  FFMA.FTZ R9, R14, c[0x0][0x2d0], -R6 ;  /* 0x0000b4000e097a23 */ /* 0x002fe40000010806 */
[----:B----4-:R-:W-:-:S04]  /*3980*/  IMAD.MOV.U32 R4, RZ, RZ, R18 ;  /* 0x000000ffff047224 */ /* 0x010fc800078e0012 */
[----:B------:R-:W1:Y:S01]  /*3990*/  MUFU.EX2 R194, R9 ;  /* 0x0000000900c27308 */ /* 0x000e620000000800 */
[----:B---3--:R-:W-:-:S07]  /*39a0*/  FFMA.FTZ R5, R12, c[0x0][0x2d0], -R6 ;  /* 0x0000b4000c057a23 */ /* 0x008fce0000010806 */
[----:B------:R2:W3:Y:S01]  /*39b0*/  MUFU.EX2 R147, R5 ;  /* 0x0000000500937308 */ /* 0x0004e20000000800 */
[----:B-1----:R-:W-:Y:S01]  /*39c0*/  F2FP.BF16.PACK_AB R10, R194, R4 ;  /* 0x00000004c20a723e */ /* 0x002fe200000010ff */
[----:B--2---:R-:W-:-:S05]  /*39d0*/  FMUL.FTZ R5, R2, c[0x0][0x2d0] ;  /* 0x0000b40002057a20 */ /* 0x004fca0000410000 */
[----:B------:R-:W-:-:S05]  /*39e0*/  FSEL R5, R5, RZ, P4 ;  /* 0x000000ff05057208 */ /* 0x000fca0002000000 */
[--C-:B------:R-:W-:Y:S02]  /*39f0*/  FFMA.FTZ R9, R15, c[0x0][0x2d0], -R5.reuse ;  /* 0x0000b4000f097a23 */ /* 0x100fe40000010805 */
[--C-:B------:R-:W-:Y:S02]  /*3a00*/  FFMA.FTZ R0, R16, c[0x0][0x2d0], -R5.reuse ;  /* 0x0000b40010007a23 */ /* 0x100fe40000010805 */
[----:B------:R1:W-:Y:S08]  /*3a10*/  MUFU.EX2 R76, R9 ;  /* 0x00000009004c7308 */ /* 0x0003f00000000800 */
[----:B------:R2:W4:Y:S01]  /*3a20*/  MUFU.EX2 R173, R0 ;  /* 0x0000000000ad7308 */ /* 0x0005220000000800 */
[----:B-1----:R-:W1:Y:S01]  /*3a30*/  SHFL.BFLY PT, R9, R8, 0x1, 0x1f ;  /* 0x0c201f0008097f89 */ /* 0x002e6200000e0000 */
[----:B--2---:R-:W-:-:S03]  /*3a40*/  FFMA.FTZ R0, R17, c[0x0][0x2d0], -R5 ;  /* 0x0000b40011007a23 */ /* 0x004fc60000010805 */
[----:B------:R-:W2:Y:S03]  /*3a50*/  LDSM.16.MT88.4 R16, [R231+0x100] ;  /* 0x00010000e710783b */ /* 0x000ea60000004200 */
[----:B------:R4:W-:Y:S01]  /*3a60*/  MUFU.EX2 R205, R0 ;  /* 0x0000000000cd7308 */ /* 0x0009e20000000800 */
[----:B-1----:R-:W-:Y:S02]  /*3a70*/  FMNMX.FTZ R132, R8, R9, !PT ;  /* 0x0000000908847209 */ /* 0x002fe40007810000 */
[----:B---3--:R-:W-:Y:S01]  /*3a80*/  F2FP.BF16.PACK_AB R8, R147, R144 ;  /* 0x000000909308723e */ /* 0x008fe200000010ff */
[----:B----4-:R-:W-:Y:S01]  /*3a90*/  FFMA.FTZ R0, R28, c[0x0][0x2d0], -R5 ;  /* 0x0000b4001c007a23 */ /* 0x010fe20000010805 */
[C---:B------:R-:W-:Y:S01]  /*3aa0*/  FSETP.NEU.FTZ.AND P4, PT, R132.reuse, -INF , PT ;  /* 0xff8000008400780b */ /* 0x040fe20003f9d000 */
[----:B------:R-:W-:Y:S01]  /*3ab0*/  FMUL.FTZ R3, R132, c[0x0][0x2d0] ;  /* 0x0000b40084037a20 */ /* 0x000fe20000410000 */
[----:B------:R-:W-:Y:S01]  /*3ac0*/  F2FP.BF16.PACK_AB R9, R173, R76 ;  /* 0x0000004cad09723e */ /* 0x000fe200000010ff */
[----:B------:R1:W3:Y:S02]  /*3ad0*/  MUFU.EX2 R135, R0 ;  /* 0x0000000000877308 */ /* 0x0002e40000000800 */
[----:B-1----:R-:W-:Y:S01]  /*3ae0*/  FFMA.FTZ R0, R29, c[0x0][0x2d0], -R7 ;  /* 0x0000b4001d007a23 */ /* 0x002fe20000010807 */
[----:B---3--:R-:W-:-:S05]  /*3af0*/  F2FP.BF16.PACK_AB R11, R135, R205 ;  /* 0x000000cd870b723e */ /* 0x008fca00000010ff */
[----:B------:R1:W3:Y:S02]  /*3b00*/  MUFU.EX2 R211, R0 ;  /* 0x0000000000d37308 */ /* 0x0002e40000000800 */
[C---:B------:R-:W-:Y:S08]  /*3b10*/  HMMA.16816.F32.BF16 R68, R8.reuse, R20, RZ ;  /* 0x000000140844723c */ /* 0x040ff000000418ff */
[----:B------:R-:W-:Y:S01]  /*3b20*/  HMMA.16816.F32.BF16 R64, R8, R22, RZ ;  /* 0x000000160840723c */ /* 0x000fe200000418ff */
[----:B-1----:R-:W-:Y:S01]  /*3b30*/  FFMA.FTZ R0, R30, c[0x0][0x2d0], -R7 ;  /* 0x0000b4001e007a23 */ /* 0x002fe20000010807 */
[----:B---3--:R-:W-:-:S03]  /*3b40*/  F2FP.BF16.PACK_AB R12, R211, R223 ;  /* 0x000000dfd30c723e */ /* 0x008fc600000010ff */
[----:B------:R1:W-:Y:S03]  /*3b50*/  MUFU.EX2 R235, R0 ;  /* 0x0000000000eb7308 */ /* 0x0003e60000000800 */
[C---:B--2---:R-:W-:Y:S08]  /*3b60*/  HMMA.16816.F32.BF16 R60, R8.reuse, R16, RZ ;  /* 0x00000010083c723c */ /* 0x044ff000000418ff */
[----:B------:R-:W-:Y:S01]  /*3b70*/  HMMA.16816.F32.BF16 R56, R8, R18, RZ ;  /* 0x000000120838723c */ /* 0x000fe200000418ff */
[----:B-1----:R-:W-:Y:S01]  /*3b80*/  FSEL R0, R3, RZ, P4 ;  /* 0x000000ff03007208 */ /* 0x002fe20002000000 */
[----:B------:R-:W-:-:S06]  /*3b90*/  FFMA.FTZ R3, R31, c[0x0][0x2d0], -R7 ;  /* 0x0000b4001f037a23 */ /* 0x000fcc0000010807 */
[C---:B------:R-:W-:Y:S01]  /*3ba0*/  HMMA.16816.F32.BF16 R44, R8.reuse, R36, RZ ;  /* 0x00000024082c723c */ /* 0x040fe200000418ff */
[----:B------:R-:W-:Y:S01]  /*3bb0*/  LDSM.16.MT88.4 R28, [R230+0x900] ;  /* 0x00090000e61c783b */ /* 0x000fe20000004200 */
[----:B------:R1:W2:Y:S06]  /*3bc0*/  MUFU.EX2 R239, R3 ;  /* 0x0000000300ef7308 */ /* 0x0002ac0000000800 */
[C---:B------:R-:W-:Y:S08]  /*3bd0*/  HMMA.16816.F32.BF16 R52, R8.reuse, R24, RZ ;  /* 0x000000180834723c */ /* 0x040ff000000418ff */
[----:B------:R-:W-:Y:S01]  /*3be0*/  HMMA.16816.F32.BF16 R48, R8, R26, RZ ;  /* 0x0000001a0830723c */ /* 0x000fe200000418ff */
[----:B-1----:R-:W-:Y:S01]  /*3bf0*/  FFMA.FTZ R3, R32, c[0x0][0x2d0], -R0 ;  /* 0x0000b40020037a23 */ /* 0x002fe20000010800 */
[----:B--2---:R-:W-:-:S03]  /*3c00*/  F2FP.BF16.PACK_AB R14, R239, R235 ;  /* 0x000000ebef0e723e */ /* 0x004fc600000010ff */
[----:B------:R1:W-:Y:S02]  /*3c10*/  MUFU.EX2 R227, R3 ;  /* 0x0000000300e37308 */ /* 0x0003e40000000800 */
[----:B-1----:R-:W-:-:S06]  /*3c20*/  FFMA.FTZ R3, R33, c[0x0][0x2d0], -R0 ;  /* 0x0000b40021037a23 */ /* 0x002fcc0000010800 */
[----:B------:R1:W2:Y:S02]  /*3c30*/  MUFU.EX2 R224, R3 ;  /* 0x0000000300e07308 */ /* 0x0002a40000000800 */
[----:B-1----:R-:W-:Y:S01]  /*3c40*/  FFMA.FTZ R3, R34, c[0x0][0x2d0], -R0 ;  /* 0x0000b40022037a23 */ /* 0x002fe20000010800 */
[----:B--2---:R-:W-:-:S05]  /*3c50*/  F2FP.BF16.PACK_AB R13, R224, R227 ;  /* 0x000000e3e00d723e */ /* 0x004fca00000010ff */
[----:B------:R1:W-:Y:S02]  /*3c60*/  MUFU.EX2 R73, R3 ;  /* 0x0000000300497308 */ /* 0x0003e40000000800 */
[----:B-1----:R-:W-:Y:S02]  /*3c70*/  FFMA.FTZ R3, R35, c[0x0][0x2d0], -R0 ;  /* 0x0000b40023037a23 */ /* 0x002fe40000010800 */
[----:B------:R-:W-:Y:S04]  /*3c80*/  LDSM.16.MT88.4 R32, [R231+0x900] ;  /* 0x00090000e720783b */ /* 0x000fe80000004200 */
[----:B------:R1:W2:Y:S02]  /*3c90*/  MUFU.EX2 R195, R3 ;  /* 0x0000000300c37308 */ /* 0x0002a40000000800 */
[----:B-1----:R-:W-:Y:S01]  /*3ca0*/  FFMA.FTZ R3, R40, c[0x0][0x2d0], -R6 ;  /* 0x0000b40028037a23 */ /* 0x002fe20000010806 */
[----:B--2---:R-:W-:-:S05]  /*3cb0*/  F2FP.BF16.PACK_AB R15, R195, R73 ;  /* 0x00000049c30f723e */ /* 0x004fca00000010ff */
[----:B------:R1:W-:Y:S02]  /*3cc0*/  MUFU.EX2 R72, R3 ;  /* 0x0000000300487308 */ /* 0x0003e40000000800 */
[C---:B------:R-:W-:Y:S08]  /*3cd0*/  HMMA.16816.F32.BF16 R84, R12.reuse, R20, RZ ;  /* 0x000000140c54723c */ /* 0x040ff000000418ff */
[----:B------:R-:W-:Y:S01]  /*3ce0*/  HMMA.16816.F32.BF16 R96, R12, R22, RZ ;  /* 0x000000160c60723c */ /* 0x000fe200000418ff */
[----:B------:R-:W2:Y:S01]  /*3cf0*/  LDSM.16.MT88.4 R20, [R228+0x900] ;  /* 0x00090000e414783b */ /* 0x000ea20000004200 */
[----:B-1----:R-:W-:-:S04]  /*3d00*/  FFMA.FTZ R3, R41, c[0x0][0x2d0], -R6 ;  /* 0x0000b40029037a23 */ /* 0x002fc80000010806 */
[----:B------:R1:W-:Y:S02]  /*3d10*/  MUFU.EX2 R198, R3 ;  /* 0x0000000300c67308 */ /* 0x0003e40000000800 */
[C---:B------:R-:W-:Y:S08]  /*3d20*/  HMMA.16816.F32.BF16 R80, R12.reuse, R16, RZ ;  /* 0x000000100c50723c */ /* 0x040ff000000418ff */
[----:B------:R-:W-:Y:S01]  /*3d30*/  HMMA.16816.F32.BF16 R108, R12, R18, RZ ;  /* 0x000000120c6c723c */ /* 0x000fe200000418ff */
[----:B------:R-:W3:Y:S01]  /*3d40*/  LDSM.16.MT88.4 R16, [R229+0x900] ;  /* 0x00090000e510783b */ /* 0x000ee20000004200 */
[----:B-1----:R-:W-:-:S06]  /*3d50*/  FFMA.FTZ R3, R77, c[0x0][0x2d0], -R6 ;  /* 0x0000b4004d037a23 */ /* 0x002fcc0000010806 */
[----:B------:R-:W-:Y:S01]  /*3d60*/  HMMA.16816.F32.BF16 R40, R8, R38, RZ ;  /* 0x000000260828723c */ /* 0x000fe200000418ff */
[----:B------:R-:W-:Y:S01]  /*3d70*/  IMAD.MOV.U32 R77, RZ, RZ, R73 ;  /* 0x000000ffff4d7224 */ /* 0x000fe200078e0049 */
[----:B------:R1:W-:Y:S06]  /*3d80*/  MUFU.EX2 R236, R3 ;  /* 0x0000000300ec7308 */ /* 0x0003ec0000000800 */
[C---:B------:R-:W-:Y:S08]  /*3d90*/  HMMA.16816.F32.BF16 R116, R12.reuse, R26, RZ ;  /* 0x0000001a0c74723c */ /* 0x040ff000000418ff */
[----:B------:R-:W-:Y:S01]  /*3da0*/  HMMA.16816.F32.BF16 R104, R12, R38, RZ ;  /* 0x000000260c68723c */ /* 0x000fe200000418ff */
[----:B-1----:R-:W-:Y:S01]  /*3db0*/  FFMA.FTZ R3, R78, c[0x0][0x2d0], -R6 ;  /* 0x0000b4004e037a23 */ /* 0x002fe20000010806 */
[----:B------:R-:W-:-:S03]  /*3dc0*/  MOV R78, R197 ;  /* 0x000000c5004e7202 */ /* 0x000fc60000000f00 */
[----:B------:R1:W4:Y:S02]  /*3dd0*/  MUFU.EX2 R172, R3 ;  /* 0x0000000300ac7308 */ /* 0x0003240000000800 */
[----:B-1----:R-:W-:Y:S01]  /*3de0*/  FFMA.FTZ R3, R79, c[0x0][0x2d0], -R5 ;  /* 0x0000b4004f037a23 */ /* 0x002fe20000010805 */
[----:B----4-:R-:W-:Y:S01]  /*3df0*/  F2FP.BF16.PACK_AB R10, R172, R236 ;  /* 0x000000ecac0a723e */ /* 0x010fe200000010ff */
[----:B------:R-:W-:-:S04]  /*3e00*/  IMAD.MOV.U32 R79, RZ, RZ, R72 ;  /* 0x000000ffff4f7224 */ /* 0x000fc800078e0048 */
[----:B------:R1:W-:Y:S01]  /*3e10*/  MUFU.EX2 R88, R3 ;  /* 0x0000000300587308 */ /* 0x0003e20000000800 */
[----:B------:R-:W-:Y:S01]  /*3e20*/  HMMA.16816.F32.BF16 R72, R12, R24, RZ ;  /* 0x000000180c48723c */ /* 0x000fe200000418ff */
[----:B------:R-:W-:-:S07]  /*3e30*/  F2FP.BF16.PACK_AB R8, R198, R79 ;  /* 0x0000004fc608723e */ /* 0x000fce00000010ff */
[----:B------:R-:W-:Y:S01]  /*3e40*/  HMMA.16816.F32.BF16 R24, R12, R36, RZ ;  /* 0x000000240c18723c */ /* 0x000fe200000418ff */
[----:B------:R-:W-:Y:S01]  /*3e50*/  LDSM.16.MT88.4 R12, [R228+0x1100] ;  /* 0x00110000e40c783b */ /* 0x000fe20000004200 */
[----:B-1----:R-:W-:-:S04]  /*3e60*/  FFMA.FTZ R3, R92, c[0x0][0x2d0], -R5 ;  /* 0x0000b4005c037a23 */ /* 0x002fc80000010805 */
[----:B------:R1:W4:Y:S02]  /*3e70*/  MUFU.EX2 R197, R3 ;  /* 0x0000000300c57308 */ /* 0x0003240000000800 */
[----:B-1----:R-:W-:Y:S01]  /*3e80*/  FFMA.FTZ R3, R93, c[0x0][0x2d0], -R5 ;  /* 0x0000b4005d037a23 */ /* 0x002fe20000010805 */
[----:B----4-:R-:W-:-:S05]  /*3e90*/  F2FP.BF16.PACK_AB R9, R197, R88 ;  /* 0x00000058c509723e */ /* 0x010fca00000010ff */
[----:B------:R1:W-:Y:S02]  /*3ea0*/  MUFU.EX2 R233, R3 ;  /* 0x0000000300e97308 */ /* 0x0003e40000000800 */
[----:B-1----:R-:W-:-:S06]  /*3eb0*/  FFMA.FTZ R3, R94, c[0x0][0x2d0], -R5 ;  /* 0x0000b4005e037a23 */ /* 0x002fcc0000010805 */
[----:B------:R1:W4:Y:S02]  /*3ec0*/  MUFU.EX2 R238, R3 ;  /* 0x0000000300ee7308 */ /* 0x0003240000000800 */
[----:B-1----:R-:W-:Y:S01]  /*3ed0*/  FFMA.FTZ R3, R95, c[0x0][0x2d0], -R7 ;  /* 0x0000b4005f037a23 */ /* 0x002fe20000010807 */
[----:B----4-:R-:W-:-:S05]  /*3ee0*/  F2FP.BF16.PACK_AB R11, R238, R233 ;  /* 0x000000e9ee0b723e */ /* 0x010fca00000010ff */
[----:B------:R1:W-:Y:S02]  /*3ef0*/  MUFU.EX2 R247, R3 ;  /* 0x0000000300f77308 */ /* 0x0003e40000000800 */
[C---:B--2---:R-:W-:Y:S08]  /*3f00*/  HMMA.16816.F32.BF16 R136, R8.reuse, R20, R68 ;  /* 0x000000140888723c */ /* 0x044ff00000041844 */
[----:B------:R-:W-:Y:S01]  /*3f10*/  HMMA.16816.F32.BF16 R112, R8, R32, R60 ;  /* 0x000000200870723c */ /* 0x000fe2000004183c */
[----:B-1----:R-:W-:-:S04]  /*3f20*/  FFMA.FTZ R3, R100, c[0x0][0x2d0], -R7 ;  /* 0x0000b40064037a23 */ /* 0x002fc80000010807 */
[----:B------:R1:W2:Y:S03]  /*3f30*/  MUFU.EX2 R246, R3 ;  /* 0x0000000300f67308 */ /* 0x0002a60000000800 */
[C---:B------:R-:W-:Y:S08]  /*3f40*/  HMMA.16816.F32.BF16 R92, R8.reuse, R28, R44 ;  /* 0x0000001c085c723c */ /* 0x040ff0000004182c */
[----:B------:R-:W-:Y:S01]  /*3f50*/  HMMA.16816.F32.BF16 R68, R8, R34, R56 ;  /* 0x000000220844723c */ /* 0x000fe20000041838 */
[----:B-1----:R-:W-:-:S07]  /*3f60*/  FFMA.FTZ R3, R101, c[0x0][0x2d0], -R7 ;  /* 0x0000b40065037a23 */ /* 0x002fce0000010807 */
[C---:B---3--:R-:W-:Y:S01]  /*3f70*/  HMMA.16816.F32.BF16 R60, R8.reuse, R18, R48 ;  /* 0x00000012083c723c */ /* 0x048fe20000041830 */
[----:B------:R1:W-:Y:S07]  /*3f80*/  MUFU.EX2 R225, R3 ;  /* 0x0000000300e17308 */ /* 0x0003ee0000000800 */
[----:B------:R-:W-:Y:S01]  /*3f90*/  HMMA.16816.F32.BF16 R44, R8, R30, R40 ;  /* 0x0000001e082c723c */ /* 0x000fe20000041828 */
[----:B-1----:R-:W-:-:S04]  /*3fa0*/  FFMA.FTZ R3, R102, c[0x0][0x2d0], -R7 ;  /* 0x0000b40066037a23 */ /* 0x002fc80000010807 */
[----:B------:R1:W3:Y:S02]  /*3fb0*/  MUFU.EX2 R245, R3 ;  /* 0x0000000300f57308 */ /* 0x0002e40000000800 */
[--C-:B-1----:R-:W-:Y:S02]  /*3fc0*/  FFMA.FTZ R3, R103, c[0x0][0x2d0], -R0.reuse ;  /* 0x0000b40067037a23 */ /* 0x102fe40000010800 */
[----:B------:R-:W-:Y:S04]  /*3fd0*/  HMMA.16816.F32.BF16 R100, R8, R16, R52 ;  /* 0x000000100864723c */ /* 0x000fe80000041834 */
[----:B------:R1:W-:Y:S02]  /*3fe0*/  MUFU.EX2 R213, R3 ;  /* 0x0000000300d57308 */ /* 0x0003e40000000800 */
[----:B-1----:R-:W-:-:S02]  /*3ff0*/  FFMA.FTZ R3, R120, c[0x0][0x2d0], -R0 ;  /* 0x0000b40078037a23 */ /* 0x002fc40000010800 */
[----:B------:R-:W-:-:S04]  /*4000*/  IMAD.MOV.U32 R120, RZ, RZ, R88 ;  /* 0x000000ffff787224 */ /* 0x000fc800078e0058 */
[----:B------:R1:W4:Y:S01]  /*4010*/  MUFU.EX2 R215, R3 ;  /* 0x0000000300d77308 */ /* 0x0003220000000800 */
[----:B------:R-:W-:Y:S07]  /*4020*/  HMMA.16816.F32.BF16 R88, R8, R22, R64 ;  /* 0x000000160858723c */ /* 0x000fee0000041840 */
[----:B--2---:R-:W-:Y:S02]  /*4030*/  F2FP.BF16.PACK_AB R8, R246, R247 ;  /* 0x000000f7f608723e */ /* 0x004fe400000010ff */
[----:B---3--:R-:W-:Y:S01]  /*4040*/  F2FP.BF16.PACK_AB R10, R245, R225 ;  /* 0x000000e1f50a723e */ /* 0x008fe200000010ff */
[----:B-1----:R-:W-:Y:S01]  /*4050*/  FFMA.FTZ R3, R121, c[0x0][0x2d0], -R0 ;  /* 0x0000b40079037a23 */ /* 0x002fe20000010800 */
[----:B------:R-:W-:-:S02]  /*4060*/  MOV R121, R201 ;  /* 0x000000c900797202 */ /* 0x000fc40000000f00 */
[----:B----4-:R-:W-:Y:S01]  /*4070*/  F2FP.BF16.PACK_AB R9, R215, R213 ;  /* 0x000000d5d709723e */ /* 0x010fe200000010ff */
[----:B------:R1:W-:Y:S02]  /*4080*/  MUFU.EX2 R216, R3 ;  /* 0x0000000300d87308 */ /* 0x0003e40000000800 */
[----:B-1----:R-:W-:Y:S02]  /*4090*/  FFMA.FTZ R3, R122, c[0x0][0x2d0], -R0 ;  /* 0x0000b4007a037a23 */ /* 0x002fe40000010800 */
[----:B------:R-:W-:-:S04]  /*40a0*/  IMAD.MOV.U32 R122, RZ, RZ, R4 ;  /* 0x000000ffff7a7224 */ /* 0x000fc800078e0004 */
[----:B------:R1:W2:Y:S01]  /*40b0*/  MUFU.EX2 R214, R3 ;  /* 0x0000000300d67308 */ /* 0x0002a20000000800 */
[----:B------:R-:W-:Y:S02]  /*40c0*/  IMAD.MOV.U32 R4, RZ, RZ, R200 ;  /* 0x000000ffff047224 */ /* 0x000fe400078e00c8 */
[----:B-1----:R-:W-:Y:S01]  /*40d0*/  FFMA.FTZ R3, R123, c[0x0][0x2d0], -R7 ;  /* 0x0000b4007b037a23 */ /* 0x002fe20000010807 */
[----:B--2---:R-:W-:Y:S01]  /*40e0*/  F2FP.BF16.PACK_AB R11, R214, R216 ;  /* 0x000000d8d60b723e */ /* 0x004fe200000010ff */
[----:B------:R-:W-:-:S03]  /*40f0*/  IMAD.MOV.U32 R123, RZ, RZ, R77 ;  /* 0x000000ffff7b7224 */ /* 0x000fc600078e004d */
[----:B------:R1:W-:Y:S01]  /*4100*/  MUFU.EX2 R250, R3 ;  /* 0x0000000300fa7308 */ /* 0x0003e20000000800 */
[----:B------:R-:W-:Y:S02]  /*4110*/  IMAD.MOV.U32 R77, RZ, RZ, R194 ;  /* 0x000000ffff4d7224 */ /* 0x000fe400078e00c2 */
[C---:B------:R-:W-:Y:S07]  /*4120*/  HMMA.16816.F32.BF16 R56, R8.reuse, R18, R116 ;  /* 0x000000120838723c */ /* 0x040fee0000041874 */
[----:B------:R-:W-:Y:S01]  /*4130*/  IMAD.MOV.U32 R116, RZ, RZ, R79 ;  /* 0x000000ffff747224 */ /* 0x000fe200078e004f */
[----:B------:R-:W-:Y:S01]  /*4140*/  HMMA.16816.F32.BF16 R36, R8, R34, R108 ;  /* 0x000000220824723c */ /* 0x000fe2000004186c */
[----:B------:R-:W-:-:S02]  /*4150*/  IMAD.MOV.U32 R79, RZ, RZ, R199 ;  /* 0x000000ffff4f7224 */ /* 0x000fc400078e00c7 */
[----:B------:R-:W-:Y:S02]  /*4160*/  IMAD.MOV.U32 R117, RZ, RZ, R120 ;  /* 0x000000ffff757224 */ /* 0x000fe400078e0078 */
[----:B-1----:R-:W-:Y:S01]  /*4170*/  FFMA.FTZ R3, R124, c[0x0][0x2d0], -R6 ;  /* 0x0000b4007c037a23 */ /* 0x002fe20000010806 */
[----:B------:R-:W-:Y:S01]  /*4180*/  MOV R124, R78 ;  /* 0x0000004e007c7202 */ /* 0x000fe20000000f00 */
[----:B------:R-:W-:Y:S01]  /*4190*/  IMAD.MOV.U32 R110, RZ, RZ, R196 ;  /* 0x000000ffff6e7224 */ /* 0x000fe200078e00c4 */
[----:B------:R-:W-:Y:S01]  /*41a0*/  HMMA.16816.F32.BF16 R48, R8, R20, R84 ;  /* 0x000000140830723c */ /* 0x000fe20000041854 */
[----:B------:R1:W-:Y:S01]  /*41b0*/  MUFU.EX2 R252, R3 ;  /* 0x0000000300fc7308 */ /* 0x0003e20000000800 */
[----:B------:R-:W-:Y:S01]  /*41c0*/  IMAD.MOV.U32 R78, RZ, RZ, R195 ;  /* 0x000000ffff4e7224 */ /* 0x000fe200078e00c3 */
[----:B------:R-:W-:Y:S01]  /*41d0*/  MOV R109, R193 ;  /* 0x000000c1006d7202 */ /* 0x000fe20000000f00 */
[----:B------:R-:W-:Y:S02]  /*41e0*/  IMAD.MOV.U32 R108, RZ, RZ, R192 ;  /* 0x000000ffff6c7224 */ /* 0x000fe400078e00c0 */
[----:B------:R-:W-:-:S02]  /*41f0*/  IMAD.MOV.U32 R120, RZ, RZ, R191 ;  /* 0x000000ffff787224 */ /* 0x000fc400078e00bf */
[C---:B------:R-:W-:Y:S01]  /*4200*/  HMMA.16816.F32.BF16 R40, R8.reuse, R22, R96 ;  /* 0x000000160828723c */ /* 0x040fe20000041860 */
[----:B------:R-:W2:Y:S01]  /*4210*/  LDSM.16.MT88.4 R20, [R231+0x1100] ;  /* 0x00110000e714783b */ /* 0x000ea20000004200 */
[----:B------:R-:W-:Y:S02]  /*4220*/  IMAD.MOV.U32 R111, RZ, RZ, R189 ;  /* 0x000000ffff6f7224 */ /* 0x000fe400078e00bd */
[----:B------:R-:W-:Y:S02]  /*4230*/  IMAD.MOV.U32 R118, RZ, RZ, R188 ;  /* 0x000000ffff767224 */ /* 0x000fe400078e00bc */
[----:B------:R-:W-:Y:S02]  /*4240*/  IMAD.MOV.U32 R119, RZ, RZ, R110 ;  /* 0x000000ffff777224 */ /* 0x000fe400078e006e */
[----:B------:R-:W-:Y:S01]  /*4250*/  HMMA.16816.F32.BF16 R84, R8, R28, R24 ;  /* 0x0000001c0854723c */ /* 0x000fe20000041818 */
[----:B-1----:R-:W-:Y:S01]  /*4260*/  FFMA.FTZ R3, R125, c[0x0][0x2d0], -R6 ;  /* 0x0000b4007d037a23 */ /* 0x002fe20000010806 */
[----:B------:R-:W1:Y:S01]  /*4270*/  LDSM.16.MT88.4 R24, [R229+0x1100] ;  /* 0x00110000e518783b */ /* 0x000e620000004200 */
[----:B------:R-:W-:-:S02]  /*4280*/  IMAD.MOV.U32 R125, RZ, RZ, R205 ;  /* 0x000000ffff7d7224 */ /* 0x000fc400078e00cd */
[----:B------:R3:W4:Y:S03]  /*4290*/  MUFU.EX2 R212, R3 ;  /* 0x0000000300d47308 */ /* 0x0007260000000800 */
[C---:B------:R-:W-:Y:S01]  /*42a0*/  HMMA.16816.F32.BF16 R52, R8.reuse, R32, R80 ;  /* 0x000000200834723c */ /* 0x040fe20000041850 */
[----:B------:R-:W1:Y:S07]  /*42b0*/  LDSM.16.MT88.4 R32, [R230+0x1100] ;  /* 0x00110000e620783b */ /* 0x000e6e0000004200 */
[----:B------:R-:W-:Y:S01]  /*42c0*/  HMMA.16816.F32.BF16 R72, R8, R16, R72 ;  /* 0x000000100848723c */ /* 0x000fe20000041848 */
[----:B---3--:R-:W-:Y:S01]  /*42d0*/  FFMA.FTZ R3, R126, c[0x0][0x2d0], -R6 ;  /* 0x0000b4007e037a23 */ /* 0x008fe20000010806 */
[----:B------:R-:W-:-:S05]  /*42e0*/  MOV R126, R204 ;  /* 0x000000cc007e7202 */ /* 0x000fca0000000f00 */
[----:B------:R-:W-:Y:S01]  /*42f0*/  IMAD.MOV.U32 R17, RZ, RZ, R190 ;  /* 0x000000ffff117224 */ /* 0x000fe200078e00be */
[----:B------:R-:W-:Y:S01]  /*4300*/  HMMA.16816.F32.BF16 R64, R8, R30, R104 ;  /* 0x0000001e0840723c */ /* 0x000fe20000041868 */
[----:B------:R3:W-:Y:S06]  /*4310*/  MUFU.EX2 R210, R3 ;  /* 0x0000000300d27308 */ /* 0x0007ec0000000800 */
[----:B----4-:R-:W-:Y:S01]  /*4320*/  F2FP.BF16.PACK_AB R8, R212, R252 ;  /* 0x000000fcd408723e */ /* 0x010fe200000010ff */
[----:B---3--:R-:W-:Y:S02]  /*4330*/  FFMA.FTZ R3, R127, c[0x0][0x2d0], -R6 ;  /* 0x0000b4007f037a23 */ /* 0x008fe40000010806 */
[----:B------:R-:W-:-:S02]  /*4340*/  IMAD.MOV.U32 R127, RZ, RZ, R203 ;  /* 0x000000ffff7f7224 */ /* 0x000fc400078e00cb */
[----:B------:R3:W4:Y:S02]  /*4350*/  MUFU.EX2 R209, R3 ;  /* 0x0000000300d17308 */ /* 0x0007240000000800 */
[----:B---3--:R-:W-:Y:S01]  /*4360*/  FFMA.FTZ R3, R128, c[0x0][0x2d0], -R5 ;  /* 0x0000b40080037a23 */ /* 0x008fe20000010805 */
[----:B----4-:R-:W-:Y:S01]  /*4370*/  F2FP.BF16.PACK_AB R10, R209, R210 ;  /* 0x000000d2d10a723e */ /* 0x010fe200000010ff */
[----:B------:R-:W-:-:S04]  /*4380*/  IMAD.MOV.U32 R128, RZ, RZ, R202 ;  /* 0x000000ffff807224 */ /* 0x000fc800078e00ca */
[----:B------:R3:W-:Y:S02]  /*4390*/  MUFU.EX2 R251, R3 ;  /* 0x0000000300fb7308 */ /* 0x0007e40000000800 */
[----:B---3--:R-:W-:Y:S02]  /*43a0*/  FFMA.FTZ R3, R129, c[0x0][0x2d0], -R5 ;  /* 0x0000b40081037a23 */ /* 0x008fe40000010805 */
[----:B------:R-:W-:-:S04]  /*43b0*/  IMAD.MOV.U32 R129, RZ, RZ, R198 ;  /* 0x000000ffff817224 */ /* 0x000fc800078e00c6 */
[----:B------:R3:W4:Y:S01]  /*43c0*/  MUFU.EX2 R205, R3 ;  /* 0x0000000300cd7308 */ /* 0x0007220000000800 */
[----:B------:R-:W-:Y:S02]  /*43d0*/  IMAD.MOV.U32 R110, RZ, RZ, R129 ;  /* 0x000000ffff6e7224 */ /* 0x000fe400078e0081 */
[--C-:B---3--:R-:W-:Y:S01]  /*43e0*/  FFMA.FTZ R3, R130, c[0x0][0x2d0], -R5.reuse ;  /* 0x0000b40082037a23 */ /* 0x108fe20000010805 */
[----:B------:R-:W-:Y:S02]  /*43f0*/  MOV R130, R197 ;  /* 0x000000c500827202 */ /* 0x000fe40000000f00 */
[----:B----4-:R-:W-:Y:S02]  /*4400*/  F2FP.BF16.PACK_AB R9, R205, R251 ;  /* 0x000000fbcd09723e */ /* 0x010fe400000010ff */
[----:B------:R3:W-:Y:S02]  /*4410*/  MUFU.EX2 R204, R3 ;  /* 0x0000000300cc7308 */ /* 0x0007e40000000800 */
[----:B---3--:R-:W-:-:S06]  /*4420*/  FFMA.FTZ R3, R134, c[0x0][0x2d0], -R5 ;  /* 0x0000b40086037a23 */ /* 0x008fcc0000010805 */
[----:B------:R3:W4:Y:S02]  /*4430*/  MUFU.EX2 R203, R3 ;  /* 0x0000000300cb7308 */ /* 0x0007240000000800 */
[----:B---3--:R-:W-:Y:S01]  /*4440*/  FFMA.FTZ R3, R141, c[0x0][0x2d0], -R7 ;  /* 0x0000b4008d037a23 */ /* 0x008fe20000010807 */
[----:B----4-:R-:W-:Y:S01]  /*4450*/  F2FP.BF16.PACK_AB R11, R203, R204 ;  /* 0x000000cccb0b723e */ /* 0x010fe200000010ff */
[----:B------:R-:W-:-:S04]  /*4460*/  IMAD.MOV.U32 R141, RZ, RZ, R173 ;  /* 0x000000ffff8d7224 */ /* 0x000fc800078e00ad */
[----:B------:R3:W4:Y:S02]  /*4470*/  MUFU.EX2 R202, R3 ;  /* 0x0000000300ca7308 */ /* 0x0007240000000800 */
[C---:B--2---:R-:W-:Y:S08]  /*4480*/  HMMA.16816.F32.BF16 R80, R8.reuse, R22, R68 ;  /* 0x000000160850723c */ /* 0x044ff00000041844 */
[----:B-1----:R-:W-:Y:S01]  /*4490*/  HMMA.16816.F32.BF16 R68, R8, R26, R60 ;  /* 0x0000001a0844723c */ /* 0x002fe2000004183c */
[----:B---3--:R-:W-:-:S02]  /*44a0*/  FFMA.FTZ R3, R140, c[0x0][0x2d0], -R7 ;  /* 0x0000b4008c037a23 */ /* 0x008fc40000010807 */
[----:B------:R-:W-:Y:S02]  /*44b0*/  IMAD.MOV.U32 R140, RZ, RZ, R146 ;  /* 0x000000ffff8c7224 */ /* 0x000fe400078e0092 */
[----:B------:R1:W-:Y:S03]  /*44c0*/  MUFU.EX2 R201, R3 ;  /* 0x0000000300c97308 */ /* 0x0003e60000000800 */
[C---:B------:R-:W-:Y:S08]  /*44d0*/  HMMA.16816.F32.BF16 R136, R8.reuse, R12, R136 ;  /* 0x0000000c0888723c */ /* 0x040ff00000041888 */
[----:B------:R-:W-:Y:S01]  /*44e0*/  HMMA.16816.F32.BF16 R112, R8, R20, R112 ;  /* 0x000000140870723c */ /* 0x000fe20000041870 */
[----:B-1----:R-:W-:-:S07]  /*44f0*/  FFMA.FTZ R3, R142, c[0x0][0x2d0], -R7 ;  /* 0x0000b4008e037a23 */ /* 0x002fce0000010807 */
[C---:B------:R-:W-:Y:S01]  /*4500*/  HMMA.16816.F32.BF16 R100, R8.reuse, R24, R100 ;  /* 0x000000180864723c */ /* 0x040fe20000041864 */
[----:B------:R-:W-:Y:S01]  /*4510*/  MOV R142, R147 ;  /* 0x00000093008e7202 */ /* 0x000fe20000000f00 */
[----:B------:R1:W2:Y:S06]  /*4520*/  MUFU.EX2 R200, R3 ;  /* 0x0000000300c87308 */ /* 0x0002ac0000000800 */
[C---:B------:R-:W-:Y:S08]  /*4530*/  HMMA.16816.F32.BF16 R96, R8.reuse, R32, R92 ;  /* 0x000000200860723c */ /* 0x040ff0000004185c */
[----:B------:R-:W-:Y:S01]  /*4540*/  HMMA.16816.F32.BF16 R88, R8, R14, R88 ;  /* 0x0000000e0858723c */ /* 0x000fe20000041858 */
[----:B-1----:R-:W-:-:S02]  /*4550*/  FFMA.FTZ R3, R143, c[0x0][0x2d0], -R7 ;  /* 0x0000b4008f037a23 */ /* 0x002fc40000010807 */
[----:B------:R-:W-:Y:S02]  /*4560*/  IMAD.MOV.U32 R143, RZ, RZ, R144 ;  /* 0x000000ffff8f7224 */ /* 0x000fe400078e0090 */
[----:B------:R1:W-:Y:S03]  /*4570*/  MUFU.EX2 R199, R3 ;  /* 0x0000000300c77308 */ /* 0x0003e60000000800 */
[----:B------:R-:W-:Y:S07]  /*4580*/  HMMA.16816.F32.BF16 R60, R8, R34, R44 ;  /* 0x00000022083c723c */ /* 0x000fee000004182c */
[----:B----4-:R-:W-:-:S02]  /*4590*/  F2FP.BF16.PACK_AB R8, R202, R250 ;  /* 0x000000faca08723e */ /* 0x010fc400000010ff */
[----:B--2---:R-:W-:Y:S01]  /*45a0*/  F2FP.BF16.PACK_AB R10, R200, R201 ;  /* 0x000000c9c80a723e */ /* 0x004fe200000010ff */
[----:B-1----:R-:W-:-:S04]  /*45b0*/  FFMA.FTZ R3, R156, c[0x0][0x2d0], -R0 ;  /* 0x0000b4009c037a23 */ /* 0x002fc80000010800 */
[----:B------:R1:W-:Y:S02]  /*45c0*/  MUFU.EX2 R198, R3 ;  /* 0x0000000300c67308 */ /* 0x0003e40000000800 */
[----:B-1----:R-:W-:-:S06]  /*45d0*/  FFMA.FTZ R3, R157, c[0x0][0x2d0], -R0 ;  /* 0x0000b4009d037a23 */ /* 0x002fcc0000010800 */
[----:B------:R1:W2:Y:S02]  /*45e0*/  MUFU.EX2 R197, R3 ;  /* 0x0000000300c57308 */ /* 0x0002a40000000800 */
[----:B-1----:R-:W-:Y:S01]  /*45f0*/  FFMA.FTZ R3, R158, c[0x0][0x2d0], -R0 ;  /* 0x0000b4009e037a23 */ /* 0x002fe20000010800 */
[----:B--2---:R-:W-:-:S05]  /*4600*/  F2FP.BF16.PACK_AB R9, R197, R198 ;  /* 0x000000c6c509723e */ /* 0x004fca00000010ff */
[----:B------:R1:W-:Y:S02]  /*4610*/  MUFU.EX2 R196, R3 ;  /* 0x0000000300c47308 */ /* 0x0003e40000000800 */
[----:B-1----:R-:W-:-:S06]  /*4620*/  FFMA.FTZ R3, R160, c[0x0][0x2d0], -R0 ;  /* 0x0000b400a0037a23 */ /* 0x002fcc0000010800 */
[----:B------:R1:W2:Y:S02]  /*4630*/  MUFU.EX2 R194, R3 ;  /* 0x0000000300c27308 */ /* 0x0002a40000000800 */
[----:B-1----:R-:W-:Y:S01]  /*4640*/  FFMA.FTZ R3, R159, c[0x0][0x2d0], -R7 ;  /* 0x0000b4009f037a23 */ /* 0x002fe20000010807 */
[----:B--2---:R-:W-:-:S05]  /*4650*/  F2FP.BF16.PACK_AB R11, R194, R196 ;  /* 0x000000c4c20b723e */ /* 0x004fca00000010ff */
[----:B------:R1:W-:Y:S02]  /*4660*/  MUFU.EX2 R195, R3 ;  /* 0x0000000300c37308 */ /* 0x0003e40000000800 */
[C---:B------:R-:W-:Y:S08]  /*4670*/  HMMA.16816.F32.BF16 R48, R8.reuse, R12, R48 ;  /* 0x0000000c0830723c */ /* 0x040ff00000041830 */
[----:B------:R-:W-:Y:S01]  /*4680*/  HMMA.16816.F32.BF16 R44, R8, R14, R40 ;  /* 0x0000000e082c723c */ /* 0x000fe20000041828 */
[----:B------:R-:W2:Y:S01]  /*4690*/  LDSM.16.MT88.4 R12, [R231+0x1900] ;  /* 0x00190000e70c783b */ /* 0x000ea20000004200 */
[----:B-1----:R-:W-:-:S02]  /*46a0*/  FFMA.FTZ R3, R152, c[0x0][0x2d0], -R7 ;  /* 0x0000b40098037a23 */ /* 0x002fc40000010807 */
[----:B------:R-:W-:Y:S02]  /*46b0*/  IMAD.MOV.U32 R152, RZ, RZ, R78 ;  /* 0x000000ffff987224 */ /* 0x000fe400078e004e */
[----:B------:R1:W-:Y:S02]  /*46c0*/  MUFU.EX2 R193, R3 ;  /* 0x0000000300c17308 */ /* 0x0003e40000000800 */
[C---:B------:R-:W-:Y:S08]  /*46d0*/  HMMA.16816.F32.BF16 R40, R8.reuse, R20, R52 ;  /* 0x000000140828723c */ /* 0x040ff00000041834 */
[----:B------:R-:W-:Y:S01]  /*46e0*/  HMMA.16816.F32.BF16 R36, R8, R22, R36 ;  /* 0x000000160824723c */ /* 0x000fe20000041824 */
[----:B------:R-:W3:Y:S01]  /*46f0*/  LDSM.16.MT88.4 R20, [R229+0x1900] ;  /* 0x00190000e514783b */ /* 0x000ee20000004200 */
[----:B-1----:R-:W-:-:S06]  /*4700*/  FFMA.FTZ R3, R161, c[0x0][0x2d0], -R6 ;  /* 0x0000b400a1037a23 */ /* 0x002fcc0000010806 */
[C---:B------:R-:W-:Y:S01]  /*4710*/  HMMA.16816.F32.BF16 R28, R8.reuse, R24, R72 ;  /* 0x00000018081c723c */ /* 0x040fe20000041848 */
[----:B------:R1:W-:Y:S07]  /*4720*/  MUFU.EX2 R192, R3 ;  /* 0x0000000300c07308 */ /* 0x0003ee0000000800 */
[C---:B------:R-:W-:Y:S01]  /*4730*/  HMMA.16816.F32.BF16 R56, R8.reuse, R26, R56 ;  /* 0x0000001a0838723c */ /* 0x040fe20000041838 */
[----:B------:R-:W-:Y:S07]  /*4740*/  LDSM.16.MT88.4 R24, [R230+0x1900] ;  /* 0x00190000e618783b */ /* 0x000fee0000004200 */
[----:B------:R-:W-:Y:S01]  /*4750*/  HMMA.16816.F32.BF16 R92, R8, R32, R84 ;  /* 0x00000020085c723c */ /* 0x000fe20000041854 */
[----:B-1----:R-:W-:-:S04]  /*4760*/  FFMA.FTZ R3, R162, c[0x0][0x2d0], -R6 ;  /* 0x0000b400a2037a23 */ /* 0x002fc80000010806 */
[----:B------:R1:W4:Y:S03]  /*4770*/  MUFU.EX2 R191, R3 ;  /* 0x0000000300bf7308 */ /* 0x0003260000000800 */
[----:B------:R-:W-:Y:S01]  /*4780*/  HMMA.16816.F32.BF16 R72, R8, R34, R64 ;  /* 0x000000220848723c */ /* 0x000fe20000041840 */
[----:B-1----:R-:W-:-:S06]  /*4790*/  FFMA.FTZ R3, R154, c[0x0][0x2d0], -R6 ;  /* 0x0000b4009a037a23 */ /* 0x002fcc0000010806 */
[----:B----4-:R-:W-:Y:S01]  /*47a0*/  F2FP.BF16.PACK_AB R8, R191, R192 ;  /* 0x000000c0bf08723e */ /* 0x010fe200000010ff */
[----:B------:R-:W-:Y:S01]  /*47b0*/  IMAD.MOV.U32 R154, RZ, RZ, R77 ;  /* 0x000000ffff9a7224 */ /* 0x000fe200078e004d */
[----:B------:R1:W-:Y:S02]  /*47c0*/  MUFU.EX2 R190, R3 ;  /* 0x0000000300be7308 */ /* 0x0003e40000000800 */
[----:B-1----:R-:W-:Y:S01]  /*47d0*/  FFMA.FTZ R3, R153, c[0x0][0x2d0], -R6 ;  /* 0x0000b40099037a23 */ /* 0x002fe20000010806 */
[----:B------:R-:W-:Y:S02]  /*47e0*/  MOV R153, R17 ;  /* 0x0000001100997202 */ /* 0x000fe40000000f00 */
[----:B------:R-:W1:Y:S03]  /*47f0*/  LDSM.16.MT88.4 R16, [R228+0x1900] ;  /* 0x00190000e410783b */ /* 0x000e660000004200 */
[----:B------:R4:W2:Y:S02]  /*4800*/  MUFU.EX2 R189, R3 ;  /* 0x0000000300bd7308 */ /* 0x0008a40000000800 */
[----:B----4-:R-:W-:Y:S01]  /*4810*/  FFMA.FTZ R3, R163, c[0x0][0x2d0], -R5 ;  /* 0x0000b400a3037a23 */ /* 0x010fe20000010805 */
[----:B--2---:R-:W-:-:S05]  /*4820*/  F2FP.BF16.PACK_AB R10, R189, R190 ;  /* 0x000000bebd0a723e */ /* 0x004fca00000010ff */
[----:B------:R2:W-:Y:S02]  /*4830*/  MUFU.EX2 R188, R3 ;  /* 0x0000000300bc7308 */ /* 0x0005e40000000800 */
[----:B--2---:R-:W-:Y:S01]  /*4840*/  FFMA.FTZ R3, R165, c[0x0][0x2d0], -R5 ;  /* 0x0000b400a5037a23 */ /* 0x004fe20000010805 */
[----:B------:R-:W-:Y:S02]  /*4850*/  MOV R165, R109 ;  /* 0x0000006d00a57202 */ /* 0x000fe40000000f00 */
[----:B------:R-:W-:-:S03]  /*4860*/  MOV R109, R128 ;  /* 0x00000080006d7202 */ /* 0x000fc60000000f00 */
[----:B------:R2:W4:Y:S02]  /*4870*/  MUFU.EX2 R134, R3 ;  /* 0x0000000300867308 */ /* 0x0005240000000800 */
[----:B--2---:R-:W-:Y:S01]  /*4880*/  FFMA.FTZ R3, R164, c[0x0][0x2d0], -R5 ;  /* 0x0000b400a4037a23 */ /* 0x004fe20000010805 */
[----:B----4-:R-:W-:Y:S01]  /*4890*/  F2FP.BF16.PACK_AB R9, R134, R188 ;  /* 0x000000bc8609723e */ /* 0x010fe200000010ff */
[----:B------:R-:W-:-:S04]  /*48a0*/  IMAD.MOV.U32 R164, RZ, RZ, R108 ;  /* 0x000000ffffa47224 */ /* 0x000fc800078e006c */
[----:B------:R2:W-:Y:S01]  /*48b0*/  MUFU.EX2 R129, R3 ;  /* 0x0000000300817308 */ /* 0x0005e20000000800 */
[----:B------:R-:W-:Y:S02]  /*48c0*/  IMAD.MOV.U32 R108, RZ, RZ, R130 ;  /* 0x000000ffff6c7224 */ /* 0x000fe400078e0082 */
[----:B--2---:R-:W-:Y:S02]  /*48d0*/  FFMA.FTZ R3, R155, c[0x0][0x2d0], -R5 ;  /* 0x0000b4009b037a23 */ /* 0x004fe40000010805 */
[----:B------:R-:W-:-:S03]  /*48e0*/  IMAD.MOV.U32 R155, RZ, RZ, R111 ;  /* 0x000000ffff9b7224 */ /* 0x000fc600078e006f */
[----:B------:R2:W4:Y:S02]  /*48f0*/  MUFU.EX2 R130, R3 ;  /* 0x0000000300827308 */ /* 0x0005240000000800 */
[----:B--2---:R-:W-:Y:S01]  /*4900*/  FFMA.FTZ R3, R166, c[0x0][0x2d0], -R7 ;  /* 0x0000b400a6037a23 */ /* 0x004fe20000010807 */
[----:B----4-:R-:W-:Y:S01]  /*4910*/  F2FP.BF16.PACK_AB R11, R130, R129 ;  /* 0x00000081820b723e */ /* 0x010fe200000010ff */
[----:B------:R-:W-:-:S04]  /*4920*/  IMAD.MOV.U32 R166, RZ, RZ, R145 ;  /* 0x000000ffffa67224 */ /* 0x000fc800078e0091 */
[----:B------:R2:W4:Y:S02]  /*4930*/  MUFU.EX2 R128, R3 ;  /* 0x0000000300807308 */ /* 0x0005240000000800 */
[C---:B------:R-:W-:Y:S07]  /*4940*/  HMMA.16816.F32.BF16 R156, R8.reuse, R12, R112 ;  /* 0x0000000c089c723c */ /* 0x040fee0000041870 */
[----:B------:R-:W-:Y:S01]  /*4950*/  MOV R114, R175 ;  /* 0x000000af00727202 */ /* 0x000fe20000000f00 */
[----:B------:R-:W-:Y:S01]  /*4960*/  IMAD.MOV.U32 R113, RZ, RZ, R174 ;  /* 0x000000ffff717224 */ /* 0x000fe200078e00ae */
[----:B------:R-:W-:Y:S01]  /*4970*/  HMMA.16816.F32.BF16 R160, R8, R14, R80 ;  /* 0x0000000e08a0723c */ /* 0x000fe20000041850 */
[----:B------:R-:W-:Y:S01]  /*4980*/  MOV R115, R79 ;  /* 0x0000004f00737202 */ /* 0x000fe20000000f00 */
[----:B--2---:R-:W-:-:S02]  /*4990*/  FFMA.FTZ R3, R148, c[0x0][0x2d0], -R7 ;  /* 0x0000b40094037a23 */ /* 0x004fc40000010807 */
[----:B------:R-:W-:Y:S02]  /*49a0*/  IMAD.MOV.U32 R148, RZ, RZ, R118 ;  /* 0x000000ffff947224 */ /* 0x000fe400078e0076 */
[----:B------:R2:W-:Y:S01]  /*49b0*/  MUFU.EX2 R111, R3 ;  /* 0x00000003006f7308 */ /* 0x0005e20000000800 */
[----:B------:R-:W-:Y:S01]  /*49c0*/  IMAD.MOV.U32 R118, RZ, RZ, R110 ;  /* 0x000000ffff767224 */ /* 0x000fe200078e006e */
[C---:B---3--:R-:W-:Y:S08]  /*49d0*/  HMMA.16816.F32.BF16 R84, R8.reuse, R22, R68 ;  /* 0x000000160854723c */ /* 0x048ff00000041844 */
[----:B-1----:R-:W-:Y:S01]  /*49e0*/  HMMA.16816.F32.BF16 R136, R8, R16, R136 ;  /* 0x000000100888723c */ /* 0x002fe20000041888 */
[----:B--2---:R-:W-:-:S02]  /*49f0*/  FFMA.FTZ R3, R150, c[0x0][0x2d0], -R7 ;  /* 0x0000b40096037a23 */ /* 0x004fc40000010807 */
[----:B------:R-:W-:Y:S01]  /*4a00*/  IMAD.MOV.U32 R150, RZ, RZ, R119 ;  /* 0x000000ffff967224 */ /* 0x000fe200078e0077 */
[----:B------:R-:W-:Y:S01]  /*4a10*/  MOV R119, R108 ;  /* 0x0000006c00777202 */ /* 0x000fe20000000f00 */
[----:B------:R1:W-:Y:S03]  /*4a20*/  MUFU.EX2 R110, R3 ;  /* 0x00000003006e7308 */ /* 0x0003e60000000800 */
[C---:B------:R-:W-:Y:S08]  /*4a30*/  HMMA.16816.F32.BF16 R88, R8.reuse, R18, R88 ;  /* 0x000000120858723c */ /* 0x040ff00000041858 */
[----:B------:R-:W-:Y:S01]  /*4a40*/  HMMA.16816.F32.BF16 R80, R8, R24, R96 ;  /* 0x000000180850723c */ /* 0x000fe20000041860 */
[----:B-1----:R-:W-:-:S07]  /*4a50*/  FFMA.FTZ R3, R149, c[0x0][0x2d0], -R7 ;  /* 0x0000b40095037a23 */ /* 0x002fce0000010807 */
[----:B------:R-:W-:Y:S01]  /*4a60*/  HMMA.16816.F32.BF16 R68, R8, R26, R60 ;  /* 0x0000001a0844723c */ /* 0x000fe2000004183c */
[----:B------:R-:W-:Y:S02]  /*4a70*/  IMAD.MOV.U32 R149, RZ, RZ, R109 ;  /* 0x000000ffff957224 */ /* 0x000fe400078e006d */
[----:B------:R1:W-:Y:S02]  /*4a80*/  MUFU.EX2 R109, R3 ;  /* 0x00000003006d7308 */ /* 0x0003e40000000800 */
[----:B-1----:R-:W-:Y:S02]  /*4a90*/  FFMA.FTZ R3, R167, c[0x0][0x2d0], -R0 ;  /* 0x0000b400a7037a23 */ /* 0x002fe40000010800 */
[----:B------:R-:W-:-:S04]  /*4aa0*/  IMAD.MOV.U32 R167, RZ, RZ, R124 ;  /* 0x000000ffffa77224 */ /* 0x000fc800078e007c */
[----:B------:R1:W-:Y:S01]  /*4ab0*/  MUFU.EX2 R107, R3 ;  /* 0x00000003006b7308 */ /* 0x0003e20000000800 */
[----:B------:R-:W-:Y:S02]  /*4ac0*/  IMAD.MOV.U32 R124, RZ, RZ, R172 ;  /* 0x000000ffff7c7224 */ /* 0x000fe400078e00ac */
[----:B------:R-:W-:Y:S07]  /*4ad0*/  HMMA.16816.F32.BF16 R172, R8, R20, R100 ;  /* 0x0000001408ac723c */ /* 0x000fee0000041864 */
[----:B------:R-:W-:-:S02]  /*4ae0*/  F2FP.BF16.PACK_AB R8, R195, R199 ;  /* 0x000000c7c308723e */ /* 0x000fc400000010ff */
[----:B----4-:R-:W-:Y:S01]  /*4af0*/  F2FP.BF16.PACK_AB R10, R128, R193 ;  /* 0x000000c1800a723e */ /* 0x010fe200000010ff */
[----:B-1----:R-:W-:-:S04]  /*4b00*/  FFMA.FTZ R3, R169, c[0x0][0x2d0], -R0 ;  /* 0x0000b400a9037a23 */ /* 0x002fc80000010800 */
        /* <DEDUP_REMOVED lines=12> */
[----:B-1----:R-:W-:-:S04]  /*4bd0*/  FFMA.FTZ R3, R171, c[0x0][0x2d0], -R6 ;  /* 0x0000b400ab037a23 */ /* 0x002fc80000010806 */
[----:B------:R1:W-:Y:S02]  /*4be0*/  MUFU.EX2 R102, R3 ;  /* 0x0000000300667308 */ /* 0x0003e40000000800 */
[C---:B------:R-:W-:Y:S08]  /*4bf0*/  HMMA.16816.F32.BF16 R44, R8.reuse, R24, R92 ;  /* 0x00000018082c723c */ /* 0x040ff0000004185c */
[----:B------:R-:W-:Y:S01]  /*4c00*/  HMMA.16816.F32.BF16 R52, R8, R12, R40 ;  /* 0x0000000c0834723c */ /* 0x000fe20000041828 */
[----:B-1----:R-:W-:-:S07]  /*4c10*/  FFMA.FTZ R3, R177, c[0x0][0x2d0], -R6 ;  /* 0x0000b400b1037a23 */ /* 0x002fce0000010806 */
[C---:B------:R-:W-:Y:S01]  /*4c20*/  HMMA.16816.F32.BF16 R48, R8.reuse, R14, R36 ;  /* 0x0000000e0830723c */ /* 0x040fe20000041824 */
[----:B------:R-:W1:Y:S01]  /*4c30*/  LDSM.16.MT88.4 R12, [R231+0x2100] ;  /* 0x00210000e70c783b */ /* 0x000e620000004200 */
[----:B------:R3:W4:Y:S06]  /*4c40*/  MUFU.EX2 R103, R3 ;  /* 0x0000000300677308 */ /* 0x00072c0000000800 */
[C---:B------:R-:W-:Y:S01]  /*4c50*/  HMMA.16816.F32.BF16 R32, R8.reuse, R20, R28 ;  /* 0x000000140820723c */ /* 0x040fe2000004181c */
[----:B------:R-:W-:Y:S07]  /*4c60*/  LDSM.16.MT88.4 R28, [R230+0x2100] ;  /* 0x00210000e61c783b */ /* 0x000fee0000004200 */
[----:B------:R-:W-:Y:S01]  /*4c70*/  HMMA.16816.F32.BF16 R36, R8, R22, R56 ;  /* 0x000000160824723c */ /* 0x000fe20000041838 */
[----:B------:R-:W1:Y:S01]  /*4c80*/  LDSM.16.MT88.4 R20, [R229+0x2100] ;  /* 0x00210000e514783b */ /* 0x000e620000004200 */
[----:B---3--:R-:W-:-:S04]  /*4c90*/  FFMA.FTZ R3, R176, c[0x0][0x2d0], -R6 ;  /* 0x0000b400b0037a23 */ /* 0x008fc80000010806 */
[----:B------:R3:W-:Y:S02]  /*4ca0*/  MUFU.EX2 R101, R3 ;  /* 0x0000000300657308 */ /* 0x0007e40000000800 */
[----:B------:R-:W-:Y:S01]  /*4cb0*/  HMMA.16816.F32.BF16 R40, R8, R26, R72 ;  /* 0x0000001a0828723c */ /* 0x000fe20000041848 */
[----:B------:R-:W1:Y:S06]  /*4cc0*/  LDSM.16.MT88.4 R24, [R228+0x2900] ;  /* 0x00290000e418783b */ /* 0x000e6c0000004200 */
[----:B----4-:R-:W-:Y:S01]  /*4cd0*/  F2FP.BF16.PACK_AB R8, R103, R102 ;  /* 0x000000666708723e */ /* 0x010fe200000010ff */
[----:B---3--:R-:W-:-:S04]  /*4ce0*/  FFMA.FTZ R3, R178, c[0x0][0x2d0], -R6 ;  /* 0x0000b400b2037a23 */ /* 0x008fc80000010806 */
[----:B------:R3:W4:Y:S02]  /*4cf0*/  MUFU.EX2 R100, R3 ;  /* 0x0000000300647308 */ /* 0x0007240000000800 */
[----:B---3--:R-:W-:Y:S01]  /*4d00*/  FFMA.FTZ R3, R179, c[0x0][0x2d0], -R5 ;  /* 0x0000b400b3037a23 */ /* 0x008fe20000010805 */
[----:B----4-:R-:W-:-:S05]  /*4d10*/  F2FP.BF16.PACK_AB R10, R100, R101 ;  /* 0x00000065640a723e */ /* 0x010fca00000010ff */
[----:B------:R3:W-:Y:S02]  /*4d20*/  MUFU.EX2 R99, R3 ;  /* 0x0000000300637308 */ /* 0x0007e40000000800 */
[----:B---3--:R-:W-:-:S06]  /*4d30*/  FFMA.FTZ R3, R181, c[0x0][0x2d0], -R5 ;  /* 0x0000b400b5037a23 */ /* 0x008fcc0000010805 */
        /* <DEDUP_REMOVED lines=9> */
[C---:B--2---:R-:W-:Y:S08]  /*4dd0*/  HMMA.16816.F32.BF16 R144, R8.reuse, R18, R88 ;  /* 0x000000120890723c */ /* 0x044ff00000041858 */
[----:B------:R-:W-:Y:S01]  /*4de0*/  HMMA.16816.F32.BF16 R136, R8, R16, R136 ;  /* 0x000000100888723c */ /* 0x000fe20000041888 */
[----:B---3--:R-:W-:-:S02]  /*4df0*/  FFMA.FTZ R3, R183, c[0x0][0x2d0], -R0 ;  /* 0x0000b400b7037a23 */ /* 0x008fc40000010800 */
[----:B------:R-:W-:Y:S01]  /*4e00*/  FFMA.FTZ R4, R4, c[0x0][0x2d0], -R7 ;  /* 0x0000b40004047a23 */ /* 0x000fe20000010807 */
[----:B------:R-:W-:Y:S01]  /*4e10*/  LDSM.16.MT88.4 R180, [R229+0x3100] ;  /* 0x00310000e5b4783b */ /* 0x000fe20000004200 */
[----:B------:R2:W3:Y:S03]  /*4e20*/  MUFU.EX2 R94, R3 ;  /* 0x00000003005e7308 */ /* 0x0004e60000000800 */
[C---:B-1----:R-:W-:Y:S08]  /*4e30*/  HMMA.16816.F32.BF16 R156, R8.reuse, R12, R156 ;  /* 0x0000000c089c723c */ /* 0x042ff0000004189c */
[----:B------:R-:W-:Y:S01]  /*4e40*/  HMMA.16816.F32.BF16 R160, R8, R14, R160 ;  /* 0x0000000e08a0723c */ /* 0x000fe200000418a0 */
[----:B--2---:R-:W-:-:S07]  /*4e50*/  FFMA.FTZ R3, R185, c[0x0][0x2d0], -R0 ;  /* 0x0000b400b9037a23 */ /* 0x004fce0000010800 */
[C---:B------:R-:W-:Y:S01]  /*4e60*/  HMMA.16816.F32.BF16 R172, R8.reuse, R20, R172 ;  /* 0x0000001408ac723c */ /* 0x040fe200000418ac */
[----:B------:R1:W-:Y:S07]  /*4e70*/  MUFU.EX2 R93, R3 ;  /* 0x00000003005d7308 */ /* 0x0003ee0000000800 */
[C---:B------:R-:W-:Y:S08]  /*4e80*/  HMMA.16816.F32.BF16 R84, R8.reuse, R22, R84 ;  /* 0x000000160854723c */ /* 0x040ff00000041854 */
[----:B------:R-:W-:Y:S01]  /*4e90*/  HMMA.16816.F32.BF16 R80, R8, R28, R80 ;  /* 0x0000001c0850723c */ /* 0x000fe20000041850 */
[----:B-1----:R-:W-:-:S04]  /*4ea0*/  FFMA.FTZ R3, R186, c[0x0][0x2d0], -R0 ;  /* 0x0000b400ba037a23 */ /* 0x002fc80000010800 */
[----:B------:R1:W2:Y:S03]  /*4eb0*/  MUFU.EX2 R92, R3 ;  /* 0x00000003005c7308 */ /* 0x0002a60000000800 */
[----:B------:R-:W-:Y:S07]  /*4ec0*/  HMMA.16816.F32.BF16 R68, R8, R30, R68 ;  /* 0x0000001e0844723c */ /* 0x000fee0000041844 */
[----:B------:R-:W-:-:S02]  /*4ed0*/  F2FP.BF16.PACK_AB R8, R110, R111 ;  /* 0x0000006f6e08723e */ /* 0x000fc400000010ff */
[----:B---3--:R-:W-:Y:S02]  /*4ee0*/  F2FP.BF16.PACK_AB R9, R94, R95 ;  /* 0x0000005f5e09723e */ /* 0x008fe400000010ff */
[----:B------:R-:W-:Y:S01]  /*4ef0*/  F2FP.BF16.PACK_AB R10, R108, R109 ;  /* 0x0000006d6c0a723e */ /* 0x000fe200000010ff */
[----:B-1----:R-:W-:Y:S01]  /*4f00*/  FFMA.FTZ R3, R187, c[0x0][0x2d0], -R6 ;  /* 0x0000b400bb037a23 */ /* 0x002fe20000010806 */
[----:B--2---:R-:W-:-:S03]  /*4f10*/  F2FP.BF16.PACK_AB R11, R92, R93 ;  /* 0x0000005d5c0b723e */ /* 0x004fc600000010ff */
[----:B------:R1:W-:Y:S04]  /*4f20*/  MUFU.EX2 R91, R3 ;  /* 0x00000003005b7308 */ /* 0x0003e80000000800 */
[C---:B------:R-:W-:Y:S08]  /*4f30*/  HMMA.16816.F32.BF16 R64, R8.reuse, R16, R64 ;  /* 0x000000100840723c */ /* 0x040ff00000041840 */
[----:B------:R-:W-:Y:S01]  /*4f40*/  HMMA.16816.F32.BF16 R60, R8, R18, R60 ;  /* 0x00000012083c723c */ /* 0x000fe2000004183c */
[----:B------:R-:W-:Y:S01]  /*4f50*/  LDSM.16.MT88.4 R16, [R229+0x2900] ;  /* 0x00290000e510783b */ /* 0x000fe20000004200 */
[----:B-1----:R-:W-:-:S04]  /*4f60*/  FFMA.FTZ R3, R207, c[0x0][0x2d0], -R6 ;  /* 0x0000b400cf037a23 */ /* 0x002fc80000010806 */
[----:B------:R1:W2:Y:S02]  /*4f70*/  MUFU.EX2 R90, R3 ;  /* 0x00000003005a7308 */ /* 0x0002a40000000800 */
[C---:B------:R-:W-:Y:S08]  /*4f80*/  HMMA.16816.F32.BF16 R52, R8.reuse, R12, R52 ;  /* 0x0000000c0834723c */ /* 0x040ff00000041834 */
[----:B------:R-:W-:Y:S01]  /*4f90*/  HMMA.16816.F32.BF16 R48, R8, R14, R48 ;  /* 0x0000000e0830723c */ /* 0x000fe20000041830 */
[----:B------:R-:W-:Y:S01]  /*4fa0*/  LDSM.16.MT88.4 R12, [R230+0x2900] ;  /* 0x00290000e60c783b */ /* 0x000fe20000004200 */
[----:B-1----:R-:W-:-:S06]  /*4fb0*/  FFMA.FTZ R3, R206, c[0x0][0x2d0], -R6 ;  /* 0x0000b400ce037a23 */ /* 0x002fcc0000010806 */
[C---:B------:R-:W-:Y:S01]  /*4fc0*/  HMMA.16816.F32.BF16 R32, R8.reuse, R20, R32 ;  /* 0x000000140820723c */ /* 0x040fe20000041820 */
[----:B------:R1:W-:Y:S07]  /*4fd0*/  MUFU.EX2 R89, R3 ;  /* 0x0000000300597308 */ /* 0x0003ee0000000800 */
[C---:B------:R-:W-:Y:S01]  /*4fe0*/  HMMA.16816.F32.BF16 R36, R8.reuse, R22, R36 ;  /* 0x000000160824723c */ /* 0x040fe20000041824 */
[----:B------:R-:W3:Y:S07]  /*4ff0*/  LDSM.16.MT88.4 R20, [R231+0x2900] ;  /* 0x00290000e714783b */ /* 0x000eee0000004200 */
[----:B------:R-:W-:Y:S01]  /*5000*/  HMMA.16816.F32.BF16 R40, R8, R30, R40 ;  /* 0x0000001e0828723c */ /* 0x000fe20000041828 */
[----:B-1----:R-:W-:-:S04]  /*5010*/  FFMA.FTZ R3, R208, c[0x0][0x2d0], -R6 ;  /* 0x0000b400d0037a23 */ /* 0x002fc80000010806 */
[----:B------:R1:W-:Y:S03]  /*5020*/  MUFU.EX2 R88, R3 ;  /* 0x0000000300587308 */ /* 0x0003e60000000800 */
[----:B------:R-:W-:Y:S01]  /*5030*/  HMMA.16816.F32.BF16 R44, R8, R28, R44 ;  /* 0x0000001c082c723c */ /* 0x000fe2000004182c */
[----:B-1----:R-:W-:-:S04]  /*5040*/  FFMA.FTZ R3, R217, c[0x0][0x2d0], -R5 ;  /* 0x0000b400d9037a23 */ /* 0x002fc80000010805 */
[----:B------:R1:W-:Y:S02]  /*5050*/  MUFU.EX2 R79, R3 ;  /* 0x00000003004f7308 */ /* 0x0003e40000000800 */
[----:B-1----:R-:W-:-:S06]  /*5060*/  FFMA.FTZ R3, R220, c[0x0][0x2d0], -R5 ;  /* 0x0000b400dc037a23 */ /* 0x002fcc0000010805 */
[----:B------:R1:W4:Y:S02]  /*5070*/  MUFU.EX2 R78, R3 ;  /* 0x00000003004e7308 */ /* 0x0003240000000800 */
[----:B-1----:R-:W-:-:S06]  /*5080*/  FFMA.FTZ R3, R218, c[0x0][0x2d0], -R5 ;  /* 0x0000b400da037a23 */ /* 0x002fcc0000010805 */
[----:B------:R1:W-:Y:S02]  /*5090*/  MUFU.EX2 R75, R3 ;  /* 0x00000003004b7308 */ /* 0x0003e40000000800 */
[----:B-1----:R-:W-:-:S06]  /*50a0*/  FFMA.FTZ R3, R221, c[0x0][0x2d0], -R5 ;  /* 0x0000b400dd037a23 */ /* 0x002fcc0000010805 */
[----:B------:R1:W1:Y:S02]  /*50b0*/  MUFU.EX2 R77, R3 ;  /* 0x00000003004d7308 */ /* 0x0002640000000800 */
[----:B-1----:R-:W-:Y:S02]  /*50c0*/  FFMA.FTZ R3, R113, c[0x0][0x2d0], -R7 ;  /* 0x0000b40071037a23 */ /* 0x002fe40000010807 */
[----:B------:R-:W-:Y:S01]  /*50d0*/  IMAD.MOV.U32 R113, RZ, RZ, R114 ;  /* 0x000000ffff717224 */ /* 0x000fe200078e0072 */
[----:B------:R-:W-:Y:S01]  /*50e0*/  MOV R114, R115 ;  /* 0x0000007300727202 */ /* 0x000fe20000000f00 */
[----:B------:R-:W-:Y:S02]  /*50f0*/  IMAD.MOV.U32 R115, RZ, RZ, R167 ;  /* 0x000000ffff737224 */ /* 0x000fe400078e00a7 */
[----:B------:R-:W-:Y:S01]  /*5100*/  IMAD.MOV.U32 R167, RZ, RZ, R149 ;  /* 0x000000ffffa77224 */ /* 0x000fe200078e0095 */
[----:B------:R1:W-:Y:S01]  /*5110*/  MUFU.EX2 R74, R3 ;  /* 0x00000003004a7308 */ /* 0x0003e20000000800 */
[----:B------:R-:W-:Y:S01]  /*5120*/  IMAD.MOV.U32 R149, RZ, RZ, R150 ;  /* 0x000000ffff957224 */ /* 0x000fe200078e0096 */
[----:B------:R-:W-:Y:S01]  /*5130*/  MOV R150, R148 ;  /* 0x0000009400967202 */ /* 0x000fe20000000f00 */
[----:B------:R-:W-:-:S02]  /*5140*/  IMAD.MOV.U32 R148, RZ, RZ, R153 ;  /* 0x000000ffff947224 */ /* 0x000fc400078e0099 */
[----:B------:R-:W-:Y:S02]  /*5150*/  IMAD.MOV.U32 R153, RZ, RZ, R127 ;  /* 0x000000ffff997224 */ /* 0x000fe400078e007f */
[----:B------:R-:W-:Y:S01]  /*5160*/  IMAD.MOV.U32 R127, RZ, RZ, R126 ;  /* 0x000000ffff7f7224 */ /* 0x000fe200078e007e */
[----:B--2---:R-:W-:Y:S02]  /*5170*/  F2FP.BF16.PACK_AB R8, R90, R91 ;  /* 0x0000005b5a08723e */ /* 0x004fe400000010ff */
[----:B----4-:R-:W-:Y:S02]  /*5180*/  F2FP.BF16.PACK_AB R9, R78, R79 ;  /* 0x0000004f4e09723e */ /* 0x010fe400000010ff */
[----:B------:R-:W-:Y:S02]  /*5190*/  F2FP.BF16.PACK_AB R10, R88, R89 ;  /* 0x00000059580a723e */ /* 0x000fe400000010ff */
[----:B------:R-:W-:Y:S01]  /*51a0*/  F2FP.BF16.PACK_AB R11, R77, R75 ;  /* 0x0000004b4d0b723e */ /* 0x000fe200000010ff */
[----:B-1----:R-:W-:Y:S01]  /*51b0*/  FFMA.FTZ R3, R113, c[0x0][0x2d0], -R7 ;  /* 0x0000b40071037a23 */ /* 0x002fe20000010807 */
[----:B------:R-:W-:Y:S01]  /*51c0*/  MOV R126, R125 ;  /* 0x0000007d007e7202 */ /* 0x000fe20000000f00 */
[----:B------:R-:W-:-:S02]  /*51d0*/  IMAD.MOV.U32 R113, RZ, RZ, R114 ;  /* 0x000000ffff717224 */ /* 0x000fc400078e0072 */
[----:B------:R-:W-:Y:S01]  /*51e0*/  IMAD.MOV.U32 R114, RZ, RZ, R115 ;  /* 0x000000ffff727224 */ /* 0x000fe200078e0073 */
[----:B------:R-:W-:Y:S01]  /*51f0*/  MOV R115, R167 ;  /* 0x000000a700737202 */ /* 0x000fe20000000f00 */
[----:B------:R-:W-:Y:S01]  /*5200*/  IMAD.MOV.U32 R167, RZ, RZ, R149 ;  /* 0x000000ffffa77224 */ /* 0x000fe200078e0095 */
[----:B------:R1:W2:Y:S01]  /*5210*/  MUFU.EX2 R73, R3 ;  /* 0x0000000300497308 */ /* 0x0002a20000000800 */
[----:B------:R-:W-:Y:S02]  /*5220*/  IMAD.MOV.U32 R149, RZ, RZ, R150 ;  /* 0x000000ffff957224 */ /* 0x000fe400078e0096 */
[----:B------:R-:W-:Y:S01]  /*5230*/  IMAD.MOV.U32 R150, RZ, RZ, R148 ;  /* 0x000000ffff967224 */ /* 0x000fe200078e0094 */
[----:B------:R-:W-:Y:S01]  /*5240*/  MOV R148, R127 ;  /* 0x0000007f00947202 */ /* 0x000fe20000000f00 */
[----:B------:R-:W-:Y:S01]  /*5250*/  HMMA.16816.F32.BF16 R136, R8, R24, R136 ;  /* 0x000000180888723c */ /* 0x000fe20000041888 */
[----:B------:R-:W-:Y:S02]  /*5260*/  IMAD.MOV.U32 R125, RZ, RZ, R239 ;  /* 0x000000ffff7d7224 */ /* 0x000fe400078e00ef */
[----:B-1----:R-:W-:-:S05]  /*5270*/  FFMA.FTZ R3, R113, c[0x0][0x2d0], -R7 ;  /* 0x0000b40071037a23 */ /* 0x002fca0000010807 */
[C---:B------:R-:W-:Y:S01]  /*5280*/  HMMA.16816.F32.BF16 R144, R8.reuse, R26, R144 ;  /* 0x0000001a0890723c */ /* 0x040fe20000041890 */
[----:B------:R-:W-:Y:S01]  /*5290*/  IMAD.MOV.U32 R113, RZ, RZ, R114 ;  /* 0x000000ffff717224 */ /* 0x000fe200078e0072 */
[----:B------:R1:W5:Y:S01]  /*52a0*/  LDL.LU R239, [R1+0x3c] ;  /* 0x00003c0001ef7983 */ /* 0x0003620000300800 */
[----:B------:R-:W-:Y:S02]  /*52b0*/  IMAD.MOV.U32 R114, RZ, RZ, R115 ;  /* 0x000000ffff727224 */ /* 0x000fe400078e0073 */
[----:B------:R-:W-:Y:S01]  /*52c0*/  IMAD.MOV.U32 R115, RZ, RZ, R167 ;  /* 0x000000ffff737224 */ /* 0x000fe200078e00a7 */
[----:B------:R-:W-:Y:S01]  /*52d0*/  MOV R167, R149 ;  /* 0x0000009500a77202 */ /* 0x000fe20000000f00 */
[----:B------:R-:W-:Y:S01]  /*52e0*/  IMAD.MOV.U32 R149, RZ, RZ, R150 ;  /* 0x000000ffff957224 */ /* 0x000fe200078e0096 */
[----:B------:R4:W-:Y:S01]  /*52f0*/  MUFU.EX2 R72, R3 ;  /* 0x0000000300487308 */ /* 0x0009e20000000800 */
[----:B------:R-:W-:Y:S02]  /*5300*/  IMAD.MOV.U32 R150, RZ, RZ, R148 ;  /* 0x000000ffff967224 */ /* 0x000fe400078e0094 */
[----:B------:R-:W-:Y:S01]  /*5310*/  IMAD.MOV.U32 R148, RZ, RZ, R166 ;  /* 0x000000ffff947224 */ /* 0x000fe200078e00a6 */
[----:B------:R-:W-:Y:S01]  /*5320*/  MOV R166, R140 ;  /* 0x0000008c00a67202 */ /* 0x000fe20000000f00 */
[----:B------:R-:W-:Y:S01]  /*5330*/  IMAD.MOV.U32 R140, RZ, RZ, R141 ;  /* 0x000000ffff8c7224 */ /* 0x000fe200078e008d */
[----:B---3--:R-:W-:Y:S01]  /*5340*/  HMMA.16816.F32.BF16 R156, R8, R20, R156 ;  /* 0x00000014089c723c */ /* 0x008fe2000004189c */
[----:B------:R-:W-:-:S02]  /*5350*/  IMAD.MOV.U32 R127, RZ, RZ, R126 ;  /* 0x000000ffff7f7224 */ /* 0x000fc400078e007e */
[----:B----4-:R-:W-:Y:S02]  /*5360*/  FFMA.FTZ R3, R113, c[0x0][0x2d0], -R7 ;  /* 0x0000b40071037a23 */ /* 0x010fe40000010807 */
[----:B------:R-:W-:Y:S01]  /*5370*/  IMAD.MOV.U32 R113, RZ, RZ, R114 ;  /* 0x000000ffff717224 */ /* 0x000fe200078e0072 */
[----:B------:R-:W-:Y:S01]  /*5380*/  MOV R114, R115 ;  /* 0x0000007300727202 */ /* 0x000fe20000000f00 */
[----:B------:R-:W-:Y:S01]  /*5390*/  IMAD.MOV.U32 R115, RZ, RZ, R167 ;  /* 0x000000ffff737224 */ /* 0x000fe200078e00a7 */
[----:B------:R3:W-:Y:S01]  /*53a0*/  MUFU.EX2 R59, R3 ;  /* 0x00000003003b7308 */ /* 0x0007e20000000800 */
[----:B------:R-:W-:Y:S02]  /*53b0*/  IMAD.MOV.U32 R167, RZ, RZ, R149 ;  /* 0x000000ffffa77224 */ /* 0x000fe400078e0095 */
[----:B------:R-:W-:Y:S01]  /*53c0*/  IMAD.MOV.U32 R149, RZ, RZ, R150 ;  /* 0x000000ffff957224 */ /* 0x000fe200078e0096 */
[----:B------:R-:W-:Y:S01]  /*53d0*/  MOV R150, R148 ;  /* 0x0000009400967202 */ /* 0x000fe20000000f00 */
[----:B------:R-:W-:-:S02]  /*53e0*/  IMAD.MOV.U32 R148, RZ, RZ, R166 ;  /* 0x000000ffff947224 */ /* 0x000fc400078e00a6 */
[----:B------:R-:W-:Y:S01]  /*53f0*/  IMAD.MOV.U32 R141, RZ, RZ, R237 ;  /* 0x000000ffff8d7224 */ /* 0x000fe200078e00ed */
[----:B------:R-:W-:Y:S01]  /*5400*/  HMMA.16816.F32.BF16 R160, R8, R22, R160 ;  /* 0x0000001608a0723c */ /* 0x000fe200000418a0 */
[----:B------:R-:W-:Y:S02]  /*5410*/  IMAD.MOV.U32 R126, RZ, RZ, R125 ;  /* 0x000000ffff7e7224 */ /* 0x000fe400078e007d */
[----:B---3--:R-:W-:Y:S02]  /*5420*/  FFMA.FTZ R3, R113, c[0x0][0x2d0], -R0 ;  /* 0x0000b40071037a23 */ /* 0x008fe40000010800 */
[----:B------:R-:W-:Y:S02]  /*5430*/  IMAD.MOV.U32 R113, RZ, RZ, R114 ;  /* 0x000000ffff717224 */ /* 0x000fe400078e0072 */
[----:B------:R-:W-:Y:S01]  /*5440*/  IMAD.MOV.U32 R114, RZ, RZ, R115 ;  /* 0x000000ffff727224 */ /* 0x000fe200078e0073 */
[----:B------:R3:W-:Y:S01]  /*5450*/  MUFU.EX2 R58, R3 ;  /* 0x00000003003a7308 */ /* 0x0007e20000000800 */
[----:B------:R-:W-:Y:S01]  /*5460*/  IMAD.MOV.U32 R115, RZ, RZ, R167 ;  /* 0x000000ffff737224 */ /* 0x000fe200078e00a7 */
[----:B------:R-:W-:Y:S01]  /*5470*/  MOV R167, R149 ;  /* 0x0000009500a77202 */ /* 0x000fe20000000f00 */
[----:B------:R-:W-:-:S02]  /*5480*/  IMAD.MOV.U32 R149, RZ, RZ, R150 ;  /* 0x000000ffff957224 */ /* 0x000fc400078e0096 */
[----:B------:R-:W-:Y:S02]  /*5490*/  IMAD.MOV.U32 R150, RZ, RZ, R148 ;  /* 0x000000ffff967224 */ /* 0x000fe400078e0094 */
[----:B------:R-:W-:Y:S02]  /*54a0*/  IMAD.MOV.U32 R166, RZ, RZ, R141 ;  /* 0x000000ffffa67224 */ /* 0x000fe400078e008d */
[----:B------:R-:W-:Y:S01]  /*54b0*/  IMAD.MOV.U32 R141, RZ, RZ, R121 ;  /* 0x000000ffff8d7224 */ /* 0x000fe200078e0079 */
[----:B------:R-:W-:Y:S01]  /*54c0*/  HMMA.16816.F32.BF16 R172, R8, R16, R172 ;  /* 0x0000001008ac723c */ /* 0x000fe200000418ac */
[----:B------:R-:W-:Y:S02]  /*54d0*/  IMAD.MOV.U32 R125, RZ, RZ, R124 ;  /* 0x000000ffff7d7224 */ /* 0x000fe400078e007c */
[----:B---3--:R-:W-:Y:S02]  /*54e0*/  FFMA.FTZ R3, R113, c[0x0][0x2d0], -R0 ;  /* 0x0000b40071037a23 */ /* 0x008fe40000010800 */
[----:B------:R-:W-:-:S03]  /*54f0*/  IMAD.MOV.U32 R148, RZ, RZ, R166 ;  /* 0x000000ffff947224 */ /* 0x000fc600078e00a6 */
[----:B------:R-:W-:Y:S01]  /*5500*/  HMMA.16816.F32.BF16 R176, R8, R18, R84 ;  /* 0x0000001208b0723c */ /* 0x000fe20000041854 */
[----:B------:R-:W-:-:S07]  /*5510*/  IMAD.MOV.U32 R113, RZ, RZ, R114 ;  /* 0x000000ffff717224 */ /* 0x000fce00078e0072 */
[C---:B------:R-:W-:Y:S01]  /*5520*/  HMMA.16816.F32.BF16 R80, R8.reuse, R12, R80 ;  /* 0x0000000c0850723c */ /* 0x040fe20000041850 */
[----:B------:R-:W-:Y:S01]  /*5530*/  IMAD.MOV.U32 R114, RZ, RZ, R115 ;  /* 0x000000ffff727224 */ /* 0x000fe200078e0073 */
[----:B------:R-:W-:Y:S01]  /*5540*/  MOV R115, R167 ;  /* 0x000000a700737202 */ /* 0x000fe20000000f00 */
[----:B------:R-:W-:Y:S01]  /*5550*/  IMAD.MOV.U32 R167, RZ, RZ, R149 ;  /* 0x000000ffffa77224 */ /* 0x000fe200078e0095 */
[----:B------:R3:W4:Y:S01]  /*5560*/  MUFU.EX2 R57, R3 ;  /* 0x0000000300397308 */ /* 0x0007220000000800 */
[----:B------:R-:W-:Y:S01]  /*5570*/  IMAD.MOV.U32 R149, RZ, RZ, R150 ;  /* 0x000000ffff957224 */ /* 0x000fe200078e0096 */
[----:B------:R-:W-:Y:S01]  /*5580*/  MOV R166, R141 ;  /* 0x0000008d00a67202 */ /* 0x000fe20000000f00 */
[----:B------:R-:W-:Y:S01]  /*5590*/  IMAD.MOV.U32 R150, RZ, RZ, R148 ;  /* 0x000000ffff967224 */ /* 0x000fe200078e0094 */
[----:B------:R-:W-:Y:S01]  /*55a0*/  HMMA.16816.F32.BF16 R68, R8, R14, R68 ;  /* 0x0000000e0844723c */ /* 0x000fe20000041844 */
[----:B------:R-:W-:Y:S02]  /*55b0*/  MOV R121, R236 ;  /* 0x000000ec00797202 */ /* 0x000fe40000000f00 */
[----:B------:R-:W-:Y:S01]  /*55c0*/  MOV R124, R238 ;  /* 0x000000ee007c7202 */ /* 0x000fe20000000f00 */
[----:B---3--:R-:W-:Y:S01]  /*55d0*/  FFMA.FTZ R3, R113, c[0x0][0x2d0], -R0 ;  /* 0x0000b40071037a23 */ /* 0x008fe20000010800 */
[----:B------:R-:W-:Y:S01]  /*55e0*/  MOV R148, R166 ;  /* 0x000000a600947202 */ /* 0x000fe20000000f00 */
[----:B------:R-:W-:Y:S01]  /*55f0*/  IMAD.MOV.U32 R113, RZ, RZ, R114 ;  /* 0x000000ffff717224 */ /* 0x000fe200078e0072 */
[----:B--2---:R-:W-:Y:S01]  /*5600*/  F2FP.BF16.PACK_AB R8, R73, R74 ;  /* 0x0000004a4908723e */ /* 0x004fe200000010ff */
[----:B------:R-:W-:Y:S01]  /*5610*/  IMAD.MOV.U32 R114, RZ, RZ, R115 ;  /* 0x000000ffff727224 */ /* 0x000fe200078e0073 */
[----:B------:R-:W-:Y:S01]  /*5620*/  MOV R115, R167 ;  /* 0x000000a700737202 */ /* 0x000fe20000000f00 */
[----:B------:R2:W-:Y:S01]  /*5630*/  MUFU.EX2 R56, R3 ;  /* 0x0000000300387308 */ /* 0x0005e20000000800 */
[----:B------:R-:W-:Y:S01]  /*5640*/  IMAD.MOV.U32 R167, RZ, RZ, R149 ;  /* 0x000000ffffa77224 */ /* 0x000fe200078e0095 */
[----:B----4-:R-:W-:Y:S01]  /*5650*/  F2FP.BF16.PACK_AB R9, R57, R58 ;  /* 0x0000003a3909723e */ /* 0x010fe200000010ff */
[----:B------:R-:W-:Y:S01]  /*5660*/  IMAD.MOV.U32 R149, RZ, RZ, R150 ;  /* 0x000000ffff957224 */ /* 0x000fe200078e0096 */
[----:B------:R-:W-:Y:S01]  /*5670*/  F2FP.BF16.PACK_AB R10, R59, R72 ;  /* 0x000000483b0a723e */ /* 0x000fe200000010ff */
[----:B------:R-:W-:Y:S01]  /*5680*/  IMAD.MOV.U32 R166, RZ, RZ, R234 ;  /* 0x000000ffffa67224 */ /* 0x000fe200078e00ea */
[----:B------:R1:W5:Y:S01]  /*5690*/  LDL.LU R238, [R1+0x38] ;  /* 0x0000380001ee7983 */ /* 0x0003620000300800 */
[----:B--2---:R-:W-:Y:S01]  /*56a0*/  FFMA.FTZ R3, R113, c[0x0][0x2d0], -R0 ;  /* 0x0000b40071037a23 */ /* 0x004fe20000010800 */
[----:B------:R-:W-:Y:S01]  /*56b0*/  MOV R113, R114 ;  /* 0x0000007200717202 */ /* 0x000fe20000000f00 */
[----:B------:R-:W-:Y:S01]  /*56c0*/  IMAD.MOV.U32 R114, RZ, RZ, R115 ;  /* 0x000000ffff727224 */ /* 0x000fe200078e0073 */
[----:B------:R1:W5:Y:S01]  /*56d0*/  LDL.LU R237, [R1+0x34] ;  /* 0x0000340001ed7983 */ /* 0x0003620000300800 */
[----:B------:R2:W3:Y:S01]  /*56e0*/  MUFU.EX2 R31, R3 ;  /* 0x00000003001f7308 */ /* 0x0004e20000000800 */
[----:B------:R-:W-:-:S02]  /*56f0*/  IMAD.MOV.U32 R115, RZ, RZ, R167 ;  /* 0x000000ffff737224 */ /* 0x000fc400078e00a7 */
[----:B------:R-:W-:Y:S01]  /*5700*/  IMAD.MOV.U32 R167, RZ, RZ, R149 ;  /* 0x000000ffffa77224 */ /* 0x000fe200078e0095 */
[----:B------:R1:W5:Y:S01]  /*5710*/  LDL.LU R236, [R1+0x30] ;  /* 0x0000300001ec7983 */ /* 0x0003620000300800 */
[----:B------:R-:W-:Y:S01]  /*5720*/  IMAD.MOV.U32 R150, RZ, RZ, R148 ;  /* 0x000000ffff967224 */ /* 0x000fe200078e0094 */
[----:B------:R-:W-:Y:S01]  /*5730*/  MOV R148, R166 ;  /* 0x000000a600947202 */ /* 0x000fe20000000f00 */
[----:B------:R-:W-:Y:S02]  /*5740*/  IMAD.MOV.U32 R141, RZ, RZ, R235 ;  /* 0x000000ffff8d7224 */ /* 0x000fe400078e00eb */
[----:B--2---:R-:W-:Y:S01]  /*5750*/  FFMA.FTZ R3, R113, c[0x0][0x2d0], -R6 ;  /* 0x0000b40071037a23 */ /* 0x004fe20000010806 */
[----:B------:R-:W-:Y:S01]  /*5760*/  MOV R149, R150 ;  /* 0x0000009600957202 */ /* 0x000fe20000000f00 */
[----:B------:R-:W-:Y:S01]  /*5770*/  IMAD.MOV.U32 R113, RZ, RZ, R114 ;  /* 0x000000ffff717224 */ /* 0x000fe200078e0072 */
[----:B------:R-:W-:Y:S01]  /*5780*/  MOV R114, R115 ;  /* 0x0000007300727202 */ /* 0x000fe20000000f00 */
[----:B------:R2:W-:Y:S01]  /*5790*/  MUFU.EX2 R29, R3 ;  /* 0x00000003001d7308 */ /* 0x0005e20000000800 */
[----:B------:R-:W-:Y:S01]  /*57a0*/  IMAD.MOV.U32 R115, RZ, RZ, R167 ;  /* 0x000000ffff737224 */ /* 0x000fe200078e00a7 */
[----:B---3--:R-:W-:Y:S01]  /*57b0*/  F2FP.BF16.PACK_AB R11, R31, R56 ;  /* 0x000000381f0b723e */ /* 0x008fe200000010ff */
[----:B------:R-:W-:Y:S01]  /*57c0*/  IMAD.MOV.U32 R166, RZ, RZ, R155 ;  /* 0x000000ffffa67224 */ /* 0x000fe200078e009b */
[----:B------:R1:W5:Y:S01]  /*57d0*/  LDL.LU R235, [R1+0x2c] ;  /* 0x00002c0001eb7983 */ /* 0x0003620000300800 */
[----:B------:R-:W-:-:S02]  /*57e0*/  IMAD.MOV.U32 R155, RZ, RZ, R120 ;  /* 0x000000ffff9b7224 */ /* 0x000fc400078e0078 */
[----:B------:R-:W-:Y:S01]  /*57f0*/  IMAD.MOV.U32 R150, RZ, RZ, R148 ;  /* 0x000000ffff967224 */ /* 0x000fe200078e0094 */
[----:B------:R1:W5:Y:S01]  /*5800*/  LDL.LU R234, [R1+0x28] ;  /* 0x0000280001ea7983 */ /* 0x0003620000300800 */
[----:B------:R-:W-:Y:S02]  /*5810*/  IMAD.MOV.U32 R167, RZ, RZ, R149 ;  /* 0x000000ffffa77224 */ /* 0x000fe400078e0095 */
[----:B--2---:R-:W-:Y:S02]  /*5820*/  FFMA.FTZ R3, R113, c[0x0][0x2d0], -R6 ;  /* 0x0000b40071037a23 */ /* 0x004fe40000010806 */
[----:B------:R-:W-:Y:S01]  /*5830*/  IMAD.MOV.U32 R113, RZ, RZ, R114 ;  /* 0x000000ffff717224 */ /* 0x000fe200078e0072 */
[----:B------:R-:W-:Y:S01]  /*5840*/  MOV R114, R115 ;  /* 0x0000007300727202 */ /* 0x000fe20000000f00 */
[----:B------:R2:W3:Y:S01]  /*5850*/  MUFU.EX2 R30, R3 ;  /* 0x00000003001e7308 */ /* 0x0004e20000000800 */
[----:B------:R-:W-:Y:S02]  /*5860*/  IMAD.MOV.U32 R148, RZ, RZ, R166 ;  /* 0x000000ffff947224 */ /* 0x000fe400078e00a6 */
[----:B------:R-:W-:Y:S01]  /*5870*/  IMAD.MOV.U32 R166, RZ, RZ, R155 ;  /* 0x000000ffffa67224 */ /* 0x000fe200078e009b */
[----:B------:R-:W-:Y:S01]  /*5880*/  MOV R155, R164 ;  /* 0x000000a4009b7202 */ /* 0x000fe20000000f00 */
[----:B------:R-:W-:-:S02]  /*5890*/  IMAD.MOV.U32 R164, RZ, RZ, R165 ;  /* 0x000000ffffa47224 */ /* 0x000fc400078e00a5 */
[----:B------:R-:W-:Y:S01]  /*58a0*/  IMAD.MOV.U32 R115, RZ, RZ, R167 ;  /* 0x000000ffff737224 */ /* 0x000fe200078e00a7 */
[C---:B------:R-:W-:Y:S01]  /*58b0*/  HMMA.16816.F32.BF16 R60, R8.reuse, R26, R60 ;  /* 0x0000001a083c723c */ /* 0x040fe2000004183c */
[----:B------:R-:W-:Y:S02]  /*58c0*/  IMAD.MOV.U32 R165, RZ, RZ, R232 ;  /* 0x000000ffffa57224 */ /* 0x000fe400078e00e8 */
[----:B------:R-:W-:Y:S02]  /*58d0*/  IMAD.MOV.U32 R120, RZ, RZ, R233 ;  /* 0x000000ffff787224 */ /* 0x000fe400078e00e9 */
[----:B------:R-:W-:Y:S02]  /*58e0*/  IMAD.MOV.U32 R149, RZ, RZ, R150 ;  /* 0x000000ffff957224 */ /* 0x000fe400078e0096 */
[----:B--2---:R-:W-:Y:S01]  /*58f0*/  FFMA.FTZ R3, R113, c[0x0][0x2d0], -R6 ;  /* 0x0000b40071037a23 */ /* 0x004fe20000010806 */
[----:B------:R-:W-:Y:S01]  /*5900*/  HMMA.16816.F32.BF16 R64, R8, R24, R64 ;  /* 0x000000180840723c */ /* 0x000fe20000041840 */
[----:B------:R1:W5:Y:S02]  /*5910*/  LDL.LU R233, [R1+0x24] ;  /* 0x0000240001e97983 */ /* 0x0003640000300800 */
[----:B------:R2:W-:Y:S01]  /*5920*/  MUFU.EX2 R28, R3 ;  /* 0x00000003001c7308 */ /* 0x0005e20000000800 */
[----:B------:R-:W-:Y:S01]  /*5930*/  MOV R150, R148 ;  /* 0x0000009400967202 */ /* 0x000fe20000000f00 */
[----:B------:R-:W-:Y:S01]  /*5940*/  IMAD.MOV.U32 R148, RZ, RZ, R166 ;  /* 0x000000ffff947224 */ /* 0x000fe200078e00a6 */
[----:B------:R1:W5:Y:S01]  /*5950*/  LDL.LU R232, [R1+0x20] ;  /* 0x0000200001e87983 */ /* 0x0003620000300800 */
[----:B------:R-:W-:-:S02]  /*5960*/  IMAD.MOV.U32 R166, RZ, RZ, R155 ;  /* 0x000000ffffa67224 */ /* 0x000fc400078e009b */
[----:B------:R-:W-:Y:S01]  /*5970*/  IMAD.MOV.U32 R155, RZ, RZ, R164 ;  /* 0x000000ffff9b7224 */ /* 0x000fe200078e00a4 */
[----:B------:R-:W-:Y:S01]  /*5980*/  MOV R164, R165 ;  /* 0x000000a500a47202 */ /* 0x000fe20000000f00 */
[----:B------:R-:W-:Y:S02]  /*5990*/  IMAD.MOV.U32 R167, RZ, RZ, R149 ;  /* 0x000000ffffa77224 */ /* 0x000fe400078e0095 */
[----:B------:R-:W-:Y:S02]  /*59a0*/  IMAD.MOV.U32 R165, RZ, RZ, R153 ;  /* 0x000000ffffa57224 */ /* 0x000fe400078e0099 */
[----:B--2---:R-:W-:Y:S02]  /*59b0*/  FFMA.FTZ R3, R114, c[0x0][0x2d0], -R6 ;  /* 0x0000b40072037a23 */ /* 0x004fe40000010806 */
[----:B------:R-:W-:Y:S02]  /*59c0*/  IMAD.MOV.U32 R149, RZ, RZ, R150 ;  /* 0x000000ffff957224 */ /* 0x000fe400078e0096 */
[----:B------:R2:W-:Y:S01]  /*59d0*/  MUFU.EX2 R26, R3 ;  /* 0x00000003001a7308 */ /* 0x0005e20000000800 */
[----:B------:R-:W-:Y:S01]  /*59e0*/  MOV R150, R148 ;  /* 0x0000009400967202 */ /* 0x000fe20000000f00 */
[----:B------:R-:W-:-:S02]  /*59f0*/  IMAD.MOV.U32 R153, RZ, RZ, R135 ;  /* 0x000000ffff997224 */ /* 0x000fc400078e0087 */
[----:B------:R-:W-:Y:S01]  /*5a00*/  IMAD.MOV.U32 R148, RZ, RZ, R166 ;  /* 0x000000ffff947224 */ /* 0x000fe200078e00a6 */
[----:B------:R-:W-:Y:S01]  /*5a10*/  HMMA.16816.F32.BF16 R48, R8, R22, R48 ;  /* 0x000000160830723c */ /* 0x000fe20000041830 */
[----:B------:R-:W-:Y:S01]  /*5a20*/  IMAD.MOV.U32 R166, RZ, RZ, R155 ;  /* 0x000000ffffa67224 */ /* 0x000fe200078e009b */
[----:B------:R1:W5:Y:S01]  /*5a30*/  LDL.LU R135, [R1+0x1c] ;  /* 0x00001c0001877983 */ /* 0x0003620000300800 */
[----:B------:R-:W-:Y:S01]  /*5a40*/  IMAD.MOV.U32 R155, RZ, RZ, R164 ;  /* 0x000000ffff9b7224 */ /* 0x000fe200078e00a4 */
[----:B------:R-:W-:Y:S01]  /*5a50*/  MOV R164, R165 ;  /* 0x000000a500a47202 */ /* 0x000fe20000000f00 */
[----:B------:R-:W-:Y:S02]  /*5a60*/  IMAD.MOV.U32 R165, RZ, RZ, R153 ;  /* 0x000000ffffa57224 */ /* 0x000fe400078e0099 */
[----:B--2---:R-:W-:Y:S02]  /*5a70*/  FFMA.FTZ R3, R115, c[0x0][0x2d0], -R5 ;  /* 0x0000b40073037a23 */ /* 0x004fe40000010805 */
[----:B------:R-:W-:-:S02]  /*5a80*/  IMAD.MOV.U32 R170, RZ, RZ, R167 ;  /* 0x000000ffffaa7224 */ /* 0x000fc400078e00a7 */
[----:B------:R2:W-:Y:S01]  /*5a90*/  MUFU.EX2 R25, R3 ;  /* 0x0000000300197308 */ /* 0x0005e20000000800 */
[----:B------:R-:W-:Y:S01]  /*5aa0*/  IMAD.MOV.U32 R114, RZ, RZ, R155 ;  /* 0x000000ffff727224 */ /* 0x000fe200078e009b */
[----:B------:R-:W-:Y:S01]  /*5ab0*/  MOV R155, R165 ;  /* 0x000000a5009b7202 */ /* 0x000fe20000000f00 */
[----:B------:R-:W-:Y:S02]  /*5ac0*/  IMAD.MOV.U32 R153, RZ, RZ, R154 ;  /* 0x000000ffff997224 */ /* 0x000fe400078e009a */
[----:B------:R-:W-:Y:S02]  /*5ad0*/  IMAD.MOV.U32 R169, RZ, RZ, R150 ;  /* 0x000000ffffa97224 */ /* 0x000fe400078e0096 */
[----:B------:R-:W-:Y:S01]  /*5ae0*/  IMAD.MOV.U32 R154, RZ, RZ, R152 ;  /* 0x000000ffff9a7224 */ /* 0x000fe200078e0098 */
[----:B------:R-:W-:Y:S01]  /*5af0*/  MOV R152, R76 ;  /* 0x0000004c00987202 */ /* 0x000fe20000000f00 */
[----:B--2---:R-:W-:Y:S01]  /*5b00*/  FFMA.FTZ R3, R219, c[0x0][0x2d0], -R5 ;  /* 0x0000b400db037a23 */ /* 0x004fe20000010805 */
[----:B------:R-:W-:Y:S01]  /*5b10*/  HMMA.16816.F32.BF16 R52, R8, R20, R52 ;  /* 0x000000140834723c */ /* 0x000fe20000041834 */
[----:B------:R-:W-:-:S02]  /*5b20*/  IMAD.MOV.U32 R113, RZ, RZ, R166 ;  /* 0x000000ffff717224 */ /* 0x000fc400078e00a6 */
[----:B------:R-:W-:Y:S01]  /*5b30*/  IMAD.MOV.U32 R168, RZ, RZ, R149 ;  /* 0x000000ffffa87224 */ /* 0x000fe200078e0095 */
[----:B------:R2:W4:Y:S01]  /*5b40*/  MUFU.EX2 R24, R3 ;  /* 0x0000000300187308 */ /* 0x0005220000000800 */
[----:B------:R-:W-:Y:S01]  /*5b50*/  IMAD.MOV.U32 R115, RZ, RZ, R164 ;  /* 0x000000ffff737224 */ /* 0x000fe200078e00a4 */
[----:B------:R-:W-:Y:S01]  /*5b60*/  MOV R112, R148 ;  /* 0x0000009400707202 */ /* 0x000fe20000000f00 */
[----:B------:R-:W-:Y:S01]  /*5b70*/  IMAD.MOV.U32 R207, RZ, RZ, R155 ;  /* 0x000000ffffcf7224 */ /* 0x000fe200078e009b */
[C---:B------:R-:W-:Y:S01]  /*5b80*/  HMMA.16816.F32.BF16 R44, R8.reuse, R12, R44 ;  /* 0x0000000c082c723c */ /* 0x040fe2000004182c */
[----:B------:R-:W-:Y:S01]  /*5b90*/  IMAD.MOV.U32 R208, RZ, RZ, R154 ;  /* 0x000000ffffd07224 */ /* 0x000fe200078e009a */
[----:B------:R-:W-:Y:S01]  /*5ba0*/  MOV R154, R152 ;  /* 0x00000098009a7202 */ /* 0x000fe20000000f00 */
[--C-:B------:R-:W-:Y:S01]  /*5bb0*/  FFMA.FTZ R6, R114, c[0x0][0x2d0], -R0.reuse ;  /* 0x0000b40072067a23 */ /* 0x100fe20000010800 */
[----:B------:R1:W-:Y:S01]  /*5bc0*/  MUFU.EX2 R21, R4 ;  /* 0x0000000400157308 */ /* 0x0003e20000000800 */
[----:B------:R-:W-:Y:S01]  /*5bd0*/  IMAD.MOV.U32 R206, RZ, RZ, R153 ;  /* 0x000000ffffce7224 */ /* 0x000fe200078e0099 */
[----:B------:R-:W4:Y:S02]  /*5be0*/  LDSM.16.MT88.4 R148, [R228+0x3100] ;  /* 0x00310000e494783b */ /* 0x000f240000004200 */
[C---:B------:R-:W-:Y:S02]  /*5bf0*/  HMMA.16816.F32.BF16 R40, R8.reuse, R14, R40 ;  /* 0x0000000e0828723c */ /* 0x040fe40000041828 */
[----:B------:R4:W5:Y:S01]  /*5c00*/  LDL.LU R76, [R1+0x18] ;  /* 0x00001800014c7983 */ /* 0x0009620000300800 */
[----:B------:R-:W-:Y:S01]  /*5c10*/  FFMA.FTZ R12, R115, c[0x0][0x2d0], -R0 ;  /* 0x0000b400730c7a23 */ /* 0x000fe20000010800 */
[----:B------:R-:W-:Y:S01]  /*5c20*/  MOV R152, R141 ;  /* 0x0000008d00987202 */ /* 0x000fe20000000f00 */
[----:B--2---:R-:W-:Y:S01]  /*5c30*/  FFMA.FTZ R3, R222, c[0x0][0x2d0], -R5 ;  /* 0x0000b400de037a23 */ /* 0x004fe20000010805 */
[----:B------:R-:W-:Y:S01]  /*5c40*/  MOV R141, R120 ;  /* 0x00000078008d7202 */ /* 0x000fe20000000f00 */
[----:B------:R-:W-:Y:S01]  /*5c50*/  IMAD.MOV.U32 R155, RZ, RZ, R143 ;  /* 0x000000ffff9b7224 */ /* 0x000fe200078e008f */
[C---:B------:R-:W-:Y:S01]  /*5c60*/  HMMA.16816.F32.BF16 R32, R8.reuse, R16, R32 ;  /* 0x000000100820723c */ /* 0x040fe20000041820 */
[----:B------:R2:W-:Y:S01]  /*5c70*/  MUFU.EX2 R23, R3 ;  /* 0x0000000300177308 */ /* 0x0005e20000000800 */
[----:B------:R-:W-:Y:S01]  /*5c80*/  IMAD.MOV.U32 R115, RZ, RZ, R142 ;  /* 0x000000ffff737224 */ /* 0x000fe200078e008e */
[----:B------:R-:W-:Y:S01]  /*5c90*/  MOV R114, R125 ;  /* 0x0000007d00727202 */ /* 0x000fe20000000f00 */
[----:B-1----:R-:W-:Y:S01]  /*5ca0*/  FFMA.FTZ R4, R113, c[0x0][0x2d0], -R0 ;  /* 0x0000b40071047a23 */ /* 0x002fe20000010800 */
[----:B------:R-:W1:Y:S01]  /*5cb0*/  LDSM.16.MT88.4 R164, [R231+0x3100] ;  /* 0x00310000e7a4783b */ /* 0x000e620000004200 */
[----:B------:R-:W-:Y:S01]  /*5cc0*/  IMAD.MOV.U32 R153, RZ, RZ, R140 ;  /* 0x000000ffff997224 */ /* 0x000fe200078e008c */
[----:B---3--:R-:W-:Y:S01]  /*5cd0*/  F2FP.BF16.PACK_AB R184, R30, R29 ;  /* 0x0000001d1eb8723e */ /* 0x008fe200000010ff */
[----:B------:R-:W-:Y:S01]  /*5ce0*/  FFMA.FTZ R0, R226, c[0x0][0x2d0], -R0 ;  /* 0x0000b400e2007a23 */ /* 0x000fe20000010800 */
[----:B------:R-:W-:Y:S01]  /*5cf0*/  HMMA.16816.F32.BF16 R36, R8, R18, R36 ;  /* 0x000000120824723c */ /* 0x000fe20000041824 */
[----:B------:R-:W-:Y:S01]  /*5d00*/  FADD.FTZ R13, R223, R211 ;  /* 0x000000d3df0d7221 */ /* 0x000fe20000010000 */
[----:B------:R3:W-:Y:S01]  /*5d10*/  MUFU.EX2 R9, R4 ;  /* 0x0000000400097308 */ /* 0x0007e20000000800 */
[----:B------:R-:W-:Y:S01]  /*5d20*/  IMAD.MOV.U32 R143, RZ, RZ, R123 ;  /* 0x000000ffff8f7224 */ /* 0x000fe200078e007b */
[----:B------:R-:W1:Y:S01]  /*5d30*/  LDSM.16.MT88.4 R16, [R230+0x3100] ;  /* 0x00310000e610783b */ /* 0x000e620000004200 */
[----:B------:R-:W-:Y:S01]  /*5d40*/  IMAD.MOV.U32 R142, RZ, RZ, R122 ;  /* 0x000000ffff8e7224 */ /* 0x000fe200078e007a */
[----:B----4-:R-:W-:Y:S01]  /*5d50*/  F2FP.BF16.PACK_AB R185, R24, R25 ;  /* 0x0000001918b9723e */ /* 0x010fe200000010ff */
[----:B------:R-:W-:Y:S01]  /*5d60*/  IMAD.MOV.U32 R140, RZ, RZ, R121 ;  /* 0x000000ffff8c7224 */ /* 0x000fe200078e0079 */
[----:B------:R-:W-:Y:S01]  /*5d70*/  F2FP.BF16.PACK_AB R186, R26, R28 ;  /* 0x0000001c1aba723e */ /* 0x000fe200000010ff */
[----:B--2---:R-:W-:Y:S01]  /*5d80*/  FFMA.FTZ R3, R170, c[0x0][0x2d0], -R5 ;  /* 0x0000b400aa037a23 */ /* 0x004fe20000010805 */
[----:B------:R-:W-:Y:S01]  /*5d90*/  MUFU.EX2 R11, R12 ;  /* 0x0000000c000b7308 */ /* 0x000fe20000000800 */
[----:B------:R-:W-:-:S02]  /*5da0*/  FFMA.FTZ R5, R169, c[0x0][0x2d0], -R7 ;  /* 0x0000b400a9057a23 */ /* 0x000fc40000010807 */
[----:B------:R-:W-:-:S05]  /*5db0*/  IMAD.MOV.U32 R113, RZ, RZ, R141 ;  /* 0x000000ffff717224 */ /* 0x000fca00078e008d */
[----:B------:R2:W4:Y:S01]  /*5dc0*/  MUFU.EX2 R22, R3 ;  /* 0x0000000300167308 */ /* 0x0005220000000800 */
[----:B---3--:R-:W-:Y:S02]  /*5dd0*/  FADD.FTZ R4, R155, R115 ;  /* 0x000000739b047221 */ /* 0x008fe40000010000 */
[----:B------:R-:W-:Y:S02]  /*5de0*/  IMAD.MOV.U32 R115, RZ, RZ, R124 ;  /* 0x000000ffff737224 */ /* 0x000fe400078e007c */
[----:B------:R-:W-:-:S03]  /*5df0*/  FADD.FTZ R4, R142, R4 ;  /* 0x000000048e047221 */ /* 0x000fc60000010000 */
[----:B------:R3:W-:Y:S01]  /*5e00*/  MUFU.EX2 R15, R5 ;  /* 0x00000005000f7308 */ /* 0x0007e20000000800 */
[----:B--2---:R-:W-:-:S07]  /*5e10*/  FFMA.FTZ R3, R168, c[0x0][0x2d0], -R7 ;  /* 0x0000b400a8037a23 */ /* 0x004fce0000010807 */
[----:B------:R2:W-:Y:S01]  /*5e20*/  MUFU.EX2 R12, R0 ;  /* 0x00000000000c7308 */ /* 0x0005e20000000800 */
[----:B------:R-:W-:Y:S01]  /*5e30*/  FFMA.FTZ R7, R112, c[0x0][0x2d0], -R7 ;  /* 0x0000b40070077a23 */ /* 0x000fe20000010807 */
[----:B----4-:R-:W-:Y:S01]  /*5e40*/  F2FP.BF16.PACK_AB R187, R22, R23 ;  /* 0x0000001716bb723e */ /* 0x010fe200000010ff */
[----:B------:R-:W-:Y:S02]  /*5e50*/  IMAD.MOV.U32 R112, RZ, RZ, R140 ;  /* 0x000000ffff707224 */ /* 0x000fe400078e008c */
[----:B---3--:R-:W-:-:S03]  /*5e60*/  FADD.FTZ R5, R227, R224 ;  /* 0x000000e0e3057221 */ /* 0x008fc60000010000 */
[----:B------:R3:W4:Y:S01]  /*5e70*/  MUFU.EX2 R20, R3 ;  /* 0x0000000300147308 */ /* 0x0007220000000800 */
[C---:B------:R-:W-:Y:S07]  /*5e80*/  HMMA.16816.F32.BF16 R136, R184.reuse, R148, R136 ;  /* 0x00000094b888723c */ /* 0x040fee0000041888 */
[----:B------:R1:W1:Y:S01]  /*5e90*/  MUFU.EX2 R10, R6 ;  /* 0x00000006000a7308 */ /* 0x0002620000000800 */
[----:B--2---:R-:W-:Y:S01]  /*5ea0*/  FADD.FTZ R0, R152, R13 ;  /* 0x0000000d98007221 */ /* 0x004fe20000010000 */
[----:B------:R-:W-:Y:S01]  /*5eb0*/  HMMA.16816.F32.BF16 R144, R184, R150, R144 ;  /* 0x00000096b890723c */ /* 0x000fe20000041890 */
[----:B---3--:R-:W-:-:S05]  /*5ec0*/  FADD.FTZ R3, R154, R153 ;  /* 0x000000999a037221 */ /* 0x008fca0000010000 */
[----:B------:R2:W3:Y:S01]  /*5ed0*/  MUFU.EX2 R14, R7 ;  /* 0x00000007000e7308 */ /* 0x0004e20000000800 */
[----:B----4-:R-:W-:Y:S01]  /*5ee0*/  F2FP.BF16.PACK_AB R124, R20, R21 ;  /* 0x00000015147c723e */ /* 0x010fe200000010ff */
[----:B-1----:R-:W-:Y:S01]  /*5ef0*/  HMMA.16816.F32.BF16 R156, R184, R164, R156 ;  /* 0x000000a4b89c723c */ /* 0x002fe2000004189c */
[----:B------:R-:W-:Y:S01]  /*5f00*/  FADD.FTZ R6, R143, R5 ;  /* 0x000000058f067221 */ /* 0x000fe20000010000 */
[----:B------:R-:W-:Y:S01]  /*5f10*/  F2FP.BF16.PACK_AB R125, R10, R9 ;  /* 0x000000090a7d723e */ /* 0x000fe200000010ff */
[----:B------:R-:W-:Y:S01]  /*5f20*/  FADD.FTZ R5, R127, R3 ;  /* 0x000000037f057221 */ /* 0x000fe20000010000 */
[----:B------:R-:W-:Y:S01]  /*5f30*/  F2FP.BF16.PACK_AB R127, R12, R11 ;  /* 0x0000000b0c7f723e */ /* 0x000fe200000010ff */
[----:B------:R-:W-:-:S03]  /*5f40*/  FADD.FTZ R3, R206, R4 ;  /* 0x00000004ce037221 */ /* 0x000fc60000010000 */
[C---:B------:R-:W-:Y:S01]  /*5f50*/  HMMA.16816.F32.BF16 R160, R184.reuse, R166, R160 ;  /* 0x000000a6b8a0723c */ /* 0x040fe200000418a0 */
[----:B------:R-:W-:Y:S02]  /*5f60*/  FADD.FTZ R5, R207, R5 ;  /* 0x00000005cf057221 */ /* 0x000fe40000010000 */
[----:B------:R-:W-:Y:S02]  /*5f70*/  FADD.FTZ R4, R116, R3 ;  /* 0x0000000374047221 */ /* 0x000fe40000010000 */
[----:B--2---:R-:W-:Y:S01]  /*5f80*/  FADD.FTZ R7, R126, R0 ;  /* 0x000000007e077221 */ /* 0x004fe20000010000 */
[----:B---3--:R-:W-:Y:S01]  /*5f90*/  F2FP.BF16.PACK_AB R126, R14, R15 ;  /* 0x0000000f0e7e723e */ /* 0x008fe200000010ff */
[----:B------:R-:W-:Y:S01]  /*5fa0*/  FADD.FTZ R0, R208, R6 ;  /* 0x00000006d0007221 */ /* 0x000fe20000010000 */
[----:B------:R-:W-:Y:S01]  /*5fb0*/  HMMA.16816.F32.BF16 R172, R184, R180, R172 ;  /* 0x000000b4b8ac723c */ /* 0x000fe200000418ac */
[----:B------:R-:W-:Y:S02]  /*5fc0*/  FADD.FTZ R7, R247, R7 ;  /* 0x00000007f7077221 */ /* 0x000fe40000010000 */
[----:B------:R-:W-:-:S02]  /*5fd0*/  FADD.FTZ R6, R213, R0 ;  /* 0x00000000d5067221 */ /* 0x000fc40000010000 */
[----:B------:R-:W-:Y:S02]  /*5fe0*/  FADD.FTZ R3, R117, R5 ;  /* 0x0000000575037221 */ /* 0x000fe40000010000 */
[----:B------:R-:W-:Y:S01]  /*5ff0*/  FADD.FTZ R0, R246, R7 ;  /* 0x00000007f6007221 */ /* 0x000fe20000010000 */
[----:B------:R-:W-:Y:S01]  /*6000*/  HMMA.16816.F32.BF16 R176, R184, R182, R176 ;  /* 0x000000b6b8b0723c */ /* 0x000fe200000418b0 */
[----:B------:R-:W-:Y:S02]  /*6010*/  FADD.FTZ R8, R215, R6 ;  /* 0x00000006d7087221 */ /* 0x000fe40000010000 */
[----:B------:R-:W-:Y:S02]  /*6020*/  FADD.FTZ R7, R118, R4 ;  /* 0x0000000476077221 */ /* 0x000fe40000010000 */
[----:B------:R-:W-:Y:S02]  /*6030*/  FADD.FTZ R6, R119, R3 ;  /* 0x0000000377067221 */ /* 0x000fe40000010000 */
[----:B------:R-:W-:Y:S01]  /*6040*/  FADD.FTZ R5, R225, R0 ;  /* 0x00000000e1057221 */ /* 0x000fe20000010000 */
[----:B------:R-:W-:Y:S01]  /*6050*/  HMMA.16816.F32.BF16 R140, R124, R148, R64 ;  /* 0x000000947c8c723c */ /* 0x000fe20000041840 */
[----:B------:R-:W-:-:S02]  /*6060*/  FADD.FTZ R4, R216, R8 ;  /* 0x00000008d8047221 */ /* 0x000fc40000010000 */
[----:B------:R-:W-:Y:S02]  /*6070*/  FADD.FTZ R3, R112, R7 ;  /* 0x0000000770037221 */ /* 0x000fe40000010000 */
[----:B------:R-:W-:Y:S02]  /*6080*/  FADD.FTZ R0, R113, R6 ;  /* 0x0000000671007221 */ /* 0x000fe40000010000 */
[----:B------:R-:W-:Y:S01]  /*6090*/  FADD.FTZ R6, R245, R5 ;  /* 0x00000005f5067221 */ /* 0x000fe20000010000 */
[----:B------:R-:W-:Y:S01]  /*60a0*/  HMMA.16816.F32.BF16 R152, R124, R164, R52 ;  /* 0x000000a47c98723c */ /* 0x000fe20000041834 */
[----:B------:R-:W-:Y:S02]  /*60b0*/  FADD.FTZ R5, R214, R4 ;  /* 0x00000004d6057221 */ /* 0x000fe40000010000 */
[----:B------:R-:W-:Y:S02]  /*60c0*/  FADD.FTZ R4, R114, R3 ;  /* 0x0000000372047221 */ /* 0x000fe40000010000 */
[----:B------:R-:W-:-:S02]  /*60d0*/  FADD.FTZ R3, R115, R0 ;  /* 0x0000000073037221 */ /* 0x000fc40000010000 */
        /* <DEDUP_REMOVED lines=16> */
[C---:B------:R-:W-:Y:S01]  /*61e0*/  HMMA.16816.F32.BF16 R164, R124.reuse, R166, R48 ;  /* 0x000000a67ca4723c */ /* 0x040fe20000041830 */
        /* <DEDUP_REMOVED lines=14> */
[-C--:B------:R-:W-:Y:S01]  /*62d0*/  HMMA.16816.F32.BF16 R184, R184, R18.reuse, R68 ;  /* 0x00000012b8b8723c */ /* 0x080fe20000041844 */
        /* <DEDUP_REMOVED lines=8> */
[----:B------:R-:W-:Y:S02]  /*6360*/  FADD.FTZ R252, R190, R252 ;  /* 0x000000fcbefc7221 */ /* 0x000fe40000010000 */
[----:B------:R-:W-:Y:S02]  /*6370*/  FADD.FTZ R251, R129, R251 ;  /* 0x000000fb81fb7221 */ /* 0x000fe40000010000 */
[----:B------:R-:W-:Y:S02]  /*6380*/  FADD.FTZ R0, R57, R0 ;  /* 0x0000000039007221 */ /* 0x000fe40000010000 */
        /* <DEDUP_REMOVED lines=25> */
[----:B------:R-:W-:Y:S01]  /*6520*/  FADD.FTZ R252, R90, R252 ;  /* 0x000000fc5afc7221 */ /* 0x000fe20000010000 */
[----:B------:R1:W-:Y:S01]  /*6530*/  STL [R1], R0 ;  /* 0x0000000001007387 */ /* 0x0003e20000100800 */
        /* <DEDUP_REMOVED lines=18> */
[----:B------:R-:W-:Y:S01]  /*6660*/  FADD.FTZ R251, R22, R251 ;  /* 0x000000fb16fb7221 */ /* 0x000fe20000010000 */
[----:B------:R-:W-:Y:S05]  /*6670*/  @!P2 BRA `(.L_x_2) ;  /* 0x000043200000a947 */ /* 0x000fea0003800000 */
[----:B-1---5:R-:W-:Y:S01]  /*6680*/  SHF.R.S32.HI R115, RZ, 0x1f, R76 ;  /* 0x0000001fff737819 */ /* 0x022fe2000001144c */
[----:B------:R-:W-:Y:S01]  /*6690*/  IMAD.MOV.U32 R3, RZ, RZ, R132 ;  /* 0x000000ffff037224 */ /* 0x000fe200078e0084 */
[----:B------:R-:W-:Y:S01]  /*66a0*/  MOV R0, R133 ;  /* 0x0000008500007202 */ /* 0x000fe20000000f00 */
[----:B------:R-:W-:Y:S01]  /*66b0*/  IMAD.MOV.U32 R134, RZ, RZ, R2 ;  /* 0x000000ffff867224 */ /* 0x000fe200078e0002 */
[----:B------:R-:W-:Y:S01]  /*66c0*/  MOV R128, R131 ;  /* 0x0000008300807202 */ /* 0x000fe20000000f00 */
[C---:B------:R-:W-:Y:S01]  /*66d0*/  IMAD.SHL.U32 R246, R76.reuse, 0x2, RZ ;  /* 0x000000024cf67824 */ /* 0x040fe200078e00ff */
[----:B------:R-:W-:Y:S01]  /*66e0*/  SHF.L.U64.HI R247, R76, 0x1, R115 ;  /* 0x000000014cf77819 */ /* 0x000fe20000010273 */
[----:B------:R-:W-:-:S03]  /*66f0*/  UIADD3 UR9, UR9, -0x2, URZ ;  /* 0xfffffffe09097890 */ /* 0x000fc6000fffe03f */
[----:B------:R-:W2:Y:S02]  /*6700*/  LDL R115, [R1+0x8] ;  /* 0x0000080001737983 */ /* 0x000ea40000100800 */
[----:B--2---:R-:W-:Y:S01]  /*6710*/  SHF.L.U32 R245, R115, 0x1, RZ ;  /* 0x0000000173f57819 */ /* 0x004fe200000006ff */
[----:B------:R-:W-:Y:S06]  /*6720*/  BRA `(.L_x_3) ;  /* 0x0000040000007947 */ /* 0x000fec0003800000 */
.L_x_5:
[----:B------:R-:W2:Y:S01]  /*6730*/  LDL R130, [R1+0x4] ;  /* 0x0000040001827983 */ /* 0x000ea20000100800 */
[----:B------:R-:W-:Y:S01]  /*6740*/  UIMAD UR4, UR9, 0x70, UR11 ;  /* 0x00000070090478a4 */ /* 0x000fe2000f8e020b */
[----:B------:R-:W-:Y:S05]  /*6750*/  IMAD.MOV.U32 R248, RZ, RZ, RZ ;  /* 0x000000fffff87224 */ /* 0x000fea00078e00ff */
[----:B------:R-:W-:Y:S05]  /*6760*/  IMAD.U32 R129, RZ, RZ, UR4 ;  /* 0x00000004ff817e24 */ /* 0x000fea000f8e00ff */
[----:B--2---:R-:W-:Y:S05]  /*6770*/  IADD3 R129, R129, -0x70, R130 ;  /* 0xffffff9081817810 */ /* 0x004fea0007ffe082 */
[----:B------:R-:W-:Y:S04]  /*6780*/  @P0 IMAD.HI.U32 R130, R129, c[0x0][0x2bc], RZ ;  /* 0x0000af0081820a27 */ /* 0x000fe800078e00ff */
[--C-:B------:R-:W-:Y:S01]  /*6790*/  IMAD.MOV.U32 R2, RZ, RZ, R129.reuse ;  /* 0x000000ffff027224 */ /* 0x100fe200078e0081 */
[----:B------:R-:W-:Y:S04]  /*67a0*/  @P0 SHF.R.U32.HI R2, RZ, c[0x0][0x2c0], R130 ;  /* 0x0000b000ff020a19 */ /* 0x000fe80000011682 */
[C---:B------:R-:W-:Y:S04]  /*67b0*/  @!P1 IADD3 R131, P2, R2.reuse, UR16, RZ ;  /* 0x0000001002839c10 */ /* 0x040fe8000ff5e0ff */
[----:B------:R-:W-:Y:S01]  /*67c0*/  @!P1 LEA.HI.X.SX32 R132, R2, UR14, 0x1, P2 ;  /* 0x0000000e02849c11 */ /* 0x000fe200090f0eff */
[----:B------:R-:W-:Y:S01]  /*67d0*/  IMAD.MOV R2, RZ, RZ, -R2 ;  /* 0x000000ffff027224 */ /* 0x000fe200078e0a02 */
[C---:B------:R-:W-:Y:S03]  /*67e0*/  @!P1 LEA R130, P2, R131.reuse, c[0x0][0x2a0], 0x2 ;  /* 0x0000a80083829a11 */ /* 0x040fe600078410ff */
[----:B------:R-:W-:Y:S01]  /*67f0*/  IMAD R249, R2, c[0x0][0x2b8], R129 ;  /* 0x0000ae0002f97a24 */ /* 0x000fe200078e0281 */
[----:B------:R-:W-:Y:S04]  /*6800*/  @!P1 LEA.HI.X R131, R131, c[0x0][0x2a4], R132, 0x2, P2 ;  /* 0x0000a90083839a11 */ /* 0x000fe800010f1484 */
[----:B------:R-:W-:Y:S01]  /*6810*/  SHF.R.S32.HI R2, RZ, 0x1f, R249 ;  /* 0x0000001fff027819 */ /* 0x000fe200000114f9 */
[----:B------:R1:W2:Y:S04]  /*6820*/  @!P1 LDG.E R248, [R130.64] ;  /* 0x0000000c82f89981 */ /* 0x0002a8000c1e1900 */
[----:B------:R-:W-:Y:S04]  /*6830*/  IMAD R2, R2, c[0x0][0x1e0], RZ ;  /* 0x0000780002027a24 */ /* 0x000fe800078e02ff */
[C---:B------:R-:W-:Y:S02]  /*6840*/  IMAD R2, R249.reuse, c[0x0][0x1e4], R2 ;  /* 0x00007900f9027a24 */ /* 0x040fe400078e0202 */
[----:B-1----:R-:W-:Y:S04]  /*6850*/  IMAD.WIDE.U32 R130, R249, c[0x0][0x1e0], RZ ;  /* 0x00007800f9827a25 */ /* 0x002fe800078e00ff */
[----:B------:R-:W-:Y:S01]  /*6860*/  IMAD.IADD R131, R131, 0x1, R2 ;  /* 0x0000000183837824 */ /* 0x000fe200078e0202 */
[----:B--2---:R-:W-:Y:S03]  /*6870*/  SHF.R.S32.HI R129, RZ, 0x1f, R248 ;  /* 0x0000001fff817819 */ /* 0x004fe600000114f8 */
[----:B------:R-:W-:Y:S04]  /*6880*/  IMAD.WIDE.U32 R130, R248, c[0x0][0x1f0], R130 ;  /* 0x00007c00f8827a25 */ /* 0x000fe800078e0082 */
[----:B------:R-:W-:Y:S01]  /*6890*/  IMAD R129, R129, c[0x0][0x1f0], RZ ;  /* 0x00007c0081817a24 */ /* 0x000fe200078e02ff */
[----:B------:R-:W-:Y:S03]  /*68a0*/  IADD3 R2, P4, R130, UR20, RZ ;  /* 0x0000001482027c10 */ /* 0x000fe6000ff9e0ff */
[----:B------:R-:W-:Y:S01]  /*68b0*/  IMAD R130, R248, c[0x0][0x1f4], R129 ;  /* 0x00007d00f8827a24 */ /* 0x000fe200078e0281 */
[C---:B------:R-:W-:Y:S04]  /*68c0*/  LEA R129, P2, R2.reuse, c[0x0][0x1c8], 0x1 ;  /* 0x0000720002817a11 */ /* 0x040fe800078408ff */
[----:B------:R-:W-:Y:S01]  /*68d0*/  IADD3.X R130, R131, UR15, R130, P4, !PT ;  /* 0x0000000f83827c10 */ /* 0x000fe2000a7fe482 */
[----:B------:R-:W1:Y:S03]  /*68e0*/  SHFL.IDX PT, R132, R129, RZ, 0x181f ;  /* 0x00181fff81847589 */ /* 0x000e6600000e0000 */
[----:B------:R-:W-:Y:S01]  /*68f0*/  LEA.HI.X R2, R2, c[0x0][0x1cc], R130, 0x1, P2 ;  /* 0x0000730002027a11 */ /* 0x000fe200010f0c82 */
[----:B------:R-:W-:Y:S04]  /*6900*/  SHFL.IDX PT, R192, R129, 0x2, 0x181f ;  /* 0x00581f0081c07f89 */ /* 0x000fe800000e0000 */
[----:B------:R-:W2:Y:S04]  /*6910*/  SHFL.IDX PT, R133, R2, RZ, 0x181f ;  /* 0x00181fff02857589 */ /* 0x000ea800000e0000 */
[----:B------:R-:W3:Y:S04]  /*6920*/  SHFL.IDX PT, R130, R129, 0x1, 0x181f ;  /* 0x00381f0081827f89 */ /* 0x000ee800000e0000 */
[----:B------:R-:W4:Y:S04]  /*6930*/  SHFL.IDX PT, R131, R2, 0x1, 0x181f ;  /* 0x00381f0002837f89 */ /* 0x000f2800000e0000 */
[----:B------:R-:W5:Y:S04]  /*6940*/  SHFL.IDX PT, R190, R129, 0x3, 0x181f ;  /* 0x00781f0081be7f89 */ /* 0x000f6800000e0000 */
[----:B------:R-:W5:Y:S01]  /*6950*/  SHFL.IDX PT, R189, R2, 0x2, 0x181f ;  /* 0x00581f0002bd7f89 */ /* 0x000f6200000e0000 */
[-C--:B-1----:R-:W-:Y:S03]  /*6960*/  IADD3 R132, P4, R132, R246.reuse, RZ ;  /* 0x000000f684847210 */ /* 0x082fe60007f9e0ff */
[----:B------:R-:W1:Y:S04]  /*6970*/  SHFL.IDX PT, R188, R129, 0x4, 0x181f ;  /* 0x00981f0081bc7f89 */ /* 0x000e6800000e0000 */
[----:B------:R-:W1:Y:S01]  /*6980*/  SHFL.IDX PT, R191, R129, 0x5, 0x181f ;  /* 0x00b81f0081bf7f89 */ /* 0x000e6200000e0000 */
[--C-:B--2---:R-:W-:Y:S03]  /*6990*/  IMAD.X R133, R133, 0x1, R247.reuse, P4 ;  /* 0x0000000185857824 */ /* 0x104fe600020e06f7 */
[----:B------:R-:W2:Y:S01]  /*69a0*/  SHFL.IDX PT, R196, R2, 0x3, 0x181f ;  /* 0x00781f0002c47f89 */ /* 0x000ea200000e0000 */
[-C--:B---3--:R-:W-:Y:S03]  /*69b0*/  IADD3 R130, P2, R130, R246.reuse, RZ ;  /* 0x000000f682827210 */ /* 0x088fe60007f5e0ff */
[----:B------:R3:W-:Y:S01]  /*69c0*/  LDGSTS.E.BYPASS.LTC128B.128 [R245+0x3900], [R132.64], !P3 ;  /* 0x0390000084f57fae */ /* 0x0007e2000d901d4c */
[-C--:B----4-:R-:W-:Y:S02]  /*69d0*/  IADD3.X R131, R131, R247.reuse, RZ, P2, !PT ;  /* 0x000000f783837210 */ /* 0x090fe400017fe4ff */
[-C--:B------:R-:W-:Y:S01]  /*69e0*/  IADD3 R192, P2, R192, R246.reuse, RZ ;  /* 0x000000f6c0c07210 */ /* 0x080fe20007f5e0ff */
[----:B------:R-:W4:Y:S01]  /*69f0*/  SHFL.IDX PT, R195, R2, 0x4, 0x181f ;  /* 0x00981f0002c37f89 */ /* 0x000f2200000e0000 */
[-C--:B-----5:R-:W-:Y:S03]  /*6a00*/  IADD3 R190, P6, R190, R246.reuse, RZ ;  /* 0x000000f6bebe7210 */ /* 0x0a0fe60007fde0ff */
[----:B------:R5:W-:Y:S01]  /*6a10*/  LDGSTS.E.BYPASS.LTC128B.128 [R245+0x4100], [R130.64], !P3 ;  /* 0x0410000082f57fae */ /* 0x000be2000d901d4c */
[--C-:B------:R-:W-:Y:S03]  /*6a20*/  IMAD.X R193, R189, 0x1, R247.reuse, P2 ;  /* 0x00000001bdc17824 */ /* 0x100fe600010e06f7 */
[----:B------:R-:W5:Y:S01]  /*6a30*/  SHFL.IDX PT, R129, R129, 0x6, 0x181f ;  /* 0x00d81f0081817f89 */ /* 0x000f6200000e0000 */
[-C--:B-1----:R-:W-:Y:S03]  /*6a40*/  IADD3 R188, P5, R188, R246.reuse, RZ ;  /* 0x000000f6bcbc7210 */ /* 0x082fe60007fbe0ff */
[----:B------:R-:W1:Y:S04]  /*6a50*/  SHFL.IDX PT, R194, R2, 0x5, 0x181f ;  /* 0x00b81f0002c27f89 */ /* 0x000e6800000e0000 */
[----:B------:R-:W1:Y:S04]  /*6a60*/  SHFL.IDX PT, R2, R2, 0x6, 0x181f ;  /* 0x00d81f0002027f89 */ /* 0x000e6800000e0000 */
[----:B------:R1:W-:Y:S01]  /*6a70*/  LDGSTS.E.BYPASS.LTC128B.128 [R245+0x4900], [R192.64], !P3 ;  /* 0x04900000c0f57fae */ /* 0x0003e2000d901d4c */
[-C--:B---3--:R-:W-:Y:S01]  /*6a80*/  IADD3 R132, P4, R191, R246.reuse, RZ ;  /* 0x000000f6bf847210 */ /* 0x088fe20007f9e0ff */
[--C-:B--2---:R-:W-:Y:S02]  /*6a90*/  IMAD.X R191, R196, 0x1, R247.reuse, P6 ;  /* 0x00000001c4bf7824 */ /* 0x104fe400030e06f7 */
[--C-:B----4-:R-:W-:Y:S03]  /*6aa0*/  IMAD.X R189, R195, 0x1, R247.reuse, P5 ;  /* 0x00000001c3bd7824 */ /* 0x110fe600028e06f7 */
[----:B------:R2:W-:Y:S01]  /*6ab0*/  LDGSTS.E.BYPASS.LTC128B.128 [R245+0x5100], [R190.64], !P3 ;  /* 0x05100000bef57fae */ /* 0x0005e2000d901d4c */
[----:B-----5:R-:W-:Y:S03]  /*6ac0*/  IADD3 R130, P2, R129, R246, RZ ;  /* 0x000000f681827210 */ /* 0x020fe60007f5e0ff */
[----:B------:R2:W-:Y:S01]  /*6ad0*/  LDGSTS.E.BYPASS.LTC128B.128 [R245+0x5900], [R188.64], !P3 ;  /* 0x05900000bcf57fae */ /* 0x0005e2000d901d4c */
[----:B-1----:R-:W-:Y:S01]  /*6ae0*/  IADD3.X R133, R194, R247, RZ, P4, !PT ;  /* 0x000000f7c2857210 */ /* 0x002fe200027fe4ff */
[----:B------:R-:W-:Y:S04]  /*6af0*/  IMAD.X R131, R2, 0x1, R247, P2 ;  /* 0x0000000102837824 */ /* 0x000fe800010e06f7 */
[----:B------:R2:W-:Y:S04]  /*6b00*/  LDGSTS.E.BYPASS.LTC128B.128 [R245+0x6100], [R132.64], !P3 ;  /* 0x0610000084f57fae */ /* 0x0005e8000d901d4c */
[----:B------:R2:W-:Y:S01]  /*6b10*/  LDGSTS.E.BYPASS.LTC128B.128 [R245+0x6900], [R130.64], !P3 ;  /* 0x0690000082f57fae */ /* 0x0005e2000d901d4c */
[----:B------:R-:W-:-:S05]  /*6b20*/  BRA `(.L_x_4) ;  /* 0x00000cc000007947 */ /* 0x000fca0003800000 */
.L_x_3:
[----:B------:R-:W-:Y:S04]  /*6b30*/  DEPBAR.LE SB0, 0x0 ;  /* 0x000080000000791a */ /* 0x000fe80000000000 */
[----:B------:R-:W-:Y:S01]  /*6b40*/  BAR.SYNC.DEFER_BLOCKING 0x0 ;  /* 0x0000000000007b1d */ /* 0x000fe20000010000 */
[C---:B------:R-:W-:Y:S01]  /*6b50*/  IMAD.WIDE.U32 R52, R249.reuse, c[0x0][0x208], RZ ;  /* 0x00008200f9347a25 */ /* 0x040fe200078e00ff */
[----:B------:R-:W-:Y:S01]  /*6b60*/  SHF.R.S32.HI R2, RZ, 0x1f, R249 ;  /* 0x0000001fff027819 */ /* 0x000fe200000114f9 */
[----:B------:R-:W-:Y:S04]  /*6b70*/  UISETP.GE.AND UP0, UPT, UR9, 0x1, UPT ;  /* 0x000000010900788c */ /* 0x000fe8000bf06270 */
[----:B------:R-:W-:Y:S04]  /*6b80*/  IMAD R2, R2, c[0x0][0x208], RZ ;  /* 0x0000820002027a24 */ /* 0x000fe800078e02ff */
[----:B------:R-:W-:Y:S04]  /*6b90*/  IMAD R2, R249, c[0x0][0x20c], R2 ;  /* 0x00008300f9027a24 */ /* 0x000fe800078e0202 */
[----:B------:R-:W-:Y:S01]  /*6ba0*/  IMAD.IADD R53, R53, 0x1, R2 ;  /* 0x0000000135357824 */ /* 0x000fe200078e0202 */
[----:B------:R-:W-:Y:S03]  /*6bb0*/  SHF.R.S32.HI R2, RZ, 0x1f, R248 ;  /* 0x0000001fff027819 */ /* 0x000fe600000114f8 */
[----:B------:R-:W-:Y:S04]  /*6bc0*/  IMAD.WIDE.U32 R60, R248, c[0x0][0x218], R52 ;  /* 0x00008600f83c7a25 */ /* 0x000fe800078e0034 */
[----:B------:R-:W-:Y:S01]  /*6bd0*/  IMAD R2, R2, c[0x0][0x218], RZ ;  /* 0x0000860002027a24 */ /* 0x000fe200078e02ff */
[----:B------:R-:W-:Y:S01]  /*6be0*/  LDSM.16.M88.4 R112, [R234+0x7100] ;  /* 0x00710000ea70783b */ /* 0x000fe20000000200 */
[----:B------:R-:W-:Y:S02]  /*6bf0*/  IADD3 R84, P2, R60, UR22, RZ ;  /* 0x000000163c547c10 */ /* 0x000fe4000ff5e0ff */
[----:B------:R-:W-:Y:S03]  /*6c00*/  IMAD R2, R248, c[0x0][0x21c], R2 ;  /* 0x00008700f8027a24 */ /* 0x000fe600078e0202 */
[----:B------:R-:W1:Y:S06]  /*6c10*/  LDSM.16.M88.4 R16, [R135+0x3900] ;  /* 0x003900008710783b */ /* 0x000e6c0000000200 */
[----:B------:R-:W2:Y:S06]  /*6c20*/  LDSM.16.M88.4 R108, [R234+0x9100] ;  /* 0x00910000ea6c783b */ /* 0x000eac0000000200 */
[----:B------:R-:W3:Y:S06]  /*6c30*/  LDSM.16.M88.4 R32, [R135+0x4100] ;  /* 0x004100008720783b */ /* 0x000eec0000000200 */
[----:B------:R-:W4:Y:S06]  /*6c40*/  LDSM.16.M88.4 R48, [R135+0x4900] ;  /* 0x004900008730783b */ /* 0x000f2c0000000200 */
[----:B------:R-:W5:Y:S06]  /*6c50*/  LDSM.16.M88.4 R64, [R135+0x5100] ;  /* 0x005100008740783b */ /* 0x000f6c0000000200 */
[----:B------:R-:W3:Y:S06]  /*6c60*/  LDSM.16.M88.4 R80, [R135+0x5900] ;  /* 0x005900008750783b */ /* 0x000eec0000000200 */
[----:B------:R-:W-:Y:S01]  /*6c70*/  LDSM.16.M88.4 R96, [R135+0x6100] ;  /* 0x006100008760783b */ /* 0x000fe20000000200 */
[-C--:B-1----:R-:W-:Y:S05]  /*6c80*/  HMMA.16816.F32.BF16 R4, R112, R16.reuse, RZ ;  /* 0x000000107004723c */ /* 0x082fea00000418ff */
[----:B------:R-:W-:Y:S03]  /*6c90*/  LDSM.16.M88.4 R188, [R135+0x6900] ;  /* 0x0069000087bc783b */ /* 0x000fe60000000200 */
[C---:B--2---:R-:W-:Y:S03]  /*6ca0*/  HMMA.16816.F32.BF16 R8, R108.reuse, R16, RZ ;  /* 0x000000106c08723c */ /* 0x044fe600000418ff */
[----:B------:R-:W-:Y:S06]  /*6cb0*/  LDSM.16.M88.4 R192, [R237+0x7100] ;  /* 0x00710000edc0783b */ /* 0x000fec0000000200 */
[----:B------:R-:W-:Y:S01]  /*6cc0*/  LDSM.16.M88.4 R196, [R238] ;  /* 0x00000000eec4783b */ /* 0x000fe20000000200 */
[-C--:B------:R-:W-:Y:S05]  /*6cd0*/  HMMA.16816.F32.BF16 R12, R108, R18.reuse, RZ ;  /* 0x000000126c0c723c */ /* 0x080fea00000418ff */
[----:B------:R-:W-:Y:S03]  /*6ce0*/  LDSM.16.M88.4 R200, [R237+0x9100] ;  /* 0x00910000edc8783b */ /* 0x000fe60000000200 */
[C---:B------:R-:W-:Y:S03]  /*6cf0*/  HMMA.16816.F32.BF16 R16, R112.reuse, R18, RZ ;  /* 0x000000127010723c */ /* 0x040fe600000418ff */
[----:B------:R-:W-:Y:S05]  /*6d00*/  LDSM.16.M88.4 R204, [R244] ;  /* 0x00000000f4cc783b */ /* 0x000fea0000000200 */
[-C--:B---3--:R-:W-:Y:S01]  /*6d10*/  HMMA.16816.F32.BF16 R20, R112, R32.reuse, RZ ;  /* 0x000000207014723c */ /* 0x088fe200000418ff */
[----:B------:R-:W-:Y:S06]  /*6d20*/  LDSM.16.M88.4 R208, [R243] ;  /* 0x00000000f3d0783b */ /* 0x000fec0000000200 */
[----:B------:R-:W-:Y:S01]  /*6d30*/  LDSM.16.M88.4 R212, [R242] ;  /* 0x00000000f2d4783b */ /* 0x000fe20000000200 */
[C---:B------:R-:W-:Y:S05]  /*6d40*/  HMMA.16816.F32.BF16 R24, R108.reuse, R32, RZ ;  /* 0x000000206c18723c */ /* 0x040fea00000418ff */
[----:B------:R-:W-:Y:S03]  /*6d50*/  LDSM.16.M88.4 R216, [R241] ;  /* 0x00000000f1d8783b */ /* 0x000fe60000000200 */
[-C--:B------:R-:W-:Y:S03]  /*6d60*/  HMMA.16816.F32.BF16 R28, R108, R34.reuse, RZ ;  /* 0x000000226c1c723c */ /* 0x080fe600000418ff */
[----:B------:R-:W-:Y:S05]  /*6d70*/  LDSM.16.M88.4 R220, [R240] ;  /* 0x00000000f0dc783b */ /* 0x000fea0000000200 */
[C---:B------:R-:W-:Y:S01]  /*6d80*/  HMMA.16816.F32.BF16 R32, R112.reuse, R34, RZ ;  /* 0x000000227020723c */ /* 0x040fe200000418ff */
[----:B------:R-:W-:Y:S07]  /*6d90*/  LDSM.16.M88.4 R224, [R239] ;  /* 0x00000000efe0783b */ /* 0x000fee0000000200 */
[-C--:B----4-:R-:W-:Y:S08]  /*6da0*/  HMMA.16816.F32.BF16 R36, R112, R48.reuse, RZ ;  /* 0x000000307024723c */ /* 0x090ff000000418ff */
[C---:B------:R-:W-:Y:S08]  /*6db0*/  HMMA.16816.F32.BF16 R40, R108.reuse, R48, RZ ;  /* 0x000000306c28723c */ /* 0x040ff000000418ff */
[-C--:B------:R-:W-:Y:S08]  /*6dc0*/  HMMA.16816.F32.BF16 R44, R108, R50.reuse, RZ ;  /* 0x000000326c2c723c */ /* 0x080ff000000418ff */
[C---:B------:R-:W-:Y:S08]  /*6dd0*/  HMMA.16816.F32.BF16 R48, R112.reuse, R50, RZ ;  /* 0x000000327030723c */ /* 0x040ff000000418ff */
[-C--:B-----5:R-:W-:Y:S08]  /*6de0*/  HMMA.16816.F32.BF16 R52, R112, R64.reuse, RZ ;  /* 0x000000407034723c */ /* 0x0a0ff000000418ff */
[C---:B------:R-:W-:Y:S07]  /*6df0*/  HMMA.16816.F32.BF16 R56, R108.reuse, R64, RZ ;  /* 0x000000406c38723c */ /* 0x040fee00000418ff */
[----:B------:R-:W-:Y:S02]  /*6e00*/  IADD3.X R64, R61, UR5, R2, P2, !PT ;  /* 0x000000053d407c10 */ /* 0x000fe400097fe402 */
[-C--:B------:R-:W-:Y:S03]  /*6e10*/  HMMA.16816.F32.BF16 R60, R108, R66.reuse, RZ ;  /* 0x000000426c3c723c */ /* 0x080fe600000418ff */
[C---:B------:R-:W-:Y:S04]  /*6e20*/  LEA R2, P2, R84.reuse, c[0x0][0x1f8], 0x1 ;  /* 0x00007e0054027a11 */ /* 0x040fe800078408ff */
[----:B------:R-:W-:Y:S01]  /*6e30*/  LEA.HI.X R84, R84, c[0x0][0x1fc], R64, 0x1, P2 ;  /* 0x00007f0054547a11 */ /* 0x000fe200010f0c40 */
[----:B------:R-:W1:Y:S01]  /*6e40*/  SHFL.IDX PT, R86, R2, RZ, 0x181f ;  /* 0x00181fff02567589 */ /* 0x000e6200000e0000 */
[C---:B------:R-:W-:Y:S05]  /*6e50*/  HMMA.16816.F32.BF16 R64, R112.reuse, R66, RZ ;  /* 0x000000427040723c */ /* 0x040fea00000418ff */
[----:B------:R-:W2:Y:S03]  /*6e60*/  SHFL.IDX PT, R85, R84, RZ, 0x181f ;  /* 0x00181fff54557589 */ /* 0x000ea600000e0000 */
[-C--:B------:R-:W-:Y:S03]  /*6e70*/  HMMA.16816.F32.BF16 R68, R112, R80.reuse, RZ ;  /* 0x000000507044723c */ /* 0x080fe600000418ff */
[----:B------:R-:W3:Y:S05]  /*6e80*/  SHFL.IDX PT, R88, R2, 0x1, 0x181f ;  /* 0x00381f0002587f89 */ /* 0x000eea00000e0000 */
[C---:B------:R-:W-:Y:S01]  /*6e90*/  HMMA.16816.F32.BF16 R72, R108.reuse, R80, RZ ;  /* 0x000000506c48723c */ /* 0x040fe200000418ff */
[----:B------:R-:W4:Y:S03]  /*6ea0*/  SHFL.IDX PT, R89, R84, 0x1, 0x181f ;  /* 0x00381f0054597f89 */ /* 0x000f2600000e0000 */
[-C--:B-1----:R-:W-:Y:S04]  /*6eb0*/  IADD3 R86, P2, R86, R246.reuse, RZ ;  /* 0x000000f656567210 */ /* 0x082fe80007f5e0ff */
[-C--:B------:R-:W-:Y:S01]  /*6ec0*/  HMMA.16816.F32.BF16 R76, R108, R82.reuse, RZ ;  /* 0x000000526c4c723c */ /* 0x080fe200000418ff */
[----:B------:R-:W1:Y:S03]  /*6ed0*/  SHFL.IDX PT, R94, R2, 0x2, 0x181f ;  /* 0x00581f00025e7f89 */ /* 0x000e6600000e0000 */
[--C-:B--2---:R-:W-:Y:S03]  /*6ee0*/  IMAD.X R87, R85, 0x1, R247.reuse, P2 ;  /* 0x0000000155577824 */ /* 0x104fe600010e06f7 */
[----:B------:R-:W2:Y:S01]  /*6ef0*/  SHFL.IDX PT, R92, R2, 0x3, 0x181f ;  /* 0x00781f00025c7f89 */ /* 0x000ea200000e0000 */
[C---:B------:R-:W-:Y:S04]  /*6f00*/  HMMA.16816.F32.BF16 R80, R112.reuse, R82, RZ ;  /* 0x000000527050723c */ /* 0x040fe800000418ff */
[-C--:B---3--:R-:W-:Y:S01]  /*6f10*/  IADD3 R88, P5, R88, R246.reuse, RZ ;  /* 0x000000f658587210 */ /* 0x088fe20007fbe0ff */
[----:B------:R3:W-:Y:S04]  /*6f20*/  LDGSTS.E.BYPASS.LTC128B.128 [R245+0x100], [R86.64], !P3 ;  /* 0x0010000056f57fae */ /* 0x0007e8000d901d4c */
[--C-:B----4-:R-:W-:Y:S02]  /*6f30*/  IMAD.X R89, R89, 0x1, R247.reuse, P5 ;  /* 0x0000000159597824 */ /* 0x110fe400028e06f7 */
[----:B------:R-:W4:Y:S06]  /*6f40*/  SHFL.IDX PT, R91, R84, 0x2, 0x181f ;  /* 0x00581f00545b7f89 */ /* 0x000f2c00000e0000 */
[----:B------:R-:W5:Y:S01]  /*6f50*/  SHFL.IDX PT, R90, R84, 0x3, 0x181f ;  /* 0x00781f00545a7f89 */ /* 0x000f6200000e0000 */
[-C--:B-1----:R-:W-:Y:S05]  /*6f60*/  IADD3 R94, P4, R94, R246.reuse, RZ ;  /* 0x000000f65e5e7210 */ /* 0x082fea0007f9e0ff */
[----:B------:R-:W-:Y:S01]  /*6f70*/  SHFL.IDX PT, R104, R84, 0x4, 0x181f ;  /* 0x00981f0054687f89 */ /* 0x000fe200000e0000 */
[-C--:B--2---:R-:W-:Y:S05]  /*6f80*/  IADD3 R92, P2, R92, R246.reuse, RZ ;  /* 0x000000f65c5c7210 */ /* 0x084fea0007f5e0ff */
[----:B------:R-:W-:Y:S06]  /*6f90*/  SHFL.IDX PT, R103, R84, 0x5, 0x181f ;  /* 0x00b81f0054677f89 */ /* 0x000fec00000e0000 */
[----:B------:R3:W-:Y:S01]  /*6fa0*/  SHFL.IDX PT, R101, R84, 0x6, 0x181f ;  /* 0x00d81f0054657f89 */ /* 0x0007e200000e0000 */
[--C-:B----4-:R-:W-:Y:S05]  /*6fb0*/  IMAD.X R95, R91, 0x1, R247.reuse, P4 ;  /* 0x000000015b5f7824 */ /* 0x110fea00020e06f7 */
[----:B------:R1:W-:Y:S01]  /*6fc0*/  LDGSTS.E.BYPASS.LTC128B.128 [R245+0x900], [R88.64], !P3 ;  /* 0x0090000058f57fae */ /* 0x0003e2000d901d4c */
[--C-:B-----5:R-:W-:Y:S05]  /*6fd0*/  IMAD.X R93, R90, 0x1, R247.reuse, P2 ;  /* 0x000000015a5d7824 */ /* 0x120fea00010e06f7 */
[----:B------:R-:W2:Y:S06]  /*6fe0*/  SHFL.IDX PT, R100, R2, 0x4, 0x181f ;  /* 0x00981f0002647f89 */ /* 0x000eac00000e0000 */
[----:B------:R-:W4:Y:S01]  /*6ff0*/  SHFL.IDX PT, R102, R2, 0x5, 0x181f ;  /* 0x00b81f0002667f89 */ /* 0x000f2200000e0000 */
[-C--:B---3--:R-:W-:Y:S05]  /*7000*/  HMMA.16816.F32.BF16 R84, R112, R96.reuse, RZ ;  /* 0x000000607054723c */ /* 0x088fea00000418ff */
[----:B------:R-:W3:Y:S06]  /*7010*/  SHFL.IDX PT, R2, R2, 0x6, 0x181f ;  /* 0x00d81f0002027f89 */ /* 0x000eec00000e0000 */
[----:B------:R5:W-:Y:S01]  /*7020*/  LDGSTS.E.BYPASS.LTC128B.128 [R245+0x1100], [R94.64], !P3 ;  /* 0x011000005ef57fae */ /* 0x000be2000d901d4c */
[C---:B-1----:R-:W-:Y:S05]  /*7030*/  HMMA.16816.F32.BF16 R88, R108.reuse, R96, RZ ;  /* 0x000000606c58723c */ /* 0x042fea00000418ff */
[----:B------:R5:W-:Y:S02]  /*7040*/  LDGSTS.E.BYPASS.LTC128B.128 [R245+0x1900], [R92.64], !P3 ;  /* 0x019000005cf57fae */ /* 0x000be4000d901d4c */
[-C--:B--2---:R-:W-:Y:S02]  /*7050*/  IADD3 R96, P5, R100, R246.reuse, RZ ;  /* 0x000000f664607210 */ /* 0x084fe40007fbe0ff */
[-C--:B----4-:R-:W-:Y:S03]  /*7060*/  IADD3 R102, P4, R102, R246.reuse, RZ ;  /* 0x000000f666667210 */ /* 0x090fe60007f9e0ff */
[--C-:B------:R-:W-:Y:S02]  /*7070*/  IMAD.X R97, R104, 0x1, R247.reuse, P5 ;  /* 0x0000000168617824 */ /* 0x100fe400028e06f7 */
[--C-:B------:R-:W-:Y:S01]  /*7080*/  IMAD.X R103, R103, 0x1, R247.reuse, P4 ;  /* 0x0000000167677824 */ /* 0x100fe200020e06f7 */
[----:B---3--:R-:W-:Y:S02]  /*7090*/  IADD3 R100, P2, R2, R246, RZ ;  /* 0x000000f602647210 */ /* 0x008fe40007f5e0ff */
[----:B------:R1:W-:Y:S03]  /*70a0*/  LDGSTS.E.BYPASS.LTC128B.128 [R245+0x2100], [R96.64], !P3 ;  /* 0x0210000060f57fae */ /* 0x0003e6000d901d4c */
[----:B------:R-:W-:Y:S01]  /*70b0*/  IMAD.X R101, R101, 0x1, R247, P2 ;  /* 0x0000000165657824 */ /* 0x000fe200010e06f7 */
[----:B------:R-:W-:Y:S02]  /*70c0*/  PLOP3.LUT P2, PT, PT, PT, UP0, 0x80, 0x0 ;  /* 0x000000000000781c */ /* 0x000fe40003f4f008 */
[----:B------:R2:W-:Y:S06]  /*70d0*/  LDGSTS.E.BYPASS.LTC128B.128 [R245+0x2900], [R102.64], !P3 ;  /* 0x0290000066f57fae */ /* 0x0005ec000d901d4c */
[----:B------:R2:W-:Y:S01]  /*70e0*/  LDGSTS.E.BYPASS.LTC128B.128 [R245+0x3100], [R100.64], !P3 ;  /* 0x0310000064f57fae */ /* 0x0005e2000d901d4c */
[-C--:B-----5:R-:W-:Y:S05]  /*70f0*/  HMMA.16816.F32.BF16 R92, R108, R98.reuse, RZ ;  /* 0x000000626c5c723c */ /* 0x0a0fea00000418ff */
[----:B------:R-:W0:Y:S03]  /*7100*/  LDGDEPBAR ;  /* 0x00000000000079af */ /* 0x000e260000000000 */
[C---:B-1----:R-:W-:Y:S08]  /*7110*/  HMMA.16816.F32.BF16 R96, R112.reuse, R98, RZ ;  /* 0x000000627060723c */ /* 0x042ff000000418ff */
[-C--:B--2---:R-:W-:Y:S08]  /*7120*/  HMMA.16816.F32.BF16 R100, R112, R188.reuse, RZ ;  /* 0x000000bc7064723c */ /* 0x084ff000000418ff */
[C---:B------:R-:W-:Y:S08]  /*7130*/  HMMA.16816.F32.BF16 R104, R108.reuse, R188, RZ ;  /* 0x000000bc6c68723c */ /* 0x040ff000000418ff */
[-C--:B------:R-:W-:Y:S08]  /*7140*/  HMMA.16816.F32.BF16 R108, R108, R190.reuse, RZ ;  /* 0x000000be6c6c723c */ /* 0x080ff000000418ff */
[----:B------:R-:W-:Y:S01]  /*7150*/  HMMA.16816.F32.BF16 R112, R112, R190, RZ ;  /* 0x000000be7070723c */ /* 0x000fe200000418ff */
[----:B------:R-:W-:Y:S07]  /*7160*/  LDSM.16.M88.4 R188, [R235+0x7100] ;  /* 0x00710000ebbc783b */ /* 0x000fee0000000200 */
[-C--:B------:R-:W-:Y:S08]  /*7170*/  HMMA.16816.F32.BF16 R4, R192, R196.reuse, R4 ;  /* 0x000000c4c004723c */ /* 0x080ff00000041804 */
[C---:B------:R-:W-:Y:S08]  /*7180*/  HMMA.16816.F32.BF16 R8, R200.reuse, R196, R8 ;  /* 0x000000c4c808723c */ /* 0x040ff00000041808 */
[-C--:B------:R-:W-:Y:S08]  /*7190*/  HMMA.16816.F32.BF16 R12, R200, R198.reuse, R12 ;  /* 0x000000c6c80c723c */ /* 0x080ff0000004180c */
[C---:B------:R-:W-:Y:S01]  /*71a0*/  HMMA.16816.F32.BF16 R16, R192.reuse, R198, R16 ;  /* 0x000000c6c010723c */ /* 0x040fe20000041810 */
[----:B------:R-:W1:Y:S07]  /*71b0*/  LDSM.16.M88.4 R196, [R233+0x3900] ;  /* 0x00390000e9c4783b */ /* 0x000e6e0000000200 */
[-C--:B------:R-:W-:Y:S08]  /*71c0*/  HMMA.16816.F32.BF16 R20, R192, R204.reuse, R20 ;  /* 0x000000ccc014723c */ /* 0x080ff00000041814 */
[C---:B------:R-:W-:Y:S08]  /*71d0*/  HMMA.16816.F32.BF16 R24, R200.reuse, R204, R24 ;  /* 0x000000ccc818723c */ /* 0x040ff00000041818 */
[-C--:B------:R-:W-:Y:S08]  /*71e0*/  HMMA.16816.F32.BF16 R28, R200, R206.reuse, R28 ;  /* 0x000000cec81c723c */ /* 0x080ff0000004181c */
[C---:B------:R-:W-:Y:S01]  /*71f0*/  HMMA.16816.F32.BF16 R32, R192.reuse, R206, R32 ;  /* 0x000000cec020723c */ /* 0x040fe20000041820 */
[----:B------:R-:W2:Y:S07]  /*7200*/  LDSM.16.M88.4 R204, [R235+0x9100] ;  /* 0x00910000ebcc783b */ /* 0x000eae0000000200 */
[-C--:B------:R-:W-:Y:S08]  /*7210*/  HMMA.16816.F32.BF16 R36, R192, R208.reuse, R36 ;  /* 0x000000d0c024723c */ /* 0x080ff00000041824 */
[C---:B------:R-:W-:Y:S08]  /*7220*/  HMMA.16816.F32.BF16 R40, R200.reuse, R208, R40 ;  /* 0x000000d0c828723c */ /* 0x040ff00000041828 */
[-C--:B------:R-:W-:Y:S08]  /*7230*/  HMMA.16816.F32.BF16 R44, R200, R210.reuse, R44 ;  /* 0x000000d2c82c723c */ /* 0x080ff0000004182c */
[C---:B------:R-:W-:Y:S01]  /*7240*/  HMMA.16816.F32.BF16 R48, R192.reuse, R210, R48 ;  /* 0x000000d2c030723c */ /* 0x040fe20000041830 */
[----:B------:R-:W3:Y:S07]  /*7250*/  LDSM.16.M88.4 R208, [R233+0x4100] ;  /* 0x00410000e9d0783b */ /* 0x000eee0000000200 */
[-C--:B------:R-:W-:Y:S08]  /*7260*/  HMMA.16816.F32.BF16 R52, R192, R212.reuse, R52 ;  /* 0x000000d4c034723c */ /* 0x080ff00000041834 */
[C---:B------:R-:W-:Y:S08]  /*7270*/  HMMA.16816.F32.BF16 R56, R200.reuse, R212, R56 ;  /* 0x000000d4c838723c */ /* 0x040ff00000041838 */
[-C--:B------:R-:W-:Y:S08]  /*7280*/  HMMA.16816.F32.BF16 R60, R200, R214.reuse, R60 ;  /* 0x000000d6c83c723c */ /* 0x080ff0000004183c */
[C---:B------:R-:W-:Y:S01]  /*7290*/  HMMA.16816.F32.BF16 R64, R192.reuse, R214, R64 ;  /* 0x000000d6c040723c */ /* 0x040fe20000041840 */
[----:B------:R-:W4:Y:S07]  /*72a0*/  LDSM.16.M88.4 R212, [R233+0x4900] ;  /* 0x00490000e9d4783b */ /* 0x000f2e0000000200 */
[-C--:B------:R-:W-:Y:S08]  /*72b0*/  HMMA.16816.F32.BF16 R68, R192, R216.reuse, R68 ;  /* 0x000000d8c044723c */ /* 0x080ff00000041844 */
[C---:B------:R-:W-:Y:S08]  /*72c0*/  HMMA.16816.F32.BF16 R72, R200.reuse, R216, R72 ;  /* 0x000000d8c848723c */ /* 0x040ff00000041848 */
[-C--:B------:R-:W-:Y:S08]  /*72d0*/  HMMA.16816.F32.BF16 R76, R200, R218.reuse, R76 ;  /* 0x000000dac84c723c */ /* 0x080ff0000004184c */
[C---:B------:R-:W-:Y:S01]  /*72e0*/  HMMA.16816.F32.BF16 R80, R192.reuse, R218, R80 ;  /* 0x000000dac050723c */ /* 0x040fe20000041850 */
[----:B------:R-:W-:Y:S07]  /*72f0*/  LDSM.16.M88.4 R216, [R233+0x5900] ;  /* 0x00590000e9d8783b */ /* 0x000fee0000000200 */
[-C--:B------:R-:W-:Y:S08]  /*7300*/  HMMA.16816.F32.BF16 R84, R192, R220.reuse, R84 ;  /* 0x000000dcc054723c */ /* 0x080ff00000041854 */
[C---:B------:R-:W-:Y:S08]  /*7310*/  HMMA.16816.F32.BF16 R88, R200.reuse, R220, R88 ;  /* 0x000000dcc858723c */ /* 0x040ff00000041858 */
[-C--:B------:R-:W-:Y:S08]  /*7320*/  HMMA.16816.F32.BF16 R92, R200, R222.reuse, R92 ;  /* 0x000000dec85c723c */ /* 0x080ff0000004185c */
[C---:B------:R-:W-:Y:S01]  /*7330*/  HMMA.16816.F32.BF16 R96, R192.reuse, R222, R96 ;  /* 0x000000dec060723c */ /* 0x040fe20000041860 */
[----:B------:R-:W-:Y:S07]  /*7340*/  LDSM.16.M88.4 R220, [R232+0x1000] ;  /* 0x00100000e8dc783b */ /* 0x000fee0000000200 */
[-C--:B------:R-:W-:Y:S08]  /*7350*/  HMMA.16816.F32.BF16 R100, R192, R224.reuse, R100 ;  /* 0x000000e0c064723c */ /* 0x080ff00000041864 */
[C---:B------:R-:W-:Y:S08]  /*7360*/  HMMA.16816.F32.BF16 R104, R200.reuse, R224, R104 ;  /* 0x000000e0c868723c */ /* 0x040ff00000041868 */
[-C--:B------:R-:W-:Y:S01]  /*7370*/  HMMA.16816.F32.BF16 R108, R200, R226.reuse, R108 ;  /* 0x000000e2c86c723c */ /* 0x080fe2000004186c */
[----:B------:R-:W5:Y:S07]  /*7380*/  LDSM.16.M88.4 R200, [R233+0x5100] ;  /* 0x00510000e9c8783b */ /* 0x000f6e0000000200 */
[----:B------:R-:W-:Y:S01]  /*7390*/  HMMA.16816.F32.BF16 R112, R192, R226, R112 ;  /* 0x000000e2c070723c */ /* 0x000fe20000041870 */
[----:B------:R-:W4:Y:S07]  /*73a0*/  LDSM.16.M88.4 R192, [R233+0x6100] ;  /* 0x00610000e9c0783b */ /* 0x000f2e0000000200 */
[-C--:B-1----:R-:W-:Y:S08]  /*73b0*/  HMMA.16816.F32.BF16 R4, R188, R196.reuse, R4 ;  /* 0x000000c4bc04723c */ /* 0x082ff00000041804 */
[C---:B--2---:R-:W-:Y:S08]  /*73c0*/  HMMA.16816.F32.BF16 R8, R204.reuse, R196, R8 ;  /* 0x000000c4cc08723c */ /* 0x044ff00000041808 */
[-C--:B------:R-:W-:Y:S08]  /*73d0*/  HMMA.16816.F32.BF16 R12, R204, R198.reuse, R12 ;  /* 0x000000c6cc0c723c */ /* 0x080ff0000004180c */
[C---:B------:R-:W-:Y:S01]  /*73e0*/  HMMA.16816.F32.BF16 R16, R188.reuse, R198, R16 ;  /* 0x000000c6bc10723c */ /* 0x040fe20000041810 */
[----:B------:R-:W1:Y:S07]  /*73f0*/  LDSM.16.M88.4 R196, [R233+0x6900] ;  /* 0x00690000e9c4783b */ /* 0x000e6e0000000200 */
[-C--:B---3--:R-:W-:Y:S08]  /*7400*/  HMMA.16816.F32.BF16 R20, R188, R208.reuse, R20 ;  /* 0x000000d0bc14723c */ /* 0x088ff00000041814 */
[C---:B------:R-:W-:Y:S08]  /*7410*/  HMMA.16816.F32.BF16 R24, R204.reuse, R208, R24 ;  /* 0x000000d0cc18723c */ /* 0x040ff00000041818 */
[-C--:B------:R-:W-:Y:S08]  /*7420*/  HMMA.16816.F32.BF16 R28, R204, R210.reuse, R28 ;  /* 0x000000d2cc1c723c */ /* 0x080ff0000004181c */
[C---:B------:R-:W-:Y:S01]  /*7430*/  HMMA.16816.F32.BF16 R32, R188.reuse, R210, R32 ;  /* 0x000000d2bc20723c */ /* 0x040fe20000041820 */
[----:B------:R-:W-:Y:S07]  /*7440*/  LDSM.16.M88.4 R208, [R232] ;  /* 0x00000000e8d0783b */ /* 0x000fee0000000200 */
[-C--:B----4-:R-:W-:Y:S08]  /*7450*/  HMMA.16816.F32.BF16 R36, R188, R212.reuse, R36 ;  /* 0x000000d4bc24723c */ /* 0x090ff00000041824 */
[C---:B------:R-:W-:Y:S08]  /*7460*/  HMMA.16816.F32.BF16 R40, R204.reuse, R212, R40 ;  /* 0x000000d4cc28723c */ /* 0x040ff00000041828 */
[-C--:B------:R-:W-:Y:S08]  /*7470*/  HMMA.16816.F32.BF16 R44, R204, R214.reuse, R44 ;  /* 0x000000d6cc2c723c */ /* 0x080ff0000004182c */
[C---:B------:R-:W-:Y:S01]  /*7480*/  HMMA.16816.F32.BF16 R48, R188.reuse, R214, R48 ;  /* 0x000000d6bc30723c */ /* 0x040fe20000041830 */
[----:B------:R-:W-:Y:S07]  /*7490*/  LDSM.16.M88.4 R212, [R236+0x9100] ;  /* 0x00910000ecd4783b */ /* 0x000fee0000000200 */
[-C--:B-----5:R-:W-:Y:S08]  /*74a0*/  HMMA.16816.F32.BF16 R52, R188, R200.reuse, R52 ;  /* 0x000000c8bc34723c */ /* 0x0a0ff00000041834 */
        /* <DEDUP_REMOVED lines=14> */
[-C--:B-1----:R-:W-:Y:S08]  /*7590*/  HMMA.16816.F32.BF16 R100, R188, R196.reuse, R100 ;  /* 0x000000c4bc64723c */ /* 0x082ff00000041864 */
[C---:B------:R-:W-:Y:S08]  /*75a0*/  HMMA.16816.F32.BF16 R104, R204.reuse, R196, R104 ;  /* 0x000000c4cc68723c */ /* 0x040ff00000041868 */
[-C--:B------:R-:W-:Y:S01]  /*75b0*/  HMMA.16816.F32.BF16 R108, R204, R198.reuse, R108 ;  /* 0x000000c6cc6c723c */ /* 0x080fe2000004186c */
[----:B------:R-:W1:Y:S07]  /*75c0*/  LDSM.16.M88.4 R204, [R232+0x2000] ;  /* 0x00200000e8cc783b */ /* 0x000e6e0000000200 */
[----:B------:R-:W-:Y:S01]  /*75d0*/  HMMA.16816.F32.BF16 R112, R188, R198, R112 ;  /* 0x000000c6bc70723c */ /* 0x000fe20000041870 */
[----:B------:R-:W5:Y:S06]  /*75e0*/  LDSM.16.M88.4 R188, [R232+0x2800] ;  /* 0x00280000e8bc783b */ /* 0x000f6c0000000200 */
[----:B------:R-:W1:Y:S01]  /*75f0*/  LDSM.16.M88.4 R196, [R232+0x3000] ;  /* 0x00300000e8c4783b */ /* 0x000e620000000200 */
[-C--:B--2---:R-:W-:Y:S01]  /*7600*/  HMMA.16816.F32.BF16 R4, R200, R208.reuse, R4 ;  /* 0x000000d0c804723c */ /* 0x084fe20000041804 */
[----:B------:R-:W-:Y:S04]  /*7610*/  DEPBAR.LE SB0, 0x0 ;  /* 0x000080000000791a */ /* 0x000fe80000000000 */
[----:B------:R-:W-:Y:S03]  /*7620*/  BAR.SYNC.DEFER_BLOCKING 0x0 ;  /* 0x0000000000007b1d */ /* 0x000fe60000010000 */
[C---:B------:R-:W-:Y:S08]  /*7630*/  HMMA.16816.F32.BF16 R8, R212.reuse, R208, R8 ;  /* 0x000000d0d408723c */ /* 0x040ff00000041808 */
[-C--:B------:R-:W-:Y:S08]  /*7640*/  HMMA.16816.F32.BF16 R12, R212, R210.reuse, R12 ;  /* 0x000000d2d40c723c */ /* 0x080ff0000004180c */
[C---:B------:R-:W-:Y:S08]  /*7650*/  HMMA.16816.F32.BF16 R16, R200.reuse, R210, R16 ;  /* 0x000000d2c810723c */ /* 0x040ff00000041810 */
[-C--:B---3--:R-:W-:Y:S08]  /*7660*/  HMMA.16816.F32.BF16 R20, R200, R216.reuse, R20 ;  /* 0x000000d8c814723c */ /* 0x088ff00000041814 */
[C---:B------:R-:W-:Y:S08]  /*7670*/  HMMA.16816.F32.BF16 R24, R212.reuse, R216, R24 ;  /* 0x000000d8d418723c */ /* 0x040ff00000041818 */
[-C--:B------:R-:W-:Y:S08]  /*7680*/  HMMA.16816.F32.BF16 R28, R212, R218.reuse, R28 ;  /* 0x000000dad41c723c */ /* 0x080ff0000004181c */
[C---:B------:R-:W-:Y:S08]  /*7690*/  HMMA.16816.F32.BF16 R32, R200.reuse, R218, R32 ;  /* 0x000000dac820723c */ /* 0x040ff00000041820 */
[-C--:B------:R-:W-:Y:S08]  /*76a0*/  HMMA.16816.F32.BF16 R36, R200, R220.reuse, R36 ;  /* 0x000000dcc824723c */ /* 0x080ff00000041824 */
[C---:B------:R-:W-:Y:S08]  /*76b0*/  HMMA.16816.F32.BF16 R40, R212.reuse, R220, R40 ;  /* 0x000000dcd428723c */ /* 0x040ff00000041828 */
[-C--:B------:R-:W-:Y:S08]  /*76c0*/  HMMA.16816.F32.BF16 R44, R212, R222.reuse, R44 ;  /* 0x000000ded42c723c */ /* 0x080ff0000004182c */
[C---:B------:R-:W-:Y:S08]  /*76d0*/  HMMA.16816.F32.BF16 R48, R200.reuse, R222, R48 ;  /* 0x000000dec830723c */ /* 0x040ff00000041830 */
[-C--:B----4-:R-:W-:Y:S08]  /*76e0*/  HMMA.16816.F32.BF16 R52, R200, R192.reuse, R52 ;  /* 0x000000c0c834723c */ /* 0x090ff00000041834 */
[C---:B------:R-:W-:Y:S08]  /*76f0*/  HMMA.16816.F32.BF16 R56, R212.reuse, R192, R56 ;  /* 0x000000c0d438723c */ /* 0x040ff00000041838 */
[-C--:B------:R-:W-:Y:S08]  /*7700*/  HMMA.16816.F32.BF16 R60, R212, R194.reuse, R60 ;  /* 0x000000c2d43c723c */ /* 0x080ff0000004183c */
[C---:B------:R-:W-:Y:S08]  /*7710*/  HMMA.16816.F32.BF16 R64, R200.reuse, R194, R64 ;  /* 0x000000c2c840723c */ /* 0x040ff00000041840 */
[-C--:B-1----:R-:W-:Y:S08]  /*7720*/  HMMA.16816.F32.BF16 R68, R200, R204.reuse, R68 ;  /* 0x000000ccc844723c */ /* 0x082ff00000041844 */
[C---:B------:R-:W-:Y:S08]  /*7730*/  HMMA.16816.F32.BF16 R72, R212.reuse, R204, R72 ;  /* 0x000000ccd448723c */ /* 0x040ff00000041848 */
[-C--:B------:R-:W-:Y:S08]  /*7740*/  HMMA.16816.F32.BF16 R76, R212, R206.reuse, R76 ;  /* 0x000000ced44c723c */ /* 0x080ff0000004184c */
[C---:B------:R-:W-:Y:S08]  /*7750*/  HMMA.16816.F32.BF16 R80, R200.reuse, R206, R80 ;  /* 0x000000cec850723c */ /* 0x040ff00000041850 */
[-C--:B-----5:R-:W-:Y:S08]  /*7760*/  HMMA.16816.F32.BF16 R84, R200, R188.reuse, R84 ;  /* 0x000000bcc854723c */ /* 0x0a0ff00000041854 */
[C---:B------:R-:W-:Y:S08]  /*7770*/  HMMA.16816.F32.BF16 R88, R212.reuse, R188, R88 ;  /* 0x000000bcd458723c */ /* 0x040ff00000041858 */
[-C--:B------:R-:W-:Y:S08]  /*7780*/  HMMA.16816.F32.BF16 R92, R212, R190.reuse, R92 ;  /* 0x000000bed45c723c */ /* 0x080ff0000004185c */
[C---:B------:R-:W-:Y:S08]  /*7790*/  HMMA.16816.F32.BF16 R96, R200.reuse, R190, R96 ;  /* 0x000000bec860723c */ /* 0x040ff00000041860 */
[-C--:B------:R-:W-:Y:S08]  /*77a0*/  HMMA.16816.F32.BF16 R100, R200, R196.reuse, R100 ;  /* 0x000000c4c864723c */ /* 0x080ff00000041864 */
[C---:B------:R-:W-:Y:S08]  /*77b0*/  HMMA.16816.F32.BF16 R104, R212.reuse, R196, R104 ;  /* 0x000000c4d468723c */ /* 0x040ff00000041868 */
[-C--:B------:R-:W-:Y:S08]  /*77c0*/  HMMA.16816.F32.BF16 R108, R212, R198.reuse, R108 ;  /* 0x000000c6d46c723c */ /* 0x080ff0000004186c */
[----:B------:R-:W-:Y:S01]  /*77d0*/  HMMA.16816.F32.BF16 R112, R200, R198, R112 ;  /* 0x000000c6c870723c */ /* 0x000fe20000041870 */
[----:B------:R-:W-:-:S07]  /*77e0*/  @P2 BRA `(.L_x_5) ;  /* 0xffffef4000002947 */ /* 0x000fce000383ffff */
.L_x_4:
[----:B--2---:R-:W-:Y:S01]  /*77f0*/  FMNMX.FTZ R133, R4, R0, !PT ;  /* 0x0000000004857209 */ /* 0x004fe20007810000 */
[----:B------:R-:W-:Y:S01]  /*7800*/  STL [R1+0x18], R135 ;  /* 0x0000188701007387 */ /* 0x000fe20000100800 */
[----:B------:R-:W-:Y:S02]  /*7810*/  FMNMX.FTZ R2, R6, R3, !PT ;  /* 0x0000000306027209 */ /* 0x000fe40007810000 */
[----:B------:R-:W-:Y:S01]  /*7820*/  FMNMX.FTZ R133, R5, R133, !PT ;  /* 0x0000008505857209 */ /* 0x000fe20007810000 */
[----:B------:R-:W0:Y:S01]  /*7830*/  LDGDEPBAR ;  /* 0x00000000000079af */ /* 0x000e220000000000 */
[----:B------:R-:W-:Y:S02]  /*7840*/  FMNMX.FTZ R2, R7, R2, !PT ;  /* 0x0000000207027209 */ /* 0x000fe40007810000 */
        /* <DEDUP_REMOVED lines=75> */
[----:B------:R-:W-:Y:S01]  /*7d00*/  FMNMX.FTZ R2, R103, R2, !PT ;  /* 0x0000000267027209 */ /* 0x000fe20007810000 */
[----:B------:R-:W1:Y:S01]  /*7d10*/  SHFL.BFLY PT, R188, R133, 0x2, 0x1f ;  /* 0x0c401f0085bc7f89 */ /* 0x000e6200000e0000 */
[----:B------:R-:W-:Y:S02]  /*7d20*/  FMNMX.FTZ R129, R73, R129, !PT ;  /* 0x0000008149817209 */ /* 0x000fe40007810000 */
[----:B------:R-:W-:Y:S02]  /*7d30*/  FMNMX.FTZ R2, R114, R2, !PT ;  /* 0x0000000272027209 */ /* 0x000fe40007810000 */
[----:B------:R-:W-:Y:S02]  /*7d40*/  FMNMX.FTZ R130, R43, R130, !PT ;  /* 0x000000822b827209 */ /* 0x000fe40007810000 */
[----:B------:R-:W-:Y:S02]  /*7d50*/  FMNMX.FTZ R129, R76, R129, !PT ;  /* 0x000000814c817209 */ /* 0x000fe40007810000 */
[----:B------:R-:W-:Y:S02]  /*7d60*/  FMNMX.FTZ R2, R115, R2, !PT ;  /* 0x0000000273027209 */ /* 0x000fe40007810000 */
[----:B------:R-:W-:Y:S02]  /*7d70*/  FMNMX.FTZ R130, R46, R130, !PT ;  /* 0x000000822e827209 */ /* 0x000fe40007810000 */
[----:B------:R-:W-:Y:S01]  /*7d80*/  FMNMX.FTZ R129, R77, R129, !PT ;  /* 0x000000814d817209 */ /* 0x000fe20007810000 */
[----:B------:R-:W2:Y:S01]  /*7d90*/  SHFL.BFLY PT, R132, R2, 0x2, 0x1f ;  /* 0x0c401f0002847f89 */ /* 0x000ea200000e0000 */
        /* <DEDUP_REMOVED lines=13> */
[----:B-1----:R-:W-:Y:S02]  /*7e70*/  FMNMX.FTZ R133, R133, R188, !PT ;  /* 0x000000bc85857209 */ /* 0x002fe40007810000 */
[----:B------:R-:W-:Y:S02]  /*7e80*/  FMNMX.FTZ R130, R78, R130, !PT ;  /* 0x000000824e827209 */ /* 0x000fe40007810000 */
[----:B--2---:R-:W-:Y:S01]  /*7e90*/  FMNMX.FTZ R2, R2, R132, !PT ;  /* 0x0000008402027209 */ /* 0x004fe20007810000 */
[----:B------:R-:W1:Y:S01]  /*7ea0*/  SHFL.BFLY PT, R188, R133, 0x1, 0x1f ;  /* 0x0c201f0085bc7f89 */ /* 0x000e6200000e0000 */
[----:B------:R-:W-:Y:S02]  /*7eb0*/  FMNMX.FTZ R130, R79, R130, !PT ;  /* 0x000000824f827209 */ /* 0x000fe40007810000 */
[----:B------:R-:W-:Y:S02]  /*7ec0*/  FMNMX.FTZ R129, R108, R129, !PT ;  /* 0x000000816c817209 */ /* 0x000fe40007810000 */
[----:B------:R-:W-:Y:S02]  /*7ed0*/  FMNMX.FTZ R130, R90, R130, !PT ;  /* 0x000000825a827209 */ /* 0x000fe40007810000 */
[----:B------:R-:W-:Y:S01]  /*7ee0*/  FMNMX.FTZ R129, R109, R129, !PT ;  /* 0x000000816d817209 */ /* 0x000fe20007810000 */
[----:B------:R-:W2:Y:S01]  /*7ef0*/  SHFL.BFLY PT, R132, R2, 0x1, 0x1f ;  /* 0x0c201f0002847f89 */ /* 0x000ea200000e0000 */
[----:B------:R-:W-:Y:S02]  /*7f00*/  FMNMX.FTZ R130, R91, R130, !PT ;  /* 0x000000825b827209 */ /* 0x000fe40007810000 */
[----:B------:R-:W-:Y:S01]  /*7f10*/  ISETP.LT.AND P2, PT, RZ, UR9, PT ;  /* 0x00000009ff007c0c */ /* 0x000fe2000bf41270 */
[----:B------:R-:W-:Y:S01]  /*7f20*/  UIADD3 UR9, UR9, -0x1, URZ ;  /* 0xffffffff09097890 */ /* 0x000fe2000fffe03f */
[----:B------:R-:W-:Y:S03]  /*7f30*/  FMNMX.FTZ R130, R94, R130, !PT ;  /* 0x000000825e827209 */ /* 0x000fe60007810000 */
[----:B------:R-:W3:Y:S01]  /*7f40*/  SHFL.BFLY PT, R131, R129, 0x2, 0x1f ;  /* 0x0c401f0081837f89 */ /* 0x000ee200000e0000 */
[----:B------:R-:W-:Y:S04]  /*7f50*/  FMNMX.FTZ R130, R95, R130, !PT ;  /* 0x000000825f827209 */ /* 0x000fe80007810000 */
[----:B------:R-:W-:Y:S02]  /*7f60*/  FMNMX.FTZ R130, R106, R130, !PT ;  /* 0x000000826a827209 */ /* 0x000fe40007810000 */
[----:B-1----:R-:W-:Y:S05]  /*7f70*/  FMNMX.FTZ R133, R133, R188, !PT ;  /* 0x000000bc85857209 */ /* 0x002fea0007810000 */
[C---:B------:R-:W-:Y:S02]  /*7f80*/  FMUL.FTZ R188, R133.reuse, c[0x0][0x2d0] ;  /* 0x0000b40085bc7a20 */ /* 0x040fe40000410000 */
[----:B------:R-:W-:Y:S01]  /*7f90*/  FADD.FTZ R0, -R133, R0 ;  /* 0x0000000085007221 */ /* 0x000fe20000010100 */
[----:B--2---:R-:W-:Y:S01]  /*7fa0*/  FMNMX.FTZ R132, R2, R132, !PT ;  /* 0x0000008402847209 */ /* 0x004fe20007810000 */
[--C-:B------:R-:W-:Y:S02]  /*7fb0*/  FFMA.FTZ R20, R20, c[0x0][0x2d0], -R188.reuse ;  /* 0x0000b40014147a23 */ /* 0x100fe400000108bc */
[--C-:B------:R-:W-:Y:S02]  /*7fc0*/  FFMA.FTZ R21, R21, c[0x0][0x2d0], -R188.reuse ;  /* 0x0000b40015157a23 */ /* 0x100fe400000108bc */
[----:B------:R-:W-:Y:S01]  /*7fd0*/  MUFU.EX2 R202, R20 ;  /* 0x0000001400ca7308 */ /* 0x000fe20000000800 */
[--C-:B------:R-:W-:Y:S02]  /*7fe0*/  FFMA.FTZ R36, R36, c[0x0][0x2d0], -R188.reuse ;  /* 0x0000b40024247a23 */ /* 0x100fe400000108bc */
[--C-:B------:R-:W-:Y:S01]  /*7ff0*/  FFMA.FTZ R37, R37, c[0x0][0x2d0], -R188.reuse ;  /* 0x0000b40025257a23 */ /* 0x100fe200000108bc */
[----:B---3--:R-:W-:Y:S01]  /*8000*/  FMNMX.FTZ R129, R129, R131, !PT ;  /* 0x0000008381817209 */ /* 0x008fe20007810000 */
[--C-:B------:R-:W-:Y:S02]  /*8010*/  FFMA.FTZ R64, R64, c[0x0][0x2d0], -R188.reuse ;  /* 0x0000b40040407a23 */ /* 0x100fe400000108bc */
[--C-:B------:R-:W-:Y:S02]  /*8020*/  FFMA.FTZ R65, R65, c[0x0][0x2d0], -R188.reuse ;  /* 0x0000b40041417a23 */ /* 0x100fe400000108bc */
[--C-:B------:R-:W-:Y:S01]  /*8030*/  FFMA.FTZ R68, R68, c[0x0][0x2d0], -R188.reuse ;  /* 0x0000b40044447a23 */ /* 0x100fe200000108bc */
[----:B------:R-:W-:Y:S01]  /*8040*/  MUFU.EX2 R196, R21 ;  /* 0x0000001500c47308 */ /* 0x000fe20000000800 */
[--C-:B------:R-:W-:Y:S01]  /*8050*/  FFMA.FTZ R69, R69, c[0x0][0x2d0], -R188.reuse ;  /* 0x0000b40045457a23 */ /* 0x100fe200000108bc */
[----:B------:R-:W1:Y:S01]  /*8060*/  SHFL.BFLY PT, R131, R129, 0x1, 0x1f ;  /* 0x0c201f0081837f89 */ /* 0x000e6200000e0000 */
[----:B------:R-:W-:Y:S02]  /*8070*/  FMUL.FTZ R189, R132, c[0x0][0x2d0] ;  /* 0x0000b40084bd7a20 */ /* 0x000fe40000410000 */
[--C-:B------:R-:W-:Y:S02]  /*8080*/  FFMA.FTZ R16, R16, c[0x0][0x2d0], -R188.reuse ;  /* 0x0000b40010107a23 */ /* 0x100fe400000108bc */
[--C-:B------:R-:W-:Y:S02]  /*8090*/  FFMA.FTZ R22, R22, c[0x0][0x2d0], -R189.reuse ;  /* 0x0000b40016167a23 */ /* 0x100fe400000108bd */
[--C-:B------:R-:W-:Y:S01]  /*80a0*/  FFMA.FTZ R23, R23, c[0x0][0x2d0], -R189.reuse ;  /* 0x0000b40017177a23 */ /* 0x100fe200000108bd */
[----:B------:R-:W-:Y:S01]  /*80b0*/  MUFU.EX2 R221, R16 ;  /* 0x0000001000dd7308 */ /* 0x000fe20000000800 */
[--C-:B------:R-:W-:Y:S02]  /*80c0*/  FFMA.FTZ R38, R38, c[0x0][0x2d0], -R189.reuse ;  /* 0x0000b40026267a23 */ /* 0x100fe400000108bd */
[--C-:B------:R-:W-:Y:S02]  /*80d0*/  FFMA.FTZ R39, R39, c[0x0][0x2d0], -R189.reuse ;  /* 0x0000b40027277a23 */ /* 0x100fe400000108bd */
[--C-:B------:R-:W-:Y:S02]  /*80e0*/  FFMA.FTZ R66, R66, c[0x0][0x2d0], -R189.reuse ;  /* 0x0000b40042427a23 */ /* 0x100fe400000108bd */
[--C-:B------:R-:W-:Y:S02]  /*80f0*/  FFMA.FTZ R67, R67, c[0x0][0x2d0], -R189.reuse ;  /* 0x0000b40043437a23 */ /* 0x100fe400000108bd */
[--C-:B------:R-:W-:Y:S01]  /*8100*/  FFMA.FTZ R70, R70, c[0x0][0x2d0], -R189.reuse ;  /* 0x0000b40046467a23 */ /* 0x100fe200000108bd */
[----:B------:R-:W-:Y:S01]  /*8110*/  MUFU.EX2 R200, R22 ;  /* 0x0000001600c87308 */ /* 0x000fe20000000800 */
[--C-:B------:R-:W-:Y:S02]  /*8120*/  FFMA.FTZ R71, R71, c[0x0][0x2d0], -R189.reuse ;  /* 0x0000b40047477a23 */ /* 0x100fe400000108bd */
[--C-:B------:R-:W-:Y:S02]  /*8130*/  FFMA.FTZ R17, R17, c[0x0][0x2d0], -R188.reuse ;  /* 0x0000b40011117a23 */ /* 0x100fe400000108bc */
[--C-:B------:R-:W-:Y:S01]  /*8140*/  FFMA.FTZ R18, R18, c[0x0][0x2d0], -R189.reuse ;  /* 0x0000b40012127a23 */ /* 0x100fe200000108bd */
[----:B-1----:R-:W-:Y:S01]  /*8150*/  FMNMX.FTZ R131, R129, R131, !PT ;  /* 0x0000008381837209 */ /* 0x002fe20007810000 */
[--C-:B------:R-:W-:Y:S02]  /*8160*/  FFMA.FTZ R19, R19, c[0x0][0x2d0], -R189.reuse ;  /* 0x0000b40013137a23 */ /* 0x100fe400000108bd */
[--C-:B------:R-:W-:Y:S01]  /*8170*/  FFMA.FTZ R34, R34, c[0x0][0x2d0], -R189.reuse ;  /* 0x0000b40022227a23 */ /* 0x100fe200000108bd */
[----:B------:R1:W-:Y:S01]  /*8180*/  MUFU.EX2 R197, R23 ;  /* 0x0000001700c57308 */ /* 0x0003e20000000800 */
[----:B------:R-:W-:Y:S01]  /*8190*/  FMUL.FTZ R2, R0, c[0x0][0x2d0] ;  /* 0x0000b40000027a20 */ /* 0x000fe20000410000 */
[----:B------:R-:W-:Y:S01]  /*81a0*/  FMNMX.FTZ R0, R107, R130, !PT ;  /* 0x000000826b007209 */ /* 0x000fe20007810000 */
[--C-:B------:R-:W-:Y:S02]  /*81b0*/  FFMA.FTZ R35, R35, c[0x0][0x2d0], -R189.reuse ;  /* 0x0000b40023237a23 */ /* 0x100fe400000108bd */
[--C-:B------:R-:W-:Y:S01]  /*81c0*/  FFMA.FTZ R83, R83, c[0x0][0x2d0], -R189.reuse ;  /* 0x0000b40053537a23 */ /* 0x100fe200000108bd */
[----:B------:R-:W-:Y:S01]  /*81d0*/  FMNMX.FTZ R0, R110, R0, !PT ;  /* 0x000000006e007209 */ /* 0x000fe20007810000 */
[--C-:B------:R-:W-:Y:S02]  /*81e0*/  FFMA.FTZ R4, R4, c[0x0][0x2d0], -R188.reuse ;  /* 0x0000b40004047a23 */ /* 0x100fe400000108bc */
[--C-:B------:R-:W-:Y:S01]  /*81f0*/  FFMA.FTZ R5, R5, c[0x0][0x2d0], -R188.reuse ;  /* 0x0000b40005057a23 */ /* 0x100fe200000108bc */
[----:B------:R2:W3:Y:S01]  /*8200*/  MUFU.EX2 R130, R2 ;  /* 0x0000000200827308 */ /* 0x0004e20000000800 */
[----:B------:R-:W-:Y:S01]  /*8210*/  FMNMX.FTZ R0, R111, R0, !PT ;  /* 0x000000006f007209 */ /* 0x000fe20007810000 */
[--C-:B------:R-:W-:Y:S02]  /*8220*/  FFMA.FTZ R6, R6, c[0x0][0x2d0], -R189.reuse ;  /* 0x0000b40006067a23 */ /* 0x100fe400000108bd */
[--C-:B------:R-:W-:Y:S02]  /*8230*/  FFMA.FTZ R7, R7, c[0x0][0x2d0], -R189.reuse ;  /* 0x0000b40007077a23 */ /* 0x100fe400000108bd */
[--C-:B------:R-:W-:Y:S02]  /*8240*/  FFMA.FTZ R32, R32, c[0x0][0x2d0], -R188.reuse ;  /* 0x0000b40020207a23 */ /* 0x100fe400000108bc */
[--C-:B------:R-:W-:Y:S02]  /*8250*/  FFMA.FTZ R33, R33, c[0x0][0x2d0], -R188.reuse ;  /* 0x0000b40021217a23 */ /* 0x100fe400000108bc */
[----:B------:R4:W-:Y:S01]  /*8260*/  MUFU.EX2 R207, R4 ;  /* 0x0000000400cf7308 */ /* 0x0009e20000000800 */
[--C-:B------:R-:W-:Y:S02]  /*8270*/  FFMA.FTZ R50, R50, c[0x0][0x2d0], -R189.reuse ;  /* 0x0000b40032327a23 */ /* 0x100fe400000108bd */
[--C-:B------:R-:W-:Y:S01]  /*8280*/  FFMA.FTZ R48, R48, c[0x0][0x2d0], -R188.reuse ;  /* 0x0000b40030307a23 */ /* 0x100fe200000108bc */
[----:B-1----:R-:W-:Y:S01]  /*8290*/  LDSM.16.MT88.4 R20, [R228+0x100] ;  /* 0x00010000e414783b */ /* 0x002fe20000004200 */
[--C-:B------:R-:W-:Y:S02]  /*82a0*/  FFMA.FTZ R49, R49, c[0x0][0x2d0], -R188.reuse ;  /* 0x0000b40031317a23 */ /* 0x100fe400000108bc */
[--C-:B------:R-:W-:Y:S02]  /*82b0*/  FFMA.FTZ R51, R51, c[0x0][0x2d0], -R189.reuse ;  /* 0x0000b40033337a23 */ /* 0x100fe400000108bd */
[--C-:B------:R-:W-:Y:S01]  /*82c0*/  FFMA.FTZ R52, R52, c[0x0][0x2d0], -R188.reuse ;  /* 0x0000b40034347a23 */ /* 0x100fe200000108bc */
[----:B------:R-:W1:Y:S01]  /*82d0*/  MUFU.EX2 R208, R5 ;  /* 0x0000000500d07308 */ /* 0x000e620000000800 */
[--C-:B------:R-:W-:Y:S02]  /*82e0*/  FFMA.FTZ R53, R53, c[0x0][0x2d0], -R188.reuse ;  /* 0x0000b40035357a23 */ /* 0x100fe400000108bc */
[----:B------:R-:W-:Y:S02]  /*82f0*/  FFMA.FTZ R54, R54, c[0x0][0x2d0], -R189 ;  /* 0x0000b40036367a23 */ /* 0x000fe400000108bd */
[----:B--2---:R-:W-:Y:S02]  /*8300*/  FADD.FTZ R2, -R132, R3 ;  /* 0x0000000384027221 */ /* 0x004fe40000010100 */
[----:B---3--:R-:W-:Y:S01]  /*8310*/  FMUL.FTZ R16, R130, R148 ;  /* 0x0000009482107220 */ /* 0x008fe20000410000 */
[----:B------:R-:W2:Y:S01]  /*8320*/  SHFL.BFLY PT, R3, R0, 0x2, 0x1f ;  /* 0x0c401f0000037f89 */ /* 0x000ea200000e0000 */
[----:B------:R-:W-:Y:S01]  /*8330*/  FMUL.FTZ R2, R2, c[0x0][0x2d0] ;  /* 0x0000b40002027a20 */ /* 0x000fe20000410000 */
[----:B------:R3:W-:Y:S01]  /*8340*/  MUFU.EX2 R223, R17 ;  /* 0x0000001100df7308 */ /* 0x0007e20000000800 */
[C---:B------:R-:W-:Y:S02]  /*8350*/  FMUL.FTZ R116, R130.reuse, R116 ;  /* 0x0000007482747220 */ /* 0x040fe40000410000 */
[C---:B------:R-:W-:Y:S02]  /*8360*/  FMUL.FTZ R117, R130.reuse, R117 ;  /* 0x0000007582757220 */ /* 0x040fe40000410000 */
[C---:B------:R-:W-:Y:S02]  /*8370*/  FMUL.FTZ R124, R130.reuse, R124 ;  /* 0x0000007c827c7220 */ /* 0x040fe40000410000 */
[C---:B------:R-:W-:Y:S02]  /*8380*/  FMUL.FTZ R125, R130.reuse, R125 ;  /* 0x0000007d827d7220 */ /* 0x040fe40000410000 */
[----:B----4-:R-:W-:Y:S01]  /*8390*/  FMUL.FTZ R4, R130, R140 ;  /* 0x0000008c82047220 */ /* 0x010fe20000410000 */
[----:B------:R4:W4:Y:S01]  /*83a0*/  MUFU.EX2 R129, R2 ;  /* 0x0000000200817308 */ /* 0x0009220000000800 */
[--C-:B------:R-:W-:Y:S02]  /*83b0*/  FFMA.FTZ R55, R55, c[0x0][0x2d0], -R189.reuse ;  /* 0x0000b40037377a23 */ /* 0x100fe400000108bd */
[--C-:B------:R-:W-:Y:S01]  /*83c0*/  FFMA.FTZ R80, R80, c[0x0][0x2d0], -R188.reuse ;  /* 0x0000b40050507a23 */ /* 0x100fe200000108bc */
[----:B-1----:R-:W-:Y:S01]  /*83d0*/  F2FP.BF16.PACK_AB R140, R208, R207 ;  /* 0x000000cfd08c723e */ /* 0x002fe200000010ff */
[----:B------:R-:W-:Y:S02]  /*83e0*/  FMUL.FTZ R5, R130, R141 ;  /* 0x0000008d82057220 */ /* 0x000fe40000410000 */
[--C-:B------:R-:W-:Y:S02]  /*83f0*/  FFMA.FTZ R81, R81, c[0x0][0x2d0], -R188.reuse ;  /* 0x0000b40051517a23 */ /* 0x100fe400000108bc */
[--C-:B------:R-:W-:Y:S01]  /*8400*/  FFMA.FTZ R82, R82, c[0x0][0x2d0], -R189.reuse ;  /* 0x0000b40052527a23 */ /* 0x100fe200000108bd */
[----:B------:R1:W-:Y:S01]  /*8410*/  MUFU.EX2 R204, R6 ;  /* 0x0000000600cc7308 */ /* 0x0003e20000000800 */
[--C-:B------:R-:W-:Y:S01]  /*8420*/  FFMA.FTZ R84, R84, c[0x0][0x2d0], -R188.reuse ;  /* 0x0000b40054547a23 */ /* 0x100fe200000108bc */
[----:B--2---:R-:W-:Y:S01]  /*8430*/  FMNMX.FTZ R0, R0, R3, !PT ;  /* 0x0000000300007209 */ /* 0x004fe20007810000 */
[--C-:B------:R-:W-:Y:S02]  /*8440*/  FFMA.FTZ R85, R85, c[0x0][0x2d0], -R188.reuse ;  /* 0x0000b40055557a23 */ /* 0x100fe400000108bc */
[----:B---3--:R-:W-:Y:S02]  /*8450*/  FMUL.FTZ R17, R130, R149 ;  /* 0x0000009582117220 */ /* 0x008fe40000410000 */
[--C-:B------:R-:W-:Y:S02]  /*8460*/  FFMA.FTZ R86, R86, c[0x0][0x2d0], -R189.reuse ;  /* 0x0000b40056567a23 */ /* 0x100fe400000108bd */
[--C-:B------:R-:W-:Y:S01]  /*8470*/  FFMA.FTZ R96, R96, c[0x0][0x2d0], -R188.reuse ;  /* 0x0000b40060607a23 */ /* 0x100fe200000108bc */
[----:B------:R-:W2:Y:S01]  /*8480*/  MUFU.EX2 R209, R7 ;  /* 0x0000000700d17308 */ /* 0x000ea20000000800 */
[----:B------:R-:W-:Y:S02]  /*8490*/  FFMA.FTZ R97, R97, c[0x0][0x2d0], -R188 ;  /* 0x0000b40061617a23 */ /* 0x000fe400000108bc */
[--C-:B------:R-:W-:Y:S02]  /*84a0*/  FFMA.FTZ R87, R87, c[0x0][0x2d0], -R189.reuse ;  /* 0x0000b40057577a23 */ /* 0x100fe400000108bd */
[----:B----4-:R-:W-:Y:S02]  /*84b0*/  FADD.FTZ R2, -R131, R128 ;  /* 0x0000008083027221 */ /* 0x010fe40000010100 */
[C---:B------:R-:W-:Y:S02]  /*84c0*/  FMUL.FTZ R118, R129.reuse, R118 ;  /* 0x0000007681767220 */ /* 0x040fe40000410000 */
[----:B------:R-:W-:Y:S01]  /*84d0*/  FMUL.FTZ R2, R2, c[0x0][0x2d0] ;  /* 0x0000b40002027a20 */ /* 0x000fe20000410000 */
[----:B------:R3:W-:Y:S01]  /*84e0*/  MUFU.EX2 R218, R18 ;  /* 0x0000001200da7308 */ /* 0x0007e20000000800 */
[C---:B------:R-:W-:Y:S02]  /*84f0*/  FMUL.FTZ R119, R129.reuse, R119 ;  /* 0x0000007781777220 */ /* 0x040fe40000410000 */
[C---:B------:R-:W-:Y:S02]  /*8500*/  FMUL.FTZ R126, R129.reuse, R126 ;  /* 0x0000007e817e7220 */ /* 0x040fe40000410000 */
[----:B-1----:R-:W-:Y:S01]  /*8510*/  FMUL.FTZ R6, R129, R142 ;  /* 0x0000008e81067220 */ /* 0x002fe20000410000 */
[----:B------:R-:W-:Y:S01]  /*8520*/  F2FP.BF16.PACK_AB R142, R223, R221 ;  /* 0x000000dddf8e723e */ /* 0x000fe200000010ff */
[----:B------:R-:W-:Y:S02]  /*8530*/  FMUL.FTZ R127, R129, R127 ;  /* 0x0000007f817f7220 */ /* 0x000fe40000410000 */
[--C-:B------:R-:W-:Y:S01]  /*8540*/  FFMA.FTZ R98, R98, c[0x0][0x2d0], -R189.reuse ;  /* 0x0000b40062627a23 */ /* 0x100fe200000108bd */
[----:B------:R1:W4:Y:S01]  /*8550*/  MUFU.EX2 R128, R2 ;  /* 0x0000000200807308 */ /* 0x0003220000000800 */
[--C-:B------:R-:W-:Y:S02]  /*8560*/  FFMA.FTZ R99, R99, c[0x0][0x2d0], -R189.reuse ;  /* 0x0000b40063637a23 */ /* 0x100fe400000108bd */
[--C-:B------:R-:W-:Y:S01]  /*8570*/  FFMA.FTZ R100, R100, c[0x0][0x2d0], -R188.reuse ;  /* 0x0000b40064647a23 */ /* 0x100fe200000108bc */
[----:B--2---:R-:W-:Y:S01]  /*8580*/  F2FP.BF16.PACK_AB R141, R209, R204 ;  /* 0x000000ccd18d723e */ /* 0x004fe200000010ff */
[----:B------:R-:W-:Y:S02]  /*8590*/  FMUL.FTZ R7, R129, R143 ;  /* 0x0000008f81077220 */ /* 0x000fe40000410000 */
[--C-:B------:R-:W-:Y:S02]  /*85a0*/  FFMA.FTZ R101, R101, c[0x0][0x2d0], -R188.reuse ;  /* 0x0000b40065657a23 */ /* 0x100fe400000108bc */
[--C-:B------:R-:W-:Y:S01]  /*85b0*/  FFMA.FTZ R112, R112, c[0x0][0x2d0], -R188.reuse ;  /* 0x0000b40070707a23 */ /* 0x100fe200000108bc */
[----:B------:R2:W2:Y:S01]  /*85c0*/  MUFU.EX2 R225, R19 ;  /* 0x0000001300e17308 */ /* 0x0004a20000000800 */
[----:B------:R-:W-:Y:S02]  /*85d0*/  FFMA.FTZ R188, R113, c[0x0][0x2d0], -R188 ;  /* 0x0000b40071bc7a23 */ /* 0x000fe400000108bc */
[--C-:B------:R-:W-:Y:S02]  /*85e0*/  FFMA.FTZ R102, R102, c[0x0][0x2d0], -R189.reuse ;  /* 0x0000b40066667a23 */ /* 0x100fe400000108bd */
[----:B---3--:R-:W-:Y:S02]  /*85f0*/  FMUL.FTZ R18, R129, R150 ;  /* 0x0000009681127220 */ /* 0x008fe40000410000 */
[--C-:B------:R-:W-:Y:S02]  /*8600*/  FFMA.FTZ R103, R103, c[0x0][0x2d0], -R189.reuse ;  /* 0x0000b40067677a23 */ /* 0x100fe400000108bd */
[--C-:B------:R-:W-:Y:S01]  /*8610*/  FFMA.FTZ R114, R114, c[0x0][0x2d0], -R189.reuse ;  /* 0x0000b40072727a23 */ /* 0x100fe200000108bd */
[----:B------:R-:W-:Y:S01]  /*8620*/  MUFU.EX2 R192, R34 ;  /* 0x0000002200c07308 */ /* 0x000fe20000000800 */
[----:B------:R-:W-:Y:S01]  /*8630*/  FFMA.FTZ R189, R115, c[0x0][0x2d0], -R189 ;  /* 0x0000b40073bd7a23 */ /* 0x000fe200000108bd */
[----:B-1----:R-:W1:Y:S01]  /*8640*/  SHFL.BFLY PT, R2, R0, 0x1, 0x1f ;  /* 0x0c201f0000027f89 */ /* 0x002e6200000e0000 */
[C---:B----4-:R-:W-:Y:S02]  /*8650*/  FMUL.FTZ R120, R128.reuse, R120 ;  /* 0x0000007880787220 */ /* 0x050fe40000410000 */
[----:B------:R-:W-:Y:S05]  /*8660*/  FMUL.FTZ R121, R128, R121 ;  /* 0x0000007980797220 */ /* 0x000fea0000410000 */
[----:B------:R-:W-:Y:S01]  /*8670*/  MUFU.EX2 R226, R35 ;  /* 0x0000002300e27308 */ /* 0x000fe20000000800 */
[----:B--2---:R-:W-:Y:S01]  /*8680*/  FMUL.FTZ R19, R129, R151 ;  /* 0x0000009781137220 */ /* 0x004fe20000410000 */
[----:B------:R-:W-:Y:S01]  /*8690*/  F2FP.BF16.PACK_AB R143, R225, R218 ;  /* 0x000000dae18f723e */ /* 0x000fe200000010ff */
[----:B------:R-:W-:Y:S07]  /*86a0*/  LDSM.16.MT88.4 R148, [R230+0x100] ;  /* 0x00010000e694783b */ /* 0x000fee0000004200 */
[----:B------:R-:W-:Y:S01]  /*86b0*/  MUFU.EX2 R195, R36 ;  /* 0x0000002400c37308 */ /* 0x000fe20000000800 */
[-C--:B------:R-:W-:Y:S05]  /*86c0*/  HMMA.16816.F32.BF16 R4, R140, R20.reuse, R4 ;  /* 0x000000148c04723c */ /* 0x080fea0000041804 */
[----:B-1----:R-:W-:Y:S04]  /*86d0*/  FMNMX.FTZ R2, R0, R2, !PT ;  /* 0x0000000200027209 */ /* 0x002fe80007810000 */
[----:B------:R-:W-:Y:S03]  /*86e0*/  MUFU.EX2 R34, R37 ;  /* 0x0000002500227308 */ /* 0x000fe60000000800 */
[C---:B------:R-:W-:Y:S02]  /*86f0*/  FADD.FTZ R0, -R2.reuse, R134 ;  /* 0x0000008602007221 */ /* 0x040fe40000010100 */
[----:B------:R-:W-:Y:S02]  /*8700*/  FMUL.FTZ R134, R131, c[0x0][0x2d0] ;  /* 0x0000b40083867a20 */ /* 0x000fe40000410000 */
[----:B------:R-:W-:Y:S03]  /*8710*/  FMUL.FTZ R3, R2, c[0x0][0x2d0] ;  /* 0x0000b40002037a20 */ /* 0x000fe60000410000 */
[----:B------:R-:W-:Y:S01]  /*8720*/  MUFU.EX2 R194, R38 ;  /* 0x0000002600c27308 */ /* 0x000fe20000000800 */
[----:B------:R-:W-:Y:S02]  /*8730*/  FMUL.FTZ R0, R0, c[0x0][0x2d0] ;  /* 0x0000b40000007a20 */ /* 0x000fe40000410000 */
[--C-:B------:R-:W-:Y:S02]  /*8740*/  FFMA.FTZ R12, R12, c[0x0][0x2d0], -R134.reuse ;  /* 0x0000b4000c0c7a23 */ /* 0x100fe40000010886 */
[--C-:B------:R-:W-:Y:S02]  /*8750*/  FFMA.FTZ R13, R13, c[0x0][0x2d0], -R134.reuse ;  /* 0x0000b4000d0d7a23 */ /* 0x100fe40000010886 */
[--C-:B------:R-:W-:Y:S02]  /*8760*/  FFMA.FTZ R14, R14, c[0x0][0x2d0], -R3.reuse ;  /* 0x0000b4000e0e7a23 */ /* 0x100fe40000010803 */
[--C-:B------:R-:W-:Y:S01]  /*8770*/  FFMA.FTZ R15, R15, c[0x0][0x2d0], -R3.reuse ;  /* 0x0000b4000f0f7a23 */ /* 0x100fe20000010803 */
[----:B------:R1:W-:Y:S01]  /*8780*/  MUFU.EX2 R35, R39 ;  /* 0x0000002700237308 */ /* 0x0003e20000000800 */
[--C-:B------:R-:W-:Y:S02]  /*8790*/  FFMA.FTZ R11, R11, c[0x0][0x2d0], -R3.reuse ;  /* 0x0000b4000b0b7a23 */ /* 0x100fe40000010803 */
[--C-:B------:R-:W-:Y:S02]  /*87a0*/  FFMA.FTZ R8, R8, c[0x0][0x2d0], -R134.reuse ;  /* 0x0000b40008087a23 */ /* 0x100fe40000010886 */
[--C-:B------:R-:W-:Y:S02]  /*87b0*/  FFMA.FTZ R9, R9, c[0x0][0x2d0], -R134.reuse ;  /* 0x0000b40009097a23 */ /* 0x100fe40000010886 */
[--C-:B------:R-:W-:Y:S02]  /*87c0*/  FFMA.FTZ R10, R10, c[0x0][0x2d0], -R3.reuse ;  /* 0x0000b4000a0a7a23 */ /* 0x100fe40000010803 */
[--C-:B------:R-:W-:Y:S01]  /*87d0*/  FFMA.FTZ R56, R56, c[0x0][0x2d0], -R134.reuse ;  /* 0x0000b40038387a23 */ /* 0x100fe20000010886 */
[----:B------:R-:W2:Y:S01]  /*87e0*/  MUFU.EX2 R0, R0 ;  /* 0x0000000000007308 */ /* 0x000ea20000000800 */
[--C-:B------:R-:W-:Y:S02]  /*87f0*/  FFMA.FTZ R57, R57, c[0x0][0x2d0], -R134.reuse ;  /* 0x0000b40039397a23 */ /* 0x100fe40000010886 */
[--C-:B------:R-:W-:Y:S02]  /*8800*/  FFMA.FTZ R58, R58, c[0x0][0x2d0], -R3.reuse ;  /* 0x0000b4003a3a7a23 */ /* 0x100fe40000010803 */
[--C-:B------:R-:W-:Y:S02]  /*8810*/  FFMA.FTZ R59, R59, c[0x0][0x2d0], -R3.reuse ;  /* 0x0000b4003b3b7a23 */ /* 0x100fe40000010803 */
[--C-:B------:R-:W-:Y:S02]  /*8820*/  FFMA.FTZ R60, R60, c[0x0][0x2d0], -R134.reuse ;  /* 0x0000b4003c3c7a23 */ /* 0x100fe40000010886 */
[--C-:B------:R-:W-:Y:S01]  /*8830*/  FFMA.FTZ R61, R61, c[0x0][0x2d0], -R134.reuse ;  /* 0x0000b4003d3d7a23 */ /* 0x100fe20000010886 */
[----:B------:R3:W-:Y:S01]  /*8840*/  MUFU.EX2 R203, R8 ;  /* 0x0000000800cb7308 */ /* 0x0007e20000000800 */
[--C-:B------:R-:W-:Y:S02]  /*8850*/  FFMA.FTZ R62, R62, c[0x0][0x2d0], -R3.reuse ;  /* 0x0000b4003e3e7a23 */ /* 0x100fe40000010803 */
[--C-:B------:R-:W-:Y:S01]  /*8860*/  FFMA.FTZ R63, R63, c[0x0][0x2d0], -R3.reuse ;  /* 0x0000b4003f3f7a23 */ /* 0x100fe20000010803 */
[----:B-1----:R-:W1:Y:S01]  /*8870*/  LDSM.16.MT88.4 R36, [R231+0x100] ;  /* 0x00010000e724783b */ /* 0x002e620000004200 */
[--C-:B------:R-:W-:Y:S02]  /*8880*/  FFMA.FTZ R72, R72, c[0x0][0x2d0], -R134.reuse ;  /* 0x0000b40048487a23 */ /* 0x100fe40000010886 */
[--C-:B------:R-:W-:Y:S02]  /*8890*/  FFMA.FTZ R73, R73, c[0x0][0x2d0], -R134.reuse ;  /* 0x0000b40049497a23 */ /* 0x100fe40000010886 */
[--C-:B------:R-:W-:Y:S01]  /*88a0*/  FFMA.FTZ R74, R74, c[0x0][0x2d0], -R3.reuse ;  /* 0x0000b4004a4a7a23 */ /* 0x100fe20000010803 */
[----:B------:R-:W4:Y:S01]  /*88b0*/  MUFU.EX2 R205, R9 ;  /* 0x0000000900cd7308 */ /* 0x000f220000000800 */
[--C-:B------:R-:W-:Y:S02]  /*88c0*/  FFMA.FTZ R75, R75, c[0x0][0x2d0], -R3.reuse ;  /* 0x0000b4004b4b7a23 */ /* 0x100fe40000010803 */
[--C-:B------:R-:W-:Y:S02]  /*88d0*/  FFMA.FTZ R76, R76, c[0x0][0x2d0], -R134.reuse ;  /* 0x0000b4004c4c7a23 */ /* 0x100fe40000010886 */
[--C-:B------:R-:W-:Y:S02]  /*88e0*/  FFMA.FTZ R77, R77, c[0x0][0x2d0], -R134.reuse ;  /* 0x0000b4004d4d7a23 */ /* 0x100fe40000010886 */
[--C-:B------:R-:W-:Y:S02]  /*88f0*/  FFMA.FTZ R78, R78, c[0x0][0x2d0], -R3.reuse ;  /* 0x0000b4004e4e7a23 */ /* 0x100fe40000010803 */
[--C-:B------:R-:W-:Y:S01]  /*8900*/  FFMA.FTZ R79, R79, c[0x0][0x2d0], -R3.reuse ;  /* 0x0000b4004f4f7a23 */ /* 0x100fe20000010803 */
[----:B------:R1:W-:Y:S01]  /*8910*/  MUFU.EX2 R217, R12 ;  /* 0x0000000c00d97308 */ /* 0x0003e20000000800 */
[C---:B--2---:R-:W-:Y:S02]  /*8920*/  FMUL.FTZ R122, R0.reuse, R122 ;  /* 0x0000007a007a7220 */ /* 0x044fe40000410000 */
[----:B------:R-:W-:Y:S02]  /*8930*/  FMUL.FTZ R123, R0, R123 ;  /* 0x0000007b007b7220 */ /* 0x000fe40000410000 */
[----:B---3--:R-:W-:Y:S02]  /*8940*/  FMUL.FTZ R8, R128, R136 ;  /* 0x0000008880087220 */ /* 0x008fe40000410000 */
[--C-:B------:R-:W-:Y:S02]  /*8950*/  FFMA.FTZ R24, R24, c[0x0][0x2d0], -R134.reuse ;  /* 0x0000b40018187a23 */ /* 0x100fe40000010886 */
[--C-:B------:R-:W-:Y:S01]  /*8960*/  FFMA.FTZ R25, R25, c[0x0][0x2d0], -R134.reuse ;  /* 0x0000b40019197a23 */ /* 0x100fe20000010886 */
[----:B------:R2:W3:Y:S01]  /*8970*/  MUFU.EX2 R220, R13 ;  /* 0x0000000d00dc7308 */ /* 0x0004e20000000800 */
[--C-:B------:R-:W-:Y:S02]  /*8980*/  FFMA.FTZ R26, R26, c[0x0][0x2d0], -R3.reuse ;  /* 0x0000b4001a1a7a23 */ /* 0x100fe40000010803 */
[--C-:B------:R-:W-:Y:S01]  /*8990*/  FFMA.FTZ R28, R28, c[0x0][0x2d0], -R134.reuse ;  /* 0x0000b4001c1c7a23 */ /* 0x100fe20000010886 */
[----:B----4-:R-:W-:Y:S01]  /*89a0*/  F2FP.BF16.PACK_AB R136, R205, R203 ;  /* 0x000000cbcd88723e */ /* 0x010fe200000010ff */
[----:B------:R-:W-:Y:S02]  /*89b0*/  FMUL.FTZ R9, R128, R137 ;  /* 0x0000008980097220 */ /* 0x000fe40000410000 */
[--C-:B------:R-:W-:Y:S02]  /*89c0*/  FFMA.FTZ R30, R30, c[0x0][0x2d0], -R3.reuse ;  /* 0x0000b4001e1e7a23 */ /* 0x100fe40000010803 */
[--C-:B------:R-:W-:Y:S01]  /*89d0*/  FFMA.FTZ R41, R41, c[0x0][0x2d0], -R134.reuse ;  /* 0x0000b40029297a23 */ /* 0x100fe20000010886 */
[----:B------:R4:W-:Y:S01]  /*89e0*/  MUFU.EX2 R201, R10 ;  /* 0x0000000a00c97308 */ /* 0x0009e20000000800 */
[--C-:B------:R-:W-:Y:S02]  /*89f0*/  FFMA.FTZ R42, R42, c[0x0][0x2d0], -R3.reuse ;  /* 0x0000b4002a2a7a23 */ /* 0x100fe40000010803 */
[--C-:B------:R-:W-:Y:S02]  /*8a00*/  FFMA.FTZ R40, R40, c[0x0][0x2d0], -R134.reuse ;  /* 0x0000b40028287a23 */ /* 0x100fe40000010886 */
[----:B-1----:R-:W-:Y:S02]  /*8a10*/  FMUL.FTZ R12, R128, R144 ;  /* 0x00000090800c7220 */ /* 0x002fe40000410000 */
[--C-:B------:R-:W-:Y:S02]  /*8a20*/  FFMA.FTZ R43, R43, c[0x0][0x2d0], -R3.reuse ;  /* 0x0000b4002b2b7a23 */ /* 0x100fe40000010803 */
[--C-:B------:R-:W-:Y:S01]  /*8a30*/  FFMA.FTZ R44, R44, c[0x0][0x2d0], -R134.reuse ;  /* 0x0000b4002c2c7a23 */ /* 0x100fe20000010886 */
[----:B------:R-:W1:Y:S01]  /*8a40*/  MUFU.EX2 R214, R11 ;  /* 0x0000000b00d67308 */ /* 0x000e620000000800 */
[--C-:B------:R-:W-:Y:S02]  /*8a50*/  FFMA.FTZ R27, R27, c[0x0][0x2d0], -R3.reuse ;  /* 0x0000b4001b1b7a23 */ /* 0x100fe40000010803 */
[--C-:B------:R-:W-:Y:S02]  /*8a60*/  FFMA.FTZ R29, R29, c[0x0][0x2d0], -R134.reuse ;  /* 0x0000b4001d1d7a23 */ /* 0x100fe40000010886 */
[----:B--2---:R-:W-:Y:S02]  /*8a70*/  FMUL.FTZ R13, R128, R145 ;  /* 0x00000091800d7220 */ /* 0x004fe40000410000 */
[--C-:B------:R-:W-:Y:S02]  /*8a80*/  FFMA.FTZ R31, R31, c[0x0][0x2d0], -R3.reuse ;  /* 0x0000b4001f1f7a23 */ /* 0x100fe40000010803 */
[--C-:B------:R-:W-:Y:S01]  /*8a90*/  FFMA.FTZ R45, R45, c[0x0][0x2d0], -R134.reuse ;  /* 0x0000b4002d2d7a23 */ /* 0x100fe20000010886 */
[----:B------:R2:W-:Y:S01]  /*8aa0*/  MUFU.EX2 R135, R15 ;  /* 0x0000000f00877308 */ /* 0x0005e20000000800 */
[--C-:B------:R-:W-:Y:S02]  /*8ab0*/  FFMA.FTZ R46, R46, c[0x0][0x2d0], -R3.reuse ;  /* 0x0000b4002e2e7a23 */ /* 0x100fe40000010803 */
[--C-:B------:R-:W-:Y:S02]  /*8ac0*/  FFMA.FTZ R47, R47, c[0x0][0x2d0], -R3.reuse ;  /* 0x0000b4002f2f7a23 */ /* 0x100fe40000010803 */
[----:B----4-:R-:W-:Y:S01]  /*8ad0*/  FMUL.FTZ R10, R0, R138 ;  /* 0x0000008a000a7220 */ /* 0x010fe20000410000 */
[----:B---3--:R-:W-:Y:S01]  /*8ae0*/  F2FP.BF16.PACK_AB R138, R220, R217 ;  /* 0x000000d9dc8a723e */ /* 0x008fe200000010ff */
[--C-:B------:R-:W-:Y:S02]  /*8af0*/  FFMA.FTZ R88, R88, c[0x0][0x2d0], -R134.reuse ;  /* 0x0000b40058587a23 */ /* 0x100fe40000010886 */
[--C-:B------:R-:W-:Y:S01]  /*8b00*/  FFMA.FTZ R89, R89, c[0x0][0x2d0], -R134.reuse ;  /* 0x0000b40059597a23 */ /* 0x100fe20000010886 */
[----:B------:R-:W3:Y:S01]  /*8b10*/  MUFU.EX2 R216, R14 ;  /* 0x0000000e00d87308 */ /* 0x000ee20000000800 */
[--C-:B------:R-:W-:Y:S02]  /*8b20*/  FFMA.FTZ R92, R92, c[0x0][0x2d0], -R134.reuse ;  /* 0x0000b4005c5c7a23 */ /* 0x100fe40000010886 */
[--C-:B------:R-:W-:Y:S01]  /*8b30*/  FFMA.FTZ R93, R93, c[0x0][0x2d0], -R134.reuse ;  /* 0x0000b4005d5d7a23 */ /* 0x100fe20000010886 */
[----:B-1----:R-:W-:Y:S01]  /*8b40*/  F2FP.BF16.PACK_AB R137, R214, R201 ;  /* 0x000000c9d689723e */ /* 0x002fe200000010ff */
[----:B------:R-:W-:Y:S02]  /*8b50*/  FMUL.FTZ R11, R0, R139 ;  /* 0x0000008b000b7220 */ /* 0x000fe40000410000 */
[--C-:B------:R-:W-:Y:S02]  /*8b60*/  FFMA.FTZ R90, R90, c[0x0][0x2d0], -R3.reuse ;  /* 0x0000b4005a5a7a23 */ /* 0x100fe40000010803 */
[--C-:B------:R-:W-:Y:S01]  /*8b70*/  FFMA.FTZ R91, R91, c[0x0][0x2d0], -R3.reuse ;  /* 0x0000b4005b5b7a23 */ /* 0x100fe20000010803 */
[----:B------:R1:W-:Y:S01]  /*8b80*/  MUFU.EX2 R199, R24 ;  /* 0x0000001800c77308 */ /* 0x0003e20000000800 */
[--C-:B------:R-:W-:Y:S02]  /*8b90*/  FFMA.FTZ R94, R94, c[0x0][0x2d0], -R3.reuse ;  /* 0x0000b4005e5e7a23 */ /* 0x100fe40000010803 */
[--C-:B------:R-:W-:Y:S02]  /*8ba0*/  FFMA.FTZ R95, R95, c[0x0][0x2d0], -R3.reuse ;  /* 0x0000b4005f5f7a23 */ /* 0x100fe40000010803 */
[----:B--2---:R-:W-:Y:S02]  /*8bb0*/  FMUL.FTZ R15, R0, R147 ;  /* 0x00000093000f7220 */ /* 0x004fe40000410000 */
[--C-:B------:R-:W-:Y:S02]  /*8bc0*/  FFMA.FTZ R106, R106, c[0x0][0x2d0], -R3.reuse ;  /* 0x0000b4006a6a7a23 */ /* 0x100fe40000010803 */
[--C-:B------:R-:W-:Y:S01]  /*8bd0*/  FFMA.FTZ R107, R107, c[0x0][0x2d0], -R3.reuse ;  /* 0x0000b4006b6b7a23 */ /* 0x100fe20000010803 */
[----:B------:R2:W-:Y:S01]  /*8be0*/  MUFU.EX2 R206, R25 ;  /* 0x0000001900ce7308 */ /* 0x0005e20000000800 */
[--C-:B------:R-:W-:Y:S02]  /*8bf0*/  FFMA.FTZ R110, R110, c[0x0][0x2d0], -R3.reuse ;  /* 0x0000b4006e6e7a23 */ /* 0x100fe40000010803 */
[----:B------:R-:W-:Y:S01]  /*8c00*/  FFMA.FTZ R3, R111, c[0x0][0x2d0], -R3 ;  /* 0x0000b4006f037a23 */ /* 0x000fe20000010803 */
[----:B---3--:R-:W-:Y:S01]  /*8c10*/  F2FP.BF16.PACK_AB R139, R135, R216 ;  /* 0x000000d8878b723e */ /* 0x008fe200000010ff */
[----:B------:R-:W-:Y:S02]  /*8c20*/  FMUL.FTZ R14, R0, R146 ;  /* 0x00000092000e7220 */ /* 0x000fe40000410000 */
[----:B------:R-:W3:Y:S01]  /*8c30*/  LDSM.16.MT88.4 R144, [R229+0x100] ;  /* 0x00010000e590783b */ /* 0x000ee20000004200 */
[--C-:B------:R-:W-:Y:S02]  /*8c40*/  FFMA.FTZ R104, R104, c[0x0][0x2d0], -R134.reuse ;  /* 0x0000b40068687a23 */ /* 0x100fe40000010886 */
[----:B------:R4:W-:Y:S01]  /*8c50*/  MUFU.EX2 R198, R26 ;  /* 0x0000001a00c67308 */ /* 0x0009e20000000800 */
[C---:B------:R-:W-:Y:S04]  /*8c60*/  HMMA.16816.F32.BF16 R8, R136.reuse, R20, R8 ;  /* 0x000000148808723c */ /* 0x040fe80000041808 */
[----:B-1----:R-:W-:Y:S02]  /*8c70*/  FMUL.FTZ R24, R128, R156 ;  /* 0x0000009c80187220 */ /* 0x002fe40000410000 */
[--C-:B------:R-:W-:Y:S02]  /*8c80*/  FFMA.FTZ R105, R105, c[0x0][0x2d0], -R134.reuse ;  /* 0x0000b40069697a23 */ /* 0x100fe40000010886 */
[-C--:B------:R-:W-:Y:S01]  /*8c90*/  HMMA.16816.F32.BF16 R12, R136, R22.reuse, R12 ;  /* 0x00000016880c723c */ /* 0x080fe2000004180c */
[----:B------:R-:W1:Y:S03]  /*8ca0*/  MUFU.EX2 R219, R27 ;  /* 0x0000001b00db7308 */ /* 0x000e660000000800 */
[C---:B------:R-:W-:Y:S02]  /*8cb0*/  FMUL.FTZ R20, R130.reuse, R152 ;  /* 0x0000009882147220 */ /* 0x040fe40000410000 */
[----:B------:R-:W-:Y:S02]  /*8cc0*/  FMUL.FTZ R21, R130, R153 ;  /* 0x0000009982157220 */ /* 0x000fe40000410000 */
[C---:B------:R-:W-:Y:S03]  /*8cd0*/  HMMA.16816.F32.BF16 R16, R140.reuse, R22, R16 ;  /* 0x000000168c10723c */ /* 0x040fe60000041810 */
[----:B------:R3:W-:Y:S01]  /*8ce0*/  MUFU.EX2 R191, R28 ;  /* 0x0000001c00bf7308 */ /* 0x0007e20000000800 */
[----:B--2---:R-:W-:Y:S02]  /*8cf0*/  FMUL.FTZ R25, R128, R157 ;  /* 0x0000009d80197220 */ /* 0x004fe40000410000 */
[--C-:B------:R-:W-:Y:S02]  /*8d00*/  FFMA.FTZ R108, R108, c[0x0][0x2d0], -R134.reuse ;  /* 0x0000b4006c6c7a23 */ /* 0x100fe40000010886 */
[C---:B------:R-:W-:Y:S04]  /*8d10*/  FMUL.FTZ R22, R129.reuse, R154 ;  /* 0x0000009a81167220 */ /* 0x040fe80000410000 */
[----:B------:R-:W-:Y:S01]  /*8d20*/  FMUL.FTZ R23, R129, R155 ;  /* 0x0000009b81177220 */ /* 0x000fe20000410000 */
[----:B------:R2:W-:Y:S01]  /*8d30*/  MUFU.EX2 R190, R30 ;  /* 0x0000001e00be7308 */ /* 0x0005e20000000800 */
[C---:B----4-:R-:W-:Y:S01]  /*8d40*/  FMUL.FTZ R26, R0.reuse, R158 ;  /* 0x0000009e001a7220 */ /* 0x050fe20000410000 */
[----:B------:R-:W-:Y:S01]  /*8d50*/  MOV R158, R226 ;  /* 0x000000e2009e7202 */ /* 0x000fe20000000f00 */
[----:B------:R-:W-:Y:S01]  /*8d60*/  FFMA.FTZ R134, R109, c[0x0][0x2d0], -R134 ;  /* 0x0000b4006d867a23 */ /* 0x000fe20000010886 */
[----:B-1----:R-:W-:Y:S01]  /*8d70*/  MOV R153, R219 ;  /* 0x000000db00997202 */ /* 0x002fe20000000f00 */
[----:B------:R-:W-:Y:S01]  /*8d80*/  FMUL.FTZ R27, R0, R159 ;  /* 0x0000009f001b7220 */ /* 0x000fe20000410000 */
[-C--:B------:R-:W-:Y:S04]  /*8d90*/  HMMA.16816.F32.BF16 R20, R140, R36.reuse, R20 ;  /* 0x000000248c14723c */ /* 0x080fe80000041814 */
[----:B------:R-:W1:Y:S04]  /*8da0*/  MUFU.EX2 R222, R32 ;  /* 0x0000002000de7308 */ /* 0x000e680000000800 */
[C---:B------:R-:W-:Y:S04]  /*8db0*/  HMMA.16816.F32.BF16 R24, R136.reuse, R36, R24 ;  /* 0x000000248818723c */ /* 0x040fe80000041818 */
[----:B---3--:R-:W-:Y:S02]  /*8dc0*/  FMUL.FTZ R28, R128, R160 ;  /* 0x000000a0801c7220 */ /* 0x008fe40000410000 */
[----:B------:R-:W3:Y:S01]  /*8dd0*/  MUFU.EX2 R227, R29 ;  /* 0x0000001d00e37308 */ /* 0x000ee20000000800 */
[C---:B------:R-:W-:Y:S02]  /*8de0*/  FMUL.FTZ R36, R130.reuse, R168 ;  /* 0x000000a882247220 */ /* 0x040fe40000410000 */
[----:B------:R-:W-:Y:S03]  /*8df0*/  FMUL.FTZ R37, R130, R169 ;  /* 0x000000a982257220 */ /* 0x000fe60000410000 */
[C---:B--2---:R-:W-:Y:S01]  /*8e00*/  FMUL.FTZ R30, R0.reuse, R162 ;  /* 0x000000a2001e7220 */ /* 0x044fe20000410000 */
[----:B------:R-:W-:Y:S01]  /*8e10*/  MOV R162, R34 ;  /* 0x0000002200a27202 */ /* 0x000fe20000000f00 */
[C---:B------:R-:W-:Y:S01]  /*8e20*/  FMUL.FTZ R34, R129.reuse, R166 ;  /* 0x000000a681227220 */ /* 0x040fe20000410000 */
[----:B------:R-:W-:Y:S01]  /*8e30*/  MOV R166, R199 ;  /* 0x000000c700a67202 */ /* 0x000fe20000000f00 */
[----:B------:R2:W4:Y:S01]  /*8e40*/  MUFU.EX2 R32, R31 ;  /* 0x0000001f00207308 */ /* 0x0005220000000800 */
[----:B-1----:R-:W-:Y:S09]  /*8e50*/  MOV R152, R222 ;  /* 0x000000de00987202 */ /* 0x002ff20000000f00 */
[----:B------:R-:W1:Y:S01]  /*8e60*/  MUFU.EX2 R29, R41 ;  /* 0x00000029001d7308 */ /* 0x000e620000000800 */
[----:B---3--:R-:W-:Y:S09]  /*8e70*/  MOV R157, R227 ;  /* 0x000000e3009d7202 */ /* 0x008ff20000000f00 */
[----:B------:R-:W3:Y:S01]  /*8e80*/  MUFU.EX2 R224, R33 ;  /* 0x0000002100e07308 */ /* 0x000ee20000000800 */
[----:B--2---:R-:W-:Y:S01]  /*8e90*/  FMUL.FTZ R31, R0, R163 ;  /* 0x000000a3001f7220 */ /* 0x004fe20000410000 */
[----:B----4-:R-:W-:Y:S01]  /*8ea0*/  MOV R156, R32 ;  /* 0x00000020009c7202 */ /* 0x010fe20000000f00 */
[----:B------:R-:W-:Y:S01]  /*8eb0*/  FMUL.FTZ R32, R130, R164 ;  /* 0x000000a482207220 */ /* 0x000fe20000410000 */
[----:B------:R-:W-:Y:S06]  /*8ec0*/  MOV R164, R202 ;  /* 0x000000ca00a47202 */ /* 0x000fec0000000f00 */
[----:B------:R-:W2:Y:S01]  /*8ed0*/  MUFU.EX2 R33, R42 ;  /* 0x0000002a00217308 */ /* 0x000ea20000000800 */
[----:B-1----:R-:W-:Y:S01]  /*8ee0*/  MOV R160, R29 ;  /* 0x0000001d00a07202 */ /* 0x002fe20000000f00 */
[C---:B------:R-:W-:Y:S01]  /*8ef0*/  FMUL.FTZ R29, R128.reuse, R161 ;  /* 0x000000a1801d7220 */ /* 0x040fe20000410000 */
[----:B------:R-:W-:Y:S01]  /*8f00*/  MOV R161, R35 ;  /* 0x0000002300a17202 */ /* 0x000fe20000000f00 */
[C---:B------:R-:W-:Y:S01]  /*8f10*/  FMUL.FTZ R35, R129.reuse, R167 ;  /* 0x000000a781237220 */ /* 0x040fe20000410000 */
[----:B------:R-:W-:Y:S01]  /*8f20*/  MOV R167, R198 ;  /* 0x000000c600a77202 */ /* 0x000fe20000000f00 */
[----:B------:R-:W-:Y:S04]  /*8f30*/  FMUL.FTZ R41, R128, R173 ;  /* 0x000000ad80297220 */ /* 0x000fe80000410000 */
[----:B------:R1:W-:Y:S01]  /*8f40*/  MUFU.EX2 R193, R40 ;  /* 0x0000002800c17308 */ /* 0x0003e20000000800 */
[-C--:B------:R-:W-:Y:S03]  /*8f50*/  HMMA.16816.F32.BF16 R28, R136, R38.reuse, R28 ;  /* 0x00000026881c723c */ /* 0x080fe6000004181c */
[----:B---3--:R-:W-:Y:S06]  /*8f60*/  MOV R159, R224 ;  /* 0x000000e0009f7202 */ /* 0x008fec0000000f00 */
[----:B------:R3:W-:Y:S03]  /*8f70*/  MUFU.EX2 R212, R43 ;  /* 0x0000002b00d47308 */ /* 0x0007e60000000800 */
[----:B--2---:R-:W-:Y:S01]  /*8f80*/  MOV R163, R33 ;  /* 0x0000002100a37202 */ /* 0x004fe20000000f00 */
[----:B------:R-:W-:Y:S01]  /*8f90*/  FMUL.FTZ R33, R130, R165 ;  /* 0x000000a582217220 */ /* 0x000fe20000410000 */
[----:B------:R-:W-:Y:S01]  /*8fa0*/  MOV R165, R200 ;  /* 0x000000c800a57202 */ /* 0x000fe20000000f00 */
[----:B------:R-:W-:Y:S04]  /*8fb0*/  FMUL.FTZ R42, R0, R174 ;  /* 0x000000ae002a7220 */ /* 0x000fe80000410000 */
[----:B------:R2:W-:Y:S01]  /*8fc0*/  MUFU.EX2 R226, R44 ;  /* 0x0000002c00e27308 */ /* 0x0005e20000000800 */
[C---:B------:R-:W-:Y:S04]  /*8fd0*/  HMMA.16816.F32.BF16 R32, R140.reuse, R38, R32 ;  /* 0x000000268c20723c */ /* 0x040fe80000041820 */
[----:B-1----:R-:W-:Y:S03]  /*8fe0*/  FMUL.FTZ R40, R128, R172 ;  /* 0x000000ac80287220 */ /* 0x002fe60000410000 */
[C---:B------:R-:W-:Y:S02]  /*8ff0*/  FMUL.FTZ R38, R129.reuse, R170 ;  /* 0x000000aa81267220 */ /* 0x040fe40000410000 */
[----:B------:R1:W-:Y:S03]  /*9000*/  MUFU.EX2 R227, R45 ;  /* 0x0000002d00e37308 */ /* 0x0003e60000000800 */
[C---:B------:R-:W-:Y:S02]  /*9010*/  FMUL.FTZ R39, R129.reuse, R171 ;  /* 0x000000ab81277220 */ /* 0x040fe40000410000 */
[----:B---3--:R-:W-:Y:S05]  /*9020*/  FMUL.FTZ R43, R0, R175 ;  /* 0x000000af002b7220 */ /* 0x008fea0000410000 */
[-C--:B------:R-:W-:Y:S01]  /*9030*/  HMMA.16816.F32.BF16 R36, R140, R144.reuse, R36 ;  /* 0x000000908c24723c */ /* 0x080fe20000041824 */
[----:B------:R3:W-:Y:S02]  /*9040*/  MUFU.EX2 R222, R46 ;  /* 0x0000002e00de7308 */ /* 0x0007e40000000800 */
[C---:B--2---:R-:W-:Y:S05]  /*9050*/  FMUL.FTZ R44, R128.reuse, R176 ;  /* 0x000000b0802c7220 */ /* 0x044fea0000410000 */
[C---:B------:R-:W-:Y:S03]  /*9060*/  HMMA.16816.F32.BF16 R40, R136.reuse, R144, R40 ;  /* 0x000000908828723c */ /* 0x040fe60000041828 */
[----:B------:R2:W-:Y:S01]  /*9070*/  MUFU.EX2 R224, R47 ;  /* 0x0000002f00e07308 */ /* 0x0005e20000000800 */
[----:B-1----:R-:W-:Y:S09]  /*9080*/  FMUL.FTZ R45, R128, R177 ;  /* 0x000000b1802d7220 */ /* 0x002ff20000410000 */
[----:B------:R-:W1:Y:S01]  /*9090*/  MUFU.EX2 R215, R50 ;  /* 0x0000003200d77308 */ /* 0x000e620000000800 */
[C---:B---3--:R-:W-:Y:S09]  /*90a0*/  FMUL.FTZ R46, R0.reuse, R178 ;  /* 0x000000b2002e7220 */ /* 0x048ff20000410000 */
[----:B------:R3:W4:Y:S01]  /*90b0*/  MUFU.EX2 R213, R48 ;  /* 0x0000003000d57308 */ /* 0x0007220000000800 */
[----:B--2---:R-:W-:Y:S09]  /*90c0*/  FMUL.FTZ R47, R0, R179 ;  /* 0x000000b3002f7220 */ /* 0x004ff20000410000 */
[----:B------:R2:W2:Y:S01]  /*90d0*/  MUFU.EX2 R211, R49 ;  /* 0x0000003100d37308 */ /* 0x0004a20000000800 */
[-C--:B------:R-:W-:Y:S03]  /*90e0*/  HMMA.16816.F32.BF16 R44, R136, R146.reuse, R44 ;  /* 0x00000092882c723c */ /* 0x080fe6000004182c */
[----:B-1----:R-:W-:Y:S01]  /*90f0*/  MOV R154, R215 ;  /* 0x000000d7009a7202 */ /* 0x002fe20000000f00 */
[C---:B------:R-:W-:Y:S03]  /*9100*/  FMUL.FTZ R50, R129.reuse, R182 ;  /* 0x000000b681327220 */ /* 0x040fe60000410000 */
[----:B------:R-:W-:Y:S02]  /*9110*/  MOV R109, R154 ;  /* 0x0000009a006d7202 */ /* 0x000fe40000000f00 */
[----:B------:R1:W1:Y:S03]  /*9120*/  MUFU.EX2 R210, R51 ;  /* 0x0000003300d27308 */ /* 0x0002660000000800 */
[C---:B---3--:R-:W-:Y:S01]  /*9130*/  FMUL.FTZ R48, R130.reuse, R180 ;  /* 0x000000b482307220 */ /* 0x048fe20000410000 */
[----:B------:R-:W-:Y:S02]  /*9140*/  MOV R180, R212 ;  /* 0x000000d400b47202 */ /* 0x000fe40000000f00 */
[----:B----4-:R-:W-:Y:S04]  /*9150*/  MOV R155, R213 ;  /* 0x000000d5009b7202 */ /* 0x010fe80000000f00 */
[----:B------:R3:W-:Y:S01]  /*9160*/  MUFU.EX2 R219, R52 ;  /* 0x0000003400db7308 */ /* 0x0007e20000000800 */
[----:B------:R-:W-:Y:S01]  /*9170*/  MOV R111, R155 ;  /* 0x0000009b006f7202 */ /* 0x000fe20000000f00 */
[C---:B--2---:R-:W-:Y:S01]  /*9180*/  FMUL.FTZ R49, R130.reuse, R181 ;  /* 0x000000b582317220 */ /* 0x044fe20000410000 */
[----:B------:R-:W-:Y:S01]  /*9190*/  MOV R181, R211 ;  /* 0x000000d300b57202 */ /* 0x000fe20000000f00 */
[----:B------:R-:W-:Y:S01]  /*91a0*/  FFMA.FTZ R130, R130, R250, R207 ;  /* 0x000000fa82827223 */ /* 0x000fe200000100cf */
[----:B------:R-:W-:Y:S02]  /*91b0*/  MOV R207, R180 ;  /* 0x000000b400cf7202 */ /* 0x000fe40000000f00 */
[----:B------:R-:W-:Y:S03]  /*91c0*/  MOV R115, R181 ;  /* 0x000000b500737202 */ /* 0x000fe60000000f00 */
[----:B------:R2:W-:Y:S01]  /*91d0*/  MUFU.EX2 R171, R53 ;  /* 0x0000003500ab7308 */ /* 0x0005e20000000800 */
[----:B------:R-:W-:Y:S02]  /*91e0*/  FADD.FTZ R130, R208, R130 ;  /* 0x00000082d0827221 */ /* 0x000fe40000010000 */
[----:B-1----:R-:W-:Y:S01]  /*91f0*/  FMUL.FTZ R51, R129, R183 ;  /* 0x000000b781337220 */ /* 0x002fe20000410000 */
[----:B------:R-:W-:Y:S02]  /*9200*/  MOV R183, R206 ;  /* 0x000000ce00b77202 */ /* 0x000fe40000000f00 */
[----:B------:R-:W-:Y:S04]  /*9210*/  MOV R182, R210 ;  /* 0x000000d200b67202 */ /* 0x000fe80000000f00 */
[----:B------:R1:W-:Y:S01]  /*9220*/  MUFU.EX2 R170, R54 ;  /* 0x0000003600aa7308 */ /* 0x0003e20000000800 */
[C---:B------:R-:W-:Y:S01]  /*9230*/  HMMA.16816.F32.BF16 R48, R140.reuse, R146, R48 ;  /* 0x000000928c30723c */ /* 0x040fe20000041830 */
[----:B------:R-:W4:Y:S03]  /*9240*/  LDSM.16.MT88.4 R144, [R228+0x900] ;  /* 0x00090000e490783b */ /* 0x000f260000004200 */
[----:B------:R-:W-:Y:S01]  /*9250*/  MOV R113, R182 ;  /* 0x000000b600717202 */ /* 0x000fe20000000f00 */
[C---:B---3--:R-:W-:Y:S01]  /*9260*/  FMUL.FTZ R52, R128.reuse, R184 ;  /* 0x000000b880347220 */ /* 0x048fe20000410000 */
[----:B------:R-:W-:Y:S02]  /*9270*/  MOV R184, R197 ;  /* 0x000000c500b87202 */ /* 0x000fe40000000f00 */
[-C--:B------:R-:W-:Y:S01]  /*9280*/  HMMA.16816.F32.BF16 R116, R140, R148.reuse, R116 ;  /* 0x000000948c74723c */ /* 0x080fe20000041874 */
[----:B------:R3:W-:Y:S03]  /*9290*/  MUFU.EX2 R215, R55 ;  /* 0x0000003700d77308 */ /* 0x0007e60000000800 */
[C---:B--2---:R-:W-:Y:S01]  /*92a0*/  FMUL.FTZ R53, R128.reuse, R185 ;  /* 0x000000b980357220 */ /* 0x044fe20000410000 */
[----:B------:R-:W-:Y:S01]  /*92b0*/  MOV R185, R196 ;  /* 0x000000c400b97202 */ /* 0x000fe20000000f00 */
[----:B------:R-:W-:Y:S02]  /*92c0*/  FFMA.FTZ R128, R128, R252, R203 ;  /* 0x000000fc80807223 */ /* 0x000fe400000100cb */
[C---:B------:R-:W-:Y:S03]  /*92d0*/  HMMA.16816.F32.BF16 R120, R136.reuse, R148, R120 ;  /* 0x000000948878723c */ /* 0x040fe60000041878 */
[----:B------:R-:W-:Y:S01]  /*92e0*/  MUFU.EX2 R212, R64 ;  /* 0x0000004000d47308 */ /* 0x000fe20000000800 */
[----:B------:R-:W-:Y:S02]  /*92f0*/  FADD.FTZ R128, R205, R128 ;  /* 0x00000080cd807221 */ /* 0x000fe40000010000 */
[C---:B-1----:R-:W-:Y:S01]  /*9300*/  FMUL.FTZ R54, R0.reuse, R186 ;  /* 0x000000ba00367220 */ /* 0x042fe20000410000 */
[----:B------:R-:W-:Y:S05]  /*9310*/  MOV R186, R195 ;  /* 0x000000c300ba7202 */ /* 0x000fea0000000f00 */
[----:B------:R-:W-:Y:S01]  /*9320*/  MOV R203, R186 ;  /* 0x000000ba00cb7202 */ /* 0x000fe20000000f00 */
[----:B------:R-:W-:Y:S01]  /*9330*/  MUFU.EX2 R213, R65 ;  /* 0x0000004100d57308 */ /* 0x000fe20000000800 */
[C---:B---3--:R-:W-:Y:S01]  /*9340*/  FMUL.FTZ R55, R0.reuse, R187 ;  /* 0x000000bb00377220 */ /* 0x048fe20000410000 */
[----:B------:R-:W-:Y:S01]  /*9350*/  MOV R187, R194 ;  /* 0x000000c200bb7202 */ /* 0x000fe20000000f00 */
[----:B------:R-:W-:Y:S07]  /*9360*/  FFMA.FTZ R0, R0, R251, R201 ;  /* 0x000000fb00007223 */ /* 0x000fee00000100c9 */
[----:B------:R-:W-:Y:S01]  /*9370*/  MUFU.EX2 R210, R66 ;  /* 0x0000004200d27308 */ /* 0x000fe20000000800 */
[-C--:B------:R-:W-:Y:S03]  /*9380*/  HMMA.16816.F32.BF16 R52, R136, R150.reuse, R52 ;  /* 0x000000968834723c */ /* 0x080fe60000041834 */
[----:B------:R-:W-:Y:S04]  /*9390*/  FADD.FTZ R0, R214, R0 ;  /* 0x00000000d6007221 */ /* 0x000fe80000010000 */
[----:B------:R-:W-:Y:S01]  /*93a0*/  F2FP.BF16.PACK_AB R136, R185, R164 ;  /* 0x000000a4b988723e */ /* 0x000fe200000010ff */
[----:B------:R-:W-:Y:S01]  /*93b0*/  HMMA.16816.F32.BF16 R124, R140, R150, R124 ;  /* 0x000000968c7c723c */ /* 0x000fe2000004187c */
[----:B------:R-:W1:Y:S01]  /*93c0*/  LDSM.16.MT88.4 R148, [R231+0x900] ;  /* 0x00090000e794783b */ /* 0x000e620000004200 */
[----:B------:R2:W-:Y:S02]  /*93d0*/  MUFU.EX2 R211, R67 ;  /* 0x0000004300d37308 */ /* 0x0005e40000000800 */
[----:B------:R-:W-:Y:S01]  /*93e0*/  F2FP.BF16.PACK_AB R137, R184, R165 ;  /* 0x000000a5b889723e */ /* 0x000fe200000010ff */
[----:B------:R-:W-:Y:S01]  /*93f0*/  FADD.FTZ R0, R216, R0 ;  /* 0x00000000d8007221 */ /* 0x000fe20000010000 */
[----:B------:R-:W-:Y:S02]  /*9400*/  F2FP.BF16.PACK_AB R138, R159, R152 ;  /* 0x000000989f8a723e */ /* 0x000fe400000010ff */
[----:B------:R-:W-:Y:S01]  /*9410*/  F2FP.BF16.PACK_AB R139, R158, R192 ;  /* 0x000000c09e8b723e */ /* 0x000fe200000010ff */
[----:B------:R-:W-:Y:S03]  /*9420*/  FADD.FTZ R0, R135, R0 ;  /* 0x0000000087007221 */ /* 0x000fe60000010000 */
[----:B------:R-:W-:Y:S01]  /*9430*/  F2FP.BF16.PACK_AB R140, R183, R166 ;  /* 0x000000a6b78c723e */ /* 0x000fe200000010ff */
[----:B------:R-:W-:Y:S01]  /*9440*/  MUFU.EX2 R169, R56 ;  /* 0x0000003800a97308 */ /* 0x000fe20000000800 */
[----:B------:R-:W-:Y:S01]  /*9450*/  F2FP.BF16.PACK_AB R141, R153, R167 ;  /* 0x000000a7998d723e */ /* 0x000fe200000010ff */
[-C--:B----4-:R-:W-:Y:S05]  /*9460*/  HMMA.16816.F32.BF16 R4, R136, R144.reuse, R4 ;  /* 0x000000908804723c */ /* 0x090fea0000041804 */
[----:B------:R-:W-:Y:S02]  /*9470*/  F2FP.BF16.PACK_AB R142, R157, R191 ;  /* 0x000000bf9d8e723e */ /* 0x000fe400000010ff */
[-C--:B------:R-:W-:Y:S01]  /*9480*/  F2FP.BF16.PACK_AB R143, R156, R190.reuse ;  /* 0x000000be9c8f723e */ /* 0x080fe200000010ff */
[----:B------:R-:W3:Y:S01]  /*9490*/  MUFU.EX2 R175, R57 ;  /* 0x0000003900af7308 */ /* 0x000ee20000000800 */
[----:B--2---:R-:W2:Y:S05]  /*94a0*/  LDSM.16.MT88.4 R64, [R229+0x900] ;  /* 0x00090000e540783b */ /* 0x004eaa0000004200 */
[C---:B------:R-:W-:Y:S04]  /*94b0*/  HMMA.16816.F32.BF16 R8, R140.reuse, R144, R8 ;  /* 0x000000908c08723c */ /* 0x040fe80000041808 */
[----:B------:R-:W-:Y:S03]  /*94c0*/  MUFU.EX2 R168, R58 ;  /* 0x0000003a00a87308 */ /* 0x000fe60000000800 */
[----:B------:R-:W-:Y:S01]  /*94d0*/  MOV R145, R193 ;  /* 0x000000c100917202 */ /* 0x000fe20000000f00 */
[-C--:B------:R-:W-:Y:S04]  /*94e0*/  HMMA.16816.F32.BF16 R12, R140, R146.reuse, R12 ;  /* 0x000000928c0c723c */ /* 0x080fe8000004180c */
[----:B------:R-:W-:Y:S02]  /*94f0*/  MOV R144, R190 ;  /* 0x000000be00907202 */ /* 0x000fe40000000f00 */
[----:B------:R4:W2:Y:S01]  /*9500*/  MUFU.EX2 R174, R59 ;  /* 0x0000003b00ae7308 */ /* 0x0008a20000000800 */
[----:B------:R-:W-:Y:S01]  /*9510*/  MOV R250, R145 ;  /* 0x0000009100fa7202 */ /* 0x000fe20000000f00 */
[C---:B------:R-:W-:Y:S04]  /*9520*/  HMMA.16816.F32.BF16 R16, R136.reuse, R146, R16 ;  /* 0x000000928810723c */ /* 0x040fe80000041810 */
[----:B------:R-:W-:Y:S03]  /*9530*/  MOV R252, R144 ;  /* 0x0000009000fc7202 */ /* 0x000fe60000000f00 */
[----:B------:R-:W-:Y:S01]  /*9540*/  MOV R146, R192 ;  /* 0x000000c000927202 */ /* 0x000fe20000000f00 */
[-C--:B-1----:R-:W-:Y:S01]  /*9550*/  HMMA.16816.F32.BF16 R20, R136, R148.reuse, R20 ;  /* 0x000000948814723c */ /* 0x082fe20000041814 */
[----:B------:R-:W-:Y:S03]  /*9560*/  MUFU.EX2 R173, R60 ;  /* 0x0000003c00ad7308 */ /* 0x000fe60000000800 */
[----:B------:R-:W-:Y:S02]  /*9570*/  MOV R147, R191 ;  /* 0x000000bf00937202 */ /* 0x000fe40000000f00 */
[----:B------:R-:W-:Y:S02]  /*9580*/  MOV R251, R146 ;  /* 0x0000009200fb7202 */ /* 0x000fe40000000f00 */
[C---:B------:R-:W-:Y:S01]  /*9590*/  HMMA.16816.F32.BF16 R24, R140.reuse, R148, R24 ;  /* 0x000000948c18723c */ /* 0x040fe20000041818 */
[----:B------:R-:W3:Y:S02]  /*95a0*/  LDL.LU R149, [R1] ;  /* 0x0000000001957983 */ /* 0x000ee40000300800 */
[----:B------:R-:W1:Y:S01]  /*95b0*/  MUFU.EX2 R206, R61 ;  /* 0x0000003d00ce7308 */ /* 0x000e620000000800 */
[----:B------:R-:W-:Y:S01]  /*95c0*/  MOV R201, R147 ;  /* 0x0000009300c97202 */ /* 0x000fe20000000f00 */
[----:B------:R1:W5:Y:S03]  /*95d0*/  LDL.LU R135, [R1+0x18] ;  /* 0x0000180001877983 */ /* 0x0003660000300800 */
[-C--:B------:R-:W-:Y:S01]  /*95e0*/  HMMA.16816.F32.BF16 R28, R140, R150.reuse, R28 ;  /* 0x000000968c1c723c */ /* 0x080fe2000004181c */
[----:B----4-:R-:W4:Y:S04]  /*95f0*/  LDSM.16.MT88.4 R56, [R230+0x900] ;  /* 0x00090000e638783b */ /* 0x010f280000004200 */
[----:B------:R-:W-:Y:S03]  /*9600*/  MUFU.EX2 R172, R62 ;  /* 0x0000003e00ac7308 */ /* 0x000fe60000000800 */
[C---:B------:R-:W-:Y:S07]  /*9610*/  HMMA.16816.F32.BF16 R32, R136.reuse, R150, R32 ;  /* 0x000000968820723c */ /* 0x040fee0000041820 */
[----:B------:R1:W1:Y:S01]  /*9620*/  MUFU.EX2 R179, R63 ;  /* 0x0000003f00b37308 */ /* 0x0002620000000800 */
[-C--:B--2---:R-:W-:Y:S08]  /*9630*/  HMMA.16816.F32.BF16 R36, R136, R64.reuse, R36 ;  /* 0x000000408824723c */ /* 0x084ff00000041824 */
[C---:B------:R-:W-:Y:S01]  /*9640*/  HMMA.16816.F32.BF16 R40, R140.reuse, R64, R40 ;  /* 0x000000408c28723c */ /* 0x040fe20000041828 */
[----:B------:R-:W-:Y:S06]  /*9650*/  MUFU.EX2 R178, R68 ;  /* 0x0000004400b27308 */ /* 0x000fec0000000800 */
[----:B------:R-:W-:Y:S01]  /*9660*/  F2FP.BF16.PACK_AB R64, R160, R145 ;  /* 0x00000091a040723e */ /* 0x000fe200000010ff */
[-C--:B------:R-:W-:Y:S03]  /*9670*/  HMMA.16816.F32.BF16 R44, R140, R66.reuse, R44 ;  /* 0x000000428c2c723c */ /* 0x080fe6000004182c */
[----:B------:R-:W-:Y:S01]  /*9680*/  MUFU.EX2 R202, R69 ;  /* 0x0000004500ca7308 */ /* 0x000fe20000000800 */
[----:B------:R-:W-:Y:S01]  /*9690*/  F2FP.BF16.PACK_AB R65, R180, R163 ;  /* 0x000000a3b441723e */ /* 0x000fe200000010ff */
[----:B-1----:R-:W1:Y:S03]  /*96a0*/  LDSM.16.MT88.4 R60, [R228+0x1100] ;  /* 0x00110000e43c783b */ /* 0x002e660000004200 */
[C---:B------:R-:W-:Y:S05]  /*96b0*/  HMMA.16816.F32.BF16 R48, R136.reuse, R66, R48 ;  /* 0x000000428830723c */ /* 0x040fea0000041830 */
[----:B------:R-:W-:Y:S02]  /*96c0*/  MUFU.EX2 R177, R70 ;  /* 0x0000004600b17308 */ /* 0x000fe40000000800 */
[----:B------:R-:W-:Y:S01]  /*96d0*/  F2FP.BF16.PACK_AB R66, R227, R226 ;  /* 0x000000e2e342723e */ /* 0x000fe200000010ff */
[-C--:B----4-:R-:W-:Y:S04]  /*96e0*/  HMMA.16816.F32.BF16 R116, R136, R56.reuse, R116 ;  /* 0x000000388874723c */ /* 0x090fe80000041874 */
[----:B------:R-:W-:Y:S03]  /*96f0*/  F2FP.BF16.PACK_AB R67, R224, R222 ;  /* 0x000000dee043723e */ /* 0x000fe600000010ff */
[----:B------:R2:W-:Y:S01]  /*9700*/  MUFU.EX2 R200, R71 ;  /* 0x0000004700c87308 */ /* 0x0005e20000000800 */
[C---:B------:R-:W-:Y:S07]  /*9710*/  HMMA.16816.F32.BF16 R120, R140.reuse, R56, R120 ;  /* 0x000000388c78723c */ /* 0x040fee0000041878 */
[----:B------:R-:W-:Y:S01]  /*9720*/  F2FP.BF16.PACK_AB R56, R162, R186 ;  /* 0x000000baa238723e */ /* 0x000fe200000010ff */
[-C--:B------:R-:W-:Y:S01]  /*9730*/  HMMA.16816.F32.BF16 R52, R140, R58.reuse, R52 ;  /* 0x0000003a8c34723c */ /* 0x080fe20000041834 */
[----:B------:R-:W-:Y:S03]  /*9740*/  MUFU.EX2 R176, R72 ;  /* 0x0000004800b07308 */ /* 0x000fe60000000800 */
[----:B------:R-:W-:Y:S03]  /*9750*/  F2FP.BF16.PACK_AB R57, R161, R187 ;  /* 0x000000bba139723e */ /* 0x000fe600000010ff */
[----:B------:R-:W-:Y:S01]  /*9760*/  MOV R143, R167 ;  /* 0x000000a7008f7202 */ /* 0x000fe20000000f00 */
[----:B------:R-:W-:Y:S01]  /*9770*/  HMMA.16816.F32.BF16 R124, R136, R58, R124 ;  /* 0x0000003a887c723c */ /* 0x000fe2000004187c */
[----:B------:R-:W-:Y:S02]  /*9780*/  LDSM.16.MT88.4 R136, [R229+0x1100] ;  /* 0x00110000e588783b */ /* 0x000fe40000004200 */
[----:B------:R-:W4:Y:S01]  /*9790*/  MUFU.EX2 R195, R73 ;  /* 0x0000004900c37308 */ /* 0x000f220000000800 */
[----:B------:R-:W-:Y:S01]  /*97a0*/  MOV R142, R166 ;  /* 0x000000a6008e7202 */ /* 0x000fe20000000f00 */
[----:B------:R-:W-:Y:S01]  /*97b0*/  FADD.FTZ R0, R143, R0 ;  /* 0x000000008f007221 */ /* 0x000fe20000010000 */
[----:B------:R-:W-:Y:S02]  /*97c0*/  MOV R141, R165 ;  /* 0x000000a5008d7202 */ /* 0x000fe40000000f00 */
[----:B------:R-:W-:Y:S01]  /*97d0*/  F2FP.BF16.PACK_AB R58, R181, R155 ;  /* 0x0000009bb53a723e */ /* 0x000fe200000010ff */
[----:B--2---:R-:W2:Y:S03]  /*97e0*/  LDSM.16.MT88.4 R68, [R231+0x1100] ;  /* 0x00110000e744783b */ /* 0x004ea60000004200 */
[----:B------:R-:W-:Y:S01]  /*97f0*/  F2FP.BF16.PACK_AB R59, R182, R154 ;  /* 0x0000009ab63b723e */ /* 0x000fe200000010ff */
[----:B------:R-:W-:Y:S01]  /*9800*/  MUFU.EX2 R194, R74 ;  /* 0x0000004a00c27308 */ /* 0x000fe20000000800 */
[----:B------:R-:W-:Y:S01]  /*9810*/  MOV R140, R164 ;  /* 0x000000a4008c7202 */ /* 0x000fe20000000f00 */
[----:B------:R-:W-:Y:S02]  /*9820*/  FADD.FTZ R0, R153, R0 ;  /* 0x0000000099007221 */ /* 0x000fe40000010000 */
[----:B------:R-:W-:Y:S02]  /*9830*/  LDSM.16.MT88.4 R164, [R231+0x3100] ;  /* 0x00310000e7a4783b */ /* 0x000fe40000004200 */
[-C--:B-1----:R-:W-:Y:S04]  /*9840*/  HMMA.16816.F32.BF16 R4, R56, R60.reuse, R4 ;  /* 0x0000003c3804723c */ /* 0x082fe80000041804 */
[----:B------:R1:W1:Y:S01]  /*9850*/  MUFU.EX2 R193, R75 ;  /* 0x0000004b00c17308 */ /* 0x0002620000000800 */
[----:B------:R-:W-:Y:S03]  /*9860*/  FADD.FTZ R0, R252, R0 ;  /* 0x00000000fc007221 */ /* 0x000fe60000010000 */
[C---:B------:R-:W-:Y:S06]  /*9870*/  HMMA.16816.F32.BF16 R8, R64.reuse, R60, R8 ;  /* 0x0000003c4008723c */ /* 0x040fec0000041808 */
[----:B------:R-:W-:Y:S02]  /*9880*/  MUFU.EX2 R192, R76 ;  /* 0x0000004c00c07308 */ /* 0x000fe40000000800 */
[-C--:B------:R-:W-:Y:S08]  /*9890*/  HMMA.16816.F32.BF16 R12, R64, R62.reuse, R12 ;  /* 0x0000003e400c723c */ /* 0x080ff0000004180c */
[C---:B------:R-:W-:Y:S01]  /*98a0*/  HMMA.16816.F32.BF16 R16, R56.reuse, R62, R16 ;  /* 0x0000003e3810723c */ /* 0x040fe20000041810 */
[----:B------:R-:W4:Y:S01]  /*98b0*/  LDSM.16.MT88.4 R60, [R230+0x1100] ;  /* 0x00110000e63c783b */ /* 0x000f220000004200 */
[----:B------:R-:W3:Y:S06]  /*98c0*/  MUFU.EX2 R191, R77 ;  /* 0x0000004d00bf7308 */ /* 0x000eec0000000800 */
[-C--:B--2---:R-:W-:Y:S01]  /*98d0*/  HMMA.16816.F32.BF16 R20, R56, R68.reuse, R20 ;  /* 0x000000443814723c */ /* 0x084fe20000041814 */
[----:B-1----:R-:W-:Y:S03]  /*98e0*/  LDSM.16.MT88.4 R72, [R229+0x1900] ;  /* 0x00190000e548783b */ /* 0x002fe60000004200 */
[----:B------:R-:W-:Y:S04]  /*98f0*/  MUFU.EX2 R190, R78 ;  /* 0x0000004e00be7308 */ /* 0x000fe80000000800 */
[C---:B------:R-:W-:Y:S06]  /*9900*/  HMMA.16816.F32.BF16 R24, R64.reuse, R68, R24 ;  /* 0x000000444018723c */ /* 0x040fec0000041818 */
[----:B------:R-:W-:Y:S02]  /*9910*/  MUFU.EX2 R196, R83 ;  /* 0x0000005300c47308 */ /* 0x000fe40000000800 */
[-C--:B------:R-:W-:Y:S08]  /*9920*/  HMMA.16816.F32.BF16 R28, R64, R70.reuse, R28 ;  /* 0x00000046401c723c */ /* 0x080ff0000004181c */
[C---:B------:R-:W-:Y:S01]  /*9930*/  HMMA.16816.F32.BF16 R32, R56.reuse, R70, R32 ;  /* 0x000000463820723c */ /* 0x040fe20000041820 */
[----:B------:R-:W1:Y:S01]  /*9940*/  LDSM.16.MT88.4 R68, [R228+0x1900] ;  /* 0x00190000e444783b */ /* 0x000e620000004200 */
[----:B------:R2:W-:Y:S06]  /*9950*/  MUFU.EX2 R83, R79 ;  /* 0x0000004f00537308 */ /* 0x0005ec0000000800 */
[-C--:B------:R-:W-:Y:S04]  /*9960*/  HMMA.16816.F32.BF16 R36, R56, R136.reuse, R36 ;  /* 0x000000883824723c */ /* 0x080fe80000041824 */
[----:B------:R-:W-:Y:S04]  /*9970*/  MUFU.EX2 R189, R189 ;  /* 0x000000bd00bd7308 */ /* 0x000fe80000000800 */
[C---:B------:R-:W-:Y:S06]  /*9980*/  HMMA.16816.F32.BF16 R40, R64.reuse, R136, R40 ;  /* 0x000000884028723c */ /* 0x040fec0000041828 */
[----:B------:R-:W-:Y:S02]  /*9990*/  MUFU.EX2 R199, R80 ;  /* 0x0000005000c77308 */ /* 0x000fe40000000800 */
[-C--:B------:R-:W-:Y:S01]  /*99a0*/  HMMA.16816.F32.BF16 R44, R64, R138.reuse, R44 ;  /* 0x0000008a402c723c */ /* 0x080fe2000004182c */
[----:B--2---:R-:W-:Y:S07]  /*99b0*/  LDSM.16.MT88.4 R76, [R230+0x1900] ;  /* 0x00190000e64c783b */ /* 0x004fee0000004200 */
[C---:B------:R-:W-:Y:S01]  /*99c0*/  HMMA.16816.F32.BF16 R48, R56.reuse, R138, R48 ;  /* 0x0000008a3830723c */ /* 0x040fe20000041830 */
[----:B------:R-:W2:Y:S07]  /*99d0*/  MUFU.EX2 R198, R81 ;  /* 0x0000005100c67308 */ /* 0x000eae0000000800 */
[-C--:B----4-:R-:W-:Y:S03]  /*99e0*/  HMMA.16816.F32.BF16 R116, R56, R60.reuse, R116 ;  /* 0x0000003c3874723c */ /* 0x090fe60000041874 */
[----:B------:R-:W4:Y:S05]  /*99f0*/  MUFU.EX2 R197, R82 ;  /* 0x0000005200c57308 */ /* 0x000f2a0000000800 */
[C---:B------:R-:W-:Y:S05]  /*9a00*/  HMMA.16816.F32.BF16 R120, R64.reuse, R60, R120 ;  /* 0x0000003c4078723c */ /* 0x040fea0000041878 */
[----:B------:R-:W-:Y:S02]  /*9a10*/  MUFU.EX2 R114, R114 ;  /* 0x0000007200727308 */ /* 0x000fe40000000800 */
[----:B---3--:R-:W-:Y:S01]  /*9a20*/  F2FP.BF16.PACK_AB R60, R175, R169 ;  /* 0x000000a9af3c723e */ /* 0x008fe200000010ff */
[-C--:B------:R-:W-:Y:S01]  /*9a30*/  HMMA.16816.F32.BF16 R52, R64, R62.reuse, R52 ;  /* 0x0000003e4034723c */ /* 0x080fe20000041834 */
[----:B------:R-:W3:Y:S03]  /*9a40*/  LDSM.16.MT88.4 R64, [R231+0x1900] ;  /* 0x00190000e740783b */ /* 0x000ee60000004200 */
[----:B------:R-:W-:Y:S03]  /*9a50*/  F2FP.BF16.PACK_AB R61, R174, R168 ;  /* 0x000000a8ae3d723e */ /* 0x000fe600000010ff */
[----:B------:R-:W-:Y:S01]  /*9a60*/  MUFU.EX2 R107, R107 ;  /* 0x0000006b006b7308 */ /* 0x000fe20000000800 */
[----:B------:R-:W-:Y:S07]  /*9a70*/  HMMA.16816.F32.BF16 R124, R56, R62, R124 ;  /* 0x0000003e387c723c */ /* 0x000fee000004187c */
[----:B------:R-:W-:Y:S02]  /*9a80*/  F2FP.BF16.PACK_AB R56, R171, R219 ;  /* 0x000000dbab38723e */ /* 0x000fe400000010ff */
[----:B------:R-:W-:Y:S01]  /*9a90*/  F2FP.BF16.PACK_AB R57, R215, R170 ;  /* 0x000000aad739723e */ /* 0x000fe200000010ff */
[----:B------:R-:W-:Y:S02]  /*9aa0*/  MUFU.EX2 R110, R110 ;  /* 0x0000006e006e7308 */ /* 0x000fe40000000800 */
[----:B------:R-:W-:Y:S02]  /*9ab0*/  F2FP.BF16.PACK_AB R58, R213, R212 ;  /* 0x000000d4d53a723e */ /* 0x000fe400000010ff */
[----:B------:R-:W-:Y:S02]  /*9ac0*/  F2FP.BF16.PACK_AB R59, R211, R210 ;  /* 0x000000d2d33b723e */ /* 0x000fe400000010ff */
[----:B------:R-:W-:Y:S02]  /*9ad0*/  F2FP.BF16.PACK_AB R62, R206, R173 ;  /* 0x000000adce3e723e */ /* 0x000fe400000010ff */
[----:B------:R-:W-:Y:S02]  /*9ae0*/  F2FP.BF16.PACK_AB R63, R179, R172 ;  /* 0x000000acb33f723e */ /* 0x000fe400000010ff */
[----:B------:R-:W-:Y:S01]  /*9af0*/  MUFU.EX2 R88, R88 ;  /* 0x0000005800587308 */ /* 0x000fe20000000800 */
[-C--:B-1----:R-:W-:Y:S08]  /*9b00*/  HMMA.16816.F32.BF16 R4, R56, R68.reuse, R4 ;  /* 0x000000443804723c */ /* 0x082ff00000041804 */
[C---:B------:R-:W-:Y:S01]  /*9b10*/  HMMA.16816.F32.BF16 R8, R60.reuse, R68, R8 ;  /* 0x000000443c08723c */ /* 0x040fe20000041808 */
[----:B------:R-:W-:Y:S07]  /*9b20*/  MUFU.EX2 R89, R89 ;  /* 0x0000005900597308 */ /* 0x000fee0000000800 */
[-C--:B------:R-:W-:Y:S03]  /*9b30*/  HMMA.16816.F32.BF16 R12, R60, R70.reuse, R12 ;  /* 0x000000463c0c723c */ /* 0x080fe6000004180c */
[----:B------:R-:W-:Y:S05]  /*9b40*/  MUFU.EX2 R90, R90 ;  /* 0x0000005a005a7308 */ /* 0x000fea0000000800 */
[C---:B------:R-:W-:Y:S01]  /*9b50*/  HMMA.16816.F32.BF16 R16, R56.reuse, R70, R16 ;  /* 0x000000463810723c */ /* 0x040fe20000041810 */
[----:B------:R-:W-:Y:S04]  /*9b60*/  LDSM.16.MT88.4 R68, [R231+0x2100] ;  /* 0x00210000e744783b */ /* 0x000fe80000004200 */
[----:B------:R-:W-:Y:S03]  /*9b70*/  MUFU.EX2 R91, R91 ;  /* 0x0000005b005b7308 */ /* 0x000fe60000000800 */
[-C--:B---3--:R-:W-:Y:S07]  /*9b80*/  HMMA.16816.F32.BF16 R20, R56, R64.reuse, R20 ;  /* 0x000000403814723c */ /* 0x088fee0000041814 */
[----:B------:R-:W-:Y:S01]  /*9b90*/  MUFU.EX2 R92, R92 ;  /* 0x0000005c005c7308 */ /* 0x000fe20000000800 */
[C---:B------:R-:W-:Y:S08]  /*9ba0*/  HMMA.16816.F32.BF16 R24, R60.reuse, R64, R24 ;  /* 0x000000403c18723c */ /* 0x040ff00000041818 */
[-C--:B------:R-:W-:Y:S01]  /*9bb0*/  HMMA.16816.F32.BF16 R28, R60, R66.reuse, R28 ;  /* 0x000000423c1c723c */ /* 0x080fe2000004181c */
[----:B------:R-:W-:Y:S07]  /*9bc0*/  MUFU.EX2 R93, R93 ;  /* 0x0000005d005d7308 */ /* 0x000fee0000000800 */
[C---:B------:R-:W-:Y:S01]  /*9bd0*/  HMMA.16816.F32.BF16 R32, R56.reuse, R66, R32 ;  /* 0x000000423820723c */ /* 0x040fe20000041820 */
[----:B------:R-:W1:Y:S02]  /*9be0*/  LDSM.16.MT88.4 R64, [R228+0x2100] ;  /* 0x00210000e440783b */ /* 0x000e640000004200 */
[----:B------:R-:W-:Y:S01]  /*9bf0*/  MUFU.EX2 R94, R94 ;  /* 0x0000005e005e7308 */ /* 0x000fe20000000800 */
[----:B------:R-:W-:Y:S01]  /*9c00*/  FFMA.FTZ R129, R129, R149, R204 ;  /* 0x0000009581817223 */ /* 0x000fe200000100cc */
[----:B------:R-:W-:Y:S03]  /*9c10*/  MOV R204, R187 ;  /* 0x000000bb00cc7202 */ /* 0x000fe60000000f00 */
[-C--:B------:R-:W-:Y:S01]  /*9c20*/  HMMA.16816.F32.BF16 R36, R56, R72.reuse, R36 ;  /* 0x000000483824723c */ /* 0x080fe20000041824 */
[----:B------:R-:W-:Y:S03]  /*9c30*/  LDSM.16.MT88.4 R148, [R228+0x3100] ;  /* 0x00310000e494783b */ /* 0x000fe60000004200 */
[----:B------:R-:W-:Y:S01]  /*9c40*/  FADD.FTZ R129, R209, R129 ;  /* 0x00000081d1817221 */ /* 0x000fe20000010000 */
[----:B------:R-:W-:Y:S03]  /*9c50*/  MUFU.EX2 R95, R95 ;  /* 0x0000005f005f7308 */ /* 0x000fe60000000800 */
[C---:B------:R-:W-:Y:S07]  /*9c60*/  HMMA.16816.F32.BF16 R40, R60.reuse, R72, R40 ;  /* 0x000000483c28723c */ /* 0x040fee0000041828 */
[----:B------:R-:W-:Y:S01]  /*9c70*/  MUFU.EX2 R103, R103 ;  /* 0x0000006700677308 */ /* 0x000fe20000000800 */
[-C--:B------:R-:W-:Y:S08]  /*9c80*/  HMMA.16816.F32.BF16 R44, R60, R74.reuse, R44 ;  /* 0x0000004a3c2c723c */ /* 0x080ff0000004182c */
[C---:B------:R-:W-:Y:S01]  /*9c90*/  HMMA.16816.F32.BF16 R48, R56.reuse, R74, R48 ;  /* 0x0000004a3830723c */ /* 0x040fe20000041830 */
[----:B------:R-:W3:Y:S01]  /*9ca0*/  LDSM.16.MT88.4 R72, [R229+0x2100] ;  /* 0x00210000e548783b */ /* 0x000ee20000004200 */
[----:B------:R-:W-:Y:S06]  /*9cb0*/  MUFU.EX2 R104, R104 ;  /* 0x0000006800687308 */ /* 0x000fec0000000800 */
[-C--:B------:R-:W-:Y:S04]  /*9cc0*/  HMMA.16816.F32.BF16 R116, R56, R76.reuse, R116 ;  /* 0x0000004c3874723c */ /* 0x080fe80000041874 */
[----:B------:R-:W-:Y:S04]  /*9cd0*/  MUFU.EX2 R105, R105 ;  /* 0x0000006900697308 */ /* 0x000fe80000000800 */
[C---:B------:R-:W-:Y:S06]  /*9ce0*/  HMMA.16816.F32.BF16 R120, R60.reuse, R76, R120 ;  /* 0x0000004c3c78723c */ /* 0x040fec0000041878 */
[----:B------:R-:W-:Y:S02]  /*9cf0*/  MUFU.EX2 R106, R106 ;  /* 0x0000006a006a7308 */ /* 0x000fe40000000800 */
[-C--:B------:R-:W-:Y:S07]  /*9d00*/  HMMA.16816.F32.BF16 R52, R60, R78.reuse, R52 ;  /* 0x0000004e3c34723c */ /* 0x080fee0000041834 */
[----:B------:R-:W-:Y:S01]  /*9d10*/  F2FP.BF16.PACK_AB R60, R195, R176 ;  /* 0x000000b0c33c723e */ /* 0x000fe200000010ff */
[----:B------:R-:W-:Y:S01]  /*9d20*/  HMMA.16816.F32.BF16 R124, R56, R78, R124 ;  /* 0x0000004e387c723c */ /* 0x000fe2000004187c */
[----:B------:R-:W3:Y:S01]  /*9d30*/  LDSM.16.MT88.4 R76, [R230+0x2100] ;  /* 0x00210000e64c783b */ /* 0x000ee20000004200 */
[----:B------:R-:W-:Y:S02]  /*9d40*/  MUFU.EX2 R108, R108 ;  /* 0x0000006c006c7308 */ /* 0x000fe40000000800 */
[----:B------:R-:W-:Y:S02]  /*9d50*/  F2FP.BF16.PACK_AB R61, R193, R194 ;  /* 0x000000c2c13d723e */ /* 0x000fe400000010ff */
[----:B------:R-:W-:Y:S02]  /*9d60*/  F2FP.BF16.PACK_AB R62, R191, R192 ;  /* 0x000000c0bf3e723e */ /* 0x000fe400000010ff */
[----:B------:R-:W-:Y:S04]  /*9d70*/  F2FP.BF16.PACK_AB R56, R202, R178 ;  /* 0x000000b2ca38723e */ /* 0x000fe800000010ff */
[----:B------:R-:W-:Y:S01]  /*9d80*/  F2FP.BF16.PACK_AB R57, R200, R177 ;  /* 0x000000b1c839723e */ /* 0x000fe200000010ff */
[----:B------:R-:W3:Y:S01]  /*9d90*/  MUFU.EX2 R134, R134 ;  /* 0x0000008600867308 */ /* 0x000ee20000000800 */
[----:B--2---:R-:W-:Y:S02]  /*9da0*/  F2FP.BF16.PACK_AB R58, R198, R199 ;  /* 0x000000c7c63a723e */ /* 0x004fe400000010ff */
[----:B----4-:R-:W-:Y:S02]  /*9db0*/  F2FP.BF16.PACK_AB R59, R196, R197 ;  /* 0x000000c5c43b723e */ /* 0x010fe400000010ff */
[----:B------:R-:W-:Y:S05]  /*9dc0*/  F2FP.BF16.PACK_AB R63, R83, R190 ;  /* 0x000000be533f723e */ /* 0x000fea00000010ff */
[-C--:B-1----:R-:W-:Y:S01]  /*9dd0*/  HMMA.16816.F32.BF16 R4, R56, R64.reuse, R4 ;  /* 0x000000403804723c */ /* 0x082fe20000041804 */
[----:B------:R-:W-:Y:S07]  /*9de0*/  MUFU.EX2 R84, R84 ;  /* 0x0000005400547308 */ /* 0x000fee0000000800 */
[C---:B------:R-:W-:Y:S03]  /*9df0*/  HMMA.16816.F32.BF16 R8, R60.reuse, R64, R8 ;  /* 0x000000403c08723c */ /* 0x040fe60000041808 */
[----:B------:R-:W1:Y:S01]  /*9e00*/  MUFU.EX2 R85, R85 ;  /* 0x0000005500557308 */ /* 0x000e620000000800 */
[----:B---3--:R-:W-:Y:S04]  /*9e10*/  F2FP.BF16.PACK_AB R186, R134, R108 ;  /* 0x0000006c86ba723e */ /* 0x008fe800000010ff */
[-C--:B------:R-:W-:Y:S05]  /*9e20*/  HMMA.16816.F32.BF16 R12, R60, R66.reuse, R12 ;  /* 0x000000423c0c723c */ /* 0x080fea000004180c */
[----:B------:R-:W-:Y:S03]  /*9e30*/  MUFU.EX2 R86, R86 ;  /* 0x0000005600567308 */ /* 0x000fe60000000800 */
[C---:B------:R-:W-:Y:S01]  /*9e40*/  HMMA.16816.F32.BF16 R16, R56.reuse, R66, R16 ;  /* 0x000000423810723c */ /* 0x040fe20000041810 */
[----:B------:R-:W2:Y:S06]  /*9e50*/  LDSM.16.MT88.4 R64, [R228+0x2900] ;  /* 0x00290000e440783b */ /* 0x000eac0000004200 */
[----:B------:R-:W3:Y:S01]  /*9e60*/  MUFU.EX2 R87, R87 ;  /* 0x0000005700577308 */ /* 0x000ee20000000800 */
[-C--:B------:R-:W-:Y:S08]  /*9e70*/  HMMA.16816.F32.BF16 R20, R56, R68.reuse, R20 ;  /* 0x000000443814723c */ /* 0x080ff00000041814 */
[C---:B------:R-:W-:Y:S01]  /*9e80*/  HMMA.16816.F32.BF16 R24, R60.reuse, R68, R24 ;  /* 0x000000443c18723c */ /* 0x040fe20000041818 */
[----:B------:R-:W-:Y:S07]  /*9e90*/  MUFU.EX2 R96, R96 ;  /* 0x0000006000607308 */ /* 0x000fee0000000800 */
[-C--:B------:R-:W-:Y:S03]  /*9ea0*/  HMMA.16816.F32.BF16 R28, R60, R70.reuse, R28 ;  /* 0x000000463c1c723c */ /* 0x080fe6000004181c */
[----:B------:R-:W4:Y:S05]  /*9eb0*/  MUFU.EX2 R97, R97 ;  /* 0x0000006100617308 */ /* 0x000f2a0000000800 */
[C---:B------:R-:W-:Y:S01]  /*9ec0*/  HMMA.16816.F32.BF16 R32, R56.reuse, R70, R32 ;  /* 0x000000463820723c */ /* 0x040fe20000041820 */
[----:B------:R-:W1:Y:S04]  /*9ed0*/  LDSM.16.MT88.4 R68, [R231+0x2900] ;  /* 0x00290000e744783b */ /* 0x000e680000004200 */
[----:B------:R-:W-:Y:S03]  /*9ee0*/  MUFU.EX2 R98, R98 ;  /* 0x0000006200627308 */ /* 0x000fe60000000800 */
[-C--:B------:R-:W-:Y:S07]  /*9ef0*/  HMMA.16816.F32.BF16 R36, R56, R72.reuse, R36 ;  /* 0x000000483824723c */ /* 0x080fee0000041824 */
[----:B------:R-:W1:Y:S01]  /*9f00*/  MUFU.EX2 R99, R99 ;  /* 0x0000006300637308 */ /* 0x000e620000000800 */
[C---:B------:R-:W-:Y:S08]  /*9f10*/  HMMA.16816.F32.BF16 R40, R60.reuse, R72, R40 ;  /* 0x000000483c28723c */ /* 0x040ff00000041828 */
[-C--:B------:R-:W-:Y:S01]  /*9f20*/  HMMA.16816.F32.BF16 R44, R60, R74.reuse, R44 ;  /* 0x0000004a3c2c723c */ /* 0x080fe2000004182c */
[----:B------:R-:W-:Y:S07]  /*9f30*/  MUFU.EX2 R100, R100 ;  /* 0x0000006400647308 */ /* 0x000fee0000000800 */
[C---:B------:R-:W-:Y:S01]  /*9f40*/  HMMA.16816.F32.BF16 R48, R56.reuse, R74, R48 ;  /* 0x0000004a3830723c */ /* 0x040fe20000041830 */
[----:B------:R-:W2:Y:S02]  /*9f50*/  LDSM.16.MT88.4 R72, [R229+0x2900] ;  /* 0x00290000e548783b */ /* 0x000ea40000004200 */
[----:B------:R-:W-:Y:S05]  /*9f60*/  MUFU.EX2 R101, R101 ;  /* 0x0000006500657308 */ /* 0x000fea0000000800 */
[-C--:B------:R-:W-:Y:S05]  /*9f70*/  HMMA.16816.F32.BF16 R116, R56, R76.reuse, R116 ;  /* 0x0000004c3874723c */ /* 0x080fea0000041874 */
[----:B------:R-:W-:Y:S03]  /*9f80*/  MUFU.EX2 R102, R102 ;  /* 0x0000006600667308 */ /* 0x000fe60000000800 */
[C---:B------:R-:W-:Y:S07]  /*9f90*/  HMMA.16816.F32.BF16 R120, R60.reuse, R76, R120 ;  /* 0x0000004c3c78723c */ /* 0x040fee0000041878 */
[----:B------:R-:W-:Y:S01]  /*9fa0*/  MUFU.EX2 R112, R112 ;  /* 0x0000007000707308 */ /* 0x000fe20000000800 */
[-C--:B------:R-:W-:Y:S07]  /*9fb0*/  HMMA.16816.F32.BF16 R52, R60, R78.reuse, R52 ;  /* 0x0000004e3c34723c */ /* 0x080fee0000041834 */
[----:B------:R-:W-:Y:S01]  /*9fc0*/  F2FP.BF16.PACK_AB R63, R95, R94 ;  /* 0x0000005e5f3f723e */ /* 0x000fe200000010ff */
[----:B------:R-:W-:Y:S01]  /*9fd0*/  HMMA.16816.F32.BF16 R124, R56, R78, R124 ;  /* 0x0000004e387c723c */ /* 0x000fe2000004187c */
[----:B------:R-:W2:Y:S01]  /*9fe0*/  LDSM.16.MT88.4 R76, [R230+0x2900] ;  /* 0x00290000e64c783b */ /* 0x000ea20000004200 */
[----:B------:R-:W-:Y:S02]  /*9ff0*/  MUFU.EX2 R188, R188 ;  /* 0x000000bc00bc7308 */ /* 0x000fe40000000800 */
[----:B------:R-:W-:Y:S02]  /*a000*/  FADD.FTZ R60, R221, R130 ;  /* 0x00000082dd3c7221 */ /* 0x000fe40000010000 */
[----:B------:R-:W-:Y:S01]  /*a010*/  FADD.FTZ R62, R218, R129 ;  /* 0x00000081da3e7221 */ /* 0x000fe20000010000 */
[----:B-1----:R-:W-:Y:S01]  /*a020*/  F2FP.BF16.PACK_AB R56, R85, R84 ;  /* 0x000000545538723e */ /* 0x002fe200000010ff */
[----:B------:R-:W-:Y:S01]  /*a030*/  FADD.FTZ R61, R217, R128 ;  /* 0x00000080d93d7221 */ /* 0x000fe20000010000 */
[----:B---3--:R-:W-:Y:S03]  /*a040*/  F2FP.BF16.PACK_AB R57, R87, R86 ;  /* 0x000000565739723e */ /* 0x008fe600000010ff */
[----:B----4-:R-:W-:Y:S01]  /*a050*/  F2FP.BF16.PACK_AB R58, R97, R96 ;  /* 0x00000060613a723e */ /* 0x010fe200000010ff */
[----:B------:R-:W-:Y:S01]  /*a060*/  FADD.FTZ R80, R220, R61 ;  /* 0x0000003ddc507221 */ /* 0x000fe20000010000 */
[----:B------:R-:W-:Y:S01]  /*a070*/  F2FP.BF16.PACK_AB R59, R99, R98 ;  /* 0x00000062633b723e */ /* 0x000fe200000010ff */
[----:B------:R-:W-:Y:S01]  /*a080*/  FADD.FTZ R82, R223, R60 ;  /* 0x0000003cdf527221 */ /* 0x000fe20000010000 */
[----:B------:R-:W-:Y:S01]  /*a090*/  F2FP.BF16.PACK_AB R60, R89, R88 ;  /* 0x00000058593c723e */ /* 0x000fe200000010ff */
[----:B------:R-:W-:Y:S01]  /*a0a0*/  FADD.FTZ R81, R225, R62 ;  /* 0x0000003ee1517221 */ /* 0x000fe20000010000 */
[----:B------:R-:W-:Y:S02]  /*a0b0*/  F2FP.BF16.PACK_AB R61, R91, R90 ;  /* 0x0000005a5b3d723e */ /* 0x000fe400000010ff */
[----:B------:R-:W-:Y:S01]  /*a0c0*/  F2FP.BF16.PACK_AB R62, R93, R92 ;  /* 0x0000005c5d3e723e */ /* 0x000fe200000010ff */
[-C--:B--2---:R-:W-:Y:S03]  /*a0d0*/  HMMA.16816.F32.BF16 R4, R56, R64.reuse, R4 ;  /* 0x000000403804723c */ /* 0x084fe60000041804 */
[----:B------:R-:W-:Y:S05]  /*a0e0*/  MOV R128, R131 ;  /* 0x0000008300807202 */ /* 0x000fea0000000f00 */
[C---:B------:R-:W-:Y:S01]  /*a0f0*/  HMMA.16816.F32.BF16 R8, R60.reuse, R64, R8 ;  /* 0x000000403c08723c */ /* 0x040fe20000041808 */
[----:B------:R1:W2:Y:S07]  /*a100*/  MUFU.EX2 R64, R3 ;  /* 0x0000000300407308 */ /* 0x0002ae0000000800 */
[-C--:B------:R-:W-:Y:S08]  /*a110*/  HMMA.16816.F32.BF16 R12, R60, R66.reuse, R12 ;  /* 0x000000423c0c723c */ /* 0x080ff0000004180c */
[C---:B------:R-:W-:Y:S08]  /*a120*/  HMMA.16816.F32.BF16 R16, R56.reuse, R66, R16 ;  /* 0x000000423810723c */ /* 0x040ff00000041810 */
[-C--:B------:R-:W-:Y:S04]  /*a130*/  HMMA.16816.F32.BF16 R20, R56, R68.reuse, R20 ;  /* 0x000000443814723c */ /* 0x080fe80000041814 */
[----:B-1----:R-:W-:Y:S01]  /*a140*/  FADD.FTZ R3, R142, R80 ;  /* 0x000000508e037221 */ /* 0x002fe20000010000 */
[----:B--2---:R-:W-:Y:S03]  /*a150*/  F2FP.BF16.PACK_AB R187, R64, R110 ;  /* 0x0000006e40bb723e */ /* 0x004fe600000010ff */
[C---:B------:R-:W-:Y:S04]  /*a160*/  HMMA.16816.F32.BF16 R24, R60.reuse, R68, R24 ;  /* 0x000000443c18723c */ /* 0x040fe80000041818 */
[----:B------:R-:W-:Y:S02]  /*a170*/  FADD.FTZ R3, R183, R3 ;  /* 0x00000003b7037221 */ /* 0x000fe40000010000 */
[----:B------:R-:W1:Y:S02]  /*a180*/  LDSM.16.MT88.4 R180, [R229+0x3100] ;  /* 0x00310000e5b4783b */ /* 0x000e640000004200 */
[-C--:B------:R-:W-:Y:S04]  /*a190*/  HMMA.16816.F32.BF16 R28, R60, R70.reuse, R28 ;  /* 0x000000463c1c723c */ /* 0x080fe8000004181c */
[----:B------:R-:W-:Y:S04]  /*a1a0*/  FADD.FTZ R3, R201, R3 ;  /* 0x00000003c9037221 */ /* 0x000fe80000010000 */
[C---:B------:R-:W-:Y:S08]  /*a1b0*/  HMMA.16816.F32.BF16 R32, R56.reuse, R70, R32 ;  /* 0x000000463820723c */ /* 0x040ff00000041820 */
[-C--:B------:R-:W-:Y:S08]  /*a1c0*/  HMMA.16816.F32.BF16 R36, R56, R72.reuse, R36 ;  /* 0x000000483824723c */ /* 0x080ff00000041824 */
[C---:B------:R-:W-:Y:S08]  /*a1d0*/  HMMA.16816.F32.BF16 R40, R60.reuse, R72, R40 ;  /* 0x000000483c28723c */ /* 0x040ff00000041828 */
[-C--:B------:R-:W-:Y:S08]  /*a1e0*/  HMMA.16816.F32.BF16 R44, R60, R74.reuse, R44 ;  /* 0x0000004a3c2c723c */ /* 0x080ff0000004182c */
[C---:B------:R-:W-:Y:S08]  /*a1f0*/  HMMA.16816.F32.BF16 R48, R56.reuse, R74, R48 ;  /* 0x0000004a3830723c */ /* 0x040ff00000041830 */
[-C--:B------:R-:W-:Y:S08]  /*a200*/  HMMA.16816.F32.BF16 R116, R56, R76.reuse, R116 ;  /* 0x0000004c3874723c */ /* 0x080ff00000041874 */
[C---:B------:R-:W-:Y:S08]  /*a210*/  HMMA.16816.F32.BF16 R120, R60.reuse, R76, R120 ;  /* 0x0000004c3c78723c */ /* 0x040ff00000041878 */
[-C--:B------:R-:W-:Y:S07]  /*a220*/  HMMA.16816.F32.BF16 R52, R60, R78.reuse, R52 ;  /* 0x0000004e3c34723c */ /* 0x080fee0000041834 */
[----:B------:R-:W-:Y:S01]  /*a230*/  FADD.FTZ R61, R140, R82 ;  /* 0x000000528c3d7221 */ /* 0x000fe20000010000 */
[----:B------:R-:W-:Y:S04]  /*a240*/  HMMA.16816.F32.BF16 R124, R56, R78, R124 ;  /* 0x0000004e387c723c */ /* 0x000fe8000004187c */
[----:B------:R-:W-:Y:S02]  /*a250*/  FADD.FTZ R60, R141, R81 ;  /* 0x000000518d3c7221 */ /* 0x000fe40000010000 */
[----:B------:R-:W-:Y:S01]  /*a260*/  FADD.FTZ R61, R185, R61 ;  /* 0x0000003db93d7221 */ /* 0x000fe20000010000 */
[----:B------:R-:W-:Y:S01]  /*a270*/  F2FP.BF16.PACK_AB R185, R107, R106 ;  /* 0x0000006a6bb9723e */ /* 0x000fe200000010ff */
[----:B------:R-:W-:Y:S01]  /*a280*/  FADD.FTZ R60, R184, R60 ;  /* 0x0000003cb83c7221 */ /* 0x000fe20000010000 */
[----:B------:R-:W-:Y:S03]  /*a290*/  F2FP.BF16.PACK_AB R184, R105, R104 ;  /* 0x0000006869b8723e */ /* 0x000fe600000010ff */
[----:B------:R-:W-:Y:S02]  /*a2a0*/  F2FP.BF16.PACK_AB R56, R101, R100 ;  /* 0x000000646538723e */ /* 0x000fe400000010ff */
[----:B------:R-:W-:Y:S02]  /*a2b0*/  F2FP.BF16.PACK_AB R57, R103, R102 ;  /* 0x000000666739723e */ /* 0x000fe400000010ff */
[----:B------:R-:W-:Y:S02]  /*a2c0*/  F2FP.BF16.PACK_AB R58, R188, R112 ;  /* 0x00000070bc3a723e */ /* 0x000fe400000010ff */
[----:B------:R-:W-:Y:S07]  /*a2d0*/  F2FP.BF16.PACK_AB R59, R189, R114 ;  /* 0x00000072bd3b723e */ /* 0x000fee00000010ff */
[-C--:B------:R-:W-:Y:S07]  /*a2e0*/  HMMA.16816.F32.BF16 R140, R56, R148.reuse, R4 ;  /* 0x00000094388c723c */ /* 0x080fee0000041804 */
[----:B------:R-:W-:Y:S01]  /*a2f0*/  FADD.FTZ R5, R152, R61 ;  /* 0x0000003d98057221 */ /* 0x000fe20000010000 */
[C---:B------:R-:W-:Y:S04]  /*a300*/  HMMA.16816.F32.BF16 R136, R184.reuse, R148, R8 ;  /* 0x00000094b888723c */ /* 0x040fe80000041808 */
[----:B------:R-:W-:Y:S02]  /*a310*/  FADD.FTZ R4, R251, R60 ;  /* 0x0000003cfb047221 */ /* 0x000fe40000010000 */
[----:B------:R-:W-:Y:S02]  /*a320*/  FADD.FTZ R6, R157, R3 ;  /* 0x000000039d067221 */ /* 0x000fe40000010000 */
[----:B------:R-:W-:Y:S01]  /*a330*/  FADD.FTZ R8, R159, R5 ;  /* 0x000000059f087221 */ /* 0x000fe20000010000 */
[-C--:B------:R-:W-:Y:S03]  /*a340*/  HMMA.16816.F32.BF16 R144, R184, R150.reuse, R12 ;  /* 0x00000096b890723c */ /* 0x080fe6000004180c */
[----:B------:R-:W-:Y:S02]  /*a350*/  FADD.FTZ R7, R158, R4 ;  /* 0x000000049e077221 */ /* 0x000fe40000010000 */
[----:B------:R-:W-:Y:S02]  /*a360*/  FADD.FTZ R5, R156, R0 ;  /* 0x000000009c057221 */ /* 0x000fe40000010000 */
        /* <DEDUP_REMOVED lines=17> */
[----:B------:R-:W2:Y:S01]  /*a480*/  LDSM.16.MT88.4 R4, [R230+0x3100] ;  /* 0x00310000e604783b */ /* 0x000ea20000004200 */
[----:B------:R-:W-:Y:S01]  /*a490*/  FADD.FTZ R9, R113, R0 ;  /* 0x0000000071097221 */ /* 0x000fe20000010000 */
[C---:B------:R-:W-:Y:S04]  /*a4a0*/  HMMA.16816.F32.BF16 R164, R56.reuse, R166, R32 ;  /* 0x000000a638a4723c */ /* 0x040fe80000041820 */
[----:B------:R-:W-:Y:S02]  /*a4b0*/  FADD.FTZ R8, R227, R8 ;  /* 0x00000008e3087221 */ /* 0x000fe40000010000 */
[----:B------:R-:W-:Y:S02]  /*a4c0*/  FADD.FTZ R3, R224, R11 ;  /* 0x0000000be0037221 */ /* 0x000fe40000010000 */
[----:B------:R-:W-:Y:S04]  /*a4d0*/  FADD.FTZ R0, R219, R10 ;  /* 0x0000000adb007221 */ /* 0x000fe80000010000 */
[----:B------:R-:W-:Y:S02]  /*a4e0*/  FADD.FTZ R12, R170, R9 ;  /* 0x00000009aa0c7221 */ /* 0x000fe40000010000 */
[----:B------:R-:W-:Y:S02]  /*a4f0*/  FADD.FTZ R11, R169, R8 ;  /* 0x00000008a90b7221 */ /* 0x000fe40000010000 */
[----:B------:R-:W-:Y:S02]  /*a500*/  FADD.FTZ R10, R168, R3 ;  /* 0x00000003a80a7221 */ /* 0x000fe40000010000 */
[----:B------:R-:W-:Y:S02]  /*a510*/  FADD.FTZ R9, R171, R0 ;  /* 0x00000000ab097221 */ /* 0x000fe40000010000 */
[----:B------:R-:W-:Y:S01]  /*a520*/  FADD.FTZ R8, R215, R12 ;  /* 0x0000000cd7087221 */ /* 0x000fe20000010000 */
[-C--:B-1----:R-:W-:Y:S03]  /*a530*/  HMMA.16816.F32.BF16 R168, R56, R180.reuse, R36 ;  /* 0x000000b438a8723c */ /* 0x082fe60000041824 */
[----:B------:R-:W-:Y:S02]  /*a540*/  FADD.FTZ R3, R175, R11 ;  /* 0x0000000baf037221 */ /* 0x000fe40000010000 */
[----:B------:R-:W-:Y:S02]  /*a550*/  FADD.FTZ R0, R174, R10 ;  /* 0x0000000aae007221 */ /* 0x000fe40000010000 */
[----:B------:R-:W-:Y:S02]  /*a560*/  FADD.FTZ R12, R212, R9 ;  /* 0x00000009d40c7221 */ /* 0x000fe40000010000 */
[----:B------:R-:W-:Y:S03]  /*a570*/  FADD.FTZ R11, R210, R8 ;  /* 0x00000008d20b7221 */ /* 0x000fe60000010000 */
[----:B------:R-:W-:Y:S02]  /*a580*/  FADD.FTZ R10, R173, R3 ;  /* 0x00000003ad0a7221 */ /* 0x000fe40000010000 */
[----:B------:R-:W-:Y:S02]  /*a590*/  FADD.FTZ R9, R172, R0 ;  /* 0x00000000ac097221 */ /* 0x000fe40000010000 */
        /* <DEDUP_REMOVED lines=17> */
[-C--:B--2---:R-:W-:Y:S03]  /*a6b0*/  HMMA.16816.F32.BF16 R116, R56, R4.reuse, R116 ;  /* 0x000000043874723c */ /* 0x084fe60000041874 */
        /* <DEDUP_REMOVED lines=11> */
[----:B------:R-:W-:Y:S04]  /*a770*/  HMMA.16816.F32.BF16 R124, R56, R6, R124 ;  /* 0x00000006387c723c */ /* 0x000fe8000004187c */
[----:B------:R-:W-:Y:S02]  /*a780*/  FADD.FTZ R0, R90, R10 ;  /* 0x0000000a5a007221 */ /* 0x000fe40000010000 */
[----:B------:R-:W-:Y:S02]  /*a790*/  FADD.FTZ R10, R87, R8 ;  /* 0x00000008570a7221 */ /* 0x000fe40000010000 */
[----:B------:R-:W-:Y:S04]  /*a7a0*/  FADD.FTZ R11, R85, R9 ;  /* 0x00000009550b7221 */ /* 0x000fe80000010000 */
[----:B------:R-:W-:Y:S02]  /*a7b0*/  FADD.FTZ R9, R89, R3 ;  /* 0x0000000359097221 */ /* 0x000fe40000010000 */
        /* <DEDUP_REMOVED lines=23> */
[----:B------:R-:W-:Y:S01]  /*a930*/  FADD.FTZ R252, R134, R3 ;  /* 0x0000000386fc7221 */ /* 0x000fe20000010000 */
[----:B------:R-:W-:Y:S01]  /*a940*/  MOV R134, R2 ;  /* 0x0000000200867202 */ /* 0x000fe20000000f00 */
[----:B------:R1:W-:Y:S01]  /*a950*/  STL [R1], R4 ;  /* 0x0000000401007387 */ /* 0x0003e20000100800 */
[----:B------:R-:W-:Y:S01]  /*a960*/  MOV R3, R132 ;  /* 0x0000008400037202 */ /* 0x000fe20000000f00 */
[----:B------:R-:W-:Y:S01]  /*a970*/  FADD.FTZ R251, R64, R0 ;  /* 0x0000000040fb7221 */ /* 0x000fe20000010000 */
[----:B------:R-:W-:Y:S01]  /*a980*/  MOV R0, R133 ;  /* 0x0000008500007202 */ /* 0x000fe20000000f00 */
[----:B-1---5:R-:W-:-:S05]  /*a990*/  @P2 BRA `(.L_x_3) ;  /* 0xffffc19000002947 */ /* 0x022fca000383ffff */
.L_x_2:
[----:B-1----:R-:W2:Y:S04]  /*a9a0*/  LDL.LU R4, [R1] ;  /* 0x0000000001047983 */ /* 0x002ea80000300800 */
[----:B------:R-:W1:Y:S04]  /*a9b0*/  SHFL.BFLY PT, R16, R250, 0x2, 0x1f ;  /* 0x0c401f00fa107f89 */ /* 0x000e6800000e0000 */
[----:B------:R-:W3:Y:S04]  /*a9c0*/  SHFL.BFLY PT, R10, R252, 0x2, 0x1f ;  /* 0x0c401f00fc0a7f89 */ /* 0x000ee800000e0000 */
[----:B------:R-:W4:Y:S04]  /*a9d0*/  SHFL.BFLY PT, R15, R251, 0x2, 0x1f ;  /* 0x0c401f00fb0f7f89 */ /* 0x000f2800000e0000 */
[----:B------:R-:W4:Y:S01]  /*a9e0*/  S2R R8, SR_TID.X ;  /* 0x0000000000087919 */ /* 0x000f220000002100 */
[----:B------:R-:W-:Y:S01]  /*a9f0*/  IMAD.MOV.U32 R57, RZ, RZ, c[0x0][0x4e8] ;  /* 0x00013a00ff397624 */ /* 0x000fe200078e00ff */
[----:B------:R-:W4:Y:S01]  /*aa00*/  S2UR UR7, SR_CTAID.Y ;  /* 0x00000000000779c3 */ /* 0x000f220000002600 */
[----:B------:R-:W-:Y:S01]  /*aa10*/  ULDC.64 UR4, c[0x0][0x490] ;  /* 0x0001240000047ab9 */ /* 0x000fe20000000a00 */
[----:B------:R-:W2:Y:S02]  /*aa20*/  LDL.LU R9, [R1+0x10] ;  /* 0x0000100001097983 */ /* 0x000ea40000300800 */
[----:B------:R-:W-:-:S02]  /*aa30*/  ISETP.NE.AND P0, PT, R57, 0x1, PT ;  /* 0x000000013900780c */ /* 0x000fc40003f05270 */
[----:B------:R-:W2:Y:S01]  /*aa40*/  LDL.LU R58, [R1+0x14] ;  /* 0x00001400013a7983 */ /* 0x000ea20000300800 */
[----:B-1----:R-:W-:-:S03]  /*aa50*/  FADD.FTZ R16, R16, R250 ;  /* 0x000000fa10107221 */ /* 0x002fc60000010000 */
[----:B------:R-:W2:Y:S01]  /*aa60*/  LDL.LU R59, [R1+0x8] ;  /* 0x00000800013b7983 */ /* 0x000ea20000300800 */
[----:B---3--:R-:W-:-:S03]  /*aa70*/  FADD.FTZ R10, R10, R252 ;  /* 0x000000fc0a0a7221 */ /* 0x008fc60000010000 */
[----:B------:R-:W1:Y:S01]  /*aa80*/  SHFL.BFLY PT, R5, R16, 0x1, 0x1f ;  /* 0x0c201f0010057f89 */ /* 0x000e6200000e0000 */
[----:B----4-:R-:W-:-:S03]  /*aa90*/  FADD.FTZ R15, R15, R251 ;  /* 0x000000fb0f0f7221 */ /* 0x010fc60000010000 */
[----:B------:R-:W3:Y:S01]  /*aaa0*/  SHFL.BFLY PT, R3, R10, 0x1, 0x1f ;  /* 0x0c201f000a037f89 */ /* 0x000ee200000e0000 */
[----:B------:R-:W-:-:S04]  /*aab0*/  SHF.R.S32.HI R54, RZ, 0x1f, R8 ;  /* 0x0000001fff367819 */ /* 0x000fc80000011408 */
[-C--:B------:R-:W-:Y:S01]  /*aac0*/  LEA.HI R22, R54, R8.reuse, RZ, 0x5 ;  /* 0x0000000836167211 */ /* 0x080fe200078f28ff */
[----:B-1----:R-:W-:Y:S01]  /*aad0*/  FADD.FTZ R16, R16, R5 ;  /* 0x0000000510107221 */ /* 0x002fe20000010000 */
[CC--:B------:R-:W-:Y:S02]  /*aae0*/  LEA.HI R5, R54.reuse, R8.reuse, RZ, 0x2 ;  /* 0x0000000836057211 */ /* 0x0c0fe400078f10ff */
[----:B------:R-:W-:Y:S01]  /*aaf0*/  LEA.HI R54, R54, R8, RZ, 0x3 ;  /* 0x0000000836367211 */ /* 0x000fe200078f18ff */
[----:B---3--:R-:W-:Y:S01]  /*ab00*/  FADD.FTZ R10, R10, R3 ;  /* 0x000000030a0a7221 */ /* 0x008fe20000010000 */
[----:B------:R-:W-:Y:S01]  /*ab10*/  FSETP.NE.FTZ.AND P4, PT, R16, RZ, PT ;  /* 0x000000ff1000720b */ /* 0x000fe20003f95000 */
[----:B------:R-:W-:Y:S01]  /*ab20*/  USHF.R.S32.HI UR6, URZ, 0x1f, UR7 ;  /* 0x0000001f3f067899 */ /* 0x000fe20008011407 */
[----:B------:R-:W-:Y:S02]  /*ab30*/  LOP3.LUT R7, R54, 0xfffffff8, RZ, 0xc0, !PT ;  /* 0xfffffff836077812 */ /* 0x000fe400078ec0ff */
[----:B------:R-:W-:-:S02]  /*ab40*/  FSETP.NE.FTZ.AND P2, PT, R10, RZ, PT ;  /* 0x000000ff0a00720b */ /* 0x000fc40003f55000 */
[----:B------:R-:W-:Y:S01]  /*ab50*/  LOP3.LUT R17, R5, 0xfffffffc, RZ, 0xc0, !PT ;  /* 0xfffffffc05117812 */ /* 0x000fe200078ec0ff */
[----:B------:R-:W-:Y:S01]  /*ab60*/  UIMAD UR8, UR6, UR4, URZ ;  /* 0x00000004060872a4 */ /* 0x000fe2000f8e023f */
[----:B------:R-:W-:Y:S02]  /*ab70*/  IMAD.IADD R55, R8, 0x1, -R7 ;  /* 0x0000000108377824 */ /* 0x000fe400078e0a07 */
[----:B------:R-:W-:Y:S01]  /*ab80*/  IADD3 R17, -R17, R8, RZ ;  /* 0x0000000811117210 */ /* 0x000fe20007ffe1ff */
[----:B------:R-:W-:Y:S02]  /*ab90*/  UIMAD.WIDE.U32 UR10, UR7, UR4, URZ ;  /* 0x00000004070a72a5 */ /* 0x000fe4000f8e003f */
[----:B------:R-:W-:-:S03]  /*aba0*/  UIMAD UR8, UR7, UR5, UR8 ;  /* 0x00000005070872a4 */ /* 0x000fc6000f8e0208 */
[----:B------:R-:W-:Y:S02]  /*abb0*/  ULDC.64 UR4, c[0x0][0x3e8] ;  /* 0x0000fa0000047ab9 */ /* 0x000fe40000000a00 */
[----:B------:R-:W-:Y:S01]  /*abc0*/  UIMAD.WIDE.U32 UR14, UR7, UR4, URZ ;  /* 0x00000004070e72a5 */ /* 0x000fe2000f8e003f */
[----:B------:R-:W-:Y:S01]  /*abd0*/  IMAD.MOV.U32 R53, RZ, RZ, -0x800000 ;  /* 0xff800000ff357424 */ /* 0x000fe200078e00ff */
[----:B------:R-:W-:Y:S01]  /*abe0*/  UIMAD UR6, UR6, UR4, URZ ;  /* 0x00000004060672a4 */ /* 0x000fe2000f8e023f */
[----:B------:R-:W-:-:S03]  /*abf0*/  MOV R51, 0xff800000 ;  /* 0xff80000000337802 */ /* 0x000fc60000000f00 */
[----:B------:R-:W-:Y:S01]  /*ac00*/  UIMAD UR5, UR7, UR5, UR6 ;  /* 0x00000005070572a4 */ /* 0x000fe2000f8e0206 */
[----:B------:R-:W-:-:S03]  /*ac10*/  IMAD.MOV.U32 R50, RZ, RZ, -0x800000 ;  /* 0xff800000ff327424 */ /* 0x000fc600078e00ff */
[----:B------:R-:W-:Y:S01]  /*ac20*/  UIADD3 UR5, UR15, UR5, URZ ;  /* 0x000000050f057290 */ /* 0x000fe2000fffe03f */
[----:B------:R-:W-:-:S05]  /*ac30*/  MOV R7, UR11 ;  /* 0x0000000b00077c02 */ /* 0x000fca0008000f00 */
[----:B------:R-:W-:Y:S01]  /*ac40*/  IMAD.U32 R7, RZ, RZ, UR5 ;  /* 0x00000005ff077e24 */ /* 0x000fe2000f8e00ff */
[----:B------:R-:W1:Y:S04]  /*ac50*/  S2R R56, SR_CTAID.X ;  /* 0x0000000000387919 */ /* 0x000e680000002500 */
[----:B--2---:R-:W2:Y:S01]  /*ac60*/  SHFL.BFLY PT, R13, R4, 0x2, 0x1f ;  /* 0x0c401f00040d7f89 */ /* 0x004ea200000e0000 */
[----:B------:R-:W-:Y:S01]  /*ac70*/  @P0 IMAD.HI.U32 R3, R9, c[0x0][0x4ec], RZ ;  /* 0x00013b0009030a27 */ /* 0x000fe200078e00ff */
[----:B------:R-:W-:-:S03]  /*ac80*/  MOV R25, R9 ;  /* 0x0000000900197202 */ /* 0x000fc60000000f00 */
[----:B--2---:R-:W-:Y:S01]  /*ac90*/  FADD.FTZ R13, R13, R4 ;  /* 0x000000040d0d7221 */ /* 0x004fe20000010000 */
[----:B------:R-:W-:Y:S01]  /*aca0*/  @P0 SHF.R.U32.HI R25, RZ, c[0x0][0x4f0], R3 ;  /* 0x00013c00ff190a19 */ /* 0x000fe20000011603 */
[----:B------:R-:W2:Y:S04]  /*acb0*/  SHFL.BFLY PT, R4, R15, 0x1, 0x1f ;  /* 0x0c201f000f047f89 */ /* 0x000ea800000e0000 */
[----:B------:R-:W3:Y:S01]  /*acc0*/  SHFL.BFLY PT, R0, R13, 0x1, 0x1f ;  /* 0x0c201f000d007f89 */ /* 0x000ee200000e0000 */
[----:B------:R-:W-:-:S04]  /*acd0*/  IMAD.MOV R6, RZ, RZ, -R25 ;  /* 0x000000ffff067224 */ /* 0x000fc800078e0a19 */
[----:B------:R-:W-:Y:S02]  /*ace0*/  IMAD R49, R6, c[0x0][0x4e8], R9 ;  /* 0x00013a0006317a24 */ /* 0x000fe400078e0209 */
[----:B--2---:R-:W-:Y:S01]  /*acf0*/  FADD.FTZ R15, R15, R4 ;  /* 0x000000040f0f7221 */ /* 0x004fe20000010000 */
[----:B------:R-:W-:Y:S01]  /*ad00*/  LOP3.LUT R4, R22, 0xffffffe0, RZ, 0xc0, !PT ;  /* 0xffffffe016047812 */ /* 0x000fe200078ec0ff */
[----:B---3--:R-:W-:-:S04]  /*ad10*/  FADD.FTZ R13, R13, R0 ;  /* 0x000000000d0d7221 */ /* 0x008fc80000010000 */
[----:B------:R-:W-:Y:S02]  /*ad20*/  IMAD.IADD R3, R8, 0x1, -R4 ;  /* 0x0000000108037824 */ /* 0x000fe400078e0a04 */
[----:B------:R-:W-:Y:S01]  /*ad30*/  IMAD.MOV.U32 R0, RZ, RZ, RZ ;  /* 0x000000ffff007224 */ /* 0x000fe200078e00ff */
[----:B------:R-:W-:Y:S01]  /*ad40*/  FSETP.NE.FTZ.AND P3, PT, R13, RZ, PT ;  /* 0x000000ff0d00720b */ /* 0x000fe20003f75000 */
[----:B------:R-:W-:Y:S01]  /*ad50*/  IMAD.MOV.U32 R4, RZ, RZ, RZ ;  /* 0x000000ffff047224 */ /* 0x000fe200078e00ff */
[----:B------:R-:W-:Y:S02]  /*ad60*/  LOP3.LUT P6, RZ, R3, 0x3, RZ, 0xc0, !PT ;  /* 0x0000000303ff7812 */ /* 0x000fe400078cc0ff */
[----:B------:R-:W-:Y:S01]  /*ad70*/  MOV R3, RZ ;  /* 0x000000ff00037202 */ /* 0x000fe20000000f00 */
[----:B------:R-:W2:Y:S01]  /*ad80*/  @P4 MUFU.RCP R0, R16 ;  /* 0x0000001000004308 */ /* 0x000ea20000001000 */
[----:B------:R-:W-:-:S07]  /*ad90*/  FSETP.NE.FTZ.AND P1, PT, R15, RZ, PT ;  /* 0x000000ff0f00720b */ /* 0x000fce0003f35000 */
[----:B------:R-:W3:Y:S01]  /*ada0*/  @P2 MUFU.RCP R3, R10 ;  /* 0x0000000a00032308 */ /* 0x000ee20000001000 */
[----:B------:R-:W-:-:S07]  /*adb0*/  SHF.R.S32.HI R8, RZ, 0x2, R5 ;  /* 0x00000002ff087819 */ /* 0x000fce0000011405 */
[----:B------:R-:W4:Y:S01]  /*adc0*/  @P3 MUFU.RCP R4, R13 ;  /* 0x0000000d00043308 */ /* 0x000f220000001000 */
[C---:B--2---:R-:W-:Y:S02]  /*add0*/  FMUL.FTZ R141, R0.reuse, R141 ;  /* 0x0000008d008d7220 */ /* 0x044fe40000410000 */
[C---:B------:R-:W-:Y:S02]  /*ade0*/  FMUL.FTZ R18, R0.reuse, R140 ;  /* 0x0000008c00127220 */ /* 0x040fe40000410000 */
[C---:B------:R-:W-:Y:S02]  /*adf0*/  FMUL.FTZ R149, R0.reuse, R149 ;  /* 0x0000009500957220 */ /* 0x040fe40000410000 */
[C---:B------:R-:W-:Y:S02]  /*ae00*/  FMUL.FTZ R21, R0.reuse, R148 ;  /* 0x0000009400157220 */ /* 0x040fe40000410000 */
[C---:B------:R-:W-:Y:S02]  /*ae10*/  FMUL.FTZ R153, R0.reuse, R153 ;  /* 0x0000009900997220 */ /* 0x040fe40000410000 */
[----:B------:R-:W-:-:S02]  /*ae20*/  FMUL.FTZ R29, R0, R152 ;  /* 0x00000098001d7220 */ /* 0x000fc40000410000 */
[C---:B------:R-:W-:Y:S02]  /*ae30*/  FMUL.FTZ R165, R0.reuse, R165 ;  /* 0x000000a500a57220 */ /* 0x040fe40000410000 */
        /* <DEDUP_REMOVED lines=8> */
[----:B------:R-:W-:Y:S02]  /*aec0*/  FMUL.FTZ R40, R0, R124 ;  /* 0x0000007c00287220 */ /* 0x000fe40000410000 */
[----:B------:R-:W-:Y:S02]  /*aed0*/  IMAD.MOV.U32 R0, RZ, RZ, RZ ;  /* 0x000000ffff007224 */ /* 0x000fe400078e00ff */
[----:B---3--:R-:W-:-:S02]  /*aee0*/  FMUL.FTZ R137, R3, R137 ;  /* 0x0000008903897220 */ /* 0x008fc40000410000 */
        /* <DEDUP_REMOVED lines=14> */
[----:B------:R-:W-:Y:S01]  /*afd0*/  FMUL.FTZ R38, R3, R184 ;  /* 0x000000b803267220 */ /* 0x000fe20000410000 */
[----:B------:R-:W-:Y:S01]  /*afe0*/  SHF.R.S32.HI R3, RZ, 0x1f, R5 ;  /* 0x0000001fff037819 */ /* 0x000fe20000011405 */
[----:B------:R-:W2:Y:S03]  /*aff0*/  @P1 MUFU.RCP R0, R15 ;  /* 0x0000000f00001308 */ /* 0x000ea60000001000 */
[----:B------:R-:W-:Y:S01]  /*b000*/  LEA.HI R3, R3, R8, RZ, 0x3 ;  /* 0x0000000803037211 */ /* 0x000fe200078f18ff */
[----:B------:R-:W-:-:S04]  /*b010*/  IMAD.U32 R6, RZ, RZ, UR10 ;  /* 0x0000000aff067e24 */ /* 0x000fc8000f8e00ff */
[----:B------:R-:W3:Y:S01]  /*b020*/  @P1 MUFU.LG2 R15, R15 ;  /* 0x0000000f000f1308 */ /* 0x000ee20000000c00 */
[----:B------:R-:W-:Y:S01]  /*b030*/  LOP3.LUT R3, R3, 0xfffffff8, RZ, 0xc0, !PT ;  /* 0xfffffff803037812 */ /* 0x000fe200078ec0ff */
[C---:B----4-:R-:W-:Y:S02]  /*b040*/  FMUL.FTZ R143, R4.reuse, R143 ;  /* 0x0000008f048f7220 */ /* 0x050fe40000410000 */
        /* <DEDUP_REMOVED lines=14> */
[----:B------:R-:W-:Y:S02]  /*b130*/  FMUL.FTZ R39, R4, R126 ;  /* 0x0000007e04277220 */ /* 0x000fe40000410000 */
[----:B------:R-:W-:-:S02]  /*b140*/  IMAD.U32 R4, RZ, RZ, UR14 ;  /* 0x0000000eff047e24 */ /* 0x000fc4000f8e00ff */
[----:B------:R-:W-:Y:S01]  /*b150*/  IMAD.IADD R12, R8, 0x1, -R3 ;  /* 0x00000001080c7824 */ /* 0x000fe200078e0a03 */
[----:B------:R-:W-:Y:S01]  /*b160*/  MOV R8, R6 ;  /* 0x0000000600087202 */ /* 0x000fe20000000f00 */
[----:B------:R-:W-:Y:S01]  /*b170*/  IMAD.MOV.U32 R6, RZ, RZ, R4 ;  /* 0x000000ffff067224 */ /* 0x000fe200078e0004 */
[----:B------:R-:W-:Y:S01]  /*b180*/  @P4 MOV R4, 0x3f317218 ;  /* 0x3f31721800044802 */ /* 0x000fe20000000f00 */
[----:B------:R-:W4:Y:S01]  /*b190*/  @P3 MUFU.LG2 R13, R13 ;  /* 0x0000000d000d3308 */ /* 0x000f220000000c00 */
[C---:B--2---:R-:W-:Y:S01]  /*b1a0*/  FMUL.FTZ R139, R0.reuse, R139 ;  /* 0x0000008b008b7220 */ /* 0x044fe20000410000 */
[----:B------:R-:W-:Y:S01]  /*b1b0*/  @P1 MOV R11, 0x3f317218 ;  /* 0x3f317218000b1802 */ /* 0x000fe20000000f00 */
        /* <DEDUP_REMOVED lines=15> */
[----:B------:R-:W-:Y:S01]  /*b2b0*/  @P3 IMAD.MOV.U32 R3, RZ, RZ, 0x3f317218 ;  /* 0x3f317218ff033424 */ /* 0x000fe200078e00ff */
[----:B------:R-:W2:Y:S01]  /*b2c0*/  @P2 MUFU.LG2 R10, R10 ;  /* 0x0000000a000a2308 */ /* 0x000ea20000000c00 */
[----:B------:R-:W-:Y:S02]  /*b2d0*/  @P2 IMAD.MOV.U32 R0, RZ, RZ, 0x3f317218 ;  /* 0x3f317218ff002424 */ /* 0x000fe400078e00ff */
[----:B------:R-:W-:Y:S02]  /*b2e0*/  IMAD.U32 R5, RZ, RZ, UR15 ;  /* 0x0000000fff057e24 */ /* 0x000fe4000f8e00ff */
[----:B------:R-:W-:Y:S02]  /*b2f0*/  @P4 FMUL.FTZ R14, R4, c[0x0][0x2d0] ;  /* 0x0000b400040e4a20 */ /* 0x000fe40000410000 */
[----:B------:R-:W-:Y:S02]  /*b300*/  @P3 FMUL.FTZ R5, R3, c[0x0][0x2d0] ;  /* 0x0000b40003053a20 */ /* 0x000fe40000410000 */
[----:B---3--:R-:W-:-:S02]  /*b310*/  @P1 FMUL.FTZ R4, R15, 0.69314718246459960938 ;  /* 0x3f3172180f041820 */ /* 0x008fc40000410000 */
[----:B------:R-:W-:Y:S01]  /*b320*/  @P2 FMUL.FTZ R3, R0, c[0x0][0x2d0] ;  /* 0x0000b40000032a20 */ /* 0x000fe20000410000 */
[----:B------:R-:W3:Y:S01]  /*b330*/  S2R R15, SR_CTAID.Z ;  /* 0x00000000000f7919 */ /* 0x000ee20000002700 */
[----:B------:R-:W-:-:S04]  /*b340*/  @P1 FMUL.FTZ R0, R11, c[0x0][0x2d0] ;  /* 0x0000b4000b001a20 */ /* 0x000fc80000410000 */
[----:B------:R-:W-:Y:S01]  /*b350*/  @P1 FFMA.FTZ R53, R0, R2, R4 ;  /* 0x0000000200351223 */ /* 0x000fe20000010004 */
[----:B------:R-:W-:Y:S01]  /*b360*/  SHF.R.S32.HI R0, RZ, 0x5, R22 ;  /* 0x00000005ff007819 */ /* 0x000fe20000011416 */
[----:B----4-:R-:W-:-:S03]  /*b370*/  @P3 FMUL.FTZ R13, R13, 0.69314718246459960938 ;  /* 0x3f3172180d0d3820 */ /* 0x010fc60000410000 */
[----:B------:R-:W-:Y:S01]  /*b380*/  SHF.R.S32.HI R2, RZ, 0x1f, R0 ;  /* 0x0000001fff027819 */ /* 0x000fe20000011400 */
[----:B--2---:R-:W-:Y:S02]  /*b390*/  @P2 FMUL.FTZ R10, R10, 0.69314718246459960938 ;  /* 0x3f3172180a0a2820 */ /* 0x004fe40000410000 */
[----:B------:R-:W-:Y:S01]  /*b3a0*/  @P3 FFMA.FTZ R51, R5, R132, R13 ;  /* 0x0000008405333223 */ /* 0x000fe2000001000d */
[----:B------:R-:W-:Y:S02]  /*b3b0*/  LEA.HI R2, R2, R0, RZ, 0x2 ;  /* 0x0000000002027211 */ /* 0x000fe400078f10ff */
[----:B------:R-:W-:Y:S01]  /*b3c0*/  LEA.HI R5, R17, R17, RZ, 0x1 ;  /* 0x0000001111057211 */ /* 0x000fe200078f08ff */
[----:B------:R-:W-:Y:S01]  /*b3d0*/  @P2 FFMA.FTZ R50, R3, R131, R10 ;  /* 0x0000008303322223 */ /* 0x000fe2000001000a */
[----:B------:R-:W-:Y:S02]  /*b3e0*/  LOP3.LUT R3, R2, 0xffffffc, RZ, 0xc0, !PT ;  /* 0x0ffffffc02037812 */ /* 0x000fe400078ec0ff */
[----:B------:R-:W-:-:S03]  /*b3f0*/  LOP3.LUT R2, R5, 0x1ffffffe, RZ, 0xc0, !PT ;  /* 0x1ffffffe05027812 */ /* 0x000fc600078ec0ff */
[----:B------:R-:W-:Y:S01]  /*b400*/  IMAD.IADD R13, R0, 0x1, -R3 ;  /* 0x00000001000d7824 */ /* 0x000fe200078e0a03 */
[----:B------:R-:W-:Y:S01]  /*b410*/  IADD3 R11, R17, -R2, RZ ;  /* 0x80000002110b7210 */ /* 0x000fe20007ffe0ff */
[----:B---3--:R-:W-:Y:S01]  /*b420*/  IMAD.WIDE.U32 R2, R15, c[0x0][0x3f0], R6 ;  /* 0x0000fc000f027a25 */ /* 0x008fe200078e0006 */
[----:B------:R-:W-:Y:S02]  /*b430*/  SHF.R.S32.HI R7, RZ, 0x2, R58 ;  /* 0x00000002ff077819 */ /* 0x000fe4000001143a */
[----:B------:R-:W2:Y:S01]  /*b440*/  LDL R58, [R1+0xc] ;  /* 0x00000c00013a7983 */ /* 0x000ea20000100800 */
[----:B------:R-:W3:Y:S01]  /*b450*/  @P4 MUFU.LG2 R16, R16 ;  /* 0x0000001000104308 */ /* 0x000ee20000000c00 */
[----:B------:R-:W-:Y:S01]  /*b460*/  IMAD.MOV.U32 R52, RZ, RZ, -0x800000 ;  /* 0xff800000ff347424 */ /* 0x000fe200078e00ff */
[----:B------:R-:W-:Y:S02]  /*b470*/  SHF.R.S32.HI R4, RZ, 0x1f, R15 ;  /* 0x0000001fff047819 */ /* 0x000fe4000001140f */
[----:B------:R-:W-:-:S03]  /*b480*/  LOP3.LUT R6, R12, 0x1, RZ, 0xc0, !PT ;  /* 0x000000010c067812 */ /* 0x000fc600078ec0ff */
[----:B------:R-:W-:Y:S02]  /*b490*/  IMAD R48, R4, c[0x0][0x498], RZ ;  /* 0x0001260004307a24 */ /* 0x000fe400078e02ff */
[----:B---3--:R-:W-:-:S04]  /*b4a0*/  @P4 FMUL.FTZ R16, R16, 0.69314718246459960938 ;  /* 0x3f31721810104820 */ /* 0x008fc80000410000 */
[----:B------:R-:W-:Y:S02]  /*b4b0*/  @P4 FFMA.FTZ R52, R14, R133, R16 ;  /* 0x000000850e344223 */ /* 0x000fe40000010010 */
[----:B------:R-:W-:Y:S02]  /*b4c0*/  IMAD R14, R0, 0x200, R17 ;  /* 0x00000200000e7824 */ /* 0x000fe400078e0211 */
[----:B------:R-:W-:Y:S02]  /*b4d0*/  IMAD.SHL.U32 R0, R5, 0x20, RZ ;  /* 0x0000002005007824 */ /* 0x000fe400078e00ff */
[----:B------:R-:W-:Y:S02]  /*b4e0*/  IMAD R10, R4, c[0x0][0x3f0], RZ ;  /* 0x0000fc00040a7a24 */ /* 0x000fe400078e02ff */
[----:B------:R-:W-:Y:S01]  /*b4f0*/  IMAD.SHL.U32 R4, R12, 0x40, RZ ;  /* 0x000000400c047824 */ /* 0x000fe200078e00ff */
[----:B------:R-:W-:Y:S02]  /*b500*/  LOP3.LUT R5, R0, 0xffffffc0, RZ, 0xc0, !PT ;  /* 0xffffffc000057812 */ /* 0x000fe400078ec0ff */
[----:B------:R-:W-:-:S02]  /*b510*/  R2P PR, R12, 0x6 ;  /* 0x000000060c007804 */ /* 0x000fc40000000000 */
[----:B------:R-:W-:Y:S01]  /*b520*/  LOP3.LUT R4, R4, 0x1c0, RZ, 0xc0, !PT ;  /* 0x000001c004047812 */ /* 0x000fe200078ec0ff */
[----:B------:R-:W-:Y:S01]  /*b530*/  IMAD R0, R13, 0x10, R7 ;  /* 0x000000100d007824 */ /* 0x000fe200078e0207 */
[----:B------:R-:W-:Y:S01]  /*b540*/  ISETP.NE.U32.AND P3, PT, R6, 0x1, PT ;  /* 0x000000010600780c */ /* 0x000fe20003f65070 */
[----:B------:R-:W-:Y:S01]  /*b550*/  IMAD R6, R11, 0x8, R5 ;  /* 0x000000080b067824 */ /* 0x000fe200078e0205 */
[----:B------:R-:W-:Y:S01]  /*b560*/  UIADD3 UR8, UR11, UR8, URZ ;  /* 0x000000080b087290 */ /* 0x000fe2000fffe03f */
[----:B------:R-:W-:Y:S02]  /*b570*/  LEA.HI R4, R4, R4, RZ, 0x1d ;  /* 0x0000000404047211 */ /* 0x000fe400078fe8ff */
[----:B------:R-:W-:Y:S01]  /*b580*/  IMAD.IADD R6, R0, 0x1, R6 ;  /* 0x0000000100067824 */ /* 0x000fe200078e0206 */
[----:B------:R-:W-:Y:S01]  /*b590*/  SHF.R.S32.HI R5, RZ, 0x3, R54 ;  /* 0x00000003ff057819 */ /* 0x000fe20000011436 */
[----:B-1----:R-:W-:Y:S01]  /*b5a0*/  IMAD R0, R56, 0x80, R0 ;  /* 0x0000008038007824 */ /* 0x002fe200078e0200 */
[----:B------:R-:W-:-:S02]  /*b5b0*/  LEA R7, R14, R4, 0x1 ;  /* 0x000000040e077211 */ /* 0x000fc400078e08ff */
[----:B------:R-:W-:Y:S01]  /*b5c0*/  SHF.R.S32.HI R4, RZ, 0x1f, R25 ;  /* 0x0000001fff047819 */ /* 0x000fe20000011419 */
[----:B------:R-:W-:Y:S01]  /*b5d0*/  IMAD R10, R15, c[0x0][0x3f4], R10 ;  /* 0x0000fd000f0a7a24 */ /* 0x000fe200078e020a */
[----:B------:R-:W-:Y:S01]  /*b5e0*/  MOV R9, UR8 ;  /* 0x0000000800097c02 */ /* 0x000fe20008000f00 */
[----:B------:R-:W-:Y:S01]  /*b5f0*/  IMAD R54, R57, c[0x0][0x388], RZ ;  /* 0x0000e20039367a24 */ /* 0x000fe200078e02ff */
[----:B------:R-:W-:Y:S02]  /*b600*/  LEA R22, R56, R5, 0x7 ;  /* 0x0000000538167211 */ /* 0x000fe400078e38ff */
[----:B------:R-:W-:Y:S01]  /*b610*/  IADD3 R5, R0, 0x8, RZ ;  /* 0x0000000800057810 */ /* 0x000fe20007ffe0ff */
[----:B------:R-:W-:Y:S01]  /*b620*/  IMAD R4, R4, c[0x0][0x3e0], RZ ;  /* 0x0000f80004047a24 */ /* 0x000fe200078e02ff */
[----:B------:R-:W-:Y:S01]  /*b630*/  IADD3 R3, R3, R10, RZ ;  /* 0x0000000a03037210 */ /* 0x000fe20007ffe0ff */
[----:B------:R-:W-:Y:S01]  /*b640*/  IMAD R48, R15, c[0x0][0x49c], R48 ;  /* 0x000127000f307a24 */ /* 0x000fe200078e0230 */
[----:B------:R-:W-:Y:S01]  /*b650*/  ISETP.GE.OR P4, PT, R5, R54, P6 ;  /* 0x000000360500720c */ /* 0x000fe20003786670 */
[----:B------:R-:W-:Y:S01]  /*b660*/  IMAD.WIDE.U32 R16, R15, c[0x0][0x498], R8 ;  /* 0x000126000f107a25 */ /* 0x000fe200078e0008 */
[----:B------:R-:W-:-:S02]  /*b670*/  MOV R15, 0xfffffff0 ;  /* 0xfffffff0000f7802 */ /* 0x000fc40000000f00 */
[----:B------:R-:W-:Y:S01]  /*b680*/  IADD3 R5, R0, 0x40, RZ ;  /* 0x0000004000057810 */ /* 0x000fe20007ffe0ff */
[----:B------:R-:W-:Y:S01]  /*b690*/  IMAD R10, R56, 0x80, R6 ;  /* 0x00000080380a7824 */ /* 0x000fe200078e0206 */
[CC--:B------:R-:W-:Y:S01]  /*b6a0*/  ISETP.GE.OR P5, PT, R0.reuse, R54.reuse, P6 ;  /* 0x000000360000720c */ /* 0x0c0fe200037a6670 */
[----:B------:R-:W-:Y:S01]  /*b6b0*/  IMAD R6, R25, c[0x0][0x3e4], R4 ;  /* 0x0000f90019067a24 */ /* 0x000fe200078e0204 */
[----:B------:R-:W-:Y:S01]  /*b6c0*/  IADD3 R4, R0, 0x48, RZ ;  /* 0x0000004800047810 */ /* 0x000fe20007ffe0ff */
[----:B------:R-:W-:Y:S01]  /*b6d0*/  IMAD.SHL.U32 R0, R7, 0x2, RZ ;  /* 0x0000000207007824 */ /* 0x000fe200078e00ff */
[----:B------:R-:W-:Y:S02]  /*b6e0*/  SEL R15, R15, 0x10, !P3 ;  /* 0x000000100f0f7807 */ /* 0x000fe40005800000 */
[----:B------:R-:W-:Y:S01]  /*b6f0*/  ISETP.GE.OR P3, PT, R5, R54, P6 ;  /* 0x000000360500720c */ /* 0x000fe20003766670 */
[----:B------:R-:W-:Y:S01]  /*b700*/  @P0 IMAD.HI.U32 R5, R10, c[0x0][0x4ec], RZ ;  /* 0x00013b000a050a27 */ /* 0x000fe200078e00ff */
[----:B------:R-:W-:-:S02]  /*b710*/  SHF.R.S32.HI R7, RZ, 0x1f, R49 ;  /* 0x0000001fff077819 */ /* 0x000fc40000011431 */
[----:B------:R-:W-:Y:S02]  /*b720*/  ISETP.GE.OR P6, PT, R4, R54, P6 ;  /* 0x000000360400720c */ /* 0x000fe400037c6670 */
[----:B------:R-:W-:Y:S01]  /*b730*/  MOV R4, R10 ;  /* 0x0000000a00047202 */ /* 0x000fe20000000f00 */
[----:B------:R-:W-:Y:S01]  /*b740*/  IMAD R7, R7, c[0x0][0x3d8], RZ ;  /* 0x0000f60007077a24 */ /* 0x000fe200078e02ff */
[C---:B------:R-:W-:Y:S02]  /*b750*/  IADD3 R8, R0.reuse, 0x80, RZ ;  /* 0x0000008000087810 */ /* 0x040fe40007ffe0ff */
[----:B------:R-:W-:Y:S01]  /*b760*/  @P0 SHF.R.U32.HI R4, RZ, c[0x0][0x4f0], R5 ;  /* 0x00013c00ff040a19 */ /* 0x000fe20000011605 */
[----:B------:R-:W-:Y:S01]  /*b770*/  IMAD R11, R49, c[0x0][0x3dc], R7 ;  /* 0x0000f700310b7a24 */ /* 0x000fe200078e0207 */
[----:B------:R-:W-:Y:S02]  /*b780*/  IADD3 R5, R0, 0xc0, RZ ;  /* 0x000000c000057810 */ /* 0x000fe40007ffe0ff */
[----:B------:R-:W-:-:S02]  /*b790*/  @P2 IADD3 R5, R8, -0x40, RZ ;  /* 0xffffffc008052810 */ /* 0x000fc40007ffe0ff */
[----:B------:R-:W-:Y:S02]  /*b7a0*/  SHF.R.S32.HI R7, RZ, 0x1f, R4 ;  /* 0x0000001fff077819 */ /* 0x000fe40000011404 */
[C---:B------:R-:W-:Y:S01]  /*b7b0*/  IADD3 R8, P0, R4.reuse, R16, RZ ;  /* 0x0000001004087210 */ /* 0x040fe20007f1e0ff */
[----:B------:R-:W-:Y:S01]  /*b7c0*/  IMAD.WIDE.U32 R2, R25, c[0x0][0x3e0], R2 ;  /* 0x0000f80019027a25 */ /* 0x000fe200078e0002 */
[----:B------:R-:W-:-:S03]  /*b7d0*/  IADD3 R4, -R4, RZ, RZ ;  /* 0x000000ff04047210 */ /* 0x000fc60007ffe1ff */
[----:B------:R-:W-:Y:S02]  /*b7e0*/  IMAD.IADD R3, R3, 0x1, R6 ;  /* 0x0000000103037824 */ /* 0x000fe400078e0206 */
[----:B------:R-:W-:Y:S01]  /*b7f0*/  IMAD R4, R4, c[0x0][0x4e8], R10 ;  /* 0x00013a0004047a24 */ /* 0x000fe200078e020a */
[----:B------:R-:W-:Y:S01]  /*b800*/  F2FP.BF16.PACK_AB R18, R141, R18 ;  /* 0x000000128d12723e */ /* 0x000fe200000010ff */
[----:B------:R-:W-:Y:S01]  /*b810*/  BAR.SYNC.DEFER_BLOCKING 0x1, 0x80 ;  /* 0x0042000000007b1d */ /* 0x000fe20000010000 */
[----:B------:R-:W-:Y:S01]  /*b820*/  IMAD.MOV.U32 R16, RZ, RZ, 0x20 ;  /* 0x00000020ff107424 */ /* 0x000fe200078e00ff */
[----:B------:R-:W-:Y:S01]  /*b830*/  F2FP.BF16.PACK_AB R19, R143, R19 ;  /* 0x000000138f13723e */ /* 0x000fe200000010ff */
[----:B------:R-:W-:Y:S01]  /*b840*/  IMAD.WIDE.U32 R2, R49, c[0x0][0x3d8], R2 ;  /* 0x0000f60031027a25 */ /* 0x000fe200078e0002 */
[----:B------:R-:W-:Y:S02]  /*b850*/  F2FP.BF16.PACK_AB R21, R149, R21 ;  /* 0x000000159515723e */ /* 0x000fe400000010ff */
[----:B------:R-:W-:-:S02]  /*b860*/  IADD3 R6, R0, R15, RZ ;  /* 0x0000000f00067210 */ /* 0x000fc40007ffe0ff */
[----:B------:R-:W-:Y:S02]  /*b870*/  F2FP.BF16.PACK_AB R20, R151, R20 ;  /* 0x000000149714723e */ /* 0x000fe400000010ff */
[----:B------:R-:W-:Y:S02]  /*b880*/  IADD3.X R9, R7, R17, R48, P0, !PT ;  /* 0x0000001107097210 */ /* 0x000fe400007fe430 */
[----:B------:R-:W-:Y:S02]  /*b890*/  F2FP.BF16.PACK_AB R23, R137, R23 ;  /* 0x000000178917723e */ /* 0x000fe400000010ff */
[----:B------:R-:W-:Y:S02]  /*b8a0*/  F2FP.BF16.PACK_AB R24, R139, R24 ;  /* 0x000000188b18723e */ /* 0x000fe400000010ff */
[----:B------:R-:W-:Y:S02]  /*b8b0*/  SHF.R.S32.HI R7, RZ, 0x1f, R4 ;  /* 0x0000001fff077819 */ /* 0x000fe40000011404 */
[----:B------:R-:W-:-:S02]  /*b8c0*/  F2FP.BF16.PACK_AB R26, R145, R26 ;  /* 0x0000001a911a723e */ /* 0x000fc400000010ff */
[----:B------:R-:W-:Y:S02]  /*b8d0*/  F2FP.BF16.PACK_AB R27, R147, R27 ;  /* 0x0000001b931b723e */ /* 0x000fe400000010ff */
[----:B------:R-:W-:Y:S01]  /*b8e0*/  SEL R16, R16, 0xffffffe0, !P1 ;  /* 0xffffffe010107807 */ /* 0x000fe20004800000 */
[----:B------:R-:W-:Y:S01]  /*b8f0*/  STS [R0+0x80], R18 ;  /* 0x0000801200007388 */ /* 0x000fe20000000800 */
[----:B------:R-:W-:-:S03]  /*b900*/  IADD3 R3, R3, R11, RZ ;  /* 0x0000000b03037210 */ /* 0x000fc60007ffe0ff */
[----:B------:R-:W-:Y:S01]  /*b910*/  STS [R0+0x480], R19 ;  /* 0x0004801300007388 */ /* 0x000fe20000000800 */
[----:B------:R-:W-:-:S03]  /*b920*/  IMAD R7, R7, c[0x0][0x488], RZ ;  /* 0x0001220007077a24 */ /* 0x000fc600078e02ff */
[----:B------:R1:W-:Y:S01]  /*b930*/  STS [R6+0x80], R21 ;  /* 0x0000801506007388 */ /* 0x0003e20000000800 */
[----:B------:R-:W-:-:S03]  /*b940*/  F2FP.BF16.PACK_AB R29, R153, R29 ;  /* 0x0000001d991d723e */ /* 0x000fc600000010ff */
[----:B------:R3:W-:Y:S01]  /*b950*/  STS [R6+0x480], R20 ;  /* 0x0004801406007388 */ /* 0x0007e20000000800 */
[----:B------:R-:W-:-:S03]  /*b960*/  F2FP.BF16.PACK_AB R28, R155, R28 ;  /* 0x0000001c9b1c723e */ /* 0x000fc600000010ff */
[----:B------:R-:W-:Y:S01]  /*b970*/  STS [R0+0x2080], R23 ;  /* 0x0020801700007388 */ /* 0x000fe20000000800 */
[----:B------:R-:W-:-:S03]  /*b980*/  F2FP.BF16.PACK_AB R30, R165, R30 ;  /* 0x0000001ea51e723e */ /* 0x000fc600000010ff */
[----:B------:R4:W-:Y:S01]  /*b990*/  STS [R0+0x2480], R24 ;  /* 0x0024801800007388 */ /* 0x0009e20000000800 */
[----:B------:R-:W-:-:S03]  /*b9a0*/  F2FP.BF16.PACK_AB R31, R167, R31 ;  /* 0x0000001fa71f723e */ /* 0x000fc600000010ff */
[----:B------:R-:W-:Y:S01]  /*b9b0*/  STS [R6+0x2080], R26 ;  /* 0x0020801a06007388 */ /* 0x000fe20000000800 */
[----:B------:R-:W-:-:S03]  /*b9c0*/  F2FP.BF16.PACK_AB R33, R157, R33 ;  /* 0x000000219d21723e */ /* 0x000fc600000010ff */
[----:B------:R4:W-:Y:S01]  /*b9d0*/  STS [R6+0x2480], R27 ;  /* 0x0024801b06007388 */ /* 0x0009e20000000800 */
[----:B------:R-:W-:Y:S02]  /*b9e0*/  F2FP.BF16.PACK_AB R32, R159, R32 ;  /* 0x000000209f20723e */ /* 0x000fe400000010ff */
[----:B-1----:R-:W-:Y:S01]  /*b9f0*/  LEA R21, P0, R2, c[0x0][0x380], 0x1 ;  /* 0x0000e00002157a11 */ /* 0x002fe200078008ff */
[----:B------:R-:W-:-:S03]  /*ba00*/  IMAD R7, R4, c[0x0][0x48c], R7 ;  /* 0x0001230004077a24 */ /* 0x000fc600078e0207 */
[----:B---3--:R-:W-:Y:S01]  /*ba10*/  LEA.HI.X R20, R2, c[0x0][0x384], R3, 0x1, P0 ;  /* 0x0000e10002147a11 */ /* 0x008fe200000f0c03 */
[----:B------:R-:W-:-:S04]  /*ba20*/  IMAD.WIDE.U32 R2, R4, c[0x0][0x488], R8 ;  /* 0x0001220004027a25 */ /* 0x000fc800078e0008 */
[----:B----4-:R-:W-:Y:S01]  /*ba30*/  IMAD.IADD R0, R0, 0x1, R16 ;  /* 0x0000000100007824 */ /* 0x010fe200078e0210 */
[----:B------:R-:W-:Y:S01]  /*ba40*/  LEA R4, P0, R2, c[0x0][0x450], 0x2 ;  /* 0x0001140002047a11 */ /* 0x000fe200078010ff */
[----:B------:R-:W-:-:S03]  /*ba50*/  IMAD.IADD R6, R16, 0x1, R6 ;  /* 0x0000000110067824 */ /* 0x000fc600078e0206 */
[----:B------:R-:W-:Y:S04]  /*ba60*/  STS [R0+0x80], R29 ;  /* 0x0000801d00007388 */ /* 0x000fe80000000800 */
[----:B------:R-:W-:Y:S04]  /*ba70*/  STS [R0+0x480], R28 ;  /* 0x0004801c00007388 */ /* 0x000fe80000000800 */
[----:B------:R-:W-:Y:S04]  /*ba80*/  STS [R6+0x80], R30 ;  /* 0x0000801e06007388 */ /* 0x000fe80000000800 */
[----:B------:R-:W-:Y:S04]  /*ba90*/  STS [R6+0x480], R31 ;  /* 0x0004801f06007388 */ /* 0x000fe80000000800 */
[----:B------:R-:W-:Y:S04]  /*baa0*/  STS [R0+0x2080], R33 ;  /* 0x0020802100007388 */ /* 0x000fe80000000800 */
[----:B------:R1:W-:Y:S01]  /*bab0*/  STS [R0+0x2480], R32 ;  /* 0x0024802000007388 */ /* 0x0003e20000000800 */
[----:B------:R-:W-:-:S02]  /*bac0*/  F2FP.BF16.PACK_AB R35, R161, R35 ;  /* 0x00000023a123723e */ /* 0x000fc400000010ff */
[----:B------:R-:W-:Y:S02]  /*bad0*/  F2FP.BF16.PACK_AB R34, R163, R34 ;  /* 0x00000022a322723e */ /* 0x000fe400000010ff */
[----:B------:R-:W-:Y:S02]  /*bae0*/  F2FP.BF16.PACK_AB R37, R169, R37 ;  /* 0x00000025a925723e */ /* 0x000fe400000010ff */
[----:B------:R-:W-:Y:S02]  /*baf0*/  F2FP.BF16.PACK_AB R36, R171, R36 ;  /* 0x00000024ab24723e */ /* 0x000fe400000010ff */
[----:B------:R-:W-:Y:S02]  /*bb00*/  F2FP.BF16.PACK_AB R42, R181, R42 ;  /* 0x0000002ab52a723e */ /* 0x000fe400000010ff */
[----:B------:R-:W-:Y:S02]  /*bb10*/  F2FP.BF16.PACK_AB R41, R183, R41 ;  /* 0x00000029b729723e */ /* 0x000fe400000010ff */
[----:B------:R-:W-:-:S02]  /*bb20*/  F2FP.BF16.PACK_AB R47, R173, R47 ;  /* 0x0000002fad2f723e */ /* 0x000fc400000010ff */
[----:B------:R-:W-:Y:S02]  /*bb30*/  F2FP.BF16.PACK_AB R174, R175, R174 ;  /* 0x000000aeafae723e */ /* 0x000fe400000010ff */
[----:B-1----:R-:W-:Y:S02]  /*bb40*/  IADD3 R0, R3, R7, RZ ;  /* 0x0000000703007210 */ /* 0x002fe40007ffe0ff */
[----:B------:R-:W-:Y:S02]  /*bb50*/  IADD3 R3, R16, 0x400, R5 ;  /* 0x0000040010037810 */ /* 0x000fe40007ffe005 */
[----:B------:R-:W-:Y:S02]  /*bb60*/  LEA.HI.X R2, R2, c[0x0][0x454], R0, 0x2, P0 ;  /* 0x0001150002027a11 */ /* 0x000fe400000f1400 */
[----:B------:R-:W-:Y:S01]  /*bb70*/  IADD3 R0, R15, R5, RZ ;  /* 0x000000050f007210 */ /* 0x000fe20007ffe0ff */
[----:B------:R-:W-:Y:S01]  /*bb80*/  STS [R6+0x2080], R35 ;  /* 0x0020802306007388 */ /* 0x000fe20000000800 */
[----:B------:R-:W-:Y:S01]  /*bb90*/  F2FP.BF16.PACK_AB R46, R177, R46 ;  /* 0x0000002eb12e723e */ /* 0x000fe200000010ff */
[----:B------:R-:W-:Y:S01]  /*bba0*/  IMAD.IADD R14, R15, 0x1, R3 ;  /* 0x000000010f0e7824 */ /* 0x000fe200078e0203 */
[----:B------:R-:W-:Y:S01]  /*bbb0*/  F2FP.BF16.PACK_AB R178, R179, R178 ;  /* 0x000000b2b3b2723e */ /* 0x000fe200000010ff */
[----:B------:R-:W-:Y:S01]  /*bbc0*/  SHFL.IDX PT, R13, R2, RZ, 0x1c1f ;  /* 0x001c1fff020d7589 */ /* 0x000fe200000e0000 */
[----:B------:R-:W-:-:S02]  /*bbd0*/  F2FP.BF16.PACK_AB R45, R117, R45 ;  /* 0x0000002d752d723e */ /* 0x000fc400000010ff */
[----:B------:R-:W-:Y:S01]  /*bbe0*/  F2FP.BF16.PACK_AB R44, R119, R44 ;  /* 0x0000002c772c723e */ /* 0x000fe200000010ff */
[----:B------:R-:W-:Y:S01]  /*bbf0*/  SHFL.IDX PT, R11, R2, 0x1, 0x1c1f ;  /* 0x003c1f00020b7f89 */ /* 0x000fe200000e0000 */
[----:B------:R-:W-:-:S03]  /*bc00*/  F2FP.BF16.PACK_AB R40, R125, R40 ;  /* 0x000000287d28723e */ /* 0x000fc600000010ff */
[----:B------:R-:W-:Y:S01]  /*bc10*/  SHFL.IDX PT, R9, R2, 0x2, 0x1c1f ;  /* 0x005c1f0002097f89 */ /* 0x000fe200000e0000 */
[----:B------:R-:W-:-:S03]  /*bc20*/  IADD3 R3, R16, R0, RZ ;  /* 0x0000000010037210 */ /* 0x000fc60007ffe0ff */
[----:B------:R1:W-:Y:S01]  /*bc30*/  SHFL.IDX PT, R7, R2, 0x3, 0x1c1f ;  /* 0x007c1f0002077f89 */ /* 0x0003e200000e0000 */
[----:B------:R-:W-:-:S03]  /*bc40*/  F2FP.BF16.PACK_AB R39, R127, R39 ;  /* 0x000000277f27723e */ /* 0x000fc600000010ff */
[----:B------:R-:W-:Y:S01]  /*bc50*/  STS [R6+0x2480], R34 ;  /* 0x0024802206007388 */ /* 0x000fe20000000800 */
[----:B------:R-:W-:-:S03]  /*bc60*/  F2FP.BF16.PACK_AB R43, R121, R43 ;  /* 0x0000002b792b723e */ /* 0x000fc600000010ff */
[----:B------:R-:W-:Y:S01]  /*bc70*/  STS [R5], R37 ;  /* 0x0000002505007388 */ /* 0x000fe20000000800 */
[----:B------:R-:W-:-:S03]  /*bc80*/  F2FP.BF16.PACK_AB R122, R123, R122 ;  /* 0x0000007a7b7a723e */ /* 0x000fc600000010ff */
[----:B------:R-:W-:Y:S01]  /*bc90*/  STS [R5+0x400], R36 ;  /* 0x0004002405007388 */ /* 0x000fe20000000800 */
[----:B------:R-:W-:-:S03]  /*bca0*/  F2FP.BF16.PACK_AB R38, R185, R38 ;  /* 0x00000026b926723e */ /* 0x000fc600000010ff */
[----:B------:R-:W-:Y:S01]  /*bcb0*/  STS [R0], R42 ;  /* 0x0000002a00007388 */ /* 0x000fe20000000800 */
[----:B------:R-:W-:-:S03]  /*bcc0*/  F2FP.BF16.PACK_AB R186, R187, R186 ;  /* 0x000000babbba723e */ /* 0x000fc600000010ff */
[----:B------:R-:W-:Y:S01]  /*bcd0*/  STS [R0+0x400], R41 ;  /* 0x0004002900007388 */ /* 0x000fe20000000800 */
[----:B-1----:R-:W-:-:S03]  /*bce0*/  IMAD.IADD R2, R16, 0x1, R5 ;  /* 0x0000000110027824 */ /* 0x002fc600078e0205 */
[----:B------:R-:W-:Y:S04]  /*bcf0*/  STS [R5+0x2000], R47 ;  /* 0x0020002f05007388 */ /* 0x000fe80000000800 */
[----:B------:R-:W-:Y:S04]  /*bd00*/  STS [R5+0x2400], R174 ;  /* 0x002400ae05007388 */ /* 0x000fe80000000800 */
[----:B------:R-:W-:Y:S04]  /*bd10*/  STS [R0+0x2000], R46 ;  /* 0x0020002e00007388 */ /* 0x000fe80000000800 */
[----:B------:R-:W-:Y:S04]  /*bd20*/  STS [R0+0x2400], R178 ;  /* 0x002400b200007388 */ /* 0x000fe80000000800 */
[----:B------:R-:W-:Y:S04]  /*bd30*/  STS [R2], R45 ;  /* 0x0000002d02007388 */ /* 0x000fe80000000800 */
[----:B------:R-:W-:Y:S04]  /*bd40*/  STS [R2+0x400], R44 ;  /* 0x0004002c02007388 */ /* 0x000fe80000000800 */
[----:B------:R-:W-:Y:S04]  /*bd50*/  STS [R3], R40 ;  /* 0x0000002803007388 */ /* 0x000fe80000000800 */
[----:B------:R-:W-:Y:S04]  /*bd60*/  STS [R14], R39 ;  /* 0x000000270e007388 */ /* 0x000fe80000000800 */
[----:B------:R-:W-:Y:S04]  /*bd70*/  STS [R2+0x2000], R43 ;  /* 0x0020002b02007388 */ /* 0x000fe80000000800 */
[----:B------:R1:W-:Y:S04]  /*bd80*/  STS [R2+0x2400], R122 ;  /* 0x0024007a02007388 */ /* 0x0003e80000000800 */
[----:B------:R-:W-:Y:S04]  /*bd90*/  STS [R3+0x2000], R38 ;  /* 0x0020002603007388 */ /* 0x000fe80000000800 */
[----:B------:R-:W-:Y:S04]  /*bda0*/  STS [R14+0x2000], R186 ;  /* 0x002000ba0e007388 */ /* 0x000fe80000000800 */
[----:B------:R-:W3:Y:S04]  /*bdb0*/  SHFL.IDX PT, R12, R4, RZ, 0x1c1f ;  /* 0x001c1fff040c7589 */ /* 0x000ee800000e0000 */
[----:B------:R-:W-:Y:S06]  /*bdc0*/  BAR.SYNC.DEFER_BLOCKING 0x1, 0x80 ;  /* 0x0042000000007b1d */ /* 0x000fec0000010000 */
[----:B------:R-:W4:Y:S04]  /*bdd0*/  SHFL.IDX PT, R10, R4, 0x1, 0x1c1f ;  /* 0x003c1f00040a7f89 */ /* 0x000f2800000e0000 */
[----:B------:R-:W2:Y:S04]  /*bde0*/  SHFL.IDX PT, R8, R4, 0x2, 0x1c1f ;  /* 0x005c1f0004087f89 */ /* 0x000ea800000e0000 */
[----:B------:R-:W2:Y:S01]  /*bdf0*/  SHFL.IDX PT, R6, R4, 0x3, 0x1c1f ;  /* 0x007c1f0004067f89 */ /* 0x000ea200000e0000 */
[----:B-1----:R-:W-:Y:S01]  /*be00*/  SHF.L.U32 R2, R59, 0x1, RZ ;  /* 0x000000013b027819 */ /* 0x002fe200000006ff */
[----:B------:R-:W-:-:S02]  /*be10*/  IMAD.SHL.U32 R0, R55, 0x8, RZ ;  /* 0x0000000837007824 */ /* 0x000fc400078e00ff */
[----:B------:R-:W1:Y:S04]  /*be20*/  SHFL.IDX PT, R3, R21, RZ, 0x181f ;  /* 0x00181fff15037589 */ /* 0x000e6800000e0000 */
[----:B---3--:R-:W-:Y:S04]  /*be30*/  @!P5 ST.E [R12.64], R52 ;  /* 0x000000340c00d985 */ /* 0x008fe8000c10190c */
[----:B------:R-:W3:Y:S04]  /*be40*/  SHFL.IDX PT, R5, R20, RZ, 0x181f ;  /* 0x00181fff14057589 */ /* 0x000ee800000e0000 */
[----:B----4-:R-:W-:Y:S04]  /*be50*/  @!P4 ST.E [R10.64], R51 ;  /* 0x000000330a00c985 */ /* 0x010fe8000c10190c */
[----:B--2---:R-:W-:Y:S04]  /*be60*/  @!P3 ST.E [R8.64], R50 ;  /* 0x000000320800b985 */ /* 0x004fe8000c10190c */
[----:B------:R2:W-:Y:S01]  /*be70*/  @!P6 ST.E [R6.64], R53 ;  /* 0x000000350600e985 */ /* 0x0005e2000c10190c */
[----:B------:R-:W-:-:S03]  /*be80*/  ISETP.GE.AND P6, PT, R0, c[0x0][0x3c8], PT ;  /* 0x0000f20000007a0c */ /* 0x000fc60003fc6270 */
[----:B------:R-:W4:Y:S04]  /*be90*/  SHFL.IDX PT, R4, R21, 0x1, 0x181f ;  /* 0x00381f0015047f89 */ /* 0x000f2800000e0000 */
[----:B------:R-:W-:Y:S01]  /*bea0*/  LDS.128 R16, [R2+0x80] ;  /* 0x0000800002107984 */ /* 0x000fe20000000c00 */
[----:B------:R-:W-:-:S03]  /*beb0*/  ISETP.GE.OR P3, PT, R22, R54, P6 ;  /* 0x000000361600720c */ /* 0x000fc60003766670 */
[----:B------:R-:W-:Y:S04]  /*bec0*/  LDS.128 R12, [R2+0x880] ;  /* 0x00088000020c7984 */ /* 0x000fe80000000c00 */
[----:B------:R-:W3:Y:S04]  /*bed0*/  SHFL.IDX PT, R9, R20, 0x1, 0x181f ;  /* 0x00381f0014097f89 */ /* 0x000ee800000e0000 */
[----:B------:R-:W3:Y:S04]  /*bee0*/  SHFL.IDX PT, R8, R21, 0x2, 0x181f ;  /* 0x00581f0015087f89 */ /* 0x000ee800000e0000 */
[----:B------:R-:W4:Y:S01]  /*bef0*/  SHFL.IDX PT, R10, R20, 0x2, 0x181f ;  /* 0x00581f00140a7f89 */ /* 0x000f2200000e0000 */
[----:B--2---:R-:W-:-:S03]  /*bf00*/  IADD3 R6, R22, 0x10, RZ ;  /* 0x0000001016067810 */ /* 0x004fc60007ffe0ff */
[----:B------:R-:W2:Y:S01]  /*bf10*/  LDS.128 R24, [R2+0x1080] ;  /* 0x0010800002187984 */ /* 0x000ea20000000c00 */
[----:B------:R-:W-:Y:S02]  /*bf20*/  IADD3 R7, R22, 0x20, RZ ;  /* 0x0000002016077810 */ /* 0x000fe40007ffe0ff */
[-C--:B------:R-:W-:Y:S01]  /*bf30*/  ISETP.GE.OR P1, PT, R6, R54.reuse, P6 ;  /* 0x000000360600720c */ /* 0x080fe20003726670 */
[----:B------:R-:W-:Y:S01]  /*bf40*/  LDS.128 R28, [R2+0x1880] ;  /* 0x00188000021c7984 */ /* 0x000fe20000000c00 */
[----:B------:R-:W-:Y:S02]  /*bf50*/  IADD3 R6, R22, 0x30, RZ ;  /* 0x0000003016067810 */ /* 0x000fe40007ffe0ff */
[-C--:B------:R-:W-:Y:S01]  /*bf60*/  ISETP.GE.OR P2, PT, R7, R54.reuse, P6 ;  /* 0x000000360700720c */ /* 0x080fe20003746670 */
[----:B------:R-:W-:Y:S01]  /*bf70*/  LDS.128 R32, [R2+0x2080] ;  /* 0x0020800002207984 */ /* 0x000fe20000000c00 */
[----:B------:R-:W-:Y:S02]  /*bf80*/  ISETP.GE.OR P0, PT, R6, R54, P6 ;  /* 0x000000360600720c */ /* 0x000fe40003706670 */
[----:B-1----:R-:W-:Y:S01]  /*bf90*/  @!P3 LEA R6, P4, R0, R3, 0x1 ;  /* 0x000000030006b211 */ /* 0x002fe200078808ff */
[----:B------:R-:W-:Y:S01]  /*bfa0*/  LDS.128 R36, [R2+0x2880] ;  /* 0x0028800002247984 */ /* 0x000fe20000000c00 */
[----:B------:R-:W-:-:S03]  /*bfb0*/  IADD3 R11, R22, 0x40, RZ ;  /* 0x00000040160b7810 */ /* 0x000fc60007ffe0ff */
[----:B------:R-:W1:Y:S01]  /*bfc0*/  SHFL.IDX PT, R3, R21, 0x3, 0x181f ;  /* 0x00781f0015037f89 */ /* 0x000e6200000e0000 */
[C-C-:B---3--:R-:W-:Y:S02]  /*bfd0*/  @!P3 LEA.HI.X R7, R0.reuse, R5, R58.reuse, 0x1, P4 ;  /* 0x000000050007b211 */ /* 0x148fe400020f0c3a */
[C---:B----4-:R-:W-:Y:S01]  /*bfe0*/  @!P1 LEA R4, P4, R0.reuse, R4, 0x1 ;  /* 0x0000000400049211 */ /* 0x050fe200078808ff */
[----:B------:R-:W-:Y:S04]  /*bff0*/  LDS.128 R40, [R2+0x3080] ;  /* 0x0030800002287984 */ /* 0x000fe80000000c00 */
[----:B------:R-:W3:Y:S01]  /*c000*/  SHFL.IDX PT, R48, R20, 0x3, 0x181f ;  /* 0x00781f0014307f89 */ /* 0x000ee200000e0000 */
[----:B------:R-:W-:Y:S02]  /*c010*/  ISETP.GE.OR P5, PT, R11, R54, P6 ;  /* 0x000000360b00720c */ /* 0x000fe400037a6670 */
[C---:B------:R-:W-:Y:S01]  /*c020*/  @!P1 LEA.HI.X R5, R0.reuse, R9, R58, 0x1, P4 ;  /* 0x0000000900059211 */ /* 0x040fe200020f0c3a */
[----:B------:R-:W4:Y:S01]  /*c030*/  SHFL.IDX PT, R23, R21, 0x4, 0x181f ;  /* 0x00981f0015177f89 */ /* 0x000f2200000e0000 */
[----:B------:R-:W-:-:S03]  /*c040*/  @!P2 LEA R8, P4, R0, R8, 0x1 ;  /* 0x000000080008a211 */ /* 0x000fc600078808ff */
[----:B------:R-:W1:Y:S01]  /*c050*/  SHFL.IDX PT, R11, R21, 0x5, 0x181f ;  /* 0x00b81f00150b7f89 */ /* 0x000e6200000e0000 */
[----:B------:R-:W-:-:S03]  /*c060*/  IADD3 R44, R22, 0x50, RZ ;  /* 0x00000050162c7810 */ /* 0x000fc60007ffe0ff */
[----:B------:R-:W-:Y:S01]  /*c070*/  SHFL.IDX PT, R49, R21, 0x6, 0x181f ;  /* 0x00d81f0015317f89 */ /* 0x000fe200000e0000 */
[----:B------:R-:W-:-:S03]  /*c080*/  @!P2 LEA.HI.X R9, R0, R10, R58, 0x1, P4 ;  /* 0x0000000a0009a211 */ /* 0x000fc600020f0c3a */
[----:B------:R-:W1:Y:S04]  /*c090*/  SHFL.IDX PT, R51, R20, 0x4, 0x181f ;  /* 0x00981f0014337f89 */ /* 0x000e6800000e0000 */
[----:B------:R-:W1:Y:S01]  /*c0a0*/  SHFL.IDX PT, R50, R20, 0x5, 0x181f ;  /* 0x00b81f0014327f89 */ /* 0x000e6200000e0000 */
[----:B------:R-:W-:-:S03]  /*c0b0*/  IADD3 R52, R22, 0x60, RZ ;  /* 0x0000006016347810 */ /* 0x000fc60007ffe0ff */
[----:B------:R-:W1:Y:S01]  /*c0c0*/  SHFL.IDX PT, R10, R20, 0x6, 0x181f ;  /* 0x00d81f00140a7f89 */ /* 0x000e6200000e0000 */
[----:B------:R-:W-:-:S03]  /*c0d0*/  ISETP.GE.OR P4, PT, R44, R54, P6 ;  /* 0x000000362c00720c */ /* 0x000fc60003786670 */
[----:B------:R1:W4:Y:S04]  /*c0e0*/  LDS.128 R44, [R2+0x3880] ;  /* 0x00388000022c7984 */ /* 0x0003280000000c00 */
[----:B------:R4:W-:Y:S01]  /*c0f0*/  @!P3 ST.E.128 [R6.64], R16 ;  /* 0x000000100600b985 */ /* 0x0009e2000c101d0c */
[----:B------:R-:W-:-:S03]  /*c100*/  ISETP.GE.OR P3, PT, R52, R54, P6 ;  /* 0x000000363400720c */ /* 0x000fc60003766670 */
[----:B------:R4:W-:Y:S04]  /*c110*/  @!P1 ST.E.128 [R4.64], R12 ;  /* 0x0000000c04009985 */ /* 0x0009e8000c101d0c */
[----:B--2---:R-:W-:Y:S01]  /*c120*/  @!P2 ST.E.128 [R8.64], R24 ;  /* 0x000000180800a985 */ /* 0x004fe2000c101d0c */
[----:B-1----:R-:W-:-:S04]  /*c130*/  @!P0 LEA R2, P1, R0, R3, 0x1 ;  /* 0x0000000300028211 */ /* 0x002fc800078208ff */
[----:B---3--:R-:W-:-:S05]  /*c140*/  @!P0 LEA.HI.X R3, R0, R48, R58, 0x1, P1 ;  /* 0x0000003000038211 */ /* 0x008fca00008f0c3a */
[----:B------:R1:W-:Y:S01]  /*c150*/  @!P0 ST.E.128 [R2.64], R28 ;  /* 0x0000001c02008985 */ /* 0x0003e2000c101d0c */
[C---:B----4-:R-:W-:Y:S02]  /*c160*/  @!P5 LEA R6, P2, R0.reuse, R23, 0x1 ;  /* 0x000000170006d211 */ /* 0x050fe400078408ff */
[C---:B------:R-:W-:Y:S02]  /*c170*/  @!P4 LEA R4, P1, R0.reuse, R11, 0x1 ;  /* 0x0000000b0004c211 */ /* 0x040fe400078208ff */
[C-C-:B------:R-:W-:Y:S02]  /*c180*/  @!P5 LEA.HI.X R7, R0.reuse, R51, R58.reuse, 0x1, P2 ;  /* 0x000000330007d211 */ /* 0x140fe400010f0c3a */
[----:B------:R-:W-:-:S03]  /*c190*/  @!P4 LEA.HI.X R5, R0, R50, R58, 0x1, P1 ;  /* 0x000000320005c211 */ /* 0x000fc600008f0c3a */
[----:B------:R-:W-:Y:S04]  /*c1a0*/  @!P5 ST.E.128 [R6.64], R32 ;  /* 0x000000200600d985 */ /* 0x000fe8000c101d0c */
[----:B------:R-:W-:Y:S01]  /*c1b0*/  @!P4 ST.E.128 [R4.64], R36 ;  /* 0x000000240400c985 */ /* 0x000fe2000c101d0c */
[----:B-1----:R-:W-:-:S04]  /*c1c0*/  @!P3 LEA R2, P0, R0, R49, 0x1 ;  /* 0x000000310002b211 */ /* 0x002fc800078008ff */
[----:B------:R-:W-:-:S05]  /*c1d0*/  @!P3 LEA.HI.X R3, R0, R10, R58, 0x1, P0 ;  /* 0x0000000a0003b211 */ /* 0x000fca00000f0c3a */
[----:B------:R1:W-:Y:S04]  /*c1e0*/  @!P3 ST.E.128 [R2.64], R40 ;  /* 0x000000280200b985 */ /* 0x0003e8000c101d0c */
[----:B------:R2:W3:Y:S04]  /*c1f0*/  SHFL.IDX PT, R6, R21, 0x7, 0x181f ;  /* 0x00f81f0015067f89 */ /* 0x0004e800000e0000 */
[----:B------:R2:W4:Y:S01]  /*c200*/  SHFL.IDX PT, R4, R20, 0x7, 0x181f ;  /* 0x00f81f0014047f89 */ /* 0x00052200000e0000 */
[----:B-1----:R-:W-:-:S04]  /*c210*/  IADD3 R2, R22, 0x70, RZ ;  /* 0x0000007016027810 */ /* 0x002fc80007ffe0ff */
[----:B------:R-:W-:-:S13]  /*c220*/  ISETP.GE.OR P6, PT, R2, R54, P6 ;  /* 0x000000360200720c */ /* 0x000fda00037c6670 */
[----:B------:R-:W-:Y:S05]  /*c230*/  @P6 EXIT ;  /* 0x000000000000694d */ /* 0x000fea0003800000 */
[----:B--234-:R-:W-:-:S04]  /*c240*/  LEA R2, P0, R0, R6, 0x1 ;  /* 0x0000000600027211 */ /* 0x01cfc800078008ff */
[----:B------:R-:W-:-:S05]  /*c250*/  LEA.HI.X R3, R0, R4, R58, 0x1, P0 ;  /* 0x0000000400037211 */ /* 0x000fca00000f0c3a */
[----:B------:R-:W-:Y:S01]  /*c260*/  ST.E.128 [R2.64], R44 ;  /* 0x0000002c02007985 */ /* 0x000fe2000c101d0c */
[----:B------:R-:W-:Y:S05]  /*c270*/  EXIT ;  /* 0x000000000000794d */ /* 0x000fea0003800000 */
.L_x_6:
[----:B------:R-:W-:-:S00]  /*c280*/  BRA `(.L_x_6) ;  /* 0xfffffff000007947 */ /* 0x000fc0000383ffff */
[----:B------:R-:W-:-:S00]  /*c290*/  NOP ;  /* 0x0000000000007918 */ /* 0x000fc00000000000 */
        /* <DEDUP_REMOVED lines=14> */
.L_x_798:


//--------------------- .text._ZN7cutlass13device_kernelIN5flash19enable_sm80_to_sm89INS1_16FlashAttnFwdSm80INS1_25CollectiveMainloopFwdSm80ILi4ELi1ELb0EN4cute5tupleIJNS5_1CILi128EEENS7_ILi112EEENS7_ILi64EEEEEELi64ENS_10bfloat16_tEfNS_4arch4Sm80ELb0ELb0ELb0ELb1ELb1ELb0ELb1ELb0EEENS1_21CollectiveEpilogueFwdINS6_IJS8_SA_S9_EEENS6_IJNS7_ILi1EEESI_SI_EEESC_SE_Li128ELb1ELb1ELb0ELb0EEENS1_19SingleTileSchedulerILb1ELb0ELb1ELi128EEEEEEEEEvNT_6ParamsE --------------------------
	.section	.text._ZN7cutlass13device_kernelIN5flash19enable_sm80_to_sm89INS1_16FlashAttnFwdSm80INS1_25CollectiveMainloopFwdSm80ILi4ELi1ELb0EN4cute5tupleIJNS5_1CILi128EEENS7_ILi112EEENS7_ILi64EEEEEELi64ENS_10bfloat16_tEfNS_4arch4Sm80ELb0ELb0ELb0ELb1ELb1ELb0ELb1ELb0EEENS1_21CollectiveEpilogueFwdINS6_IJS8_SA_S9_EEENS6_IJNS7_ILi1EEESI_SI_EEESC_SE_Li128ELb1ELb1ELb0ELb0EEENS1_19SingleTileSchedulerILb1ELb0ELb1ELi128EEEEEEEEEvNT_6ParamsE,"ax",@progbits
	.sectioninfo	@"SHI_REGISTERS=255"
	.align	128
.text._ZN7cutlass13device_kernelIN5flash19enable_sm80_to_sm89INS1_16FlashAttnFwdSm80INS1_25CollectiveMainloopFwdSm80ILi4ELi1ELb0EN4cute5tupleIJNS5_1CILi128EEENS7_ILi112EEENS7_ILi64EEEEEELi64ENS_10bfloat16_tEfNS_4arch4Sm80ELb0ELb0ELb0ELb1ELb1ELb0ELb1ELb0EEENS1_21CollectiveEpilogueFwdINS6_IJS8_SA_S9_EEENS6_IJNS7_ILi1EEESI_SI_EEESC_SE_Li128ELb1ELb1ELb0ELb0EEENS1_19SingleTileSchedulerILb1ELb0ELb1ELi128EEEEEEEEEvNT_6ParamsE:
        .type           _ZN7cutlass13device_kernelIN5flash19enable_sm80_to_sm89INS1_16FlashAttnFwdSm80INS1_25CollectiveMainloopFwdSm80ILi4ELi1ELb0EN4cute5tupleIJNS5_1CILi128EEENS7_ILi112EEENS7_ILi64EEEEEELi64ENS_10bfloat16_tEfNS_4arch4Sm80ELb0ELb0ELb0ELb1ELb1ELb0ELb1ELb0EEENS1_21CollectiveEpilogueFwdINS6_IJS8_SA_S9_EEENS6_IJNS7_ILi1EEESI_SI_EEESC_SE_Li128ELb1ELb1ELb0ELb0EEENS1_19SingleTileSchedulerILb1ELb0ELb1ELi128EEEEEEEEEvNT_6ParamsE,@function
        .size           _ZN7cutlass13device_kernelIN5flash19enable_sm80_to_sm89INS1_16FlashAttnFwdSm80INS1_25CollectiveMainloopFwdSm80ILi4ELi1ELb0EN4cute5tupleIJNS5_1CILi128EEENS7_ILi112EEENS7_ILi64EEEEEELi64ENS_10bfloat16_tEfNS_4arch4Sm80ELb0ELb0ELb0ELb1ELb1ELb0ELb1ELb0EEENS1_21CollectiveEpilogueFwdINS6_IJS8_SA_S9_EEENS6_IJNS7_ILi1EEESI_SI_EEESC_SE_Li128ELb1ELb1ELb0ELb0EEENS1_19SingleTileSchedulerILb1ELb0ELb1ELi128EEEEEEEEEvNT_6ParamsE,(.L_x_799 - _ZN7cutlass13device_kernelIN5flash19enable_sm80_to_sm89INS1_16FlashAttnFwdSm80INS1_25CollectiveMainloopFwdSm80ILi4ELi1ELb0EN4cute5tupleIJNS5_1CILi128EEENS7_ILi112EEENS7_ILi64EEEEEELi64ENS_10bfloat16_tEfNS_4arch4Sm80ELb0ELb0ELb0ELb1ELb1ELb0ELb1ELb0EEENS1_21CollectiveEpilogueFwdINS6_IJS8_SA_S9_EEENS6_IJNS7_ILi1EEESI_SI_EEESC_SE_Li128ELb1ELb1ELb0ELb0EEENS1_19SingleTileSchedulerILb1ELb0ELb1ELi128EEEEEEEEEvNT_6ParamsE)
        .other          _ZN7cutlass13device_kernelIN5flash19enable_sm80_to_sm89INS1_16FlashAttnFwdSm80INS1_25CollectiveMainloopFwdSm80ILi4ELi1ELb0EN4cute5tupleIJNS5_1CILi128EEENS7_ILi112EEENS7_ILi64EEEEEELi64ENS_10bfloat16_tEfNS_4arch4Sm80ELb0ELb0ELb0ELb1ELb1ELb0ELb1ELb0EEENS1_21CollectiveEpilogueFwdINS6_IJS8_SA_S9_EEENS6_IJNS7_ILi1EEESI_SI_EEESC_SE_Li128ELb1ELb1ELb0ELb0EEENS1_19SingleTileSchedulerILb1ELb0ELb1ELi128EEEEEEEEEvNT_6ParamsE,@"STO_CUDA_ENTRY STV_DEFAULT"
_ZN7cutlass13device_kernelIN5flash19enable_sm80_to_sm89INS1_16FlashAttnFwdSm80INS1_25CollectiveMainloopFwdSm80ILi4ELi1ELb0EN4cute5tupleIJNS5_1CILi128EEENS7_ILi112EEENS7_ILi64EEEEEELi64ENS_10bfloat16_tEfNS_4arch4Sm80ELb0ELb0ELb0ELb1ELb1ELb0ELb1ELb0EEENS1_21CollectiveEpilogueFwdINS6_IJS8_SA_S9_EEENS6_IJNS7_ILi1EEESI_SI_EEESC_SE_Li128ELb1ELb1ELb0ELb0EEENS1_19SingleTileSchedulerILb1ELb0ELb1ELi128EEEEEEEEEvNT_6ParamsE:
[----:B------:R-:W-:Y:S02]  /*0000*/  MOV R1, c[0x0][0x28] ;  /* 0x00000a0000017a02 */ /* 0x000fe40000000f00 */
[----:B------:R-:W1:Y:S01]  /*0010*/  S2R R224, SR_TID.X ;  /* 0x0000000000e07919 */ /* 0x000e620000002100 */
[----:B------:R-:W2:Y:S01]  /*0020*/  S2UR UR11, SR_CTAID.Z ;  /* 0x00000000000b79c3 */ /* 0x000ea20000002700 */
[----:B------:R-:W-:Y:S01]  /*0030*/  UMOV UR15, 0x4 ;  /* 0x00000004000f7882 */ /* 0x000fe20000000000 */
[----:B------:R-:W-:Y:S01]  /*0040*/  IADD3 R1, R1, -0x20, RZ ;  /* 0xffffffe001017810 */ /* 0x000fe20007ffe0ff */
[----:B------:R-:W-:Y:S02]  /*0050*/  ULDC.64 UR6, c[0x0][0x568] ;  /* 0x00015a0000067ab9 */ /* 0x000fe40000000a00 */
[----:B------:R-:W-:-:S03]  /*0060*/  ULDC.64 UR12, c[0x0][0x118] ;  /* 0x00004600000c7ab9 */ /* 0x000fc60000000a00 */
[----:B------:R-:W3:Y:S01]  /*0070*/  S2UR UR5, SR_CTAID.X ;  /* 0x00000000000579c3 */ /* 0x000ee20000002500 */
[----:B-1----:R-:W-:Y:S01]  /*0080*/  SHF.R.U32.HI R0, RZ, 0x5, R224 ;  /* 0x00000005ff007819 */ /* 0x002fe200000116e0 */
[----:B--2---:R-:W-:-:S05]  /*0090*/  UIMAD.WIDE UR6, UR11, UR15, UR6 ;  /* 0x0000000f0b0672a5 */ /* 0x004fca000f8e0206 */
[----:B------:R-:W1:Y:S02]  /*00a0*/  SHFL.IDX PT, R0, R0, RZ, 0x1f ;  /* 0x00001fff00007589 */ /* 0x000e6400000e0000 */
[----:B-1----:R-:W-:-:S13]  /*00b0*/  ISETP.NE.AND P0, PT, R0, RZ, PT ;  /* 0x000000ff0000720c */ /* 0x002fda0003f05270 */
[----:B---3--:R-:W-:Y:S05]  /*00c0*/  @!P0 BRA `(.L_x_7) ;  /* 0x000001c000008947 */ /* 0x008fea0003800000 */
[----:B------:R-:W-:-:S04]  /*00d0*/  ISETP.NE.U32.AND P0, PT, RZ, c[0x0][0x568], PT ;  /* 0x00015a00ff007a0c */ /* 0x000fc80003f05070 */
[----:B------:R-:W-:-:S13]  /*00e0*/  ISETP.NE.AND.EX P0, PT, RZ, c[0x0][0x56c], PT, P0 ;  /* 0x00015b00ff007a0c */ /* 0x000fda0003f05300 */
[----:B------:R-:W-:Y:S05]  /*00f0*/  @!P0 BRA `(.L_x_8) ;  /* 0x0000005000008947 */ /* 0x000fea0003800000 */
[----:B------:R-:W-:Y:S02]  /*0100*/  MOV R2, UR6 ;  /* 0x0000000600027c02 */ /* 0x000fe40008000f00 */
[----:B------:R-:W-:-:S05]  /*0110*/  MOV R3, UR7 ;  /* 0x0000000700037c02 */ /* 0x000fca0008000f00 */
[----:B------:R-:W2:Y:S02]  /*0120*/  LDG.E R0, [R2.64] ;  /* 0x0000000c02007981 */ /* 0x000ea4000c1e1900 */
[----:B--2---:R1:W2:Y:S02]  /*0130*/  R2UR UR6, R0 ;  /* 0x00000000000673c2 */ /* 0x0042a400000e0000 */
[----:B-12---:R-:W-:Y:S05]  /*0140*/  BRA `(.L_x_9) ;  /* 0x000000e000007947 */ /* 0x006fea0003800000 */
.L_x_8:
[----:B------:R-:W-:-:S04]  /*0150*/  ISETP.NE.U32.AND P0, PT, RZ, c[0x0][0x560], PT ;  /* 0x00015800ff007a0c */ /* 0x000fc80003f05070 */
[----:B------:R-:W-:-:S13]  /*0160*/  ISETP.NE.AND.EX P0, PT, RZ, c[0x0][0x564], PT, P0 ;  /* 0x00015900ff007a0c */ /* 0x000fda0003f05300 */
[----:B------:R-:W-:Y:S05]  /*0170*/  @!P0 BRA `(.L_x_10) ;  /* 0x000000a000008947 */ /* 0x000fea0003800000 */
[----:B------:R-:W-:Y:S02]  /*0180*/  ULDC.64 UR6, c[0x0][0x560] ;  /* 0x0001580000067ab9 */ /* 0x000fe40000000a00 */
[----:B------:R-:W-:-:S06]  /*0190*/  UIMAD.WIDE UR6, UR11, UR15, UR6 ;  /* 0x0000000f0b0672a5 */ /* 0x000fcc000f8e0206 */
[----:B------:R-:W-:Y:S02]  /*01a0*/  MOV R2, UR6 ;  /* 0x0000000600027c02 */ /* 0x000fe40008000f00 */
[----:B------:R-:W-:-:S05]  /*01b0*/  MOV R3, UR7 ;  /* 0x0000000700037c02 */ /* 0x000fca0008000f00 */
[----:B------:R1:W2:Y:S04]  /*01c0*/  LDG.E R0, [R2.64] ;  /* 0x0000000c02007981 */ /* 0x0002a8000c1e1900 */
[----:B-1----:R-:W3:Y:S01]  /*01d0*/  LDG.E R2, [R2.64+0x4] ;  /* 0x0000040c02027981 */ /* 0x002ee2000c1e1900 */
[----:B--2---:R-:W1:Y:S08]  /*01e0*/  R2UR UR4, R0 ;  /* 0x00000000000473c2 */ /* 0x004e7000000e0000 */
[----:B---3--:R-:W1:Y:S02]  /*01f0*/  R2UR UR6, R2 ;  /* 0x00000000020673c2 */ /* 0x008e6400000e0000 */
[----:B-1----:R-:W-:Y:S01]  /*0200*/  UIADD3 UR6, -UR4, UR6, URZ ;  /* 0x0000000604067290 */ /* 0x002fe2000fffe13f */
[----:B------:R-:W-:Y:S05]  /*0210*/  BRA `(.L_x_9) ;  /* 0x0000001000007947 */ /* 0x000fea0003800000 */
.L_x_10:
[----:B------:R-:W-:Y:S02]  /*0220*/  ULDC UR6, c[0x0][0x54c] ;  /* 0x0001530000067ab9 */ /* 0x000fe40000000800 */
.L_x_9:
[----:B------:R-:W-:Y:S02]  /*0230*/  ULDC UR4, c[0x0][0x548] ;  /* 0x0001520000047ab9 */ /* 0x000fe40000000800 */
[----:B------:R-:W-:-:S02]  /*0240*/  USHF.L.U32 UR5, UR5, 0x7, URZ ;  /* 0x0000000705057899 */ /* 0x000fc4000800063f */
[----:B------:R-:W-:-:S04]  /*0250*/  UIMAD UR4, UR6, UR4, URZ ;  /* 0x00000004060472a4 */ /* 0x000fc8000f8e023f */
[----:B------:R-:W-:-:S04]  /*0260*/  UISETP.GE.AND UP0, UPT, UR5, UR4, UPT ;  /* 0x000000040500728c */ /* 0x000fc8000bf06270 */
[----:B------:R-:W-:Y:S01]  /*0270*/  USEL UR11, UR11, 0xffffffff, !UP0 ;  /* 0xffffffff0b0b7887 */ /* 0x000fe2000c000000 */
[----:B------:R-:W-:Y:S05]  /*0280*/  BRA `(.L_x_11) ;  /* 0x000001b000007947 */ /* 0x000fea0003800000 */
.L_x_7:
        /* <DEDUP_REMOVED lines=8> */
.L_x_12:
        /* <DEDUP_REMOVED lines=13> */
.L_x_14:
[----:B------:R-:W-:Y:S02]  /*03e0*/  ULDC UR6, c[0x0][0x54c] ;  /* 0x0001530000067ab9 */ /* 0x000fe40000000800 */
.L_x_13:
[----:B------:R-:W-:Y:S02]  /*03f0*/  ULDC UR4, c[0x0][0x548] ;  /* 0x0001520000047ab9 */ /* 0x000fe40000000800 */
[----:B------:R-:W-:-:S02]  /*0400*/  USHF.L.U32 UR5, UR5, 0x7, URZ ;  /* 0x0000000705057899 */ /* 0x000fc4000800063f */
[----:B------:R-:W-:-:S04]  /*0410*/  UIMAD UR4, UR6, UR4, URZ ;  /* 0x00000004060472a4 */ /* 0x000fc8000f8e023f */
[----:B------:R-:W-:-:S04]  /*0420*/  UISETP.GE.AND UP0, UPT, UR5, UR4, UPT ;  /* 0x000000040500728c */ /* 0x000fc8000bf06270 */
[----:B------:R-:W-:-:S06]  /*0430*/  USEL UR11, UR11, 0xffffffff, !UP0 ;  /* 0xffffffff0b0b7887 */ /* 0x000fcc000c000000 */
.L_x_11:
[----:B------:R-:W-:-:S13]  /*0440*/  ISETP.LE.AND P0, PT, RZ, UR11, PT ;  /* 0x0000000bff007c0c */ /* 0x000fda000bf03270 */
[----:B------:R-:W-:Y:S05]  /*0450*/  @!P0 EXIT ;  /* 0x000000000000894d */ /* 0x000fea0003800000 */
[----:B------:R-:W-:Y:S02]  /*0460*/  ULDC.64 UR4, c[0x0][0x370] ;  /* 0x0000dc0000047ab9 */ /* 0x000fe40000000a00 */
[----:B------:R-:W-:Y:S02]  /*0470*/  UISETP.NE.U32.AND UP0, UPT, URZ, UR4, UPT ;  /* 0x000000043f00728c */ /* 0x000fe4000bf05070 */
[----:B------:R-:W-:Y:S02]  /*0480*/  ULDC.64 UR6, c[0x0][0x370] ;  /* 0x0000dc0000067ab9 */ /* 0x000fe40000000a00 */
[----:B------:R-:W-:-:S03]  /*0490*/  UISETP.NE.AND.EX UP0, UPT, URZ, UR5, UPT, UP0 ;  /* 0x000000053f00728c */ /* 0x000fc6000bf05300 */
[----:B------:R-:W-:Y:S02]  /*04a0*/  ULDC.64 UR4, c[0x0][0x348] ;  /* 0x0000d20000047ab9 */ /* 0x000fe40000000a00 */
[----:B------:R-:W-:Y:S01]  /*04b0*/  UISETP.NE.U32.AND UP1, UPT, URZ, UR4, UPT ;  /* 0x000000043f00728c */ /* 0x000fe2000bf25070 */
[----:B------:R-:W-:-:S03]  /*04c0*/  PLOP3.LUT P2, PT, PT, PT, UP0, 0x80, 0x0 ;  /* 0x000000000000781c */ /* 0x000fc60003f4f008 */
[----:B------:R-:W-:Y:S02]  /*04d0*/  UISETP.NE.AND.EX UP1, UPT, URZ, UR5, UPT, UP1 ;  /* 0x000000053f00728c */ /* 0x000fe4000bf25310 */
[----:B------:R-:W-:Y:S02]  /*04e0*/  @UP0 UIMAD.WIDE UR6, UR11, UR15, UR6 ;  /* 0x0000000f0b0602a5 */ /* 0x000fe4000f8e0206 */
[----:B------:R-:W-:Y:S02]  /*04f0*/  ULDC.64 UR4, c[0x0][0x348] ;  /* 0x0000d20000047ab9 */ /* 0x000fe40000000a00 */
[----:B------:R-:W-:Y:S01]  /*0500*/  UIMAD.WIDE UR4, UR11, UR15, UR4 ;  /* 0x0000000f0b0472a5 */ /* 0x000fe2000f8e0204 */
[----:B------:R-:W-:Y:S01]  /*0510*/  PLOP3.LUT P1, PT, PT, PT, UP1, 0x80, 0x0 ;  /* 0x000000000000781c */ /* 0x000fe20003f2f018 */
[----:B------:R-:W-:Y:S02]  /*0520*/  IMAD.U32 R2, RZ, RZ, UR6 ;  /* 0x00000006ff027e24 */ /* 0x000fe4000f8e00ff */
[----:B------:R-:W-:-:S02]  /*0530*/  IMAD.U32 R3, RZ, RZ, UR7 ;  /* 0x00000007ff037e24 */ /* 0x000fc4000f8e00ff */
[----:B------:R-:W-:Y:S01]  /*0540*/  MOV R6, UR4 ;  /* 0x0000000400067c02 */ /* 0x000fe20008000f00 */
[----:B------:R-:W-:Y:S01]  /*0550*/  IMAD.U32 R7, RZ, RZ, UR5 ;  /* 0x00000005ff077e24 */ /* 0x000fe2000f8e00ff */
[----:B------:R-:W-:Y:S01]  /*0560*/  ULDC.64 UR4, c[0x0][0x360] ;  /* 0x0000d80000047ab9 */ /* 0x000fe20000000a00 */
[----:B------:R-:W2:Y:S01]  /*0570*/  @P2 LDG.E R2, [R2.64] ;  /* 0x0000000c02022981 */ /* 0x000ea2000c1e1900 */
[----:B------:R-:W-:-:S04]  /*0580*/  UISETP.NE.U32.AND UP0, UPT, URZ, UR4, UPT ;  /* 0x000000043f00728c */ /* 0x000fc8000bf05070 */
[----:B------:R-:W-:Y:S01]  /*0590*/  UISETP.NE.AND.EX UP0, UPT, URZ, UR5, UPT, UP0 ;  /* 0x000000053f00728c */ /* 0x000fe2000bf05300 */
[----:B------:R-:W3:Y:S02]  /*05a0*/  @P1 LDG.E R0, [R6.64] ;  /* 0x0000000c06001981 */ /* 0x000ee4000c1e1900 */
[----:B------:R-:W-:-:S03]  /*05b0*/  ULDC.64 UR4, c[0x0][0x360] ;  /* 0x0000d80000047ab9 */ /* 0x000fc60000000a00 */
[----:B------:R-:W-:-:S05]  /*05c0*/  PLOP3.LUT P0, PT, PT, PT, UP0, 0x80, 0x0 ;  /* 0x000000000000781c */ /* 0x000fca0003f0f008 */
[----:B------:R-:W-:Y:S01]  /*05d0*/  @UP0 UIMAD.WIDE UR4, UR11, UR15, UR4 ;  /* 0x0000000f0b0402a5 */ /* 0x000fe2000f8e0204 */
[----:B------:R-:W-:-:S05]  /*05e0*/  MOV R8, c[0x0][0x168] ;  /* 0x00005a0000087a02 */ /* 0x000fca0000000f00 */
[----:B------:R-:W-:Y:S01]  /*05f0*/  IMAD.U32 R4, RZ, RZ, UR4 ;  /* 0x00000004ff047e24 */ /* 0x000fe2000f8e00ff */
[----:B------:R-:W-:-:S05]  /*0600*/  MOV R5, UR5 ;  /* 0x0000000500057c02 */ /* 0x000fca0008000f00 */
[----:B------:R1:W5:Y:S01]  /*0610*/  @P0 LDG.E R8, [R4.64] ;  /* 0x0000000c04080981 */ /* 0x000362000c1e1900 */
[----:B------:R-:W4:Y:S01]  /*0620*/  S2UR UR9, SR_CTAID.Y ;  /* 0x00000000000979c3 */ /* 0x000f220000002600 */
[----:B------:R-:W-:Y:S02]  /*0630*/  UMOV UR10, URZ ;  /* 0x0000003f000a7c82 */ /* 0x000fe40008000000 */
[----:B------:R-:W-:Y:S02]  /*0640*/  UMOV UR14, URZ ;  /* 0x0000003f000e7c82 */ /* 0x000fe40008000000 */
[----:B------:R-:W-:Y:S02]  /*0650*/  ULDC UR5, c[0x0][0x2ac] ;  /* 0x0000ab0000057ab9 */ /* 0x000fe40000000800 */
[----:B------:R-:W-:Y:S02]  /*0660*/  ULDC UR4, c[0x0][0x1d0] ;  /* 0x0000740000047ab9 */ /* 0x000fe40000000800 */
[----:B------:R-:W-:-:S02]  /*0670*/  UIMAD UR4, UR5, UR4, URZ ;  /* 0x00000004050472a4 */ /* 0x000fc4000f8e023f */
[----:B----4-:R-:W-:Y:S01]  /*0680*/  USHF.R.S32.HI UR8, URZ, 0x1f, UR9 ;  /* 0x0000001f3f087899 */ /* 0x010fe20008011409 */
[----:B--2---:R1:W2:Y:S08]  /*0690*/  @P2 R2UR UR10, R2 ;  /* 0x00000000020a23c2 */ /* 0x0042b000000e0000 */
[----:B---3--:R1:W3:Y:S02]  /*06a0*/  @P1 R2UR UR14, R0 ;  /* 0x00000000000e13c2 */ /* 0x0082e400000e0000 */
[----:B-1-3--:R-:W-:Y:S05]  /*06b0*/  @P0 BRA `(.L_x_15) ;  /* 0x0000004000000947 */ /* 0x00afea0003800000 */
[----:B------:R-:W-:Y:S05]  /*06c0*/  @!P1 BRA `(.L_x_15) ;  /* 0x0000003000009947 */ /* 0x000fea0003800000 */
[----:B------:R-:W3:Y:S04]  /*06d0*/  LDG.E R0, [R6.64] ;  /* 0x0000000c06007981 */ /* 0x000ee8000c1e1900 */
[----:B------:R-:W3:Y:S02]  /*06e0*/  LDG.E R2, [R6.64+0x4] ;  /* 0x0000040c06027981 */ /* 0x000ee4000c1e1900 */
[----:B---3-5:R-:W-:-:S02]  /*06f0*/  IADD3 R8, -R0, R2, RZ ;  /* 0x0000000200087210 */ /* 0x028fc40007ffe1ff */
.L_x_15:
[----:B------:R-:W-:-:S04]  /*0700*/  ISETP.NE.U32.AND P0, PT, RZ, c[0x0][0x368], PT ;  /* 0x0000da00ff007a0c */ /* 0x000fc80003f05070 */
[----:B------:R-:W-:-:S13]  /*0710*/  ISETP.NE.AND.EX P0, PT, RZ, c[0x0][0x36c], PT, P0 ;  /* 0x0000db00ff007a0c */ /* 0x000fda0003f05300 */
[----:B------:R-:W-:Y:S05]  /*0720*/  @!P0 BRA `(.L_x_16) ;  /* 0x0000007000008947 */ /* 0x000fea0003800000 */
[----:B------:R-:W-:Y:S02]  /*0730*/  ULDC.64 UR4, c[0x0][0x368] ;  /* 0x0000da0000047ab9 */ /* 0x000fe40000000a00 */
[----:B------:R-:W-:-:S06]  /*0740*/  UIMAD.WIDE UR4, UR11, UR15, UR4 ;  /* 0x0000000f0b0472a5 */ /* 0x000fcc000f8e0204 */
[----:B------:R-:W-:Y:S02]  /*0750*/  MOV R2, UR4 ;  /* 0x0000000400027c02 */ /* 0x000fe40008000f00 */
[----:B------:R-:W-:-:S05]  /*0760*/  MOV R3, UR5 ;  /* 0x0000000500037c02 */ /* 0x000fca0008000f00 */
[----:B------:R-:W3:Y:S02]  /*0770*/  LDG.E R0, [R2.64] ;  /* 0x0000000c02007981 */ /* 0x000ee4000c1e1900 */
[----:B---3--:R1:W3:Y:S02]  /*0780*/  R2UR UR4, R0 ;  /* 0x00000000000473c2 */ /* 0x0082e400000e0000 */
[----:B-1-3--:R-:W-:Y:S05]  /*0790*/  BRA `(.L_x_17) ;  /* 0x000000c000007947 */ /* 0x00afea0003800000 */
.L_x_16:
[----:B------:R-:W-:-:S04]  /*07a0*/  ISETP.NE.U32.AND P0, PT, RZ, c[0x0][0x350], PT ;  /* 0x0000d400ff007a0c */ /* 0x000fc80003f05070 */
[----:B------:R-:W-:-:S13]  /*07b0*/  ISETP.NE.AND.EX P0, PT, RZ, c[0x0][0x354], PT, P0 ;  /* 0x0000d500ff007a0c */ /* 0x000fda0003f05300 */
[----:B------:R-:W-:Y:S05]  /*07c0*/  @!P0 BRA `(.L_x_17) ;  /* 0x0000009000008947 */ /* 0x000fea0003800000 */
[----:B------:R-:W-:Y:S02]  /*07d0*/  ULDC.64 UR4, c[0x0][0x350] ;  /* 0x0000d40000047ab9 */ /* 0x000fe40000000a00 */
[----:B------:R-:W-:-:S06]  /*07e0*/  UIMAD.WIDE UR4, UR11, UR15, UR4 ;  /* 0x0000000f0b0472a5 */ /* 0x000fcc000f8e0204 */
[----:B------:R-:W-:Y:S02]  /*07f0*/  MOV R2, UR4 ;  /* 0x0000000400027c02 */ /* 0x000fe40008000f00 */
[----:B------:R-:W-:-:S05]  /*0800*/  MOV R3, UR5 ;  /* 0x0000000500037c02 */ /* 0x000fca0008000f00 */
[----:B------:R-:W3:Y:S04]  /*0810*/  LDG.E R4, [R2.64] ;  /* 0x0000000c02047981 */ /* 0x000ee8000c1e1900 */
[----:B------:R-:W4:Y:S01]  /*0820*/  LDG.E R0, [R2.64+0x4] ;  /* 0x0000040c02007981 */ /* 0x000f22000c1e1900 */
[----:B---3--:R-:W1:Y:S08]  /*0830*/  R2UR UR5, R4 ;  /* 0x00000000040573c2 */ /* 0x008e7000000e0000 */
[----:B----4-:R-:W1:Y:S02]  /*0840*/  R2UR UR4, R0 ;  /* 0x00000000000473c2 */ /* 0x010e6400000e0000 */
[----:B-1----:R-:W-:-:S06]  /*0850*/  UIADD3 UR4, -UR5, UR4, URZ ;  /* 0x0000000405047290 */ /* 0x002fcc000fffe13f */
.L_x_17:
[----:B--2---:R-:W-:Y:S01]  /*0860*/  UIADD3 UR7, -UR10, UR4, URZ ;  /* 0x000000040a077290 */ /* 0x004fe2000fffe13f */
[----:B------:R-:W-:Y:S01]  /*0870*/  PLOP3.LUT P4, PT, PT, PT, PT, 0x80, 0x0 ;  /* 0x000000000000781c */ /* 0x000fe20003f8f070 */
[----:B------:R-:W-:Y:S01]  /*0880*/  CS2R R186, SRZ ;  /* 0x0000000000ba7805 */ /* 0x000fe2000001ff00 */
[----:B------:R-:W-:Y:S01]  /*0890*/  UMOV UR4, URZ ;  /* 0x0000003f00047c82 */ /* 0x000fe20008000000 */
[----:B------:R-:W-:Y:S01]  /*08a0*/  CS2R R184, SRZ ;  /* 0x0000000000b87805 */ /* 0x000fe2000001ff00 */
[----:B------:R-:W-:Y:S01]  /*08b0*/  UISETP.GE.AND UP0, UPT, UR7, 0x1, UPT ;  /* 0x000000010700788c */ /* 0x000fe2000bf06270 */
[----:B------:R-:W-:Y:S01]  /*08c0*/  CS2R R130, SRZ ;  /* 0x0000000000827805 */ /* 0x000fe2000001ff00 */
[----:B------:R-:W-:Y:S01]  /*08d0*/  UIADD3 UR5, UR7, 0x6f, URZ ;  /* 0x0000006f07057890 */ /* 0x000fe2000fffe03f */
[----:B------:R-:W-:Y:S01]  /*08e0*/  CS2R R128, SRZ ;  /* 0x0000000000807805 */ /* 0x000fe2000001ff00 */
[----:B------:R-:W-:Y:S01]  /*08f0*/  IMAD.MOV.U32 R15, RZ, RZ, RZ ;  /* 0x000000ffff0f7224 */ /* 0x000fe200078e00ff */
[----:B------:R-:W-:Y:S01]  /*0900*/  CS2R R124, SRZ ;  /* 0x00000000007c7805 */ /* 0x000fe2000001ff00 */
[----:B------:R-:W-:Y:S01]  /*0910*/  PLOP3.LUT P0, PT, PT, PT, UP0, 0x80, 0x0 ;  /* 0x000000000000781c */ /* 0x000fe20003f0f008 */
[----:B------:R-:W-:Y:S01]  /*0920*/  UIMAD.WIDE UR4, UR5, -0x6db6db6d, UR4 ;  /* 0x92492493050478a5 */ /* 0x000fe2000f8e0204 */
[----:B------:R-:W-:Y:S01]  /*0930*/  IMAD.MOV.U32 R126, RZ, RZ, RZ ;  /* 0x000000ffff7e7224 */ /* 0x000fe200078e00ff */
[----:B------:R-:W-:Y:S01]  /*0940*/  CS2R R16, SRZ ;  /* 0x0000000000107805 */ /* 0x000fe2000001ff00 */
[----:B------:R-:W-:Y:S01]  /*0950*/  MOV R122, RZ ;  /* 0x000000ff007a7202 */ /* 0x000fe20000000f00 */
[----:B------:R-:W-:Y:S01]  /*0960*/  USHF.R.U32.HI UR6, URZ, 0x1f, UR5 ;  /* 0x0000001f3f067899 */ /* 0x000fe20008011605 */
[----:B------:R-:W-:Y:S01]  /*0970*/  IMAD.MOV.U32 R120, RZ, RZ, RZ ;  /* 0x000000ffff787224 */ /* 0x000fe200078e00ff */
[----:B------:R-:W-:Y:S01]  /*0980*/  CS2R R20, SRZ ;  /* 0x0000000000147805 */ /* 0x000fe2000001ff00 */
[----:B------:R-:W-:Y:S01]  /*0990*/  MOV R182, RZ ;  /* 0x000000ff00b67202 */ /* 0x000fe20000000f00 */
[----:B------:R-:W-:Y:S01]  /*09a0*/  ULEA.HI.SX32 UR6, UR5, UR6, 0x1a ;  /* 0x0000000605067291 */ /* 0x000fe2000f8fd23f */
[----:B------:R-:W-:Y:S01]  /*09b0*/  CS2R R12, SRZ ;  /* 0x00000000000c7805 */ /* 0x000fe2000001ff00 */
[----:B------:R-:W-:Y:S01]  /*09c0*/  IMAD.MOV.U32 R180, RZ, RZ, RZ ;  /* 0x000000ffffb47224 */ /* 0x000fe200078e00ff */
[----:B------:R-:W-:Y:S01]  /*09d0*/  MOV R118, RZ ;  /* 0x000000ff00767202 */ /* 0x000fe20000000f00 */
[----:B------:R-:W-:Y:S01]  /*09e0*/  CS2R R18, SRZ ;  /* 0x0000000000127805 */ /* 0x000fe2000001ff00 */
[----:B------:R-:W-:Y:S01]  /*09f0*/  IMAD.MOV.U32 R116, RZ, RZ, RZ ;  /* 0x000000ffff747224 */ /* 0x000fe200078e00ff */
[----:B------:R-:W-:Y:S01]  /*0a00*/  CS2R R178, SRZ ;  /* 0x0000000000b27805 */ /* 0x000fe2000001ff00 */
[----:B------:R-:W-:Y:S01]  /*0a10*/  CS2R R22, SRZ ;  /* 0x0000000000167805 */ /* 0x000fe2000001ff00 */
[----:B------:R-:W-:Y:S01]  /*0a20*/  MOV R176, RZ ;  /* 0x000000ff00b07202 */ /* 0x000fe20000000f00 */
[----:B------:R-:W-:Y:S01]  /*0a30*/  IMAD.MOV.U32 R174, RZ, RZ, RZ ;  /* 0x000000ffffae7224 */ /* 0x000fe200078e00ff */
[----:B------:R-:W-:Y:S01]  /*0a40*/  CS2R R24, SRZ ;  /* 0x0000000000187805 */ /* 0x000fe2000001ff00 */
[----:B------:R-:W-:Y:S01]  /*0a50*/  MOV R172, RZ ;  /* 0x000000ff00ac7202 */ /* 0x000fe20000000f00 */
[----:B------:R-:W-:Y:S01]  /*0a60*/  CS2R R166, SRZ ;  /* 0x0000000000a67805 */ /* 0x000fe2000001ff00 */
[----:B------:R-:W-:Y:S01]  /*0a70*/  IMAD.MOV.U32 R164, RZ, RZ, RZ ;  /* 0x000000ffffa47224 */ /* 0x000fe200078e00ff */
[----:B------:R-:W-:Y:S01]  /*0a80*/  MOV R170, RZ ;  /* 0x000000ff00aa7202 */ /* 0x000fe20000000f00 */
        /* <DEDUP_REMOVED lines=8> */
[----:B------:R-:W-:Y:S01]  /*0b10*/  CS2R R32, SRZ ;  /* 0x0000000000207805 */ /* 0x000fe2000001ff00 */
[----:B------:R-:W-:Y:S01]  /*0b20*/  IMAD.MOV.U32 R148, RZ, RZ, RZ ;  /* 0x000000ffff947224 */ /* 0x000fe200078e00ff */
[----:B------:R-:W-:Y:S01]  /*0b30*/  MOV R154, RZ ;  /* 0x000000ff009a7202 */ /* 0x000fe20000000f00 */
[----:B------:R-:W-:Y:S01]  /*0b40*/  CS2R R26, SRZ ;  /* 0x00000000001a7805 */ /* 0x000fe2000001ff00 */
[----:B------:R-:W-:Y:S01]  /*0b50*/  IMAD.MOV.U32 R152, RZ, RZ, RZ ;  /* 0x000000ffff987224 */ /* 0x000fe200078e00ff */
[----:B------:R-:W-:Y:S01]  /*0b60*/  CS2R R142, SRZ ;  /* 0x00000000008e7805 */ /* 0x000fe2000001ff00 */
[----:B------:R-:W-:Y:S01]  /*0b70*/  MOV R140, RZ ;  /* 0x000000ff008c7202 */ /* 0x000fe20000000f00 */
[----:B------:R-:W-:Y:S01]  /*0b80*/  IMAD.MOV.U32 R146, RZ, RZ, RZ ;  /* 0x000000ffff927224 */ /* 0x000fe200078e00ff */
[----:B------:R-:W-:Y:S01]  /*0b90*/  CS2R R144, SRZ ;  /* 0x0000000000907805 */ /* 0x000fe2000001ff00 */
[----:B------:R-:W-:Y:S01]  /*0ba0*/  CS2R R38, SRZ ;  /* 0x0000000000267805 */ /* 0x000fe2000001ff00 */
[----:B------:R-:W-:Y:S01]  /*0bb0*/  CS2R R36, SRZ ;  /* 0x0000000000247805 */ /* 0x000fe2000001ff00 */
[----:B------:R-:W-:Y:S05]  /*0bc0*/  @!P0 BRA `(.L_x_18) ;  /* 0x0000abc000008947 */ /* 0x000fea0003800000 */
[----:B------:R-:W-:Y:S02]  /*0bd0*/  ULDC.64 UR4, c[0x0][0x340] ;  /* 0x0000d00000047ab9 */ /* 0x000fe40000000a00 */
[----:B------:R-:W-:-:S04]  /*0be0*/  UISETP.NE.U32.AND UP0, UPT, URZ, UR4, UPT ;  /* 0x000000043f00728c */ /* 0x000fc8000bf05070 */
[----:B------:R-:W-:-:S03]  /*0bf0*/  UISETP.NE.AND.EX UP0, UPT, URZ, UR5, UPT, UP0 ;  /* 0x000000053f00728c */ /* 0x000fc6000bf05300 */
[----:B------:R-:W-:-:S03]  /*0c00*/  ULDC.64 UR4, c[0x0][0x340] ;  /* 0x0000d00000047ab9 */ /* 0x000fc60000000a00 */
[----:B------:R-:W-:-:S05]  /*0c10*/  PLOP3.LUT P0, PT, PT, PT, UP0, 0x80, 0x0 ;  /* 0x000000000000781c */ /* 0x000fca0003f0f008 */
[----:B------:R-:W-:-:S06]  /*0c20*/  @UP0 UIMAD.WIDE UR4, UR11, UR15, UR4 ;  /* 0x0000000f0b0402a5 */ /* 0x000fcc000f8e0204 */
[----:B------:R-:W-:Y:S02]  /*0c30*/  IMAD.U32 R2, RZ, RZ, UR4 ;  /* 0x00000004ff027e24 */ /* 0x000fe4000f8e00ff */
[----:B------:R-:W-:Y:S01]  /*0c40*/  IMAD.U32 R3, RZ, RZ, UR5 ;  /* 0x00000005ff037e24 */ /* 0x000fe2000f8e00ff */
[----:B------:R-:W1:Y:S01]  /*0c50*/  S2R R12, SR_CTAID.X ;  /* 0x00000000000c7919 */ /* 0x000e620000002500 */
[----:B------:R-:W-:Y:S01]  /*0c60*/  SHF.R.S32.HI R21, RZ, 0x1f, R224 ;  /* 0x0000001fff157819 */ /* 0x000fe200000114e0 */
[----:B------:R-:W-:Y:S02]  /*0c70*/  USHF.R.S32.HI UR15, URZ, 0x1f, UR14 ;  /* 0x0000001f3f0f7899 */ /* 0x000fe4000801140e */
[----:B------:R2:W3:Y:S01]  /*0c80*/  @P0 LDG.E R7, [R2.64] ;  /* 0x0000000c02070981 */ /* 0x0004e2000c1e1900 */
[----:B------:R-:W-:Y:S01]  /*0c90*/  ULDC.64 UR4, c[0x0][0x178] ;  /* 0x00005e0000047ab9 */ /* 0x000fe20000000a00 */
[CC--:B------:R-:W-:Y:S01]  /*0ca0*/  LEA.HI R20, R21.reuse, R224.reuse, RZ, 0x4 ;  /* 0x000000e015147211 */ /* 0x0c0fe200078f20ff */
[----:B------:R-:W-:Y:S01]  /*0cb0*/  UIMAD UR15, UR15, UR4, URZ ;  /* 0x000000040f0f72a4 */ /* 0x000fe2000f8e023f */
[----:B-----5:R-:W-:Y:S01]  /*0cc0*/  IMAD R8, R8, c[0x0][0x2c4], RZ ;  /* 0x0000b10008087a24 */ /* 0x020fe200078e02ff */
[----:B------:R-:W-:Y:S01]  /*0cd0*/  UIMAD.WIDE.U32 UR16, UR14, UR4, URZ ;  /* 0x000000040e1072a5 */ /* 0x000fe2000f8e003f */
[----:B------:R-:W-:Y:S01]  /*0ce0*/  LEA.HI R10, R21, R224, RZ, 0x6 ;  /* 0x000000e0150a7211 */ /* 0x000fe200078f30ff */
[----:B------:R-:W-:Y:S01]  /*0cf0*/  UIMAD UR15, UR14, UR5, UR15 ;  /* 0x000000050e0f72a4 */ /* 0x000fe2000f8e020f */
[----:B------:R-:W-:Y:S02]  /*0d00*/  BSSY B0, `(.L_x_19) ;  /* 0x000004d000007945 */ /* 0x000fe40003800000 */
[----:B------:R-:W-:-:S02]  /*0d10*/  ULDC.64 UR4, c[0x0][0x1b8] ;  /* 0x00006e0000047ab9 */ /* 0x000fc40000000a00 */
[----:B------:R-:W-:Y:S02]  /*0d20*/  UIADD3 UR17, UR17, UR15, URZ ;  /* 0x0000000f11117290 */ /* 0x000fe4000fffe03f */
[----:B------:R-:W-:Y:S02]  /*0d30*/  USHF.R.S32.HI UR15, URZ, 0x1f, UR11 ;  /* 0x0000001f3f0f7899 */ /* 0x000fe4000801140b */
[----:B------:R-:W-:Y:S02]  /*0d40*/  UIMAD UR14, UR8, UR4, URZ ;  /* 0x00000004080e72a4 */ /* 0x000fe4000f8e023f */
[----:B------:R-:W-:Y:S02]  /*0d50*/  USEL UR15, UR15, URZ, !UP1 ;  /* 0x0000003f0f0f7287 */ /* 0x000fe4000c800000 */
[----:B------:R-:W-:Y:S02]  /*0d60*/  UIMAD UR14, UR9, UR5, UR14 ;  /* 0x00000005090e72a4 */ /* 0x000fe4000f8e020e */
[----:B------:R-:W-:-:S02]  /*0d70*/  UIMAD.WIDE.U32 UR18, UR9, UR4, UR16 ;  /* 0x00000004091272a5 */ /* 0x000fc4000f8e0010 */
[----:B------:R-:W-:Y:S01]  /*0d80*/  USEL UR16, UR11, URZ, !UP1 ;  /* 0x0000003f0b107287 */ /* 0x000fe2000c800000 */
[----:B--2---:R-:W-:Y:S01]  /*0d90*/  LEA.HI R2, R21, R224, RZ, 0x3 ;  /* 0x000000e015027211 */ /* 0x004fe200078f18ff */
[----:B------:R-:W-:Y:S01]  /*0da0*/  IMAD.MOV.U32 R3, RZ, RZ, c[0x0][0x2c4] ;  /* 0x0000b100ff037624 */ /* 0x000fe200078e00ff */
[----:B------:R-:W-:Y:S02]  /*0db0*/  ULDC.64 UR4, c[0x0][0x1c0] ;  /* 0x0000700000047ab9 */ /* 0x000fe40000000a00 */
[----:B------:R-:W-:Y:S01]  /*0dc0*/  LOP3.LUT R0, R2, 0xfffffff8, RZ, 0xc0, !PT ;  /* 0xfffffff802007812 */ /* 0x000fe200078ec0ff */
[----:B------:R-:W-:Y:S01]  /*0dd0*/  UIMAD UR15, UR15, UR4, URZ ;  /* 0x000000040f0f72a4 */ /* 0x000fe2000f8e023f */
[----:B------:R-:W-:Y:S01]  /*0de0*/  ISETP.NE.AND P1, PT, R3, 0x1, PT ;  /* 0x000000010300780c */ /* 0x000fe20003f25270 */
[----:B------:R-:W-:Y:S01]  /*0df0*/  UIADD3 UR19, UR19, UR14, URZ ;  /* 0x0000000e13137290 */ /* 0x000fe2000fffe03f */
[----:B------:R-:W-:Y:S01]  /*0e00*/  SHF.R.S32.HI R16, RZ, 0x3, R2 ;  /* 0x00000003ff107819 */ /* 0x000fe20000011402 */
[----:B------:R-:W-:Y:S01]  /*0e10*/  IMAD.IADD R26, R224, 0x1, -R0 ;  /* 0x00000001e01a7824 */ /* 0x000fe200078e0a00 */
[----:B------:R-:W-:-:S02]  /*0e20*/  UIMAD UR5, UR16, UR5, UR15 ;  /* 0x00000005100572a4 */ /* 0x000fc4000f8e020f */
[----:B------:R-:W-:Y:S01]  /*0e30*/  UIMAD.WIDE.U32 UR16, UR16, UR4, UR18 ;  /* 0x00000004101072a5 */ /* 0x000fe2000f8e0012 */
[C---:B------:R-:W-:Y:S02]  /*0e40*/  IMAD R225, R26.reuse, 0x10, R16 ;  /* 0x000000101ae17824 */ /* 0x040fe400078e0210 */
[----:B------:R-:W-:Y:S01]  /*0e50*/  IMAD.SHL.U32 R24, R26, 0x8, RZ ;  /* 0x000000081a187824 */ /* 0x000fe200078e00ff */
[----:B------:R-:W-:Y:S01]  /*0e60*/  UIADD3 UR5, UR17, UR5, URZ ;  /* 0x0000000511057290 */ /* 0x000fe2000fffe03f */
[C---:B-1----:R-:W-:Y:S01]  /*0e70*/  IMAD R4, R12.reuse, 0x80, R225 ;  /* 0x000000800c047824 */ /* 0x042fe200078e02e1 */
[----:B------:R1:W-:Y:S01]  /*0e80*/  STL [R1+0x8], R225 ;  /* 0x000008e101007387 */ /* 0x0003e20000100800 */
[----:B------:R-:W-:Y:S01]  /*0e90*/  IMAD.U32 R3, RZ, RZ, UR17 ;  /* 0x00000011ff037e24 */ /* 0x000fe2000f8e00ff */
[----:B------:R-:W-:Y:S01]  /*0ea0*/  LEA R12, R12, R16, 0x7 ;  /* 0x000000100c0c7211 */ /* 0x000fe200078e38ff */
[----:B------:R-:W-:Y:S01]  /*0eb0*/  @P1 IMAD.HI.U32 R2, R4, c[0x0][0x2c8], RZ ;  /* 0x0000b20004021a27 */ /* 0x000fe200078e00ff */
[----:B------:R-:W-:-:S02]  /*0ec0*/  MOV R3, UR5 ;  /* 0x0000000500037c02 */ /* 0x000fc40008000f00 */
[----:B------:R-:W-:Y:S01]  /*0ed0*/  ISETP.GE.AND P3, PT, R12, R8, PT ;  /* 0x000000080c00720c */ /* 0x000fe20003f66270 */
[----:B------:R-:W-:Y:S01]  /*0ee0*/  IMAD.MOV.U32 R0, RZ, RZ, R4 ;  /* 0x000000ffff007224 */ /* 0x000fe200078e0004 */
[----:B------:R-:W-:Y:S01]  /*0ef0*/  @P1 SHF.R.U32.HI R0, RZ, c[0x0][0x2cc], R2 ;  /* 0x0000b300ff001a19 */ /* 0x000fe20000011602 */
[----:B------:R-:W-:Y:S01]  /*0f00*/  IMAD.U32 R2, RZ, RZ, UR16 ;  /* 0x00000010ff027e24 */ /* 0x000fe2000f8e00ff */
[----:B------:R-:W-:Y:S02]  /*0f10*/  SHF.R.S32.HI R245, RZ, 0x1f, R24 ;  /* 0x0000001ffff57819 */ /* 0x000fe40000011418 */
[--C-:B------:R-:W-:Y:S01]  /*0f20*/  SHF.R.S32.HI R6, RZ, 0x1f, R0.reuse ;  /* 0x0000001fff067819 */ /* 0x100fe20000011400 */
[----:B------:R-:W-:Y:S02]  /*0f30*/  IMAD.MOV R5, RZ, RZ, -R0 ;  /* 0x000000ffff057224 */ /* 0x000fe400078e0a00 */
[----:B------:R-:W-:-:S04]  /*0f40*/  IMAD.WIDE.U32 R2, R0, c[0x0][0x1b0], R2 ;  /* 0x00006c0000027a25 */ /* 0x000fc800078e0002 */
[----:B------:R-:W-:Y:S02]  /*0f50*/  IMAD R4, R5, c[0x0][0x2c4], R4 ;  /* 0x0000b10005047a24 */ /* 0x000fe400078e0204 */
[----:B------:R-:W-:-:S04]  /*0f60*/  IMAD R5, R6, c[0x0][0x1b0], RZ ;  /* 0x00006c0006057a24 */ /* 0x000fc800078e02ff */
[----:B------:R-:W-:Y:S01]  /*0f70*/  IMAD R6, R0, c[0x0][0x1b4], R5 ;  /* 0x00006d0000067a24 */ /* 0x000fe200078e0205 */
[----:B------:R-:W-:-:S03]  /*0f80*/  SHF.R.S32.HI R5, RZ, 0x1f, R4 ;  /* 0x0000001fff057819 */ /* 0x000fc60000011404 */
[----:B------:R-:W-:Y:S02]  /*0f90*/  IMAD.IADD R3, R3, 0x1, R6 ;  /* 0x0000000103037824 */ /* 0x000fe400078e0206 */
[----:B------:R-:W-:Y:S02]  /*0fa0*/  IMAD R0, R5, c[0x0][0x1a8], RZ ;  /* 0x00006a0005007a24 */ /* 0x000fe400078e02ff */
[----:B------:R-:W-:-:S04]  /*0fb0*/  IMAD.WIDE.U32 R2, R4, c[0x0][0x1a8], R2 ;  /* 0x00006a0004027a25 */ /* 0x000fc800078e0002 */
[----:B------:R-:W-:Y:S01]  /*0fc0*/  IMAD R5, R4, c[0x0][0x1ac], R0 ;  /* 0x00006b0004057a24 */ /* 0x000fe200078e0200 */
[----:B------:R-:W-:Y:S02]  /*0fd0*/  LOP3.LUT R0, R20, 0xfffffff0, RZ, 0xc0, !PT ;  /* 0xfffffff014007812 */ /* 0x000fe400078ec0ff */
[----:B------:R-:W-:Y:S01]  /*0fe0*/  LEA R9, P1, R2, c[0x0][0x160], 0x1 ;  /* 0x0000580002097a11 */ /* 0x000fe200078208ff */
[----:B------:R-:W-:Y:S02]  /*0ff0*/  IMAD.IADD R4, R3, 0x1, R5 ;  /* 0x0000000103047824 */ /* 0x000fe400078e0205 */
[----:B------:R-:W-:Y:S02]  /*1000*/  IMAD.IADD R3, R224, 0x1, -R0 ;  /* 0x00000001e0037824 */ /* 0x000fe400078e0a00 */
[----:B------:R-:W-:Y:S01]  /*1010*/  IMAD.SHL.U32 R0, R16, 0x40, RZ ;  /* 0x0000004010007824 */ /* 0x000fe200078e00ff */
[----:B------:R-:W-:Y:S01]  /*1020*/  LEA.HI.X R5, R2, c[0x0][0x164], R4, 0x1, P1 ;  /* 0x0000590002057a11 */ /* 0x000fe200008f0c04 */
[----:B------:R1:W2:Y:S01]  /*1030*/  SHFL.IDX PT, R6, R9, RZ, 0x181f ;  /* 0x00181fff09067589 */ /* 0x0002a200000e0000 */
[----:B------:R-:W-:-:S02]  /*1040*/  SHF.R.S32.HI R2, RZ, 0x1f, R3 ;  /* 0x0000001fff027819 */ /* 0x000fc40000011403 */
[----:B------:R-:W-:Y:S02]  /*1050*/  LOP3.LUT R0, R0, 0x1c0, RZ, 0xc0, !PT ;  /* 0x000001c000007812 */ /* 0x000fe400078ec0ff */
[----:B------:R-:W-:Y:S02]  /*1060*/  LEA.HI R19, R2, R3, RZ, 0x3 ;  /* 0x0000000302137211 */ /* 0x000fe400078f18ff */
[----:B------:R-:W-:Y:S02]  /*1070*/  LOP3.LUT R2, R0, 0x38, R24, 0xf8, !PT ;  /* 0x0000003800027812 */ /* 0x000fe400078ef818 */
[----:B------:R-:W-:Y:S02]  /*1080*/  LOP3.LUT R4, R19, 0xfffffff8, RZ, 0xc0, !PT ;  /* 0xfffffff813047812 */ /* 0x000fe400078ec0ff */
[----:B------:R-:W-:-:S03]  /*1090*/  SHF.R.U32.HI R0, RZ, 0x3, R0 ;  /* 0x00000003ff007819 */ /* 0x000fc60000011600 */
[----:B------:R-:W-:Y:S01]  /*10a0*/  IMAD.IADD R18, R3, 0x1, -R4 ;  /* 0x0000000103127824 */ /* 0x000fe200078e0a04 */
[----:B------:R-:W-:Y:S01]  /*10b0*/  LOP3.LUT R2, R2, R0, RZ, 0x3c, !PT ;  /* 0x0000000002027212 */ /* 0x000fe200078e3cff */
[----:B------:R-:W-:Y:S02]  /*10c0*/  IMAD.SHL.U32 R0, R10, 0x8, RZ ;  /* 0x000000080a007824 */ /* 0x000fe400078e00ff */
[----:B------:R-:W-:Y:S02]  /*10d0*/  IMAD.MOV.U32 R3, RZ, RZ, 0x10 ;  /* 0x00000010ff037424 */ /* 0x000fe400078e00ff */
[----:B------:R-:W-:Y:S01]  /*10e0*/  IMAD.MOV.U32 R4, RZ, RZ, 0x20 ;  /* 0x00000020ff047424 */ /* 0x000fe200078e00ff */
[----:B------:R-:W-:Y:S01]  /*10f0*/  LOP3.LUT R10, R2, 0xfffffe00, R0, 0xf8, !PT ;  /* 0xfffffe00020a7812 */ /* 0x000fe200078ef800 */
[----:B---3--:R3:W4:Y:S01]  /*1100*/  @P0 R2UR UR18, R7 ;  /* 0x00000000071203c2 */ /* 0x00872200000e0000 */
[----:B------:R-:W-:Y:S01]  /*1110*/  ISETP.GE.AND P0, PT, R24, c[0x0][0x198], PT ;  /* 0x0000660018007a0c */ /* 0x000fe20003f06270 */
[----:B----4-:R-:W-:-:S03]  /*1120*/  @!UP0 UMOV UR18, UR11 ;  /* 0x0000000b00128c82 */ /* 0x010fc60008000000 */
[----:B------:R-:W-:-:S05]  /*1130*/  R2P PR, R18, 0x6 ;  /* 0x0000000612007804 */ /* 0x000fca0000000000 */
[----:B------:R-:W-:Y:S02]  /*1140*/  SEL R3, R3, 0xfffffff0, !P1 ;  /* 0xfffffff003037807 */ /* 0x000fe40004800000 */
[----:B------:R-:W-:Y:S01]  /*1150*/  SEL R4, R4, 0xffffffe0, !P2 ;  /* 0xffffffe004047807 */ /* 0x000fe20005000000 */
[----:B---3--:R1:W3:Y:S01]  /*1160*/  SHFL.IDX PT, R7, R5, RZ, 0x181f ;  /* 0x00181fff05077589 */ /* 0x0082e200000e0000 */
[----:B------:R-:W-:Y:S05]  /*1170*/  @P3 BRA `(.L_x_20) ;  /* 0x0000005000003947 */ /* 0x000fea0003800000 */
[----:B--2---:R-:W-:Y:S01]  /*1180*/  LEA R6, P1, R24, R6, 0x1 ;  /* 0x0000000618067211 */ /* 0x004fe200078208ff */
[----:B------:R-:W-:-:S03]  /*1190*/  IMAD.SHL.U32 R0, R10, 0x2, RZ ;  /* 0x000000020a007824 */ /* 0x000fc600078e00ff */
[----:B---3--:R-:W-:-:S05]  /*11a0*/  LEA.HI.X R7, R24, R7, R245, 0x1, P1 ;  /* 0x0000000718077211 */ /* 0x008fca00008f0cf5 */
[----:B------:R-:W-:Y:S01]  /*11b0*/  @!PT LDS RZ, [RZ] ;  /* 0x00000000fffff984 */ /* 0x000fe20000000800 */
[----:B------:R2:W-:Y:S04]  /*11c0*/  LDGSTS.E.BYPASS.LTC128B.128 [R0+0x7100], [R6.64], !P0 ;  /* 0x0710000006007fae */ /* 0x0005e8000c101d4c */
.L_x_20:
[----:B--2---:R-:W-:Y:S05]  /*11d0*/  BSYNC B0 ;  /* 0x0000000000007941 */ /* 0x004fea0003800000 */
.L_x_19:
[----:B------:R-:W-:Y:S01]  /*11e0*/  IADD3 R2, R12, 0x10, RZ ;  /* 0x000000100c027810 */ /* 0x000fe20007ffe0ff */
[----:B------:R2:W4:Y:S01]  /*11f0*/  SHFL.IDX PT, R0, R5, 0x1, 0x181f ;  /* 0x00381f0005007f89 */ /* 0x00052200000e0000 */
[----:B------:R-:W-:Y:S02]  /*1200*/  BSSY B0, `(.L_x_21) ;  /* 0x0000009000007945 */ /* 0x000fe40003800000 */
[----:B------:R-:W-:Y:S01]  /*1210*/  ISETP.GE.AND P1, PT, R2, R8, PT ;  /* 0x000000080200720c */ /* 0x000fe20003f26270 */
[----:B------:R2:W1:-:S12]  /*1220*/  SHFL.IDX PT, R6, R9, 0x1, 0x181f ;  /* 0x00381f0009067f89 */ /* 0x00045800000e0000 */
[----:B------:R-:W-:Y:S05]  /*1230*/  @P1 BRA `(.L_x_22) ;  /* 0x0000005000001947 */ /* 0x000fea0003800000 */
[----:B-1----:R-:W-:-:S04]  /*1240*/  LEA R6, P1, R24, R6, 0x1 ;  /* 0x0000000618067211 */ /* 0x002fc800078208ff */
[----:B---34-:R-:W-:Y:S01]  /*1250*/  LEA.HI.X R7, R24, R0, R245, 0x1, P1 ;  /* 0x0000000018077211 */ /* 0x018fe200008f0cf5 */
[----:B------:R-:W-:-:S05]  /*1260*/  IMAD.SHL.U32 R0, R10, 0x2, RZ ;  /* 0x000000020a007824 */ /* 0x000fca00078e00ff */
[----:B------:R-:W-:Y:S01]  /*1270*/  @!PT LDS RZ, [RZ] ;  /* 0x00000000fffff984 */ /* 0x000fe20000000800 */
[----:B------:R1:W-:Y:S03]  /*1280*/  LDGSTS.E.BYPASS.LTC128B.128 [R0+0x7900], [R6.64], !P0 ;  /* 0x0790000006007fae */ /* 0x0003e6000c101d4c */
.L_x_22:
[----:B------:R-:W-:Y:S05]  /*1290*/  BSYNC B0 ;  /* 0x0000000000007941 */ /* 0x000fea0003800000 */
.L_x_21:
[----:B------:R-:W-:Y:S01]  /*12a0*/  IADD3 R2, R12, 0x20, RZ ;  /* 0x000000200c027810 */ /* 0x000fe20007ffe0ff */
[----:B-1--4-:R1:W4:Y:S01]  /*12b0*/  SHFL.IDX PT, R0, R5, 0x2, 0x181f ;  /* 0x00581f0005007f89 */ /* 0x01232200000e0000 */
[----:B------:R-:W-:Y:S02]  /*12c0*/  BSSY B0, `(.L_x_23) ;  /* 0x0000009000007945 */ /* 0x000fe40003800000 */
[----:B------:R-:W-:Y:S01]  /*12d0*/  ISETP.GE.AND P1, PT, R2, R8, PT ;  /* 0x000000080200720c */ /* 0x000fe20003f26270 */
[----:B------:R1:W2:-:S12]  /*12e0*/  SHFL.IDX PT, R6, R9, 0x2, 0x181f ;  /* 0x00581f0009067f89 */ /* 0x00029800000e0000 */
[----:B------:R-:W-:Y:S05]  /*12f0*/  @P1 BRA `(.L_x_24) ;  /* 0x0000005000001947 */ /* 0x000fea0003800000 */
[----:B--2---:R-:W-:-:S04]  /*1300*/  LEA R6, P1, R24, R6, 0x1 ;  /* 0x0000000618067211 */ /* 0x004fc800078208ff */
[----:B---34-:R-:W-:Y:S01]  /*1310*/  LEA.HI.X R7, R24, R0, R245, 0x1, P1 ;  /* 0x0000000018077211 */ /* 0x018fe200008f0cf5 */
[----:B------:R-:W-:-:S05]  /*1320*/  IMAD.SHL.U32 R0, R10, 0x2, RZ ;  /* 0x000000020a007824 */ /* 0x000fca00078e00ff */
[----:B------:R-:W-:Y:S01]  /*1330*/  @!PT LDS RZ, [RZ] ;  /* 0x00000000fffff984 */ /* 0x000fe20000000800 */
[----:B------:R2:W-:Y:S03]  /*1340*/  LDGSTS.E.BYPASS.LTC128B.128 [R0+0x8100], [R6.64], !P0 ;  /* 0x0810000006007fae */ /* 0x0005e6000c101d4c */
.L_x_24:
[----:B------:R-:W-:Y:S05]  /*1350*/  BSYNC B0 ;  /* 0x0000000000007941 */ /* 0x000fea0003800000 */
.L_x_23:
[----:B------:R-:W-:Y:S01]  /*1360*/  IADD3 R2, R12, 0x30, RZ ;  /* 0x000000300c027810 */ /* 0x000fe20007ffe0ff */
[----:B--2-4-:R2:W4:Y:S01]  /*1370*/  SHFL.IDX PT, R0, R5, 0x3, 0x181f ;  /* 0x00781f0005007f89 */ /* 0x01452200000e0000 */
        /* <DEDUP_REMOVED lines=9> */
.L_x_26:
[----:B------:R-:W-:Y:S05]  /*1410*/  BSYNC B0 ;  /* 0x0000000000007941 */ /* 0x000fea0003800000 */
.L_x_25:
        /* <DEDUP_REMOVED lines=11> */
.L_x_28:
[----:B------:R-:W-:Y:S05]  /*14d0*/  BSYNC B0 ;  /* 0x0000000000007941 */ /* 0x000fea0003800000 */
.L_x_27:
        /* <DEDUP_REMOVED lines=11> */
.L_x_30:
[----:B------:R-:W-:Y:S05]  /*1590*/  BSYNC B0 ;  /* 0x0000000000007941 */ /* 0x000fea0003800000 */
.L_x_29:
        /* <DEDUP_REMOVED lines=11> */
.L_x_32:
[----:B------:R-:W-:Y:S05]  /*1650*/  BSYNC B0 ;  /* 0x0000000000007941 */ /* 0x000fea0003800000 */
.L_x_31:
[----:B-12---:R-:W1:Y:S01]  /*1660*/  SHFL.IDX PT, R9, R9, 0x7, 0x181f ;  /* 0x00f81f0009097f89 */ /* 0x006e6200000e0000 */
[----:B------:R-:W-:Y:S01]  /*1670*/  UMOV UR14, 0x70 ;  /* 0x00000070000e7882 */ /* 0x000fe20000000000 */
[----:B----4-:R-:W-:Y:S01]  /*1680*/  IMAD.MOV.U32 R0, RZ, RZ, c[0x0][0x2b8] ;  /* 0x0000ae00ff007624 */ /* 0x010fe200078e00ff */
[----:B------:R-:W-:Y:S01]  /*1690*/  UIMAD UR14, UR6, UR14, -0x70 ;  /* 0xffffff90060e74a4 */ /* 0x000fe2000f8e020e */
[----:B------:R2:W4:Y:S01]  /*16a0*/  SHFL.IDX PT, R11, R5, 0x7, 0x181f ;  /* 0x00f81f00050b7f89 */ /* 0x00052200000e0000 */
[----:B------:R-:W-:Y:S01]  /*16b0*/  IMAD.SHL.U32 R248, R10, 0x2, RZ ;  /* 0x000000020af87824 */ /* 0x000fe200078e00ff */
[----:B------:R-:W-:Y:S01]  /*16c0*/  USHF.R.S32.HI UR15, URZ, 0x1f, UR18 ;  /* 0x0000001f3f0f7899 */ /* 0x000fe20008011412 */
[----:B------:R-:W-:Y:S01]  /*16d0*/  ISETP.NE.AND P5, PT, R0, 0x1, PT ;  /* 0x000000010000780c */ /* 0x000fe20003fa5270 */
[----:B------:R-:W-:Y:S01]  /*16e0*/  ULDC.64 UR4, c[0x0][0x2b0] ;  /* 0x0000ac0000047ab9 */ /* 0x000fe20000000a00 */
[----:B------:R-:W-:Y:S01]  /*16f0*/  IADD3 R0, R225, UR14, RZ ;  /* 0x0000000ee1007c10 */ /* 0x000fe2000fffe0ff */
[----:B------:R-:W-:Y:S01]  /*1700*/  UIMAD UR15, UR15, UR4, URZ ;  /* 0x000000040f0f72a4 */ /* 0x000fe2000f8e023f */
[----:B------:R-:W-:Y:S01]  /*1710*/  IMAD.MOV.U32 R247, RZ, RZ, RZ ;  /* 0x000000fffff77224 */ /* 0x000fe200078e00ff */
[----:B------:R-:W-:Y:S01]  /*1720*/  UIMAD.WIDE.U32 UR16, UR18, UR4, URZ ;  /* 0x00000004121072a5 */ /* 0x000fe2000f8e003f */
[C---:B------:R-:W-:Y:S01]  /*1730*/  ISETP.GE.AND P4, PT, R0.reuse, UR7, PT ;  /* 0x0000000700007c0c */ /* 0x040fe2000bf86270 */
[----:B------:R-:W-:Y:S01]  /*1740*/  UIMAD UR15, UR18, UR5, UR15 ;  /* 0x00000005120f72a4 */ /* 0x000fe2000f8e020f */
[----:B------:R-:W-:-:S02]  /*1750*/  IADD3 R2, R0, UR10, RZ ;  /* 0x0000000a00027c10 */ /* 0x000fc4000fffe0ff */
[----:B------:R-:W-:Y:S01]  /*1760*/  ISETP.GT.OR P4, PT, R225, 0x6f, P4 ;  /* 0x0000006fe100780c */ /* 0x000fe20002784670 */
[----:B------:R-:W-:Y:S02]  /*1770*/  UIADD3 UR15, UR17, UR15, URZ ;  /* 0x0000000f110f7290 */ /* 0x000fe4000fffe03f */
[----:B------:R-:W-:Y:S01]  /*1780*/  IMAD.MOV.U32 R0, RZ, RZ, R2 ;  /* 0x000000ffff007224 */ /* 0x000fe200078e0002 */
[----:B------:R-:W-:Y:S01]  /*1790*/  ULDC.64 UR4, c[0x0][0x1e8] ;  /* 0x00007a0000047ab9 */ /* 0x000fe20000000a00 */
[----:B--2---:R-:W-:-:S04]  /*17a0*/  IADD3 R5, R12, 0x70, RZ ;  /* 0x000000700c057810 */ /* 0x004fc80007ffe0ff */
[----:B------:R-:W-:Y:S01]  /*17b0*/  ISETP.GE.AND P3, PT, R5, R8, PT ;  /* 0x000000080500720c */ /* 0x000fe20003f66270 */
[----:B------:R-:W-:-:S05]  /*17c0*/  @P5 IMAD.HI.U32 R5, R2, c[0x0][0x2bc], RZ ;  /* 0x0000af0002055a27 */ /* 0x000fca00078e00ff */
[----:B------:R-:W-:-:S04]  /*17d0*/  @P5 SHF.R.U32.HI R0, RZ, c[0x0][0x2c0], R5 ;  /* 0x0000b000ff005a19 */ /* 0x000fc80000011605 */
[----:B------:R-:W-:-:S03]  /*17e0*/  @!P4 IADD3 R5, P1, R0, UR16, RZ ;  /* 0x000000100005cc10 */ /* 0x000fc6000ff3e0ff */
[----:B-1----:R-:W-:Y:S02]  /*17f0*/  @!P3 LEA R8, P2, R24, R9, 0x1 ;  /* 0x000000091808b211 */ /* 0x002fe400078408ff */
[----:B---3--:R-:W-:Y:S02]  /*1800*/  @!P4 LEA.HI.X.SX32 R7, R0, UR15, 0x1, P1 ;  /* 0x0000000f0007cc11 */ /* 0x008fe400088f0eff */
[----:B----4-:R-:W-:Y:S02]  /*1810*/  @!P3 LEA.HI.X R9, R24, R11, R245, 0x1, P2 ;  /* 0x0000000b1809b211 */ /* 0x010fe400010f0cf5 */
[----:B------:R-:W-:-:S03]  /*1820*/  @!P4 LEA R6, P1, R5, c[0x0][0x2a0], 0x2 ;  /* 0x0000a8000506ca11 */ /* 0x000fc600078210ff */
[----:B------:R-:W-:Y:S01]  /*1830*/  @!PT LDS RZ, [RZ] ;  /* 0x00000000fffff984 */ /* 0x000fe20000000800 */
[----:B------:R1:W-:Y:S01]  /*1840*/  @!P3 LDGSTS.E.BYPASS.LTC128B.128 [R248+0xa900], [R8.64], !P0 ;  /* 0x0a90000008f8bfae */ /* 0x0003e2000c101d4c */
[----:B------:R-:W-:-:S03]  /*1850*/  @!P4 LEA.HI.X R7, R5, c[0x0][0x2a4], R7, 0x2, P1 ;  /* 0x0000a9000507ca11 */ /* 0x000fc600008f1407 */
[----:B------:R-:W0:Y:S04]  /*1860*/  LDGDEPBAR ;  /* 0x00000000000079af */ /* 0x000e280000000000 */
[----:B------:R-:W-:Y:S06]  /*1870*/  BAR.SYNC.DEFER_BLOCKING 0x0 ;  /* 0x0000000000007b1d */ /* 0x000fec0000010000 */
[----:B------:R2:W3:Y:S01]  /*1880*/  @!P4 LDG.E R247, [R6.64] ;  /* 0x0000000c06f7c981 */ /* 0x0004e2000c1e1900 */
[----:B------:R-:W-:Y:S01]  /*1890*/  IMAD.MOV R0, RZ, RZ, -R0 ;  /* 0x000000ffff007224 */ /* 0x000fe200078e0a00 */
[----:B------:R-:W-:Y:S01]  /*18a0*/  UIMAD UR18, UR8, UR4, URZ ;  /* 0x00000004081272a4 */ /* 0x000fe2000f8e023f */
[----:B------:R-:W-:Y:S01]  /*18b0*/  IMAD.U32 R10, RZ, RZ, UR9 ;  /* 0x00000009ff0a7e24 */ /* 0x000fe2000f8e00ff */
[----:B------:R-:W-:Y:S01]  /*18c0*/  UIMAD.WIDE.U32 UR20, UR9, UR4, URZ ;  /* 0x00000004091472a5 */ /* 0x000fe2000f8e003f */
[----:B------:R-:W-:Y:S01]  /*18d0*/  IMAD R249, R0, c[0x0][0x2b8], R2 ;  /* 0x0000ae0000f97a24 */ /* 0x000fe200078e0202 */
[----:B------:R-:W-:Y:S01]  /*18e0*/  UIMAD UR5, UR9, UR5, UR18 ;  /* 0x00000005090572a4 */ /* 0x000fe2000f8e0212 */
[C---:B------:R-:W-:Y:S01]  /*18f0*/  ISETP.GE.AND P6, PT, R24.reuse, c[0x0][0x1d4], PT ;  /* 0x0000750018007a0c */ /* 0x040fe20003fc6270 */
[----:B------:R-:W-:Y:S01]  /*1900*/  UIADD3 UR18, UR6, -0x1, URZ ;  /* 0xffffffff06127890 */ /* 0x000fe2000fffe03f */
[----:B------:R-:W-:Y:S01]  /*1910*/  IMAD R5, R249, c[0x0][0x1e0], RZ ;  /* 0x00007800f9057a24 */ /* 0x000fe200078e02ff */
[----:B------:R-:W-:Y:S01]  /*1920*/  SHF.R.S32.HI R25, RZ, 0x1f, R249 ;  /* 0x0000001fff197819 */ /* 0x000fe200000114f9 */
[----:B------:R-:W-:Y:S01]  /*1930*/  UIADD3 UR19, UR21, UR5, URZ ;  /* 0x0000000515137290 */ /* 0x000fe2000fffe03f */
[----:B------:R-:W-:Y:S01]  /*1940*/  LEA.HI R138, R21, R224, RZ, 0x5 ;  /* 0x000000e0158a7211 */ /* 0x000fe200078f28ff */
[----:B------:R-:W-:Y:S01]  /*1950*/  UIMAD UR18, UR18, -0x70, UR7 ;  /* 0xffffff90121278a4 */ /* 0x000fe2000f8e0207 */
[----:B------:R-:W-:Y:S01]  /*1960*/  IMAD.SHL.U32 R246, R24, 0x2, RZ ;  /* 0x0000000218f67824 */ /* 0x000fe200078e00ff */
[----:B------:R-:W-:Y:S01]  /*1970*/  ULDC.64 UR4, c[0x0][0x210] ;  /* 0x0000840000047ab9 */ /* 0x000fe20000000a00 */
[----:B------:R-:W-:Y:S01]  /*1980*/  IMAD R0, R25, c[0x0][0x1e0], RZ ;  /* 0x0000780019007a24 */ /* 0x000fe200078e02ff */
[----:B------:R-:W-:Y:S01]  /*1990*/  UIMAD UR8, UR8, UR4, URZ ;  /* 0x00000004080872a4 */ /* 0x000fe2000f8e023f */
[----:B------:R-:W-:Y:S01]  /*19a0*/  IADD3 R250, R248, 0x100, RZ ;  /* 0x00000100f8fa7810 */ /* 0x000fe20007ffe0ff */
[----:B------:R-:W-:Y:S01]  /*19b0*/  UIMAD.WIDE.U32 UR22, UR9, UR4, URZ ;  /* 0x00000004091672a5 */ /* 0x000fe2000f8e003f */
[----:B------:R-:W-:Y:S01]  /*19c0*/  IMAD R0, R249, c[0x0][0x1e4], R0 ;  /* 0x00007900f9007a24 */ /* 0x000fe200078e0200 */
[----:B------:R-:W-:Y:S01]  /*19d0*/  IADD3 R27, -R16, UR18, RZ ;  /* 0x00000012101b7c10 */ /* 0x000fe2000fffe1ff */
[----:B------:R-:W-:-:S02]  /*19e0*/  UIMAD UR5, UR9, UR5, UR8 ;  /* 0x00000005090572a4 */ /* 0x000fc4000f8e0208 */
[----:B------:R-:W-:Y:S01]  /*19f0*/  UISETP.GE.AND UP0, UPT, UR7, 0x71, UPT ;  /* 0x000000710700788c */ /* 0x000fe2000bf06270 */
[----:B--2---:R-:W-:Y:S01]  /*1a00*/  IMAD.WIDE.U32 R6, R249, c[0x0][0x1e0], RZ ;  /* 0x00007800f9067a25 */ /* 0x004fe200078e00ff */
[C---:B------:R-:W-:Y:S01]  /*1a10*/  ISETP.GE.AND P1, PT, R27.reuse, 0x1, PT ;  /* 0x000000011b00780c */ /* 0x040fe20003f26270 */
[----:B------:R-:W-:Y:S01]  /*1a20*/  UIADD3 UR5, UR23, UR5, URZ ;  /* 0x0000000517057290 */ /* 0x000fe2000fffe03f */
[----:B------:R-:W-:Y:S01]  /*1a30*/  ISETP.GE.AND P3, PT, R27, 0x11, PT ;  /* 0x000000111b00780c */ /* 0x000fe20003f66270 */
[----:B------:R-:W-:Y:S01]  /*1a40*/  IMAD.IADD R7, R7, 0x1, R0 ;  /* 0x0000000107077824 */ /* 0x000fe200078e0200 */
[----:B------:R-:W-:Y:S02]  /*1a50*/  ISETP.GE.AND P2, PT, R27, 0x21, PT ;  /* 0x000000211b00780c */ /* 0x000fe40003f46270 */
[----:B---3--:R-:W-:Y:S01]  /*1a60*/  SHF.R.S32.HI R56, RZ, 0x1f, R247 ;  /* 0x0000001fff387819 */ /* 0x008fe200000114f7 */
[----:B------:R-:W-:-:S04]  /*1a70*/  IMAD.WIDE.U32 R6, R247, c[0x0][0x1f0], R6 ;  /* 0x00007c00f7067a25 */ /* 0x000fc800078e0006 */
[----:B------:R-:W-:Y:S01]  /*1a80*/  IMAD R2, R56, c[0x0][0x1f0], RZ ;  /* 0x00007c0038027a24 */ /* 0x000fe200078e02ff */
[----:B------:R-:W-:Y:S01]  /*1a90*/  IADD3 R0, P0, R6, UR20, RZ ;  /* 0x0000001406007c10 */ /* 0x000fe2000ff1e0ff */
[C---:B------:R-:W-:Y:S02]  /*1aa0*/  IMAD R5, R247.reuse, c[0x0][0x1f0], R5 ;  /* 0x00007c00f7057a24 */ /* 0x040fe400078e0205 */
[----:B------:R-:W-:Y:S02]  /*1ab0*/  IMAD R2, R247, c[0x0][0x1f4], R2 ;  /* 0x00007d00f7027a24 */ /* 0x000fe400078e0202 */
[----:B------:R-:W-:-:S03]  /*1ac0*/  IMAD R5, R10, c[0x0][0x1e8], R5 ;  /* 0x00007a000a057a24 */ /* 0x000fc600078e0205 */
[----:B------:R-:W-:Y:S02]  /*1ad0*/  IADD3.X R6, R7, UR19, R2, P0, !PT ;  /* 0x0000001307067c10 */ /* 0x000fe400087fe402 */
[C---:B------:R-:W-:Y:S02]  /*1ae0*/  LEA R2, P0, R0.reuse, c[0x0][0x1c8], 0x1 ;  /* 0x0000720000027a11 */ /* 0x040fe400078008ff */
[----:B------:R-:W-:Y:S02]  /*1af0*/  LEA R5, R5, c[0x0][0x1c8], 0x1 ;  /* 0x0000720005057a11 */ /* 0x000fe400078e08ff */
[----:B------:R-:W-:Y:S01]  /*1b00*/  LEA.HI.X R0, R0, c[0x0][0x1cc], R6, 0x1, P0 ;  /* 0x0000730000007a11 */ /* 0x000fe200000f0c06 */
[----:B-1----:R-:W-:Y:S04]  /*1b10*/  SHFL.IDX PT, R8, R2, 0x1, 0x181f ;  /* 0x00381f0002087f89 */ /* 0x002fe800000e0000 */
[----:B------:R-:W1:Y:S04]  /*1b20*/  SHFL.IDX PT, R6, R2, RZ, 0x181f ;  /* 0x00181fff02067589 */ /* 0x000e6800000e0000 */
[----:B------:R-:W2:Y:S04]  /*1b30*/  SHFL.IDX PT, R7, R0, RZ, 0x181f ;  /* 0x00181fff00077589 */ /* 0x000ea800000e0000 */
[----:B------:R-:W3:Y:S04]  /*1b40*/  SHFL.IDX PT, R9, R2, 0x2, 0x181f ;  /* 0x00581f0002097f89 */ /* 0x000ee800000e0000 */
[----:B------:R-:W4:Y:S04]  /*1b50*/  SHFL.IDX PT, R12, R0, 0x1, 0x181f ;  /* 0x00381f00000c7f89 */ /* 0x000f2800000e0000 */
[----:B------:R-:W5:Y:S04]  /*1b60*/  SHFL.IDX PT, R17, R0, 0x2, 0x181f ;  /* 0x00581f0000117f89 */ /* 0x000f6800000e0000 */
[----:B------:R-:W3:Y:S01]  /*1b70*/  SHFL.IDX PT, R11, R2, 0x3, 0x181f ;  /* 0x00781f00020b7f89 */ /* 0x000ee200000e0000 */
[----:B-1----:R-:W-:-:S03]  /*1b80*/  @P1 LEA R6, P0, R24, R6, 0x1 ;  /* 0x0000000618061211 */ /* 0x002fc600078008ff */
[----:B------:R-:W1:Y:S01]  /*1b90*/  SHFL.IDX PT, R14, R0, 0x3, 0x181f ;  /* 0x00781f00000e7f89 */ /* 0x000e6200000e0000 */
[----:B--2---:R-:W-:-:S03]  /*1ba0*/  @P1 LEA.HI.X R7, R24, R7, R245, 0x1, P0 ;  /* 0x0000000718071211 */ /* 0x004fc600000f0cf5 */
[----:B------:R-:W2:Y:S04]  /*1bb0*/  SHFL.IDX PT, R10, R2, 0x4, 0x181f ;  /* 0x00981f00020a7f89 */ /* 0x000ea800000e0000 */
[----:B------:R1:W-:Y:S01]  /*1bc0*/  @P1 LDGSTS.E.BYPASS.LTC128B.128 [R248+0x3900], [R6.64], !P6 ;  /* 0x0390000006f81fae */ /* 0x0003e2000f101d4c */
[----:B------:R-:W-:-:S03]  /*1bd0*/  ISETP.GE.AND P1, PT, R27, 0x31, PT ;  /* 0x000000311b00780c */ /* 0x000fc60003f26270 */
[----:B------:R-:W-:Y:S04]  /*1be0*/  SHFL.IDX PT, R15, R5, 0x6, 0x181f ;  /* 0x00d81f00050f7f89 */ /* 0x000fe800000e0000 */
[----:B------:R-:W2:Y:S04]  /*1bf0*/  SHFL.IDX PT, R2, R2, 0x5, 0x181f ;  /* 0x00b81f0002027f89 */ /* 0x000ea800000e0000 */
[----:B------:R-:W2:Y:S04]  /*1c00*/  SHFL.IDX PT, R5, R0, 0x4, 0x181f ;  /* 0x00981f0000057f89 */ /* 0x000ea800000e0000 */
[----:B------:R-:W-:Y:S01]  /*1c10*/  SHFL.IDX PT, R13, R0, 0x6, 0x181f ;  /* 0x00d81f00000d7f89 */ /* 0x000fe200000e0000 */
[----:B-1----:R-:W-:-:S02]  /*1c20*/  @P3 LEA R6, P4, R24, R8, 0x1 ;  /* 0x0000000818063211 */ /* 0x002fc400078808ff */
[C---:B---3--:R-:W-:Y:S02]  /*1c30*/  @P2 LEA R8, P0, R24.reuse, R9, 0x1 ;  /* 0x0000000918082211 */ /* 0x048fe400078008ff */
[C-C-:B----4-:R-:W-:Y:S02]  /*1c40*/  @P3 LEA.HI.X R7, R24.reuse, R12, R245.reuse, 0x1, P4 ;  /* 0x0000000c18073211 */ /* 0x150fe400020f0cf5 */
[----:B------:R1:W3:Y:S01]  /*1c50*/  SHFL.IDX PT, R12, R0, 0x5, 0x181f ;  /* 0x00b81f00000c7f89 */ /* 0x0002e200000e0000 */
[----:B-----5:R-:W-:Y:S02]  /*1c60*/  @P2 LEA.HI.X R9, R24, R17, R245, 0x1, P0 ;  /* 0x0000001118092211 */ /* 0x020fe400000f0cf5 */
[C---:B------:R-:W-:Y:S01]  /*1c70*/  ISETP.GE.AND P4, PT, R27.reuse, 0x41, PT ;  /* 0x000000411b00780c */ /* 0x040fe20003f86270 */
[----:B------:R4:W-:Y:S01]  /*1c80*/  @P3 LDGSTS.E.BYPASS.LTC128B.128 [R248+0x4100], [R6.64], !P6 ;  /* 0x0410000006f83fae */ /* 0x0009e2000f101d4c */
[C---:B------:R-:W-:Y:S02]  /*1c90*/  ISETP.GE.AND P3, PT, R27.reuse, 0x51, PT ;  /* 0x000000511b00780c */ /* 0x040fe40003f66270 */
[----:B------:R-:W-:Y:S01]  /*1ca0*/  SHF.R.S32.HI R17, RZ, 0x4, R20 ;  /* 0x00000004ff117819 */ /* 0x000fe20000011414 */
[----:B------:R5:W-:Y:S01]  /*1cb0*/  @P2 LDGSTS.E.BYPASS.LTC128B.128 [R248+0x4900], [R8.64], !P6 ;  /* 0x0490000008f82fae */ /* 0x000be2000f101d4c */
[----:B------:R-:W-:-:S02]  /*1cc0*/  ISETP.GE.AND P2, PT, R27, 0x61, PT ;  /* 0x000000611b00780c */ /* 0x000fc40003f46270 */
[----:B-1----:R-:W-:-:S04]  /*1cd0*/  LEA.HI R0, R20, R17, RZ, 0x1 ;  /* 0x0000001114007211 */ /* 0x002fc800078f08ff */
[----:B------:R-:W-:Y:S02]  /*1ce0*/  LOP3.LUT R0, R0, 0xfffffffe, RZ, 0xc0, !PT ;  /* 0xfffffffe00007812 */ /* 0x000fe400078ec0ff */
[----:B----4-:R-:W-:-:S04]  /*1cf0*/  @P1 LEA R6, P0, R24, R11, 0x1 ;  /* 0x0000000b18061211 */ /* 0x010fc800078008ff */
[C---:B------:R-:W-:Y:S02]  /*1d00*/  @P1 LEA.HI.X R7, R24.reuse, R14, R245, 0x1, P0 ;  /* 0x0000000e18071211 */ /* 0x040fe400000f0cf5 */
[----:B--2---:R-:W-:-:S03]  /*1d10*/  @P4 LEA R10, P0, R24, R10, 0x1 ;  /* 0x0000000a180a4211 */ /* 0x004fc600078008ff */
[----:B------:R1:W-:Y:S01]  /*1d20*/  @P1 LDGSTS.E.BYPASS.LTC128B.128 [R248+0x5100], [R6.64], !P6 ;  /* 0x0510000006f81fae */ /* 0x0003e2000f101d4c */
[----:B-----5:R-:W-:Y:S01]  /*1d30*/  @P3 LEA R8, P1, R24, R2, 0x1 ;  /* 0x0000000218083211 */ /* 0x020fe200078208ff */
[----:B------:R-:W-:Y:S01]  /*1d40*/  IMAD.SHL.U32 R2, R18, 0x40, RZ ;  /* 0x0000004012027824 */ /* 0x000fe200078e00ff */
[C-C-:B------:R-:W-:Y:S02]  /*1d50*/  @P4 LEA.HI.X R11, R24.reuse, R5, R245.reuse, 0x1, P0 ;  /* 0x00000005180b4211 */ /* 0x140fe400000f0cf5 */
[----:B---3--:R-:W-:Y:S01]  /*1d60*/  @P3 LEA.HI.X R9, R24, R12, R245, 0x1, P1 ;  /* 0x0000000c18093211 */ /* 0x008fe200008f0cf5 */
[----:B------:R-:W-:Y:S01]  /*1d70*/  IMAD.IADD R12, R17, 0x1, -R0 ;  /* 0x00000001110c7824 */ /* 0x000fe200078e0a00 */
[----:B------:R-:W-:Y:S01]  /*1d80*/  LOP3.LUT R2, R2, 0x1c0, RZ, 0xc0, !PT ;  /* 0x000001c002027812 */ /* 0x000fe200078ec0ff */
[----:B------:R2:W-:Y:S01]  /*1d90*/  @P4 LDGSTS.E.BYPASS.LTC128B.128 [R248+0x5900], [R10.64], !P6 ;  /* 0x059000000af84fae */ /* 0x0005e2000f101d4c */
[----:B------:R-:W-:Y:S02]  /*1da0*/  IMAD.SHL.U32 R0, R26, 0x40, RZ ;  /* 0x000000401a007824 */ /* 0x000fe400078e00ff */
[----:B------:R-:W-:Y:S01]  /*1db0*/  IMAD.SHL.U32 R5, R12, 0x8, RZ ;  /* 0x000000080c057824 */ /* 0x000fe200078e00ff */
[----:B------:R3:W-:Y:S02]  /*1dc0*/  @P3 LDGSTS.E.BYPASS.LTC128B.128 [R248+0x6100], [R8.64], !P6 ;  /* 0x0610000008f83fae */ /* 0x0007e4000f101d4c */
[----:B------:R-:W-:-:S02]  /*1dd0*/  LOP3.LUT R0, R0, 0x1c0, RZ, 0xc0, !PT ;  /* 0x000001c000007812 */ /* 0x000fc400078ec0ff */
[----:B-1----:R-:W-:-:S04]  /*1de0*/  @P2 LEA R6, P0, R24, R15, 0x1 ;  /* 0x0000000f18062211 */ /* 0x002fc800078008ff */
[--C-:B------:R-:W-:Y:S02]  /*1df0*/  @P2 LEA.HI.X R7, R24, R13, R245.reuse, 0x1, P0 ;  /* 0x0000000d18072211 */ /* 0x100fe400000f0cf5 */
[----:B------:R-:W-:Y:S02]  /*1e00*/  LOP3.LUT P0, RZ, R26, 0x2, RZ, 0xc0, !PT ;  /* 0x000000021aff7812 */ /* 0x000fe4000780c0ff */
[C---:B------:R-:W-:Y:S01]  /*1e10*/  SHF.L.U64.HI R245, R24.reuse, 0x1, R245 ;  /* 0x0000000118f57819 */ /* 0x040fe200000102f5 */
[----:B------:R1:W-:Y:S01]  /*1e20*/  @P2 LDGSTS.E.BYPASS.LTC128B.128 [R248+0x6900], [R6.64], !P6 ;  /* 0x0690000006f82fae */ /* 0x0003e2000f101d4c */
[----:B------:R-:W-:Y:S01]  /*1e30*/  ISETP.GE.AND P2, PT, R24, c[0x0][0x1d4], PT ;  /* 0x0000750018007a0c */ /* 0x000fe20003f46270 */
[----:B---3--:R-:W-:Y:S02]  /*1e40*/  IMAD.SHL.U32 R8, R16, 0x8, RZ ;  /* 0x0000000810087824 */ /* 0x008fe400078e00ff */
[----:B------:R-:W0:Y:S01]  /*1e50*/  LDGDEPBAR ;  /* 0x00000000000079af */ /* 0x000e220000000000 */
[----:B------:R-:W-:-:S02]  /*1e60*/  ISETP.LT.OR P4, PT, R27, 0x1, P2 ;  /* 0x000000011b00780c */ /* 0x000fc40001781670 */
[----:B------:R-:W-:Y:S02]  /*1e70*/  ISETP.LT.OR P1, PT, R27, 0x11, P2 ;  /* 0x000000111b00780c */ /* 0x000fe40001721670 */
[----:B------:R-:W-:Y:S02]  /*1e80*/  LOP3.LUT R8, R0, 0x8, R8, 0xf8, !PT ;  /* 0x0000000800087812 */ /* 0x000fe400078ef808 */
[----:B-1----:R-:W-:Y:S01]  /*1e90*/  SHF.R.U32.HI R6, RZ, 0x3, R0 ;  /* 0x00000003ff067819 */ /* 0x002fe20000011600 */
[----:B------:R-:W-:-:S04]  /*1ea0*/  DEPBAR.LE SB0, 0x1 ;  /* 0x000080400000791a */ /* 0x000fc80000000000 */
[----:B------:R-:W-:-:S04]  /*1eb0*/  DEPBAR.LE SB0, 0x0 ;  /* 0x000080000000791a */ /* 0x000fc80000000000 */
[----:B------:R-:W-:Y:S01]  /*1ec0*/  LOP3.LUT R7, R2, 0x8, R5, 0xf8, !PT ;  /* 0x0000000802077812 */ /* 0x000fe200078ef805 */
[----:B------:R-:W-:Y:S01]  /*1ed0*/  IMAD.SHL.U32 R5, R19, 0x40, RZ ;  /* 0x0000004013057824 */ /* 0x000fe200078e00ff */
[----:B------:R-:W-:Y:S01]  /*1ee0*/  SHF.R.U32.HI R2, RZ, 0x3, R2 ;  /* 0x00000003ff027819 */ /* 0x000fe20000011602 */
[----:B------:R-:W-:Y:S01]  /*1ef0*/  IMAD.SHL.U32 R0, R138, 0x20, RZ ;  /* 0x000000208a007824 */ /* 0x000fe200078e00ff */
[----:B------:R-:W-:Y:S02]  /*1f00*/  LOP3.LUT R6, R8, R6, RZ, 0x3c, !PT ;  /* 0x0000000608067212 */ /* 0x000fe400078e3cff */
[----:B------:R-:W-:Y:S02]  /*1f10*/  LOP3.LUT R137, R7, R2, RZ, 0x3c, !PT ;  /* 0x0000000207897212 */ /* 0x000fe400078e3cff */
[----:B------:R-:W-:Y:S02]  /*1f20*/  LOP3.LUT R136, R5, 0xfffffe00, RZ, 0xc0, !PT ;  /* 0xfffffe0005887812 */ /* 0x000fe400078ec0ff */
[----:B------:R-:W-:Y:S01]  /*1f30*/  LOP3.LUT R2, R0, 0x7ffffc00, RZ, 0xc0, !PT ;  /* 0x7ffffc0000027812 */ /* 0x000fe200078ec0ff */
[----:B------:R-:W-:-:S02]  /*1f40*/  IMAD R0, R12, 0x200, R6 ;  /* 0x000002000c007824 */ /* 0x000fc400078e0206 */
[----:B------:R-:W-:Y:S01]  /*1f50*/  IMAD.WIDE.U32 R6, R249, c[0x0][0x208], RZ ;  /* 0x00008200f9067a25 */ /* 0x000fe200078e00ff */
[----:B------:R-:W-:-:S03]  /*1f60*/  IADD3 R2, R137, R136, R2 ;  /* 0x0000008889027210 */ /* 0x000fc60007ffe002 */
[----:B------:R-:W-:Y:S01]  /*1f70*/  IMAD.SHL.U32 R139, R0, 0x2, RZ ;  /* 0x00000002008b7824 */ /* 0x000fe200078e00ff */
[----:B------:R-:W-:Y:S01]  /*1f80*/  BAR.SYNC.DEFER_BLOCKING 0x0 ;  /* 0x0000000000007b1d */ /* 0x000fe20000010000 */
[----:B------:R-:W-:Y:S02]  /*1f90*/  IMAD.SHL.U32 R234, R2, 0x2, RZ ;  /* 0x0000000202ea7824 */ /* 0x000fe400078e00ff */
[----:B------:R-:W-:Y:S01]  /*1fa0*/  IMAD R2, R56, c[0x0][0x218], RZ ;  /* 0x0000860038027a24 */ /* 0x000fe200078e02ff */
[----:B------:R-:W-:Y:S01]  /*1fb0*/  IADD3 R0, R139, 0x3900, RZ ;  /* 0x000039008b007810 */ /* 0x000fe20007ffe0ff */
[----:B------:R-:W-:Y:S01]  /*1fc0*/  IMAD R237, R3, 0x2, R234 ;  /* 0x0000000203ed7824 */ /* 0x000fe200078e02ea */
[----:B------:R-:W-:Y:S01]  /*1fd0*/  IADD3 R238, R139, 0x3920, RZ ;  /* 0x000039208bee7810 */ /* 0x000fe20007ffe0ff */
[----:B------:R-:W-:Y:S01]  /*1fe0*/  IMAD R2, R247, c[0x0][0x21c], R2 ;  /* 0x00008700f7027a24 */ /* 0x000fe200078e0202 */
[----:B------:R-:W-:Y:S01]  /*1ff0*/  @P0 IADD3 R238, R0, -0x20, RZ ;  /* 0xffffffe000ee0810 */ /* 0x000fe20007ffe0ff */
[----:B------:R-:W-:-:S02]  /*2000*/  IMAD R0, R25, c[0x0][0x208], RZ ;  /* 0x0000820019007a24 */ /* 0x000fc400078e02ff */
[----:B------:R-:W-:Y:S01]  /*2010*/  IMAD R235, R4, 0x2, R234 ;  /* 0x0000000204eb7824 */ /* 0x000fe200078e02ea */
[C---:B------:R-:W-:Y:S01]  /*2020*/  IADD3 R244, R238.reuse, 0x800, RZ ;  /* 0x00000800eef47810 */ /* 0x040fe20007ffe0ff */
[----:B------:R-:W-:Y:S01]  /*2030*/  IMAD R0, R249, c[0x0][0x20c], R0 ;  /* 0x00008300f9007a24 */ /* 0x000fe200078e0200 */
[C---:B------:R-:W-:Y:S01]  /*2040*/  IADD3 R243, R238.reuse, 0x1000, RZ ;  /* 0x00001000eef37810 */ /* 0x040fe20007ffe0ff */
[----:B------:R-:W-:Y:S01]  /*2050*/  IMAD R236, R3, 0x2, R235 ;  /* 0x0000000203ec7824 */ /* 0x000fe200078e02eb */
[C---:B------:R-:W-:Y:S01]  /*2060*/  IADD3 R242, R238.reuse, 0x1800, RZ ;  /* 0x00001800eef27810 */ /* 0x040fe20007ffe0ff */
[----:B------:R-:W-:Y:S01]  /*2070*/  IMAD.IADD R7, R7, 0x1, R0 ;  /* 0x0000000107077824 */ /* 0x000fe200078e0200 */
[C---:B------:R-:W-:Y:S02]  /*2080*/  IADD3 R241, R238.reuse, 0x2000, RZ ;  /* 0x00002000eef17810 */ /* 0x040fe40007ffe0ff */
[C---:B------:R-:W-:Y:S01]  /*2090*/  IADD3 R240, R238.reuse, 0x2800, RZ ;  /* 0x00002800eef07810 */ /* 0x040fe20007ffe0ff */
[----:B------:R-:W-:Y:S01]  /*20a0*/  IMAD.WIDE.U32 R6, R247, c[0x0][0x218], R6 ;  /* 0x00008600f7067a25 */ /* 0x000fe200078e0006 */
[----:B------:R-:W-:Y:S01]  /*20b0*/  IADD3 R239, R238, 0x3000, RZ ;  /* 0x00003000eeef7810 */ /* 0x000fe20007ffe0ff */
[----:B--2---:R-:W-:Y:S03]  /*20c0*/  LDSM.16.M88.4 R8, [R234+0x9100] ;  /* 0x00910000ea08783b */ /* 0x004fe60000000200 */
[----:B------:R-:W-:Y:S01]  /*20d0*/  IADD3 R0, P0, R6, UR22, RZ ;  /* 0x0000001606007c10 */ /* 0x000fe2000ff1e0ff */
[----:B------:R-:W1:Y:S03]  /*20e0*/  LDSM.16.M88.4 R32, [R139+0x3900] ;  /* 0x003900008b20783b */ /* 0x000e660000000200 */
[----:B------:R-:W-:Y:S01]  /*20f0*/  IADD3.X R6, R7, UR5, R2, P0, !PT ;  /* 0x0000000507067c10 */ /* 0x000fe200087fe402 */
[----:B------:R-:W2:Y:S01]  /*2100*/  LDSM.16.M88.4 R28, [R139+0x4100] ;  /* 0x004100008b1c783b */ /* 0x000ea20000000200 */
[----:B------:R-:W-:-:S03]  /*2110*/  LEA R2, P0, R0, c[0x0][0x1f8], 0x1 ;  /* 0x00007e0000027a11 */ /* 0x000fc600078008ff */
[----:B------:R-:W3:Y:S01]  /*2120*/  LDSM.16.M88.4 R20, [R139+0x4900] ;  /* 0x004900008b14783b */ /* 0x000ee20000000200 */
[----:B------:R-:W-:-:S03]  /*2130*/  LEA.HI.X R0, R0, c[0x0][0x1fc], R6, 0x1, P0 ;  /* 0x00007f0000007a11 */ /* 0x000fc600000f0c06 */
[----:B------:R-:W4:Y:S04]  /*2140*/  LDSM.16.M88.4 R16, [R139+0x5100] ;  /* 0x005100008b10783b */ /* 0x000f280000000200 */
[----:B------:R-:W5:Y:S04]  /*2150*/  LDSM.16.M88.4 R36, [R139+0x5900] ;  /* 0x005900008b24783b */ /* 0x000f680000000200 */
[----:B------:R-:W4:Y:S04]  /*2160*/  LDSM.16.M88.4 R40, [R139+0x6100] ;  /* 0x006100008b28783b */ /* 0x000f280000000200 */
[----:B------:R-:W4:Y:S04]  /*2170*/  LDSM.16.M88.4 R44, [R139+0x6900] ;  /* 0x006900008b2c783b */ /* 0x000f280000000200 */
[----:B------:R-:W5:Y:S04]  /*2180*/  LDSM.16.M88.4 R12, [R234+0x7100] ;  /* 0x00710000ea0c783b */ /* 0x000f680000000200 */
[----:B------:R-:W3:Y:S04]  /*2190*/  SHFL.IDX PT, R5, R2, RZ, 0x181f ;  /* 0x00181fff02057589 */ /* 0x000ee800000e0000 */
[----:B------:R-:W-:Y:S01]  /*21a0*/  SHFL.IDX PT, R6, R2, 0x1, 0x181f ;  /* 0x00381f0002067f89 */ /* 0x000fe200000e0000 */
[C---:B-1----:R-:W-:Y:S03]  /*21b0*/  HMMA.16816.F32.BF16 R52, R8.reuse, R32, RZ ;  /* 0x000000200834723c */ /* 0x042fe600000418ff */
[----:B------:R-:W-:Y:S04]  /*21c0*/  SHFL.IDX PT, R7, R2, 0x2, 0x181f ;  /* 0x00581f0002077f89 */ /* 0x000fe800000e0000 */
[----:B------:R-:W-:Y:S01]  /*21d0*/  SHFL.IDX PT, R25, R0, 0x4, 0x181f ;  /* 0x00981f0000197f89 */ /* 0x000fe200000e0000 */
[C---:B--2---:R-:W-:Y:S03]  /*21e0*/  HMMA.16816.F32.BF16 R60, R8.reuse, R28, RZ ;  /* 0x0000001c083c723c */ /* 0x044fe600000418ff */
[----:B------:R-:W-:Y:S04]  /*21f0*/  LDSM.16.M88.4 R76, [R238+0x1000] ;  /* 0x00100000ee4c783b */ /* 0x000fe80000000200 */
[----:B------:R-:W-:Y:S01]  /*2200*/  LDSM.16.M88.4 R48, [R238+0x1800] ;  /* 0x00180000ee30783b */ /* 0x000fe20000000200 */
[C---:B---3--:R-:W-:Y:S03]  /*2210*/  HMMA.16816.F32.BF16 R64, R8.reuse, R20, RZ ;  /* 0x000000140840723c */ /* 0x048fe600000418ff */
[----:B------:R-:W-:Y:S04]  /*2220*/  LDSM.16.M88.4 R80, [R238+0x800] ;  /* 0x00080000ee50783b */ /* 0x000fe80000000200 */
[----:B------:R-:W-:Y:S01]  /*2230*/  LDSM.16.M88.4 R84, [R238] ;  /* 0x00000000ee54783b */ /* 0x000fe20000000200 */
[C---:B----4-:R-:W-:Y:S08]  /*2240*/  HMMA.16816.F32.BF16 R68, R8.reuse, R16, RZ ;  /* 0x000000100844723c */ /* 0x050ff000000418ff */
[C---:B-----5:R-:W-:Y:S08]  /*2250*/  HMMA.16816.F32.BF16 R96, R8.reuse, R36, RZ ;  /* 0x000000240860723c */ /* 0x060ff000000418ff */
[C---:B------:R-:W-:Y:S08]  /*2260*/  HMMA.16816.F32.BF16 R92, R8.reuse, R40, RZ ;  /* 0x00000028085c723c */ /* 0x040ff000000418ff */
[C---:B------:R-:W-:Y:S08]  /*2270*/  HMMA.16816.F32.BF16 R72, R8.reuse, R44, RZ ;  /* 0x0000002c0848723c */ /* 0x040ff000000418ff */
[C---:B------:R-:W-:Y:S08]  /*2280*/  HMMA.16816.F32.BF16 R104, R8.reuse, R34, RZ ;  /* 0x000000220868723c */ /* 0x040ff000000418ff */
[C---:B------:R-:W-:Y:S08]  /*2290*/  HMMA.16816.F32.BF16 R88, R8.reuse, R30, RZ ;  /* 0x0000001e0858723c */ /* 0x040ff000000418ff */
[C---:B------:R-:W-:Y:S08]  /*22a0*/  HMMA.16816.F32.BF16 R100, R8.reuse, R22, RZ ;  /* 0x000000160864723c */ /* 0x040ff000000418ff */
[C---:B------:R-:W-:Y:S08]  /*22b0*/  HMMA.16816.F32.BF16 R116, R8.reuse, R18, RZ ;  /* 0x000000120874723c */ /* 0x040ff000000418ff */
[C---:B------:R-:W-:Y:S08]  /*22c0*/  HMMA.16816.F32.BF16 R112, R8.reuse, R38, RZ ;  /* 0x000000260870723c */ /* 0x040ff000000418ff */
[C---:B------:R-:W-:Y:S08]  /*22d0*/  HMMA.16816.F32.BF16 R108, R8.reuse, R42, RZ ;  /* 0x0000002a086c723c */ /* 0x040ff000000418ff */
[----:B------:R-:W-:Y:S01]  /*22e0*/  HMMA.16816.F32.BF16 R120, R8, R46, RZ ;  /* 0x0000002e0878723c */ /* 0x000fe200000418ff */
[----:B------:R-:W1:Y:S04]  /*22f0*/  SHFL.IDX PT, R8, R0, RZ, 0x181f ;  /* 0x00181fff00087589 */ /* 0x000e6800000e0000 */
[----:B------:R-:W-:Y:S03]  /*2300*/  SHFL.IDX PT, R10, R0, 0x1, 0x181f ;  /* 0x00381f00000a7f89 */ /* 0x000fe600000e0000 */
[C---:B------:R-:W-:Y:S01]  /*2310*/  HMMA.16816.F32.BF16 R168, R12.reuse, R32, RZ ;  /* 0x000000200ca8723c */ /* 0x040fe200000418ff */
[----:B------:R-:W-:Y:S04]  /*2320*/  SHFL.IDX PT, R9, R2, 0x3, 0x181f ;  /* 0x00781f0002097f89 */ /* 0x000fe800000e0000 */
[----:B------:R-:W-:Y:S03]  /*2330*/  SHFL.IDX PT, R11, R2, 0x4, 0x181f ;  /* 0x00981f00020b7f89 */ /* 0x000fe600000e0000 */
[C---:B------:R-:W-:Y:S01]  /*2340*/  HMMA.16816.F32.BF16 R220, R12.reuse, R34, RZ ;  /* 0x000000220cdc723c */ /* 0x040fe200000418ff */
[----:B------:R-:W-:Y:S07]  /*2350*/  LDSM.16.M88.4 R32, [R238+0x2800] ;  /* 0x00280000ee20783b */ /* 0x000fee0000000200 */
[C---:B------:R-:W-:Y:S08]  /*2360*/  HMMA.16816.F32.BF16 R184, R12.reuse, R28, RZ ;  /* 0x0000001c0cb8723c */ /* 0x040ff000000418ff */
[C---:B------:R-:W-:Y:S01]  /*2370*/  HMMA.16816.F32.BF16 R216, R12.reuse, R30, RZ ;  /* 0x0000001e0cd8723c */ /* 0x040fe200000418ff */
[----:B------:R-:W-:Y:S07]  /*2380*/  LDSM.16.M88.4 R28, [R238+0x3000] ;  /* 0x00300000ee1c783b */ /* 0x000fee0000000200 */
[C---:B------:R-:W-:Y:S07]  /*2390*/  HMMA.16816.F32.BF16 R164, R12.reuse, R20, RZ ;  /* 0x000000140ca4723c */ /* 0x040fee00000418ff */
[-C--:B------:R-:W-:Y:S01]  /*23a0*/  IADD3 R20, P3, R5, R246.reuse, RZ ;  /* 0x000000f605147210 */ /* 0x080fe20007f7e0ff */
[C---:B------:R-:W-:Y:S01]  /*23b0*/  HMMA.16816.F32.BF16 R212, R12.reuse, R22, RZ ;  /* 0x000000160cd4723c */ /* 0x040fe200000418ff */
[----:B------:R-:W-:Y:S03]  /*23c0*/  SHFL.IDX PT, R23, R0, 0x3, 0x181f ;  /* 0x00781f0000177f89 */ /* 0x000fe600000e0000 */
[----:B-1----:R-:W-:Y:S01]  /*23d0*/  IMAD.X R21, R8, 0x1, R245, P3 ;  /* 0x0000000108157824 */ /* 0x002fe200018e06f5 */
[----:B------:R-:W-:Y:S03]  /*23e0*/  SHFL.IDX PT, R22, R2, 0x5, 0x181f ;  /* 0x00b81f0002167f89 */ /* 0x000fe600000e0000 */
[C---:B------:R-:W-:Y:S01]  /*23f0*/  HMMA.16816.F32.BF16 R160, R12.reuse, R16, RZ ;  /* 0x000000100ca0723c */ /* 0x040fe200000418ff */
[----:B------:R-:W-:Y:S04]  /*2400*/  SHFL.IDX PT, R2, R2, 0x6, 0x181f ;  /* 0x00d81f0002027f89 */ /* 0x000fe800000e0000 */
[----:B------:R-:W-:Y:S03]  /*2410*/  SHFL.IDX PT, R5, R0, 0x6, 0x181f ;  /* 0x00d81f0000057f89 */ /* 0x000fe600000e0000 */
[C---:B------:R-:W-:Y:S01]  /*2420*/  HMMA.16816.F32.BF16 R176, R12.reuse, R18, RZ ;  /* 0x000000120cb0723c */ /* 0x040fe200000418ff */
[----:B------:R-:W1:Y:S07]  /*2430*/  LDSM.16.M88.4 R16, [R237+0x9100] ;  /* 0x00910000ed10783b */ /* 0x000e6e0000000200 */
[C---:B------:R-:W-:Y:S08]  /*2440*/  HMMA.16816.F32.BF16 R156, R12.reuse, R36, RZ ;  /* 0x000000240c9c723c */ /* 0x040ff000000418ff */
[C---:B------:R-:W-:Y:S01]  /*2450*/  HMMA.16816.F32.BF16 R172, R12.reuse, R38, RZ ;  /* 0x000000260cac723c */ /* 0x040fe200000418ff */
[----:B------:R-:W-:Y:S07]  /*2460*/  LDSM.16.M88.4 R36, [R238+0x2000] ;  /* 0x00200000ee24783b */ /* 0x000fee0000000200 */
[C---:B------:R-:W-:Y:S01]  /*2470*/  HMMA.16816.F32.BF16 R152, R12.reuse, R40, RZ ;  /* 0x000000280c98723c */ /* 0x040fe200000418ff */
[----:B------:R-:W2:Y:S07]  /*2480*/  SHFL.IDX PT, R40, R0, 0x5, 0x181f ;  /* 0x00b81f0000287f89 */ /* 0x000eae00000e0000 */
[C---:B------:R-:W-:Y:S08]  /*2490*/  HMMA.16816.F32.BF16 R180, R12.reuse, R42, RZ ;  /* 0x0000002a0cb4723c */ /* 0x040ff000000418ff */
[C---:B------:R-:W-:Y:S08]  /*24a0*/  HMMA.16816.F32.BF16 R144, R12.reuse, R44, RZ ;  /* 0x0000002c0c90723c */ /* 0x040ff000000418ff */
[----:B------:R-:W-:Y:S01]  /*24b0*/  HMMA.16816.F32.BF16 R148, R12, R46, RZ ;  /* 0x0000002e0c94723c */ /* 0x000fe200000418ff */
[----:B------:R-:W3:Y:S06]  /*24c0*/  SHFL.IDX PT, R13, R0, 0x2, 0x181f ;  /* 0x00581f00000d7f89 */ /* 0x000eec00000e0000 */
[-C--:B------:R-:W-:Y:S01]  /*24d0*/  IADD3 R14, P0, R6, R246.reuse, RZ ;  /* 0x000000f6060e7210 */ /* 0x080fe20007f1e0ff */
[----:B-1----:R-:W-:Y:S01]  /*24e0*/  HMMA.16816.F32.BF16 R128, R16, R76, R64 ;  /* 0x0000004c1080723c */ /* 0x002fe20000041840 */
[----:B------:R-:W-:-:S03]  /*24f0*/  IADD3 R12, P3, R7, R246, RZ ;  /* 0x000000f6070c7210 */ /* 0x000fc60007f7e0ff */
[----:B------:R-:W-:Y:S01]  /*2500*/  IMAD.X R15, R10, 0x1, R245, P0 ;  /* 0x000000010a0f7824 */ /* 0x000fe200000e06f5 */
[----:B------:R-:W-:-:S03]  /*2510*/  IADD3 R6, P0, R9, R246, RZ ;  /* 0x000000f609067210 */ /* 0x000fc60007f1e0ff */
[----:B------:R-:W-:Y:S02]  /*2520*/  HMMA.16816.F32.BF16 R124, R16, R48, R68 ;  /* 0x00000030107c723c */ /* 0x000fe40000041844 */
[----:B------:R-:W-:Y:S01]  /*2530*/  IMAD.X R7, R23, 0x1, R245, P0 ;  /* 0x0000000117077824 */ /* 0x000fe200000e06f5 */
[----:B------:R-:W-:-:S05]  /*2540*/  IADD3 R22, P0, R22, R246, RZ ;  /* 0x000000f616167210 */ /* 0x000fca0007f1e0ff */
[--C-:B--2---:R-:W-:Y:S01]  /*2550*/  IMAD.X R23, R40, 0x1, R245.reuse, P0 ;  /* 0x0000000128177824 */ /* 0x104fe200000e06f5 */
[----:B------:R-:W-:Y:S01]  /*2560*/  ISETP.LT.OR P0, PT, R27, 0x31, P2 ;  /* 0x000000311b00780c */ /* 0x000fe20001701670 */
[--C-:B---3--:R-:W-:Y:S01]  /*2570*/  IMAD.X R13, R13, 0x1, R245.reuse, P3 ;  /* 0x000000010d0d7824 */ /* 0x108fe200018e06f5 */
[----:B------:R-:W-:Y:S01]  /*2580*/  IADD3 R24, P3, R11, R246, RZ ;  /* 0x000000f60b187210 */ /* 0x000fe20007f7e0ff */
[----:B------:R-:W-:Y:S01]  /*2590*/  IMAD.MOV.U32 R0, RZ, RZ, 0x40 ;  /* 0x00000040ff007424 */ /* 0x000fe200078e00ff */
[----:B------:R-:W1:Y:S01]  /*25a0*/  LDSM.16.M88.4 R8, [R237+0x7100] ;  /* 0x00710000ed08783b */ /* 0x000e620000000200 */
[----:B------:R-:W-:Y:S02]  /*25b0*/  HMMA.16816.F32.BF16 R44, R16, R28, R72 ;  /* 0x0000001c102c723c */ /* 0x000fe40000041848 */
[----:B------:R-:W-:Y:S01]  /*25c0*/  IMAD.X R25, R25, 0x1, R245, P3 ;  /* 0x0000000119197824 */ /* 0x000fe200018e06f5 */
[C---:B------:R-:W-:Y:S01]  /*25d0*/  ISETP.LT.OR P3, PT, R27.reuse, 0x21, P2 ;  /* 0x000000211b00780c */ /* 0x040fe20001761670 */
[----:B------:R-:W-:Y:S01]  /*25e0*/  @!PT LDS RZ, [RZ] ;  /* 0x00000000fffff984 */ /* 0x000fe20000000800 */
[----:B------:R-:W-:Y:S01]  /*25f0*/  @!PT LDS RZ, [RZ] ;  /* 0x00000000fffff984 */ /* 0x000fe20000000800 */
[----:B------:R-:W-:Y:S01]  /*2600*/  @!PT LDS RZ, [RZ] ;  /* 0x00000000fffff984 */ /* 0x000fe20000000800 */
[----:B------:R2:W-:Y:S01]  /*2610*/  LDGSTS.E.BYPASS.LTC128B.128 [R248+0x100], [R20.64], !P4 ;  /* 0x0010000014f87fae */ /* 0x0005e2000e101d4c */
[----:B------:R-:W-:-:S03]  /*2620*/  ISETP.LT.OR P4, PT, R27, 0x41, P2 ;  /* 0x000000411b00780c */ /* 0x000fc60001781670 */
[----:B------:R3:W-:Y:S01]  /*2630*/  LDGSTS.E.BYPASS.LTC128B.128 [R248+0x900], [R14.64], !P1 ;  /* 0x009000000ef87fae */ /* 0x0007e2000c901d4c */
[----:B------:R-:W-:Y:S01]  /*2640*/  LOP3.LUT P1, RZ, R26, 0x4, RZ, 0xc0, !PT ;  /* 0x000000041aff7812 */ /* 0x000fe2000782c0ff */
[----:B------:R-:W-:Y:S03]  /*2650*/  HMMA.16816.F32.BF16 R204, R16, R78, R100 ;  /* 0x0000004e10cc723c */ /* 0x000fe60000041864 */
[----:B------:R-:W-:-:S03]  /*2660*/  SEL R0, R0, 0xffffffc0, !P1 ;  /* 0xffffffc000007807 */ /* 0x000fc60004800000 */
[----:B------:R3:W-:Y:S01]  /*2670*/  LDGSTS.E.BYPASS.LTC128B.128 [R248+0x1100], [R12.64], !P3 ;  /* 0x011000000cf87fae */ /* 0x0007e2000d901d4c */
[----:B------:R-:W-:Y:S01]  /*2680*/  ISETP.LT.OR P3, PT, R27, 0x51, P2 ;  /* 0x000000511b00780c */ /* 0x000fe20001761670 */
[----:B------:R-:W-:Y:S01]  /*2690*/  IMAD.IADD R233, R139, 0x1, R0 ;  /* 0x000000018be97824 */ /* 0x000fe200078e0200 */
[----:B------:R-:W-:Y:S01]  /*26a0*/  ISETP.LT.OR P2, PT, R27, 0x61, P2 ;  /* 0x000000611b00780c */ /* 0x000fe20001741670 */
[----:B------:R4:W-:Y:S01]  /*26b0*/  LDGSTS.E.BYPASS.LTC128B.128 [R248+0x1900], [R6.64], !P0 ;  /* 0x0190000006f87fae */ /* 0x0009e2000c101d4c */
[----:B------:R-:W-:Y:S01]  /*26c0*/  HMMA.16816.F32.BF16 R140, R16, R84, R52 ;  /* 0x00000054108c723c */ /* 0x000fe20000041834 */
[----:B------:R-:W-:Y:S01]  /*26d0*/  IMAD.IADD R232, R0, 0x1, R238 ;  /* 0x0000000100e87824 */ /* 0x000fe200078e02ee */
[----:B------:R-:W-:Y:S01]  /*26e0*/  LOP3.LUT R0, R137, R136, RZ, 0xfc, !PT ;  /* 0x0000008889007212 */ /* 0x000fe200078efcff */
[----:B------:R5:W-:Y:S01]  /*26f0*/  LDGSTS.E.BYPASS.LTC128B.128 [R248+0x2100], [R24.64], !P4 ;  /* 0x0210000018f87fae */ /* 0x000be2000e101d4c */
[----:B------:R-:W-:-:S04]  /*2700*/  ISETP.GT.AND P4, PT, R225, 0x6f, PT ;  /* 0x0000006fe100780c */ /* 0x000fc80003f84270 */
[C---:B------:R-:W-:Y:S01]  /*2710*/  HMMA.16816.F32.BF16 R132, R16.reuse, R80, R60 ;  /* 0x000000501084723c */ /* 0x040fe2000004183c */
[----:B------:R2:W-:Y:S07]  /*2720*/  LDGSTS.E.BYPASS.LTC128B.128 [R248+0x2900], [R22.64], !P3 ;  /* 0x0290000016f87fae */ /* 0x0005ee000d901d4c */
[C---:B------:R-:W-:Y:S08]  /*2730*/  HMMA.16816.F32.BF16 R96, R16.reuse, R36, R96 ;  /* 0x000000241060723c */ /* 0x040ff00000041860 */
[----:B---3--:R-:W-:Y:S01]  /*2740*/  HMMA.16816.F32.BF16 R12, R16, R82, R88 ;  /* 0x00000052100c723c */ /* 0x008fe20000041858 */
[----:B----4-:R-:W-:-:S05]  /*2750*/  IADD3 R6, P0, R2, R246, RZ ;  /* 0x000000f602067210 */ /* 0x010fca0007f1e0ff */
[----:B------:R-:W-:Y:S02]  /*2760*/  IMAD.X R7, R5, 0x1, R245, P0 ;  /* 0x0000000105077824 */ /* 0x000fe400000e06f5 */
[C---:B------:R-:W-:Y:S01]  /*2770*/  HMMA.16816.F32.BF16 R92, R16.reuse, R32, R92 ;  /* 0x00000020105c723c */ /* 0x040fe2000004185c */
[----:B------:R-:W-:Y:S02]  /*2780*/  PLOP3.LUT P0, PT, PT, PT, UP0, 0x80, 0x0 ;  /* 0x000000000000781c */ /* 0x000fe40003f0f008 */
[----:B------:R3:W-:Y:S04]  /*2790*/  LDGSTS.E.BYPASS.LTC128B.128 [R248+0x3100], [R6.64], !P2 ;  /* 0x0310000006f87fae */ /* 0x0007e8000d101d4c */
[----:B--2---:R-:W-:Y:S01]  /*27a0*/  LDSM.16.M88.4 R20, [R235+0x9100] ;  /* 0x00910000eb14783b */ /* 0x004fe20000000200 */
[C---:B------:R-:W-:Y:S03]  /*27b0*/  HMMA.16816.F32.BF16 R104, R16.reuse, R86, R104 ;  /* 0x000000561068723c */ /* 0x040fe60000041868 */
[----:B------:R-:W2:Y:S04]  /*27c0*/  LDSM.16.M88.4 R64, [R233+0x4900] ;  /* 0x00490000e940783b */ /* 0x000ea80000000200 */
[----:B------:R-:W4:Y:S01]  /*27d0*/  LDSM.16.M88.4 R72, [R233+0x3900] ;  /* 0x00390000e948783b */ /* 0x000f220000000200 */
[C---:B------:R-:W-:Y:S03]  /*27e0*/  HMMA.16816.F32.BF16 R116, R16.reuse, R50, R116 ;  /* 0x000000321074723c */ /* 0x040fe60000041874 */
[----:B------:R-:W2:Y:S04]  /*27f0*/  LDSM.16.M88.4 R68, [R233+0x4100] ;  /* 0x00410000e944783b */ /* 0x000ea80000000200 */
[----:B------:R-:W2:Y:S01]  /*2800*/  LDSM.16.M88.4 R88, [R233+0x6900] ;  /* 0x00690000e958783b */ /* 0x000ea20000000200 */
[C---:B------:R-:W-:Y:S03]  /*2810*/  HMMA.16816.F32.BF16 R112, R16.reuse, R38, R112 ;  /* 0x000000261070723c */ /* 0x040fe60000041870 */
[----:B------:R-:W2:Y:S04]  /*2820*/  LDSM.16.M88.4 R56, [R233+0x5900] ;  /* 0x00590000e938783b */ /* 0x000ea80000000200 */
[----:B------:R-:W2:Y:S01]  /*2830*/  LDSM.16.M88.4 R52, [R233+0x6100] ;  /* 0x00610000e934783b */ /* 0x000ea20000000200 */
[C---:B------:R-:W-:Y:S03]  /*2840*/  HMMA.16816.F32.BF16 R108, R16.reuse, R34, R108 ;  /* 0x00000022106c723c */ /* 0x040fe6000004186c */
[----:B------:R-:W-:Y:S04]  /*2850*/  LDSM.16.M88.4 R60, [R233+0x5100] ;  /* 0x00510000e93c783b */ /* 0x000fe80000000200 */
[----:B------:R-:W-:Y:S01]  /*2860*/  LDSM.16.M88.4 R40, [R232+0x1000] ;  /* 0x00100000e828783b */ /* 0x000fe20000000200 */
[----:B------:R-:W-:Y:S03]  /*2870*/  HMMA.16816.F32.BF16 R100, R16, R30, R120 ;  /* 0x0000001e1064723c */ /* 0x000fe60000041878 */
[----:B------:R-:W2:Y:S04]  /*2880*/  LDSM.16.M88.4 R16, [R235+0x7100] ;  /* 0x00710000eb10783b */ /* 0x000ea80000000200 */
[----:B-----5:R-:W-:Y:S01]  /*2890*/  LDSM.16.M88.4 R24, [R232+0x3000] ;  /* 0x00300000e818783b */ /* 0x020fe20000000200 */
[C---:B-1----:R-:W-:Y:S03]  /*28a0*/  HMMA.16816.F32.BF16 R120, R8.reuse, R84, R168 ;  /* 0x000000540878723c */ /* 0x042fe600000418a8 */
[----:B------:R-:W0:Y:S05]  /*28b0*/  LDGDEPBAR ;  /* 0x00000000000079af */ /* 0x000e2a0000000000 */
[C---:B------:R-:W-:Y:S08]  /*28c0*/  HMMA.16816.F32.BF16 R184, R8.reuse, R80, R184 ;  /* 0x0000005008b8723c */ /* 0x040ff000000418b8 */
[C---:B------:R-:W-:Y:S08]  /*28d0*/  HMMA.16816.F32.BF16 R84, R8.reuse, R86, R220 ;  /* 0x000000560854723c */ /* 0x040ff000000418dc */
[C---:B------:R-:W-:Y:S08]  /*28e0*/  HMMA.16816.F32.BF16 R188, R8.reuse, R76, R164 ;  /* 0x0000004c08bc723c */ /* 0x040ff000000418a4 */
[C---:B------:R-:W-:Y:S08]  /*28f0*/  HMMA.16816.F32.BF16 R196, R8.reuse, R36, R156 ;  /* 0x0000002408c4723c */ /* 0x040ff0000004189c */
[C---:B------:R-:W-:Y:S08]  /*2900*/  HMMA.16816.F32.BF16 R80, R8.reuse, R82, R216 ;  /* 0x000000520850723c */ /* 0x040ff000000418d8 */
[C---:B------:R-:W-:Y:S08]  /*2910*/  HMMA.16816.F32.BF16 R192, R8.reuse, R48, R160 ;  /* 0x0000003008c0723c */ /* 0x040ff000000418a0 */
[C---:B------:R-:W-:Y:S08]  /*2920*/  HMMA.16816.F32.BF16 R76, R8.reuse, R78, R212 ;  /* 0x0000004e084c723c */ /* 0x040ff000000418d4 */
[C---:B------:R-:W-:Y:S01]  /*2930*/  HMMA.16816.F32.BF16 R156, R8.reuse, R50, R176 ;  /* 0x00000032089c723c */ /* 0x040fe200000418b0 */
[----:B------:R-:W-:Y:S07]  /*2940*/  LDSM.16.M88.4 R48, [R232] ;  /* 0x00000000e830783b */ /* 0x000fee0000000200 */
[C---:B------:R-:W-:Y:S01]  /*2950*/  HMMA.16816.F32.BF16 R168, R8.reuse, R38, R172 ;  /* 0x0000002608a8723c */ /* 0x040fe200000418ac */
[----:B------:R-:W-:Y:S07]  /*2960*/  LDSM.16.M88.4 R36, [R232+0x1800] ;  /* 0x00180000e824783b */ /* 0x000fee0000000200 */
[C---:B------:R-:W-:Y:S08]  /*2970*/  HMMA.16816.F32.BF16 R200, R8.reuse, R32, R152 ;  /* 0x0000002008c8723c */ /* 0x040ff00000041898 */
[C---:B------:R-:W-:Y:S08]  /*2980*/  HMMA.16816.F32.BF16 R208, R8.reuse, R28, R144 ;  /* 0x0000001c08d0723c */ /* 0x040ff00000041890 */
[C---:B------:R-:W-:Y:S01]  /*2990*/  HMMA.16816.F32.BF16 R180, R8.reuse, R34, R180 ;  /* 0x0000002208b4723c */ /* 0x040fe200000418b4 */
[----:B------:R-:W-:Y:S07]  /*29a0*/  LDSM.16.M88.4 R32, [R232+0x2000] ;  /* 0x00200000e820783b */ /* 0x000fee0000000200 */
[----:B------:R-:W-:Y:S01]  /*29b0*/  HMMA.16816.F32.BF16 R176, R8, R30, R148 ;  /* 0x0000001e08b0723c */ /* 0x000fe20000041894 */
[----:B------:R-:W1:Y:S04]  /*29c0*/  LDSM.16.M88.4 R8, [R236+0x9100] ;  /* 0x00910000ec08783b */ /* 0x000e680000000200 */
[----:B------:R-:W5:Y:S03]  /*29d0*/  LDSM.16.M88.4 R28, [R232+0x2800] ;  /* 0x00280000e81c783b */ /* 0x000f660000000200 */
[C---:B--2---:R-:W-:Y:S08]  /*29e0*/  HMMA.16816.F32.BF16 R160, R20.reuse, R64, R128 ;  /* 0x0000004014a0723c */ /* 0x044ff00000041880 */
[C---:B----4-:R-:W-:Y:S08]  /*29f0*/  HMMA.16816.F32.BF16 R172, R20.reuse, R72, R140 ;  /* 0x0000004814ac723c */ /* 0x050ff0000004188c */
[C---:B------:R-:W-:Y:S01]  /*2a00*/  HMMA.16816.F32.BF16 R128, R20.reuse, R70, R12 ;  /* 0x000000461480723c */ /* 0x040fe2000004180c */
[----:B------:R-:W2:Y:S07]  /*2a10*/  LDSM.16.M88.4 R12, [R236+0x7100] ;  /* 0x00710000ec0c783b */ /* 0x000eae0000000200 */
[----:B------:R-:W-:Y:S01]  /*2a20*/  HMMA.16816.F32.BF16 R140, R20, R88, R44 ;  /* 0x00000058148c723c */ /* 0x000fe2000004182c */
[----:B------:R-:W4:Y:S01]  /*2a30*/  LDSM.16.M88.4 R44, [R232+0x800] ;  /* 0x00080000e82c783b */ /* 0x000f220000000200 */
[----:B------:R-:W-:-:S06]  /*2a40*/  DEPBAR.LE SB0, 0x0 ;  /* 0x000080000000791a */ /* 0x000fcc0000000000 */
[C---:B------:R-:W-:Y:S08]  /*2a50*/  HMMA.16816.F32.BF16 R164, R20.reuse, R68, R132 ;  /* 0x0000004414a4723c */ /* 0x040ff00000041884 */
[C---:B------:R-:W-:Y:S08]  /*2a60*/  HMMA.16816.F32.BF16 R148, R20.reuse, R56, R96 ;  /* 0x000000381494723c */ /* 0x040ff00000041860 */
[C---:B------:R-:W-:Y:S08]  /*2a70*/  HMMA.16816.F32.BF16 R132, R20.reuse, R74, R104 ;  /* 0x0000004a1484723c */ /* 0x040ff00000041868 */
[C---:B------:R-:W-:Y:S08]  /*2a80*/  HMMA.16816.F32.BF16 R144, R20.reuse, R52, R92 ;  /* 0x000000341490723c */ /* 0x040ff0000004185c */
[----:B------:R-:W-:Y:S08]  /*2a90*/  HMMA.16816.F32.BF16 R104, R20, R90, R100 ;  /* 0x0000005a1468723c */ /* 0x000ff00000041864 */
[----:B------:R-:W-:Y:S08]  /*2aa0*/  HMMA.16816.F32.BF16 R96, R16, R74, R84 ;  /* 0x0000004a1060723c */ /* 0x000ff00000041854 */
[----:B------:R-:W-:Y:S08]  /*2ab0*/  HMMA.16816.F32.BF16 R152, R20, R60, R124 ;  /* 0x0000003c1498723c */ /* 0x000ff0000004187c */
        /* <DEDUP_REMOVED lines=12> */
[----:B------:R-:W-:Y:S08]  /*2b80*/  HMMA.16816.F32.BF16 R108, R20, R54, R108 ;  /* 0x00000036146c723c */ /* 0x000ff0000004186c */
[C---:B------:R-:W-:Y:S08]  /*2b90*/  HMMA.16816.F32.BF16 R56, R16.reuse, R52, R200 ;  /* 0x000000341038723c */ /* 0x040ff000000418c8 */
[C---:B------:R-:W-:Y:S08]  /*2ba0*/  HMMA.16816.F32.BF16 R52, R16.reuse, R54, R180 ;  /* 0x000000361034723c */ /* 0x040ff000000418b4 */
[C---:B------:R-:W-:Y:S08]  /*2bb0*/  HMMA.16816.F32.BF16 R20, R16.reuse, R88, R208 ;  /* 0x000000581014723c */ /* 0x040ff000000418d0 */
[----:B------:R-:W-:Y:S08]  /*2bc0*/  HMMA.16816.F32.BF16 R16, R16, R90, R176 ;  /* 0x0000005a1010723c */ /* 0x000ff000000418b0 */
[C---:B-1----:R-:W-:Y:S08]  /*2bd0*/  HMMA.16816.F32.BF16 R172, R8.reuse, R48, R172 ;  /* 0x0000003008ac723c */ /* 0x042ff000000418ac */
[C---:B------:R-:W-:Y:S08]  /*2be0*/  HMMA.16816.F32.BF16 R132, R8.reuse, R50, R132 ;  /* 0x000000320884723c */ /* 0x040ff00000041884 */
[C---:B------:R-:W-:Y:S08]  /*2bf0*/  HMMA.16816.F32.BF16 R168, R8.reuse, R36, R152 ;  /* 0x0000002408a8723c */ /* 0x040ff00000041898 */
[C---:B-----5:R-:W-:Y:S08]  /*2c00*/  HMMA.16816.F32.BF16 R144, R8.reuse, R28, R144 ;  /* 0x0000001c0890723c */ /* 0x060ff00000041890 */
[----:B------:R-:W-:Y:S08]  /*2c10*/  HMMA.16816.F32.BF16 R108, R8, R30, R108 ;  /* 0x0000001e086c723c */ /* 0x000ff0000004186c */
[C---:B--2---:R-:W-:Y:S08]  /*2c20*/  HMMA.16816.F32.BF16 R100, R12.reuse, R48, R100 ;  /* 0x000000300c64723c */ /* 0x044ff00000041864 */
[C---:B------:R-:W-:Y:S08]  /*2c30*/  HMMA.16816.F32.BF16 R96, R12.reuse, R50, R96 ;  /* 0x000000320c60723c */ /* 0x040ff00000041860 */
[C---:B------:R-:W-:Y:S08]  /*2c40*/  HMMA.16816.F32.BF16 R56, R12.reuse, R28, R56 ;  /* 0x0000001c0c38723c */ /* 0x040ff00000041838 */
[----:B------:R-:W-:Y:S08]  /*2c50*/  HMMA.16816.F32.BF16 R52, R12, R30, R52 ;  /* 0x0000001e0c34723c */ /* 0x000ff00000041834 */
[C---:B----4-:R-:W-:Y:S08]  /*2c60*/  HMMA.16816.F32.BF16 R164, R8.reuse, R44, R164 ;  /* 0x0000002c08a4723c */ /* 0x050ff000000418a4 */
[C---:B------:R-:W-:Y:S08]  /*2c70*/  HMMA.16816.F32.BF16 R128, R8.reuse, R46, R128 ;  /* 0x0000002e0880723c */ /* 0x040ff00000041880 */
        /* <DEDUP_REMOVED lines=19> */
[----:B---3--:R-:W-:Y:S02]  /*2db0*/  IMAD.U32 R2, RZ, RZ, UR10 ;  /* 0x0000000aff027e24 */ /* 0x008fe4000f8e00ff */
        /* <DEDUP_REMOVED lines=20> */
[----:B------:R-:W-:Y:S01]  /*2f00*/  IMAD R5, R2, c[0x0][0x1f0], RZ ;  /* 0x00007c0002057a24 */ /* 0x000fe200078e02ff */
[----:B------:R-:W-:-:S03]  /*2f10*/  IADD3 R2, P2, R6, UR20, RZ ;  /* 0x0000001406027c10 */ /* 0x000fc6000ff5e0ff */
[----:B------:R-:W-:Y:S01]  /*2f20*/  IMAD R6, R247, c[0x0][0x1f4], R5 ;  /* 0x00007d00f7067a24 */ /* 0x000fe200078e0205 */
[----:B------:R-:W-:-:S04]  /*2f30*/  LEA R5, P1, R2, c[0x0][0x1c8], 0x1 ;  /* 0x0000720002057a11 */ /* 0x000fc800078208ff */
[----:B------:R-:W-:Y:S01]  /*2f40*/  IADD3.X R6, R7, UR19, R6, P2, !PT ;  /* 0x0000001307067c10 */ /* 0x000fe200097fe406 */
[----:B------:R-:W-:Y:S03]  /*2f50*/  SHFL.IDX PT, R10, R5, 0x2, 0x181f ;  /* 0x00581f00050a7f89 */ /* 0x000fe600000e0000 */
[----:B------:R-:W-:Y:S01]  /*2f60*/  LEA.HI.X R2, R2, c[0x0][0x1cc], R6, 0x1, P1 ;  /* 0x0000730002027a11 */ /* 0x000fe200008f0c06 */
[----:B------:R-:W1:Y:S04]  /*2f70*/  SHFL.IDX PT, R7, R5, RZ, 0x181f ;  /* 0x00181fff05077589 */ /* 0x000e6800000e0000 */
[----:B------:R-:W2:Y:S04]  /*2f80*/  SHFL.IDX PT, R6, R5, 0x1, 0x181f ;  /* 0x00381f0005067f89 */ /* 0x000ea800000e0000 */
[----:B------:R-:W3:Y:S04]  /*2f90*/  SHFL.IDX PT, R9, R2, RZ, 0x181f ;  /* 0x00181fff02097589 */ /* 0x000ee800000e0000 */
[----:B------:R-:W4:Y:S04]  /*2fa0*/  SHFL.IDX PT, R11, R2, 0x1, 0x181f ;  /* 0x00381f00020b7f89 */ /* 0x000f2800000e0000 */
[----:B------:R-:W5:Y:S04]  /*2fb0*/  SHFL.IDX PT, R12, R5, 0x3, 0x181f ;  /* 0x00781f00050c7f89 */ /* 0x000f6800000e0000 */
[----:B------:R-:W5:Y:S04]  /*2fc0*/  SHFL.IDX PT, R15, R2, 0x2, 0x181f ;  /* 0x00581f00020f7f89 */ /* 0x000f6800000e0000 */
[----:B------:R-:W5:Y:S01]  /*2fd0*/  SHFL.IDX PT, R13, R5, 0x4, 0x181f ;  /* 0x00981f00050d7f89 */ /* 0x000f6200000e0000 */
[----:B-1----:R-:W-:-:S03]  /*2fe0*/  IADD3 R8, P2, R7, R246, RZ ;  /* 0x000000f607087210 */ /* 0x002fc60007f5e0ff */
[----:B------:R-:W-:Y:S01]  /*2ff0*/  SHFL.IDX PT, R16, R5, 0x5, 0x181f ;  /* 0x00b81f0005107f89 */ /* 0x000fe200000e0000 */
[----:B--2---:R-:W-:-:S03]  /*3000*/  IADD3 R6, P1, R6, R246, RZ ;  /* 0x000000f606067210 */ /* 0x004fc60007f3e0ff */
[----:B------:R-:W1:Y:S01]  /*3010*/  SHFL.IDX PT, R19, R2, 0x3, 0x181f ;  /* 0x00781f0002137f89 */ /* 0x000e6200000e0000 */
[--C-:B---3--:R-:W-:Y:S01]  /*3020*/  IMAD.X R9, R9, 0x1, R245.reuse, P2 ;  /* 0x0000000109097824 */ /* 0x108fe200010e06f5 */
[----:B------:R-:W-:Y:S02]  /*3030*/  IADD3 R14, P2, R10, R246, RZ ;  /* 0x000000f60a0e7210 */ /* 0x000fe40007f5e0ff */
[----:B------:R-:W-:Y:S01]  /*3040*/  SHFL.IDX PT, R5, R5, 0x6, 0x181f ;  /* 0x00d81f0005057f89 */ /* 0x000fe200000e0000 */
[----:B----4-:R-:W-:-:S03]  /*3050*/  IMAD.X R7, R11, 0x1, R245, P1 ;  /* 0x000000010b077824 */ /* 0x010fc600008e06f5 */
[----:B------:R-:W2:Y:S01]  /*3060*/  SHFL.IDX PT, R18, R2, 0x4, 0x181f ;  /* 0x00981f0002127f89 */ /* 0x000ea200000e0000 */
[----:B-----5:R-:W-:-:S03]  /*3070*/  IADD3 R12, P1, R12, R246, RZ ;  /* 0x000000f60c0c7210 */ /* 0x020fc60007f3e0ff */
[----:B------:R-:W3:Y:S01]  /*3080*/  SHFL.IDX PT, R17, R2, 0x5, 0x181f ;  /* 0x00b81f0002117f89 */ /* 0x000ee200000e0000 */
[----:B------:R-:W-:-:S03]  /*3090*/  IMAD.X R15, R15, 0x1, R245, P2 ;  /* 0x000000010f0f7824 */ /* 0x000fc600010e06f5 */
[----:B------:R-:W4:Y:S01]  /*30a0*/  SHFL.IDX PT, R2, R2, 0x6, 0x181f ;  /* 0x00d81f0002027f89 */ /* 0x000f2200000e0000 */
[----:B------:R-:W-:-:S03]  /*30b0*/  IADD3 R10, P3, R13, R246, RZ ;  /* 0x000000f60d0a7210 */ /* 0x000fc60007f7e0ff */
[----:B------:R5:W-:Y:S04]  /*30c0*/  LDGSTS.E.BYPASS.LTC128B.128 [R248+0x3900], [R8.64], !P6 ;  /* 0x0390000008f87fae */ /* 0x000be8000f101d4c */
[----:B------:R3:W-:Y:S01]  /*30d0*/  LDGSTS.E.BYPASS.LTC128B.128 [R248+0x4100], [R6.64], !P6 ;  /* 0x0410000006f87fae */ /* 0x0007e2000f101d4c */
[----:B-1----:R-:W-:-:S03]  /*30e0*/  IMAD.X R13, R19, 0x1, R245, P1 ;  /* 0x00000001130d7824 */ /* 0x002fc600008e06f5 */
[----:B------:R1:W-:Y:S01]  /*30f0*/  LDGSTS.E.BYPASS.LTC128B.128 [R248+0x4900], [R14.64], !P6 ;  /* 0x049000000ef87fae */ /* 0x0003e2000f101d4c */
[----:B--2---:R-:W-:-:S03]  /*3100*/  IMAD.X R11, R18, 0x1, R245, P3 ;  /* 0x00000001120b7824 */ /* 0x004fc600018e06f5 */
[----:B------:R1:W-:Y:S04]  /*3110*/  LDGSTS.E.BYPASS.LTC128B.128 [R248+0x5100], [R12.64], !P6 ;  /* 0x051000000cf87fae */ /* 0x0003e8000f101d4c */
[----:B------:R1:W-:Y:S01]  /*3120*/  LDGSTS.E.BYPASS.LTC128B.128 [R248+0x5900], [R10.64], !P6 ;  /* 0x059000000af87fae */ /* 0x0003e2000f101d4c */
[-C--:B-----5:R-:W-:Y:S02]  /*3130*/  IADD3 R8, P2, R16, R246.reuse, RZ ;  /* 0x000000f610087210 */ /* 0x0a0fe40007f5e0ff */
[----:B---3--:R-:W-:-:S03]  /*3140*/  IADD3 R6, P1, R5, R246, RZ ;  /* 0x000000f605067210 */ /* 0x008fc60007f3e0ff */
[--C-:B------:R-:W-:Y:S02]  /*3150*/  IMAD.X R9, R17, 0x1, R245.reuse, P2 ;  /* 0x0000000111097824 */ /* 0x100fe400010e06f5 */
[----:B----4-:R-:W-:-:S03]  /*3160*/  IMAD.X R7, R2, 0x1, R245, P1 ;  /* 0x0000000102077824 */ /* 0x010fc600008e06f5 */
[----:B------:R1:W-:Y:S04]  /*3170*/  LDGSTS.E.BYPASS.LTC128B.128 [R248+0x6100], [R8.64], !P6 ;  /* 0x0610000008f87fae */ /* 0x0003e8000f101d4c */
[----:B------:R1:W-:Y:S02]  /*3180*/  LDGSTS.E.BYPASS.LTC128B.128 [R248+0x6900], [R6.64], !P6 ;  /* 0x0690000006f87fae */ /* 0x0003e4000f101d4c */
.L_x_33:
[----:B---3--:R-:W-:Y:S01]  /*3190*/  LOP3.LUT R2, R138, 0xffffffe0, RZ, 0xc0, !PT ;  /* 0xffffffe08a027812 */ /* 0x008fe200078ec0ff */
[----:B-1----:R-:W-:Y:S01]  /*31a0*/  IMAD.MOV.U32 R6, RZ, RZ, -0x2 ;  /* 0xfffffffeff067424 */ /* 0x002fe200078e00ff */
[----:B------:R-:W-:Y:S01]  /*31b0*/  STL [R1+0x18], R234 ;  /* 0x000018ea01007387 */ /* 0x000fe20000100800 */
[----:B------:R-:W-:Y:S02]  /*31c0*/  IMAD.SHL.U32 R228, R0, 0x2, RZ ;  /* 0x0000000200e47824 */ /* 0x000fe400078e00ff */
[----:B------:R-:W-:Y:S01]  /*31d0*/  IMAD.IADD R2, R224, 0x1, -R2 ;  /* 0x00000001e0027824 */ /* 0x000fe200078e0a02 */
[----:B------:R-:W-:Y:S01]  /*31e0*/  STL [R1+0x14], R233 ;  /* 0x000014e901007387 */ /* 0x000fe20000100800 */
[----:B------:R-:W-:Y:S01]  /*31f0*/  IMAD R231, R3, 0x2, R228 ;  /* 0x0000000203e77824 */ /* 0x000fe200078e02e4 */
[----:B------:R-:W-:-:S02]  /*3200*/  LEA R229, R4, R228, 0x1 ;  /* 0x000000e404e57211 */ /* 0x000fc400078e08ff */
[----:B------:R-:W-:Y:S01]  /*3210*/  SHF.R.S32.HI R5, RZ, 0x1f, R2 ;  /* 0x0000001fff057819 */ /* 0x000fe20000011402 */
[----:B------:R-:W-:Y:S02]  /*3220*/  STL [R1+0x10], R232 ;  /* 0x000010e801007387 */ /* 0x000fe40000100800 */
[----:B------:R-:W-:Y:S01]  /*3230*/  IMAD R230, R3, 0x2, R229 ;  /* 0x0000000203e67824 */ /* 0x000fe200078e02e5 */
[----:B------:R-:W-:Y:S01]  /*3240*/  LEA.HI R5, R5, R2, RZ, 0x2 ;  /* 0x0000000205057211 */ /* 0x000fe200078f10ff */
[----:B------:R1:W-:Y:S03]  /*3250*/  STL [R1+0xc], R139 ;  /* 0x00000c8b01007387 */ /* 0x0003e60000100800 */
[----:B------:R-:W-:Y:S01]  /*3260*/  LOP3.LUT R5, R5, 0x7ffffffc, RZ, 0xc0, !PT ;  /* 0x7ffffffc05057812 */ /* 0x000fe200078ec0ff */
[----:B------:R-:W-:Y:S04]  /*3270*/  LDSM.16.MT88.4 R40, [R230+0x100] ;  /* 0x00010000e628783b */ /* 0x000fe80000004200 */
[----:B------:R-:W-:Y:S01]  /*3280*/  IMAD.IADD R2, R2, 0x1, -R5 ;  /* 0x0000000102027824 */ /* 0x000fe200078e0a05 */
[----:B------:R-:W0:Y:S03]  /*3290*/  LDGDEPBAR ;  /* 0x00000000000079af */ /* 0x000e260000000000 */
[----:B------:R-:W-:-:S05]  /*32a0*/  IMAD R2, R2, R6, UR18 ;  /* 0x0000001202027e24 */ /* 0x000fca000f8e0206 */
[C---:B------:R-:W-:Y:S02]  /*32b0*/  ISETP.GT.AND P1, PT, R2.reuse, RZ, PT ;  /* 0x000000ff0200720c */ /* 0x040fe40003f24270 */
[----:B------:R-:W-:Y:S02]  /*32c0*/  ISETP.GT.AND P3, PT, R2, 0x1, PT ;  /* 0x000000010200780c */ /* 0x000fe40003f64270 */
[----:B------:R-:W-:Y:S02]  /*32d0*/  FSEL R11, R172, -INF , P1 ;  /* 0xff800000ac0b7808 */ /* 0x000fe40000800000 */
[----:B------:R-:W-:Y:S02]  /*32e0*/  FSEL R12, R173, -INF , P3 ;  /* 0xff800000ad0c7808 */ /* 0x000fe40001800000 */
[----:B------:R-:W-:Y:S02]  /*32f0*/  ISETP.GT.AND P2, PT, R2, 0x8, PT ;  /* 0x000000080200780c */ /* 0x000fe40003f44270 */
[----:B------:R-:W-:-:S02]  /*3300*/  FSEL R10, R100, -INF , P1 ;  /* 0xff800000640a7808 */ /* 0x000fc40000800000 */
[----:B------:R-:W-:Y:S02]  /*3310*/  FSEL R25, R101, -INF , P3 ;  /* 0xff80000065197808 */ /* 0x000fe40001800000 */
[----:B------:R-:W-:Y:S02]  /*3320*/  FSEL R15, R174, -INF , P1 ;  /* 0xff800000ae0f7808 */ /* 0x000fe40000800000 */
[----:B------:R-:W-:Y:S02]  /*3330*/  FSEL R32, R102, -INF , P1 ;  /* 0xff80000066207808 */ /* 0x000fe40000800000 */
[----:B------:R-:W-:Y:S02]  /*3340*/  ISETP.GT.AND P1, PT, R2, 0x9, PT ;  /* 0x000000090200780c */ /* 0x000fe40003f24270 */
[----:B------:R-:W-:Y:S02]  /*3350*/  FSEL R13, R132, -INF , P2 ;  /* 0xff800000840d7808 */ /* 0x000fe40001000000 */
[----:B------:R-:W-:-:S02]  /*3360*/  FSEL R26, R96, -INF , P2 ;  /* 0xff800000601a7808 */ /* 0x000fc40001000000 */
[----:B------:R-:W-:Y:S02]  /*3370*/  FMNMX.FTZ R5, R10, R25, !PT ;  /* 0x000000190a057209 */ /* 0x000fe40007810000 */
[----:B------:R-:W-:Y:S02]  /*3380*/  FMNMX.FTZ R6, R11, R12, !PT ;  /* 0x0000000c0b067209 */ /* 0x000fe40007810000 */
[----:B------:R-:W-:Y:S02]  /*3390*/  FSEL R16, R175, -INF , P3 ;  /* 0xff800000af107808 */ /* 0x000fe40001800000 */
[----:B------:R-:W-:Y:S02]  /*33a0*/  FSEL R33, R103, -INF , P3 ;  /* 0xff80000067217808 */ /* 0x000fe40001800000 */
[----:B------:R-:W-:Y:S02]  /*33b0*/  FSEL R17, R134, -INF , P2 ;  /* 0xff80000086117808 */ /* 0x000fe40001000000 */
[----:B------:R-:W-:-:S02]  /*33c0*/  ISETP.GT.AND P3, PT, R2, 0x10, PT ;  /* 0x000000100200780c */ /* 0x000fc40003f64270 */
[----:B------:R-:W-:Y:S02]  /*33d0*/  FSEL R34, R98, -INF , P2 ;  /* 0xff80000062227808 */ /* 0x000fe40001000000 */
[----:B------:R-:W-:Y:S02]  /*33e0*/  ISETP.GT.AND P2, PT, R2, 0x11, PT ;  /* 0x000000110200780c */ /* 0x000fe40003f44270 */
[----:B------:R-:W-:Y:S02]  /*33f0*/  FSEL R14, R133, -INF , P1 ;  /* 0xff800000850e7808 */ /* 0x000fe40000800000 */
[----:B------:R-:W-:Y:S02]  /*3400*/  FSEL R27, R97, -INF , P1 ;  /* 0xff800000611b7808 */ /* 0x000fe40000800000 */
[----:B------:R-:W-:Y:S02]  /*3410*/  FMNMX.FTZ R5, R26, R5, !PT ;  /* 0x000000051a057209 */ /* 0x000fe40007810000 */
[----:B------:R-:W-:-:S02]  /*3420*/  FMNMX.FTZ R6, R13, R6, !PT ;  /* 0x000000060d067209 */ /* 0x000fc40007810000 */
        /* <DEDUP_REMOVED lines=8> */
[C---:B------:R-:W-:Y:S02]  /*34b0*/  ISETP.GT.AND P1, PT, R2.reuse, 0x18, PT ;  /* 0x000000180200780c */ /* 0x040fe40003f24270 */
[----:B------:R-:W-:Y:S02]  /*34c0*/  ISETP.GT.AND P3, PT, R2, 0x19, PT ;  /* 0x000000190200780c */ /* 0x000fe40003f64270 */
[----:B------:R-:W-:Y:S02]  /*34d0*/  FSEL R113, R51, -INF , P2 ;  /* 0xff80000033717808 */ /* 0x000fe40001000000 */
[----:B------:R-:W-:-:S02]  /*34e0*/  FSEL R97, R49, -INF , P2 ;  /* 0xff80000031617808 */ /* 0x000fc40001000000 */
        /* <DEDUP_REMOVED lines=11> */
[----:B------:R-:W-:-:S02]  /*35a0*/  ISETP.GT.AND P1, PT, R2, 0x21, PT ;  /* 0x000000210200780c */ /* 0x000fc40003f24270 */
[----:B------:R-:W-:Y:S02]  /*35b0*/  FSEL R121, R162, -INF , P2 ;  /* 0xff800000a2797808 */ /* 0x000fe40001000000 */
[----:B------:R-:W-:Y:S02]  /*35c0*/  FSEL R117, R160, -INF , P2 ;  /* 0xff800000a0757808 */ /* 0x000fe40001000000 */
[----:B------:R-:W-:Y:S02]  /*35d0*/  ISETP.GT.AND P3, PT, R2, 0x28, PT ;  /* 0x000000280200780c */ /* 0x000fe40003f64270 */
[----:B------:R-:W-:Y:S02]  /*35e0*/  FSEL R129, R82, -INF , P2 ;  /* 0xff80000052817808 */ /* 0x000fe40001000000 */
[----:B------:R-:W-:Y:S02]  /*35f0*/  FSEL R116, R80, -INF , P2 ;  /* 0xff80000050747808 */ /* 0x000fe40001000000 */
[----:B------:R-:W-:-:S02]  /*3600*/  FMNMX.FTZ R5, R96, R5, !PT ;  /* 0x0000000560057209 */ /* 0x000fc40007810000 */
[----:B------:R-:W-:Y:S02]  /*3610*/  FMNMX.FTZ R6, R36, R6, !PT ;  /* 0x0000000624067209 */ /* 0x000fe40007810000 */
[----:B------:R-:W-:Y:S02]  /*3620*/  ISETP.GT.AND P2, PT, R2, 0x29, PT ;  /* 0x000000290200780c */ /* 0x000fe40003f44270 */
        /* <DEDUP_REMOVED lines=8> */
[----:B------:R-:W-:Y:S02]  /*36b0*/  FMNMX.FTZ R5, R97, R5, !PT ;  /* 0x0000000561057209 */ /* 0x000fe40007810000 */
[----:B------:R-:W-:-:S02]  /*36c0*/  FMNMX.FTZ R6, R37, R6, !PT ;  /* 0x0000000625067209 */ /* 0x000fc40007810000 */
        /* <DEDUP_REMOVED lines=34> */
[----:B------:R-:W-:Y:S02]  /*38f0*/  ISETP.GT.AND P1, PT, R2, 0x48, PT ;  /* 0x000000480200780c */ /* 0x000fe40003f24270 */
[----:B------:R-:W-:-:S02]  /*3900*/  FSEL R183, R67, -INF , P2 ;  /* 0xff80000043b77808 */ /* 0x000fc40001000000 */
[----:B------:R-:W-:Y:S02]  /*3910*/  FSEL R150, R65, -INF , P2 ;  /* 0xff80000041967808 */ /* 0x000fe40001000000 */
[----:B------:R-:W-:Y:S02]  /*3920*/  ISETP.GT.AND P2, PT, R2, 0x50, PT ;  /* 0x000000500200780c */ /* 0x000fe40003f44270 */
[----:B------:R-:W-:Y:S02]  /*3930*/  FMNMX.FTZ R5, R116, R5, !PT ;  /* 0x0000000574057209 */ /* 0x000fe40007810000 */
[----:B------:R-:W-:Y:S02]  /*3940*/  FMNMX.FTZ R6, R117, R6, !PT ;  /* 0x0000000675067209 */ /* 0x000fe40007810000 */
[----:B------:R-:W-:Y:S02]  /*3950*/  FMNMX.FTZ R7, R17, R7, !PT ;  /* 0x0000000711077209 */ /* 0x000fe40007810000 */
[----:B------:R-:W-:-:S02]  /*3960*/  FSEL R180, R90, -INF , P1 ;  /* 0xff8000005ab47808 */ /* 0x000fc40000800000 */
[----:B------:R-:W-:Y:S02]  /*3970*/  FSEL R172, R88, -INF , P1 ;  /* 0xff80000058ac7808 */ /* 0x000fe40000800000 */
[----:B------:R-:W-:Y:S02]  /*3980*/  FSEL R185, R62, -INF , P1 ;  /* 0xff8000003eb97808 */ /* 0x000fe40000800000 */
[----:B------:R-:W-:Y:S02]  /*3990*/  FSEL R149, R60, -INF , P1 ;  /* 0xff8000003c957808 */ /* 0x000fe40000800000 */
[----:B------:R-:W-:Y:S02]  /*39a0*/  ISETP.GT.AND P1, PT, R2, 0x51, PT ;  /* 0x000000510200780c */ /* 0x000fe40003f24270 */
[----:B------:R-:W-:Y:S02]  /*39b0*/  FSEL R187, R146, -INF , P2 ;  /* 0xff80000092bb7808 */ /* 0x000fe40001000000 */
[----:B------:R-:W-:-:S02]  /*39c0*/  FSEL R144, R144, -INF , P2 ;  /* 0xff80000090907808 */ /* 0x000fc40001000000 */
[----:B------:R-:W-:Y:S02]  /*39d0*/  FSEL R162, R58, -INF , P2 ;  /* 0xff8000003aa27808 */ /* 0x000fe40001000000 */
[----:B------:R-:W-:Y:S02]  /*39e0*/  FSEL R226, R56, -INF , P2 ;  /* 0xff80000038e27808 */ /* 0x000fe40001000000 */
[----:B------:R-:W-:Y:S02]  /*39f0*/  FMNMX.FTZ R5, R126, R5, !PT ;  /* 0x000000057e057209 */ /* 0x000fe40007810000 */
[----:B------:R-:W-:Y:S02]  /*3a00*/  FMNMX.FTZ R6, R118, R6, !PT ;  /* 0x0000000676067209 */ /* 0x000fe40007810000 */
[----:B------:R-:W-:Y:S02]  /*3a10*/  ISETP.GT.AND P2, PT, R2, 0x58, PT ;  /* 0x000000580200780c */ /* 0x000fe40003f44270 */
[----:B------:R-:W-:-:S02]  /*3a20*/  FMNMX.FTZ R7, R24, R7, !PT ;  /* 0x0000000718077209 */ /* 0x000fc40007810000 */
[----:B------:R-:W-:Y:S02]  /*3a30*/  FSEL R171, R148, -INF , P3 ;  /* 0xff80000094ab7808 */ /* 0x000fe40001800000 */
[----:B------:R-:W-:Y:S02]  /*3a40*/  FSEL R146, R145, -INF , P1 ;  /* 0xff80000091927808 */ /* 0x000fe40000800000 */
        /* <DEDUP_REMOVED lines=13> */
[C---:B------:R-:W-:Y:S02]  /*3b20*/  ISETP.GT.AND P1, PT, R2.reuse, 0x59, PT ;  /* 0x000000590200780c */ /* 0x040fe40003f24270 */
[----:B------:R-:W-:Y:S02]  /*3b30*/  ISETP.GT.AND P2, PT, R2, 0x60, PT ;  /* 0x000000600200780c */ /* 0x000fe40003f44270 */
[----:B------:R-:W-:-:S02]  /*3b40*/  FMNMX.FTZ R5, R127, R5, !PT ;  /* 0x000000057f057209 */ /* 0x000fc40007810000 */
[----:B------:R-:W-:Y:S02]  /*3b50*/  FMNMX.FTZ R6, R120, R6, !PT ;  /* 0x0000000678067209 */ /* 0x000fe40007810000 */
[----:B------:R-:W-:Y:S02]  /*3b60*/  FMNMX.FTZ R7, R93, R7, !PT ;  /* 0x000000075d077209 */ /* 0x000fe40007810000 */
        /* <DEDUP_REMOVED lines=10> */
[----:B-1----:R-:W-:Y:S02]  /*3c10*/  FSEL R139, R22, -INF , P2 ;  /* 0xff800000168b7808 */ /* 0x002fe40001000000 */
[----:B------:R-:W-:Y:S02]  /*3c20*/  FSEL R233, R20, -INF , P2 ;  /* 0xff80000014e97808 */ /* 0x000fe40001000000 */
[C---:B------:R-:W-:Y:S02]  /*3c30*/  ISETP.GT.AND P1, PT, R2.reuse, 0x61, PT ;  /* 0x000000610200780c */ /* 0x040fe40003f24270 */
[C---:B------:R-:W-:Y:S02]  /*3c40*/  ISETP.GT.AND P3, PT, R2.reuse, 0x68, PT ;  /* 0x000000680200780c */ /* 0x040fe40003f64270 */
[----:B------:R-:W-:Y:S02]  /*3c50*/  ISETP.GT.AND P2, PT, R2, 0x69, PT ;  /* 0x000000690200780c */ /* 0x000fe40003f44270 */
        /* <DEDUP_REMOVED lines=33> */
[----:B------:R-:W-:Y:S01]  /*3e70*/  FSEL R188, R176, -INF , P3 ;  /* 0xff800000b0bc7808 */ /* 0x000fe20001800000 */
[----:B------:R-:W-:Y:S01]  /*3e80*/  IMAD.MOV.U32 R176, RZ, RZ, R8 ;  /* 0x000000ffffb07224 */ /* 0x000fe200078e0008 */
        /* <DEDUP_REMOVED lines=9> */
[----:B------:R-:W-:Y:S02]  /*3f20*/  FSEL R192, R141, -INF , P1 ;  /* 0xff8000008dc07808 */ /* 0x000fe40000800000 */
[----:B------:R-:W-:Y:S02]  /*3f30*/  FSEL R205, R21, -INF , P1 ;  /* 0xff80000015cd7808 */ /* 0x000fe40000800000 */
[----:B------:R-:W-:Y:S02]  /*3f40*/  FMNMX.FTZ R137, R233, R137, !PT ;  /* 0x00000089e9897209 */ /* 0x000fe40007810000 */
[----:B------:R-:W-:Y:S02]  /*3f50*/  FMNMX.FTZ R2, R201, R2, !PT ;  /* 0x00000002c9027209 */ /* 0x000fe40007810000 */
[----:B------:R-:W-:Y:S02]  /*3f60*/  FMNMX.FTZ R5, R180, R5, !PT ;  /* 0x00000005b4057209 */ /* 0x000fe40007810000 */
[----:B------:R-:W-:-:S02]  /*3f70*/  FMNMX.FTZ R6, R115, R6, !PT ;  /* 0x0000000673067209 */ /* 0x000fc40007810000 */
[----:B------:R-:W-:Y:S02]  /*3f80*/  FSEL R202, R28, -INF , P3 ;  /* 0xff8000001cca7808 */ /* 0x000fe40001800000 */
[----:B------:R-:W-:Y:S02]  /*3f90*/  FMNMX.FTZ R137, R205, R137, !PT ;  /* 0x00000089cd897209 */ /* 0x000fe40007810000 */
[----:B------:R-:W-:Y:S02]  /*3fa0*/  FMNMX.FTZ R2, R192, R2, !PT ;  /* 0x00000002c0027209 */ /* 0x000fe40007810000 */
[----:B------:R-:W-:Y:S02]  /*3fb0*/  FMNMX.FTZ R5, R182, R5, !PT ;  /* 0x00000005b6057209 */ /* 0x000fe40007810000 */
[----:B------:R-:W-:Y:S02]  /*3fc0*/  FMNMX.FTZ R6, R129, R6, !PT ;  /* 0x0000000681067209 */ /* 0x000fe40007810000 */
[----:B------:R-:W-:-:S02]  /*3fd0*/  FSEL R191, R177, -INF , P2 ;  /* 0xff800000b1bf7808 */ /* 0x000fc40001000000 */
[----:B------:R-:W-:Y:S02]  /*3fe0*/  FSEL R203, R29, -INF , P2 ;  /* 0xff8000001dcb7808 */ /* 0x000fe40001000000 */
[----:B------:R-:W-:Y:S02]  /*3ff0*/  FMNMX.FTZ R137, R202, R137, !PT ;  /* 0x00000089ca897209 */ /* 0x000fe40007810000 */
[----:B------:R-:W-:Y:S02]  /*4000*/  FMNMX.FTZ R2, R188, R2, !PT ;  /* 0x00000002bc027209 */ /* 0x000fe40007810000 */
[----:B------:R-:W-:Y:S02]  /*4010*/  FMNMX.FTZ R5, R187, R5, !PT ;  /* 0x00000005bb057209 */ /* 0x000fe40007810000 */
[----:B------:R-:W-:Y:S02]  /*4020*/  FMNMX.FTZ R6, R130, R6, !PT ;  /* 0x0000000682067209 */ /* 0x000fe40007810000 */
[----:B------:R-:W-:-:S02]  /*4030*/  FMNMX.FTZ R137, R203, R137, !PT ;  /* 0x00000089cb897209 */ /* 0x000fc40007810000 */
[----:B------:R-:W-:Y:S02]  /*4040*/  FMNMX.FTZ R2, R191, R2, !PT ;  /* 0x00000002bf027209 */ /* 0x000fe40007810000 */
[----:B------:R-:W-:Y:S01]  /*4050*/  FMNMX.FTZ R5, R211, R5, !PT ;  /* 0x00000005d3057209 */ /* 0x000fe20007810000 */
[----:B------:R-:W1:Y:S01]  /*4060*/  SHFL.BFLY PT, R8, R137, 0x2, 0x1f ;  /* 0x0c401f0089087f89 */ /* 0x000e6200000e0000 */
[----:B------:R-:W-:Y:S02]  /*4070*/  FMNMX.FTZ R6, R131, R6, !PT ;  /* 0x0000000683067209 */ /* 0x000fe40007810000 */
[----:B------:R-:W-:Y:S01]  /*4080*/  FMNMX.FTZ R5, R209, R5, !PT ;  /* 0x00000005d1057209 */ /* 0x000fe20007810000 */
        /* <DEDUP_REMOVED lines=27> */
[----:B------:R-:W-:-:S03]  /*4240*/  FMNMX.FTZ R6, R162, R6, !PT ;  /* 0x00000006a2067209 */ /* 0x000fc60007810000 */
[----:B------:R-:W-:Y:S01]  /*4250*/  LDSM.16.MT88.4 R28, [R229+0x100] ;  /* 0x00010000e51c783b */ /* 0x000fe20000004200 */
[----:B------:R-:W-:-:S04]  /*4260*/  FMNMX.FTZ R6, R204, R6, !PT ;  /* 0x00000006cc067209 */ /* 0x000fc80007810000 */
[----:B------:R-:W-:Y:S02]  /*4270*/  FMNMX.FTZ R6, R165, R6, !PT ;  /* 0x00000006a5067209 */ /* 0x000fe40007810000 */
[----:B-1----:R-:W-:Y:S02]  /*4280*/  FMNMX.FTZ R5, R5, R7, !PT ;  /* 0x0000000705057209 */ /* 0x002fe40007810000 */
[----:B------:R-:W-:Y:S02]  /*4290*/  FMNMX.FTZ R6, R166, R6, !PT ;  /* 0x00000006a6067209 */ /* 0x000fe40007810000 */
[----:B--2---:R-:W-:Y:S01]  /*42a0*/  FMNMX.FTZ R137, R137, R8, !PT ;  /* 0x0000000889897209 */ /* 0x004fe20007810000 */
[----:B------:R-:W-:Y:S01]  /*42b0*/  SHFL.BFLY PT, R9, R5, 0x1, 0x1f ;  /* 0x0c201f0005097f89 */ /* 0x000fe200000e0000 */
[----:B---3--:R-:W-:-:S03]  /*42c0*/  FMNMX.FTZ R135, R2, R135, !PT ;  /* 0x0000008702877209 */ /* 0x008fc60007810000 */
[----:B------:R-:W-:Y:S01]  /*42d0*/  FMUL.FTZ R7, R137, c[0x0][0x2d0] ;  /* 0x0000b40089077a20 */ /* 0x000fe20000410000 */
[----:B------:R-:W-:Y:S02]  /*42e0*/  FMNMX.FTZ R2, R139, R6, !PT ;  /* 0x000000068b027209 */ /* 0x000fe40007810000 */
[----:B------:R-:W-:Y:S01]  /*42f0*/  FSETP.NEU.FTZ.AND P1, PT, R137, -INF , PT ;  /* 0xff8000008900780b */ /* 0x000fe20003f3d000 */
[----:B------:R-:W-:Y:S01]  /*4300*/  FMUL.FTZ R6, R135, c[0x0][0x2d0] ;  /* 0x0000b40087067a20 */ /* 0x000fe20000410000 */
[----:B------:R-:W-:Y:S02]  /*4310*/  FMNMX.FTZ R2, R221, R2, !PT ;  /* 0x00000002dd027209 */ /* 0x000fe40007810000 */
[----:B------:R-:W-:Y:S02]  /*4320*/  FSEL R7, R7, RZ, P1 ;  /* 0x000000ff07077208 */ /* 0x000fe40000800000 */
[----:B------:R-:W-:Y:S02]  /*4330*/  FMNMX.FTZ R8, R216, R2, !PT ;  /* 0x00000002d8087209 */ /* 0x000fe40007810000 */
[----:B------:R-:W-:Y:S01]  /*4340*/  FSETP.NEU.FTZ.AND P1, PT, R135, -INF , PT ;  /* 0xff8000008700780b */ /* 0x000fe20003f3d000 */
[----:B------:R-:W-:Y:S01]  /*4350*/  FFMA.FTZ R2, R10, c[0x0][0x2d0], -R7 ;  /* 0x0000b4000a027a23 */ /* 0x000fe20000010807 */
[----:B------:R-:W-:-:S02]  /*4360*/  FMNMX.FTZ R8, R214, R8, !PT ;  /* 0x00000008d6087209 */ /* 0x000fc40007810000 */
[----:B------:R-:W-:Y:S01]  /*4370*/  FSEL R6, R6, RZ, P1 ;  /* 0x000000ff06067208 */ /* 0x000fe20000800000 */
[----:B------:R1:W-:Y:S02]  /*4380*/  MUFU.EX2 R232, R2 ;  /* 0x0000000200e87308 */ /* 0x0003e40000000800 */
[----:B------:R-:W2:Y:S02]  /*4390*/  SHFL.BFLY PT, R10, R8, 0x2, 0x1f ;  /* 0x0c401f00080a7f89 */ /* 0x000ea400000e0000 */
[----:B-1----:R-:W-:-:S04]  /*43a0*/  FFMA.FTZ R2, R11, c[0x0][0x2d0], -R6 ;  /* 0x0000b4000b027a23 */ /* 0x002fc80000010806 */
[----:B------:R1:W-:Y:S01]  /*43b0*/  MUFU.EX2 R178, R2 ;  /* 0x0000000200b27308 */ /* 0x0003e20000000800 */
[----:B--2---:R-:W-:Y:S02]  /*43c0*/  FMNMX.FTZ R8, R8, R10, !PT ;  /* 0x0000000a08087209 */ /* 0x004fe40007810000 */
[----:B-1----:R-:W-:Y:S01]  /*43d0*/  FMNMX.FTZ R2, R9, R5, !PT ;  /* 0x0000000509027209 */ /* 0x002fe20007810000 */
[--C-:B------:R-:W-:Y:S02]  /*43e0*/  FFMA.FTZ R5, R12, c[0x0][0x2d0], -R6.reuse ;  /* 0x0000b4000c057a23 */ /* 0x100fe40000010806 */
[----:B------:R-:W-:Y:S01]  /*43f0*/  FFMA.FTZ R9, R13, c[0x0][0x2d0], -R6 ;  /* 0x0000b4000d097a23 */ /* 0x000fe20000010806 */
[C---:B------:R-:W-:Y:S01]  /*4400*/  FSETP.NEU.FTZ.AND P1, PT, R2.reuse, -INF , PT ;  /* 0xff8000000200780b */ /* 0x040fe20003f3d000 */
[----:B------:R1:W-:Y:S08]  /*4410*/  MUFU.EX2 R177, R5 ;  /* 0x0000000500b17308 */ /* 0x0003f00000000800 */
[----:B------:R2:W-:Y:S01]  /*4420*/  MUFU.EX2 R252, R9 ;  /* 0x0000000900fc7308 */ /* 0x0005e20000000800 */
[----:B-1----:R-:W-:-:S05]  /*4430*/  FMUL.FTZ R5, R2, c[0x0][0x2d0] ;  /* 0x0000b40002057a20 */ /* 0x002fca0000410000 */
[----:B------:R-:W-:Y:S01]  /*4440*/  FSEL R5, R5, RZ, P1 ;  /* 0x000000ff05057208 */ /* 0x000fe20000800000 */
[----:B--2---:R-:W-:-:S04]  /*4450*/  FFMA.FTZ R9, R14, c[0x0][0x2d0], -R6 ;  /* 0x0000b4000e097a23 */ /* 0x004fc80000010806 */
[--C-:B------:R-:W-:Y:S01]  /*4460*/  FFMA.FTZ R0, R16, c[0x0][0x2d0], -R5.reuse ;  /* 0x0000b40010007a23 */ /* 0x100fe20000010805 */
[----:B------:R1:W2:Y:S08]  /*4470*/  MUFU.EX2 R161, R9 ;  /* 0x0000000900a17308 */ /* 0x0002b00000000800 */
[----:B------:R3:W-:Y:S01]  /*4480*/  MUFU.EX2 R234, R0 ;  /* 0x0000000000ea7308 */ /* 0x0007e20000000800 */
[----:B-1----:R-:W-:Y:S01]  /*4490*/  FFMA.FTZ R9, R15, c[0x0][0x2d0], -R5 ;  /* 0x0000b4000f097a23 */ /* 0x002fe20000010805 */
[----:B--2---:R-:W-:-:S06]  /*44a0*/  F2FP.BF16.PACK_AB R10, R161, R252 ;  /* 0x000000fca10a723e */ /* 0x004fcc00000010ff */
[----:B------:R1:W2:Y:S01]  /*44b0*/  MUFU.EX2 R179, R9 ;  /* 0x0000000900b37308 */ /* 0x0002a20000000800 */
[--C-:B---3--:R-:W-:Y:S02]  /*44c0*/  FFMA.FTZ R0, R17, c[0x0][0x2d0], -R5.reuse ;  /* 0x0000b40011007a23 */ /* 0x108fe40000010805 */
[----:B------:R-:W-:Y:S05]  /*44d0*/  LDSM.16.MT88.4 R16, [R231+0x100] ;  /* 0x00010000e710783b */ /* 0x000fea0000004200 */
[----:B------:R3:W-:Y:S01]  /*44e0*/  MUFU.EX2 R193, R0 ;  /* 0x0000000000c17308 */ /* 0x0007e20000000800 */
[----:B-1----:R-:W1:Y:S01]  /*44f0*/  SHFL.BFLY PT, R9, R8, 0x1, 0x1f ;  /* 0x0c201f0008097f89 */ /* 0x002e6200000e0000 */
[----:B---3--:R-:W-:-:S06]  /*4500*/  FFMA.FTZ R0, R24, c[0x0][0x2d0], -R5 ;  /* 0x0000b40018007a23 */ /* 0x008fcc0000010805 */
[----:B------:R3:W4:Y:S01]  /*4510*/  MUFU.EX2 R151, R0 ;  /* 0x0000000000977308 */ /* 0x0007220000000800 */
[----:B-1----:R-:W-:Y:S02]  /*4520*/  FMNMX.FTZ R136, R8, R9, !PT ;  /* 0x0000000908887209 */ /* 0x002fe40007810000 */
[----:B------:R-:W-:Y:S01]  /*4530*/  F2FP.BF16.PACK_AB R8, R177, R178 ;  /* 0x000000b2b108723e */ /* 0x000fe200000010ff */
[----:B---3--:R-:W-:Y:S01]  /*4540*/  FFMA.FTZ R0, R25, c[0x0][0x2d0], -R7 ;  /* 0x0000b40019007a23 */ /* 0x008fe20000010807 */
[C---:B------:R-:W-:Y:S01]  /*4550*/  FSETP.NEU.FTZ.AND P1, PT, R136.reuse, -INF , PT ;  /* 0xff8000008800780b */ /* 0x040fe20003f3d000 */
[----:B------:R-:W-:Y:S01]  /*4560*/  FMUL.FTZ R3, R136, c[0x0][0x2d0] ;  /* 0x0000b40088037a20 */ /* 0x000fe20000410000 */
[----:B--2---:R-:W-:Y:S01]  /*4570*/  F2FP.BF16.PACK_AB R9, R234, R179 ;  /* 0x000000b3ea09723e */ /* 0x004fe200000010ff */
[----:B------:R1:W2:Y:S01]  /*4580*/  MUFU.EX2 R227, R0 ;  /* 0x0000000000e37308 */ /* 0x0002a20000000800 */
[----:B----4-:R-:W-:-:S07]  /*4590*/  F2FP.BF16.PACK_AB R11, R151, R193 ;  /* 0x000000c1970b723e */ /* 0x010fce00000010ff */
[----:B------:R-:W-:Y:S01]  /*45a0*/  HMMA.16816.F32.BF16 R72, R8, R20, RZ ;  /* 0x000000140848723c */ /* 0x000fe200000418ff */
[----:B-1----:R-:W-:Y:S01]  /*45b0*/  FFMA.FTZ R0, R26, c[0x0][0x2d0], -R7 ;  /* 0x0000b4001a007a23 */ /* 0x002fe20000010807 */
[----:B--2---:R-:W-:-:S06]  /*45c0*/  F2FP.BF16.PACK_AB R12, R227, R232 ;  /* 0x000000e8e30c723e */ /* 0x004fcc00000010ff */
[C---:B------:R-:W-:Y:S01]  /*45d0*/  HMMA.16816.F32.BF16 R64, R8.reuse, R16, RZ ;  /* 0x000000100840723c */ /* 0x040fe200000418ff */
[----:B------:R1:W-:Y:S07]  /*45e0*/  MUFU.EX2 R196, R0 ;  /* 0x0000000000c47308 */ /* 0x0003ee0000000800 */
[C---:B------:R-:W-:Y:S08]  /*45f0*/  HMMA.16816.F32.BF16 R56, R8.reuse, R28, RZ ;  /* 0x0000001c0838723c */ /* 0x040ff000000418ff */
[----:B------:R-:W-:Y:S01]  /*4600*/  HMMA.16816.F32.BF16 R48, R8, R40, RZ ;  /* 0x000000280830723c */ /* 0x000fe200000418ff */
[----:B-1----:R-:W-:Y:S01]  /*4610*/  FSEL R0, R3, RZ, P1 ;  /* 0x000000ff03007208 */ /* 0x002fe20000800000 */
[----:B------:R-:W-:-:S02]  /*4620*/  FFMA.FTZ R3, R27, c[0x0][0x2d0], -R7 ;  /* 0x0000b4001b037a23 */ /* 0x000fc40000010807 */
[----:B------:R-:W1:Y:S02]  /*4630*/  LDSM.16.MT88.4 R24, [R228+0x900] ;  /* 0x00090000e418783b */ /* 0x000e640000004200 */
[----:B------:R2:W3:Y:S02]  /*4640*/  MUFU.EX2 R163, R3 ;  /* 0x0000000300a37308 */ /* 0x0004e40000000800 */
[C---:B------:R-:W-:Y:S08]  /*4650*/  HMMA.16816.F32.BF16 R68, R8.reuse, R22, RZ ;  /* 0x000000160844723c */ /* 0x040ff000000418ff */
[----:B------:R-:W-:Y:S01]  /*4660*/  HMMA.16816.F32.BF16 R60, R8, R18, RZ ;  /* 0x00000012083c723c */ /* 0x000fe200000418ff */
[----:B--2---:R-:W-:Y:S01]  /*4670*/  FFMA.FTZ R3, R32, c[0x0][0x2d0], -R0 ;  /* 0x0000b40020037a23 */ /* 0x004fe20000010800 */
[----:B---3--:R-:W-:-:S06]  /*4680*/  F2FP.BF16.PACK_AB R14, R163, R196 ;  /* 0x000000c4a30e723e */ /* 0x008fcc00000010ff */
[C---:B------:R-:W-:Y:S01]  /*4690*/  HMMA.16816.F32.BF16 R52, R8.reuse, R30, RZ ;  /* 0x0000001e0834723c */ /* 0x040fe200000418ff */
[----:B------:R2:W-:Y:S07]  /*46a0*/  MUFU.EX2 R223, R3 ;  /* 0x0000000300df7308 */ /* 0x0005ee0000000800 */
[----:B------:R-:W-:Y:S01]  /*46b0*/  HMMA.16816.F32.BF16 R44, R8, R42, RZ ;  /* 0x0000002a082c723c */ /* 0x000fe200000418ff */
[----:B--2---:R-:W-:-:S04]  /*46c0*/  FFMA.FTZ R3, R33, c[0x0][0x2d0], -R0 ;  /* 0x0000b40021037a23 */ /* 0x004fc80000010800 */
[----:B------:R2:W3:Y:S02]  /*46d0*/  MUFU.EX2 R220, R3 ;  /* 0x0000000300dc7308 */ /* 0x0004e40000000800 */
[----:B--2---:R-:W-:Y:S01]  /*46e0*/  FFMA.FTZ R3, R34, c[0x0][0x2d0], -R0 ;  /* 0x0000b40022037a23 */ /* 0x004fe20000010800 */
[----:B---3--:R-:W-:-:S05]  /*46f0*/  F2FP.BF16.PACK_AB R13, R220, R223 ;  /* 0x000000dfdc0d723e */ /* 0x008fca00000010ff */
[----:B------:R2:W-:Y:S02]  /*4700*/  MUFU.EX2 R222, R3 ;  /* 0x0000000300de7308 */ /* 0x0005e40000000800 */
[----:B--2---:R-:W-:Y:S02]  /*4710*/  FFMA.FTZ R3, R35, c[0x0][0x2d0], -R0 ;  /* 0x0000b40023037a23 */ /* 0x004fe40000010800 */
[----:B------:R-:W-:Y:S04]  /*4720*/  LDSM.16.MT88.4 R32, [R230+0x900] ;  /* 0x00090000e620783b */ /* 0x000fe80000004200 */
[----:B------:R2:W3:Y:S02]  /*4730*/  MUFU.EX2 R200, R3 ;  /* 0x0000000300c87308 */ /* 0x0004e40000000800 */
[----:B--2---:R-:W-:Y:S01]  /*4740*/  FFMA.FTZ R3, R36, c[0x0][0x2d0], -R6 ;  /* 0x0000b40024037a23 */ /* 0x004fe20000010806 */
[----:B---3--:R-:W-:-:S05]  /*4750*/  F2FP.BF16.PACK_AB R15, R200, R222 ;  /* 0x000000dec80f723e */ /* 0x008fca00000010ff */
[----:B------:R2:W-:Y:S02]  /*4760*/  MUFU.EX2 R4, R3 ;  /* 0x0000000300047308 */ /* 0x0005e40000000800 */
[C---:B------:R-:W-:Y:S08]  /*4770*/  HMMA.16816.F32.BF16 R84, R12.reuse, R20, RZ ;  /* 0x000000140c54723c */ /* 0x040ff000000418ff */
[----:B------:R-:W-:Y:S01]  /*4780*/  HMMA.16816.F32.BF16 R88, R12, R22, RZ ;  /* 0x000000160c58723c */ /* 0x000fe200000418ff */
[----:B------:R-:W3:Y:S01]  /*4790*/  LDSM.16.MT88.4 R20, [R229+0x900] ;  /* 0x00090000e514783b */ /* 0x000ee20000004200 */
[----:B--2---:R-:W-:-:S04]  /*47a0*/  FFMA.FTZ R3, R37, c[0x0][0x2d0], -R6 ;  /* 0x0000b40025037a23 */ /* 0x004fc80000010806 */
[----:B------:R2:W4:Y:S02]  /*47b0*/  MUFU.EX2 R198, R3 ;  /* 0x0000000300c67308 */ /* 0x0005240000000800 */
[C---:B------:R-:W-:Y:S08]  /*47c0*/  HMMA.16816.F32.BF16 R80, R12.reuse, R16, RZ ;  /* 0x000000100c50723c */ /* 0x040ff000000418ff */
[----:B------:R-:W-:Y:S01]  /*47d0*/  HMMA.16816.F32.BF16 R100, R12, R18, RZ ;  /* 0x000000120c64723c */ /* 0x000fe200000418ff */
[----:B--2---:R-:W-:Y:S01]  /*47e0*/  FFMA.FTZ R3, R38, c[0x0][0x2d0], -R6 ;  /* 0x0000b40026037a23 */ /* 0x004fe20000010806 */
[----:B----4-:R-:W-:-:S06]  /*47f0*/  F2FP.BF16.PACK_AB R8, R198, R4 ;  /* 0x00000004c608723e */ /* 0x010fcc00000010ff */
[C---:B------:R-:W-:Y:S01]  /*4800*/  HMMA.16816.F32.BF16 R16, R12.reuse, R40, RZ ;  /* 0x000000280c10723c */ /* 0x040fe200000418ff */
[----:B------:R2:W-:Y:S07]  /*4810*/  MUFU.EX2 R195, R3 ;  /* 0x0000000300c37308 */ /* 0x0005ee0000000800 */
[C---:B------:R-:W-:Y:S08]  /*4820*/  HMMA.16816.F32.BF16 R108, R12.reuse, R30, RZ ;  /* 0x0000001e0c6c723c */ /* 0x040ff000000418ff */
[----:B------:R-:W-:Y:S01]  /*4830*/  HMMA.16816.F32.BF16 R76, R12, R28, RZ ;  /* 0x0000001c0c4c723c */ /* 0x000fe200000418ff */
[----:B------:R-:W-:Y:S01]  /*4840*/  LDSM.16.MT88.4 R28, [R230+0x1100] ;  /* 0x00110000e61c783b */ /* 0x000fe20000004200 */
[----:B--2---:R-:W-:-:S03]  /*4850*/  FFMA.FTZ R3, R39, c[0x0][0x2d0], -R6 ;  /* 0x0000b40027037a23 */ /* 0x004fc60000010806 */
[----:B------:R-:W2:Y:S01]  /*4860*/  LDSM.16.MT88.4 R36, [R231+0x900] ;  /* 0x00090000e724783b */ /* 0x000ea20000004200 */
[----:B------:R4:W1:Y:S02]  /*4870*/  MUFU.EX2 R189, R3 ;  /* 0x0000000300bd7308 */ /* 0x0008640000000800 */
[----:B----4-:R-:W-:Y:S01]  /*4880*/  FFMA.FTZ R3, R92, c[0x0][0x2d0], -R5 ;  /* 0x0000b4005c037a23 */ /* 0x010fe20000010805 */
[----:B-1----:R-:W-:-:S05]  /*4890*/  F2FP.BF16.PACK_AB R10, R189, R195 ;  /* 0x000000c3bd0a723e */ /* 0x002fca00000010ff */
[----:B------:R1:W-:Y:S02]  /*48a0*/  MUFU.EX2 R206, R3 ;  /* 0x0000000300ce7308 */ /* 0x0003e40000000800 */
[----:B-1----:R-:W-:-:S06]  /*48b0*/  FFMA.FTZ R3, R93, c[0x0][0x2d0], -R5 ;  /* 0x0000b4005d037a23 */ /* 0x002fcc0000010805 */
        /* <DEDUP_REMOVED lines=9> */
[C---:B------:R-:W-:Y:S08]  /*4950*/  HMMA.16816.F32.BF16 R140, R8.reuse, R24, R72 ;  /* 0x00000018088c723c */ /* 0x040ff00000041848 */
[----:B---3--:R-:W-:Y:S01]  /*4960*/  HMMA.16816.F32.BF16 R92, R8, R20, R56 ;  /* 0x00000014085c723c */ /* 0x008fe20000041838 */
[----:B-1----:R-:W-:-:S04]  /*4970*/  FFMA.FTZ R3, R97, c[0x0][0x2d0], -R7 ;  /* 0x0000b40061037a23 */ /* 0x002fc80000010807 */
[----:B------:R1:W3:Y:S03]  /*4980*/  MUFU.EX2 R218, R3 ;  /* 0x0000000300da7308 */ /* 0x0002e60000000800 */
[C---:B------:R-:W-:Y:S08]  /*4990*/  HMMA.16816.F32.BF16 R72, R8.reuse, R32, R48 ;  /* 0x000000200848723c */ /* 0x040ff00000041830 */
[----:B------:R-:W-:Y:S01]  /*49a0*/  HMMA.16816.F32.BF16 R68, R8, R26, R68 ;  /* 0x0000001a0844723c */ /* 0x000fe20000041844 */
[----:B-1----:R-:W-:-:S07]  /*49b0*/  FFMA.FTZ R3, R104, c[0x0][0x2d0], -R7 ;  /* 0x0000b40068037a23 */ /* 0x002fce0000010807 */
[----:B------:R-:W-:Y:S01]  /*49c0*/  HMMA.16816.F32.BF16 R44, R8, R34, R44 ;  /* 0x00000022082c723c */ /* 0x000fe2000004182c */
[----:B------:R1:W-:Y:S07]  /*49d0*/  MUFU.EX2 R215, R3 ;  /* 0x0000000300d77308 */ /* 0x0003ee0000000800 */
[----:B------:R-:W-:Y:S01]  /*49e0*/  HMMA.16816.F32.BF16 R96, R12, R42, RZ ;  /* 0x0000002a0c60723c */ /* 0x000fe200000418ff */
[----:B------:R-:W-:Y:S01]  /*49f0*/  LDSM.16.MT88.4 R12, [R231+0x1100] ;  /* 0x00110000e70c783b */ /* 0x000fe20000004200 */
[----:B-1----:R-:W-:-:S06]  /*4a00*/  FFMA.FTZ R3, R105, c[0x0][0x2d0], -R7 ;  /* 0x0000b40069037a23 */ /* 0x002fcc0000010807 */
[C---:B--2---:R-:W-:Y:S01]  /*4a10*/  HMMA.16816.F32.BF16 R104, R8.reuse, R36, R64 ;  /* 0x000000240868723c */ /* 0x044fe20000041840 */
[----:B------:R1:W2:Y:S07]  /*4a20*/  MUFU.EX2 R217, R3 ;  /* 0x0000000300d97308 */ /* 0x0002ae0000000800 */
[C---:B------:R-:W-:Y:S08]  /*4a30*/  HMMA.16816.F32.BF16 R64, R8.reuse, R38, R60 ;  /* 0x000000260840723c */ /* 0x040ff0000004183c */
[----:B------:R-:W-:Y:S01]  /*4a40*/  HMMA.16816.F32.BF16 R60, R8, R22, R52 ;  /* 0x00000016083c723c */ /* 0x000fe20000041834 */
[----:B-1----:R-:W-:-:S02]  /*4a50*/  FFMA.FTZ R3, R112, c[0x0][0x2d0], -R0 ;  /* 0x0000b40070037a23 */ /* 0x002fc40000010800 */
[----:B------:R-:W-:Y:S02]  /*4a60*/  IMAD.MOV.U32 R112, RZ, RZ, R205 ;  /* 0x000000ffff707224 */ /* 0x000fe400078e00cd */
[----:B------:R1:W-:Y:S02]  /*4a70*/  MUFU.EX2 R205, R3 ;  /* 0x0000000300cd7308 */ /* 0x0003e40000000800 */
[----:B---3--:R-:W-:Y:S02]  /*4a80*/  F2FP.BF16.PACK_AB R8, R218, R219 ;  /* 0x000000dbda08723e */ /* 0x008fe400000010ff */
[----:B--2---:R-:W-:Y:S01]  /*4a90*/  F2FP.BF16.PACK_AB R10, R217, R215 ;  /* 0x000000d7d90a723e */ /* 0x004fe200000010ff */
[----:B-1----:R-:W-:Y:S02]  /*4aa0*/  FFMA.FTZ R3, R113, c[0x0][0x2d0], -R0 ;  /* 0x0000b40071037a23 */ /* 0x002fe40000010800 */
[----:B------:R-:W-:Y:S02]  /*4ab0*/  IMAD.MOV.U32 R113, RZ, RZ, R206 ;  /* 0x000000ffff717224 */ /* 0x000fe400078e00ce */
[----:B------:R1:W2:Y:S02]  /*4ac0*/  MUFU.EX2 R207, R3 ;  /* 0x0000000300cf7308 */ /* 0x0002a40000000800 */
[----:B-1----:R-:W-:Y:S01]  /*4ad0*/  FFMA.FTZ R3, R114, c[0x0][0x2d0], -R0 ;  /* 0x0000b40072037a23 */ /* 0x002fe20000010800 */
[----:B--2---:R-:W-:Y:S01]  /*4ae0*/  F2FP.BF16.PACK_AB R9, R207, R205 ;  /* 0x000000cdcf09723e */ /* 0x004fe200000010ff */
[----:B------:R-:W-:-:S04]  /*4af0*/  IMAD.MOV.U32 R114, RZ, RZ, R204 ;  /* 0x000000ffff727224 */ /* 0x000fc800078e00cc */
[----:B------:R1:W-:Y:S02]  /*4b00*/  MUFU.EX2 R208, R3 ;  /* 0x0000000300d07308 */ /* 0x0003e40000000800 */
[----:B-1----:R-:W-:Y:S02]  /*4b10*/  FFMA.FTZ R3, R115, c[0x0][0x2d0], -R0 ;  /* 0x0000b40073037a23 */ /* 0x002fe40000010800 */
[----:B------:R-:W-:-:S04]  /*4b20*/  IMAD.MOV.U32 R115, RZ, RZ, R203 ;  /* 0x000000ffff737224 */ /* 0x000fc800078e00cb */
[----:B------:R1:W2:Y:S02]  /*4b30*/  MUFU.EX2 R206, R3 ;  /* 0x0000000300ce7308 */ /* 0x0002a40000000800 */
[----:B-1----:R-:W-:Y:S01]  /*4b40*/  FFMA.FTZ R3, R116, c[0x0][0x2d0], -R7 ;  /* 0x0000b40074037a23 */ /* 0x002fe20000010807 */
[----:B--2---:R-:W-:Y:S01]  /*4b50*/  F2FP.BF16.PACK_AB R11, R206, R208 ;  /* 0x000000d0ce0b723e */ /* 0x004fe200000010ff */
[----:B------:R-:W-:-:S04]  /*4b60*/  IMAD.MOV.U32 R116, RZ, RZ, R202 ;  /* 0x000000ffff747224 */ /* 0x000fc800078e00ca */
[----:B------:R1:W-:Y:S02]  /*4b70*/  MUFU.EX2 R251, R3 ;  /* 0x0000000300fb7308 */ /* 0x0003e40000000800 */
[C---:B------:R-:W-:Y:S08]  /*4b80*/  HMMA.16816.F32.BF16 R52, R8.reuse, R36, R80 ;  /* 0x000000240834723c */ /* 0x040ff00000041850 */
[----:B------:R-:W-:Y:S01]  /*4b90*/  HMMA.16816.F32.BF16 R36, R8, R38, R100 ;  /* 0x000000260824723c */ /* 0x000fe20000041864 */
[----:B-1----:R-:W-:Y:S01]  /*4ba0*/  FFMA.FTZ R3, R117, c[0x0][0x2d0], -R6 ;  /* 0x0000b40075037a23 */ /* 0x002fe20000010806 */
[----:B------:R-:W-:-:S05]  /*4bb0*/  MOV R117, R201 ;  /* 0x000000c900757202 */ /* 0x000fca0000000f00 */
[----:B------:R-:W-:Y:S01]  /*4bc0*/  IMAD.MOV.U32 R102, RZ, RZ, R116 ;  /* 0x000000ffff667224 */ /* 0x000fe200078e0074 */
[----:B------:R1:W-:Y:S01]  /*4bd0*/  MUFU.EX2 R203, R3 ;  /* 0x0000000300cb7308 */ /* 0x0003e20000000800 */
[C---:B------:R-:W-:Y:S01]  /*4be0*/  HMMA.16816.F32.BF16 R48, R8.reuse, R24, R84 ;  /* 0x000000180830723c */ /* 0x040fe20000041854 */
[----:B------:R-:W-:Y:S01]  /*4bf0*/  IMAD.MOV.U32 R103, RZ, RZ, R117 ;  /* 0x000000ffff677224 */ /* 0x000fe200078e0075 */
[----:B------:R-:W-:Y:S01]  /*4c00*/  MOV R116, R252 ;  /* 0x000000fc00747202 */ /* 0x000fe20000000f00 */
[----:B------:R-:W-:Y:S02]  /*4c10*/  IMAD.MOV.U32 R117, RZ, RZ, R195 ;  /* 0x000000ffff757224 */ /* 0x000fe400078e00c3 */
[----:B------:R-:W-:Y:S01]  /*4c20*/  IMAD.MOV.U32 R101, RZ, RZ, R112 ;  /* 0x000000ffff657224 */ /* 0x000fe200078e0070 */
[----:B------:R-:W-:Y:S01]  /*4c30*/  MOV R112, R190 ;  /* 0x000000be00707202 */ /* 0x000fe20000000f00 */
[----:B------:R-:W-:Y:S01]  /*4c40*/  IMAD.MOV.U32 R100, RZ, RZ, R115 ;  /* 0x000000ffff647224 */ /* 0x000fe200078e0073 */
[----:B------:R-:W-:Y:S01]  /*4c50*/  HMMA.16816.F32.BF16 R84, R8, R32, R16 ;  /* 0x000000200854723c */ /* 0x000fe20000041810 */
[----:B------:R-:W2:Y:S01]  /*4c60*/  LDSM.16.MT88.4 R16, [R228+0x1100] ;  /* 0x00110000e410783b */ /* 0x000ea20000004200 */
[----:B-1----:R-:W-:-:S06]  /*4c70*/  FFMA.FTZ R3, R118, c[0x0][0x2d0], -R6 ;  /* 0x0000b40076037a23 */ /* 0x002fcc0000010806 */
[C---:B------:R-:W-:Y:S01]  /*4c80*/  HMMA.16816.F32.BF16 R40, R8.reuse, R26, R88 ;  /* 0x0000001a0828723c */ /* 0x040fe20000041858 */
[----:B------:R-:W-:Y:S01]  /*4c90*/  IMAD.MOV.U32 R118, RZ, RZ, R200 ;  /* 0x000000ffff767224 */ /* 0x000fe200078e00c8 */
[----:B------:R-:W1:Y:S01]  /*4ca0*/  LDSM.16.MT88.4 R24, [R229+0x1100] ;  /* 0x00110000e518783b */ /* 0x000e620000004200 */
[----:B------:R3:W4:Y:S05]  /*4cb0*/  MUFU.EX2 R204, R3 ;  /* 0x0000000300cc7308 */ /* 0x00072a0000000800 */
[C---:B------:R-:W-:Y:S07]  /*4cc0*/  HMMA.16816.F32.BF16 R56, R8.reuse, R22, R108 ;  /* 0x000000160838723c */ /* 0x040fee000004186c */
[----:B------:R-:W-:Y:S01]  /*4cd0*/  IMAD.MOV.U32 R111, RZ, RZ, R192 ;  /* 0x000000ffff6f7224 */ /* 0x000fe200078e00c0 */
[----:B------:R-:W-:Y:S01]  /*4ce0*/  HMMA.16816.F32.BF16 R76, R8, R20, R76 ;  /* 0x00000014084c723c */ /* 0x000fe2000004184c */
[----:B------:R-:W-:-:S02]  /*4cf0*/  IMAD.MOV.U32 R110, RZ, RZ, R189 ;  /* 0x000000ffff6e7224 */ /* 0x000fc400078e00bd */
[----:B---3--:R-:W-:Y:S02]  /*4d00*/  FFMA.FTZ R3, R119, c[0x0][0x2d0], -R6 ;  /* 0x0000b40077037a23 */ /* 0x008fe40000010806 */
[----:B------:R-:W-:Y:S02]  /*4d10*/  IMAD.MOV.U32 R119, RZ, RZ, R199 ;  /* 0x000000ffff777224 */ /* 0x000fe400078e00c7 */
[----:B------:R3:W-:Y:S01]  /*4d20*/  MUFU.EX2 R202, R3 ;  /* 0x0000000300ca7308 */ /* 0x0007e20000000800 */
[----:B------:R-:W-:Y:S01]  /*4d30*/  IMAD.MOV.U32 R109, RZ, RZ, R188 ;  /* 0x000000ffff6d7224 */ /* 0x000fe200078e00bc */
[----:B------:R-:W-:Y:S07]  /*4d40*/  HMMA.16816.F32.BF16 R32, R8, R34, R96 ;  /* 0x000000220820723c */ /* 0x000fee0000041860 */
[----:B----4-:R-:W-:Y:S01]  /*4d50*/  F2FP.BF16.PACK_AB R8, R204, R203 ;  /* 0x000000cbcc08723e */ /* 0x010fe200000010ff */
[----:B------:R-:W-:-:S02]  /*4d60*/  IMAD.MOV.U32 R96, RZ, RZ, R100 ;  /* 0x000000ffff607224 */ /* 0x000fc400078e0064 */
[----:B------:R-:W-:Y:S02]  /*4d70*/  IMAD.MOV.U32 R99, RZ, RZ, R161 ;  /* 0x000000ffff637224 */ /* 0x000fe400078e00a1 */
[----:B------:R-:W-:Y:S02]  /*4d80*/  IMAD.MOV.U32 R98, RZ, RZ, R103 ;  /* 0x000000ffff627224 */ /* 0x000fe400078e0067 */
[----:B---3--:R-:W-:Y:S02]  /*4d90*/  FFMA.FTZ R3, R120, c[0x0][0x2d0], -R6 ;  /* 0x0000b40078037a23 */ /* 0x008fe40000010806 */
[----:B------:R-:W-:Y:S02]  /*4da0*/  IMAD.MOV.U32 R120, RZ, RZ, R197 ;  /* 0x000000ffff787224 */ /* 0x000fe400078e00c5 */
[----:B------:R3:W4:Y:S01]  /*4db0*/  MUFU.EX2 R201, R3 ;  /* 0x0000000300c97308 */ /* 0x0007220000000800 */
[----:B------:R-:W-:Y:S02]  /*4dc0*/  IMAD.MOV.U32 R103, RZ, RZ, R167 ;  /* 0x000000ffff677224 */ /* 0x000fe400078e00a7 */
[----:B------:R-:W-:-:S02]  /*4dd0*/  IMAD.MOV.U32 R97, RZ, RZ, R176 ;  /* 0x000000ffff617224 */ /* 0x000fc400078e00b0 */
[--C-:B---3--:R-:W-:Y:S01]  /*4de0*/  FFMA.FTZ R3, R121, c[0x0][0x2d0], -R5.reuse ;  /* 0x0000b40079037a23 */ /* 0x108fe20000010805 */
[----:B----4-:R-:W-:Y:S01]  /*4df0*/  F2FP.BF16.PACK_AB R10, R201, R202 ;  /* 0x000000cac90a723e */ /* 0x010fe200000010ff */
[----:B------:R-:W-:Y:S02]  /*4e00*/  IMAD.MOV.U32 R121, RZ, RZ, R198 ;  /* 0x000000ffff797224 */ /* 0x000fe400078e00c6 */
[----:B------:R3:W-:Y:S02]  /*4e10*/  MUFU.EX2 R200, R3 ;  /* 0x0000000300c87308 */ /* 0x0007e40000000800 */
[----:B---3--:R-:W-:Y:S02]  /*4e20*/  FFMA.FTZ R3, R122, c[0x0][0x2d0], -R5 ;  /* 0x0000b4007a037a23 */ /* 0x008fe40000010805 */
[----:B------:R-:W-:-:S04]  /*4e30*/  IMAD.MOV.U32 R122, RZ, RZ, R113 ;  /* 0x000000ffff7a7224 */ /* 0x000fc800078e0071 */
[----:B------:R3:W4:Y:S01]  /*4e40*/  MUFU.EX2 R199, R3 ;  /* 0x0000000300c77308 */ /* 0x0007220000000800 */
[----:B------:R-:W-:Y:S02]  /*4e50*/  IMAD.MOV.U32 R113, RZ, RZ, R191 ;  /* 0x000000ffff717224 */ /* 0x000fe400078e00bf */
[----:B---3--:R-:W-:Y:S01]  /*4e60*/  FFMA.FTZ R3, R123, c[0x0][0x2d0], -R5 ;  /* 0x0000b4007b037a23 */ /* 0x008fe20000010805 */
[----:B------:R-:W-:Y:S01]  /*4e70*/  MOV R123, R118 ;  /* 0x00000076007b7202 */ /* 0x000fe20000000f00 */
[----:B------:R-:W-:Y:S01]  /*4e80*/  IMAD.MOV.U32 R118, RZ, RZ, R194 ;  /* 0x000000ffff767224 */ /* 0x000fe200078e00c2 */
[----:B----4-:R-:W-:Y:S02]  /*4e90*/  F2FP.BF16.PACK_AB R9, R199, R200 ;  /* 0x000000c8c709723e */ /* 0x010fe400000010ff */
[----:B------:R3:W-:Y:S01]  /*4ea0*/  MUFU.EX2 R198, R3 ;  /* 0x0000000300c67308 */ /* 0x0007e20000000800 */
[----:B------:R-:W-:Y:S02]  /*4eb0*/  IMAD.MOV.U32 R100, RZ, RZ, R123 ;  /* 0x000000ffff647224 */ /* 0x000fe400078e007b */
[----:B------:R-:W-:-:S02]  /*4ec0*/  IMAD.MOV.U32 R123, RZ, RZ, R162 ;  /* 0x000000ffff7b7224 */ /* 0x000fc400078e00a2 */
[----:B---3--:R-:W-:Y:S02]  /*4ed0*/  FFMA.FTZ R3, R124, c[0x0][0x2d0], -R5 ;  /* 0x0000b4007c037a23 */ /* 0x008fe40000010805 */
[----:B------:R-:W-:Y:S02]  /*4ee0*/  IMAD.MOV.U32 R124, RZ, RZ, R114 ;  /* 0x000000ffff7c7224 */ /* 0x000fe400078e0072 */
[----:B------:R3:W4:Y:S02]  /*4ef0*/  MUFU.EX2 R197, R3 ;  /* 0x0000000300c57308 */ /* 0x0007240000000800 */
[----:B---3--:R-:W-:Y:S01]  /*4f00*/  FFMA.FTZ R3, R126, c[0x0][0x2d0], -R7 ;  /* 0x0000b4007e037a23 */ /* 0x008fe20000010807 */
[----:B----4-:R-:W-:Y:S01]  /*4f10*/  F2FP.BF16.PACK_AB R11, R197, R198 ;  /* 0x000000c6c50b723e */ /* 0x010fe200000010ff */
[----:B------:R-:W-:-:S04]  /*4f20*/  IMAD.MOV.U32 R126, RZ, RZ, R196 ;  /* 0x000000ffff7e7224 */ /* 0x000fc800078e00c4 */
[----:B------:R3:W4:Y:S02]  /*4f30*/  MUFU.EX2 R196, R3 ;  /* 0x0000000300c47308 */ /* 0x0007240000000800 */
[C---:B--2---:R-:W-:Y:S08]  /*4f40*/  HMMA.16816.F32.BF16 R80, R8.reuse, R18, R68 ;  /* 0x000000120850723c */ /* 0x044ff00000041844 */
[----:B------:R-:W-:Y:S01]  /*4f50*/  HMMA.16816.F32.BF16 R68, R8, R14, R64 ;  /* 0x0000000e0844723c */ /* 0x000fe20000041840 */
[----:B---3--:R-:W-:-:S02]  /*4f60*/  FFMA.FTZ R3, R125, c[0x0][0x2d0], -R7 ;  /* 0x0000b4007d037a23 */ /* 0x008fc40000010807 */
[----:B------:R-:W-:Y:S02]  /*4f70*/  IMAD.MOV.U32 R125, RZ, RZ, R119 ;  /* 0x000000ffff7d7224 */ /* 0x000fe400078e0077 */
[----:B------:R2:W-:Y:S01]  /*4f80*/  MUFU.EX2 R195, R3 ;  /* 0x0000000300c37308 */ /* 0x0005e20000000800 */
[----:B------:R-:W-:Y:S02]  /*4f90*/  IMAD.MOV.U32 R119, RZ, RZ, R193 ;  /* 0x000000ffff777224 */ /* 0x000fe400078e00c1 */
[C---:B-1----:R-:W-:Y:S08]  /*4fa0*/  HMMA.16816.F32.BF16 R64, R8.reuse, R26, R60 ;  /* 0x0000001a0840723c */ /* 0x042ff0000004183c */
[----:B------:R-:W-:Y:S01]  /*4fb0*/  HMMA.16816.F32.BF16 R140, R8, R16, R140 ;  /* 0x00000010088c723c */ /* 0x000fe2000004188c */
[----:B--2---:R-:W-:-:S07]  /*4fc0*/  FFMA.FTZ R3, R127, c[0x0][0x2d0], -R7 ;  /* 0x0000b4007f037a23 */ /* 0x004fce0000010807 */
[----:B------:R-:W-:Y:S01]  /*4fd0*/  HMMA.16816.F32.BF16 R104, R8, R12, R104 ;  /* 0x0000000c0868723c */ /* 0x000fe20000041868 */
[----:B------:R-:W-:Y:S01]  /*4fe0*/  IMAD.MOV.U32 R127, RZ, RZ, R102 ;  /* 0x000000ffff7f7224 */ /* 0x000fe200078e0066 */
[----:B------:R1:W2:Y:S01]  /*4ff0*/  MUFU.EX2 R194, R3 ;  /* 0x0000000300c27308 */ /* 0x0002a20000000800 */
[----:B------:R-:W-:-:S05]  /*5000*/  MOV R102, R163 ;  /* 0x000000a300667202 */ /* 0x000fca0000000f00 */
[C---:B------:R-:W-:Y:S08]  /*5010*/  HMMA.16816.F32.BF16 R92, R8.reuse, R24, R92 ;  /* 0x00000018085c723c */ /* 0x040ff0000004185c */
[----:B------:R-:W-:Y:S01]  /*5020*/  HMMA.16816.F32.BF16 R88, R8, R28, R72 ;  /* 0x0000001c0858723c */ /* 0x000fe20000041848 */
[----:B-1----:R-:W-:Y:S02]  /*5030*/  FFMA.FTZ R3, R128, c[0x0][0x2d0], -R7 ;  /* 0x0000b40080037a23 */ /* 0x002fe40000010807 */
[----:B------:R-:W-:-:S02]  /*5040*/  IMAD.MOV.U32 R128, RZ, RZ, R110 ;  /* 0x000000ffff807224 */ /* 0x000fc400078e006e */
[----:B------:R1:W-:Y:S03]  /*5050*/  MUFU.EX2 R193, R3 ;  /* 0x0000000300c17308 */ /* 0x0003e60000000800 */
[----:B------:R-:W-:Y:S07]  /*5060*/  HMMA.16816.F32.BF16 R60, R8, R30, R44 ;  /* 0x0000001e083c723c */ /* 0x000fee000004182c */
[----:B----4-:R-:W-:-:S02]  /*5070*/  F2FP.BF16.PACK_AB R8, R196, R251 ;  /* 0x000000fbc408723e */ /* 0x010fc400000010ff */
[----:B--2---:R-:W-:Y:S01]  /*5080*/  F2FP.BF16.PACK_AB R10, R194, R195 ;  /* 0x000000c3c20a723e */ /* 0x004fe200000010ff */
[----:B-1----:R-:W-:Y:S02]  /*5090*/  FFMA.FTZ R3, R129, c[0x0][0x2d0], -R0 ;  /* 0x0000b40081037a23 */ /* 0x002fe40000010800 */
[----:B------:R-:W-:Y:S02]  /*50a0*/  IMAD.MOV.U32 R129, RZ, RZ, R112 ;  /* 0x000000ffff817224 */ /* 0x000fe400078e0070 */
[----:B------:R1:W-:Y:S02]  /*50b0*/  MUFU.EX2 R252, R3 ;  /* 0x0000000300fc7308 */ /* 0x0003e40000000800 */
[----:B-1----:R-:W-:Y:S02]  /*50c0*/  FFMA.FTZ R3, R130, c[0x0][0x2d0], -R0 ;  /* 0x0000b40082037a23 */ /* 0x002fe40000010800 */
[----:B------:R-:W-:-:S04]  /*50d0*/  IMAD.MOV.U32 R130, RZ, RZ, R102 ;  /* 0x000000ffff827224 */ /* 0x000fc800078e0066 */
[----:B------:R1:W2:Y:S01]  /*50e0*/  MUFU.EX2 R192, R3 ;  /* 0x0000000300c07308 */ /* 0x0002a20000000800 */
[----:B------:R-:W-:Y:S02]  /*50f0*/  IMAD.MOV.U32 R102, RZ, RZ, R123 ;  /* 0x000000ffff667224 */ /* 0x000fe400078e007b */
[----:B------:R-:W-:Y:S02]  /*5100*/  IMAD.MOV.U32 R123, RZ, RZ, R179 ;  /* 0x000000ffff7b7224 */ /* 0x000fe400078e00b3 */
[----:B-1----:R-:W-:Y:S01]  /*5110*/  FFMA.FTZ R3, R131, c[0x0][0x2d0], -R0 ;  /* 0x0000b40083037a23 */ /* 0x002fe20000010800 */
[----:B--2---:R-:W-:Y:S01]  /*5120*/  F2FP.BF16.PACK_AB R9, R192, R252 ;  /* 0x000000fcc009723e */ /* 0x004fe200000010ff */
[----:B------:R-:W-:Y:S01]  /*5130*/  IMAD.MOV.U32 R131, RZ, RZ, R100 ;  /* 0x000000ffff837224 */ /* 0x000fe200078e0064 */
[----:B------:R-:W-:Y:S01]  /*5140*/  MOV R100, R178 ;  /* 0x000000b200647202 */ /* 0x000fe20000000f00 */
[----:B------:R1:W-:Y:S02]  /*5150*/  MUFU.EX2 R191, R3 ;  /* 0x0000000300bf7308 */ /* 0x0003e40000000800 */
[----:B-1----:R-:W-:-:S06]  /*5160*/  FFMA.FTZ R3, R134, c[0x0][0x2d0], -R0 ;  /* 0x0000b40086037a23 */ /* 0x002fcc0000010800 */
[----:B------:R1:W2:Y:S02]  /*5170*/  MUFU.EX2 R189, R3 ;  /* 0x0000000300bd7308 */ /* 0x0002a40000000800 */
[----:B-1----:R-:W-:Y:S01]  /*5180*/  FFMA.FTZ R3, R133, c[0x0][0x2d0], -R7 ;  /* 0x0000b40085037a23 */ /* 0x002fe20000010807 */
[----:B--2---:R-:W-:-:S05]  /*5190*/  F2FP.BF16.PACK_AB R11, R189, R191 ;  /* 0x000000bfbd0b723e */ /* 0x004fca00000010ff */
[----:B------:R1:W-:Y:S02]  /*51a0*/  MUFU.EX2 R190, R3 ;  /* 0x0000000300be7308 */ /* 0x0003e40000000800 */
[C---:B------:R-:W-:Y:S07]  /*51b0*/  HMMA.16816.F32.BF16 R20, R8.reuse, R12, R52 ;  /* 0x0000000c0814723c */ /* 0x040fee0000041834 */
[----:B------:R-:W-:Y:S01]  /*51c0*/  IMAD.MOV.U32 R55, RZ, RZ, R165 ;  /* 0x000000ffff377224 */ /* 0x000fe200078e00a5 */
[----:B------:R-:W-:Y:S01]  /*51d0*/  HMMA.16816.F32.BF16 R36, R8, R14, R36 ;  /* 0x0000000e0824723c */ /* 0x000fe20000041824 */
[----:B------:R-:W-:Y:S01]  /*51e0*/  LDSM.16.MT88.4 R12, [R231+0x1900] ;  /* 0x00190000e70c783b */ /* 0x000fe20000004200 */
[----:B-1----:R-:W-:-:S04]  /*51f0*/  FFMA.FTZ R3, R132, c[0x0][0x2d0], -R7 ;  /* 0x0000b40084037a23 */ /* 0x002fc80000010807 */
[----:B------:R1:W-:Y:S02]  /*5200*/  MUFU.EX2 R188, R3 ;  /* 0x0000000300bc7308 */ /* 0x0003e40000000800 */
[C---:B------:R-:W-:Y:S08]  /*5210*/  HMMA.16816.F32.BF16 R44, R8.reuse, R18, R40 ;  /* 0x00000012082c723c */ /* 0x040ff00000041828 */
[----:B------:R-:W-:Y:S01]  /*5220*/  HMMA.16816.F32.BF16 R48, R8, R16, R48 ;  /* 0x000000100830723c */ /* 0x000fe20000041830 */
[----:B------:R-:W2:Y:S01]  /*5230*/  LDSM.16.MT88.4 R16, [R228+0x1900] ;  /* 0x00190000e410783b */ /* 0x000ea20000004200 */
[----:B-1----:R-:W-:-:S06]  /*5240*/  FFMA.FTZ R3, R138, c[0x0][0x2d0], -R6 ;  /* 0x0000b4008a037a23 */ /* 0x002fcc0000010806 */
[C---:B------:R-:W-:Y:S01]  /*5250*/  HMMA.16816.F32.BF16 R40, R8.reuse, R24, R76 ;  /* 0x000000180828723c */ /* 0x040fe2000004184c */
[----:B------:R1:W-:Y:S07]  /*5260*/  MUFU.EX2 R138, R3 ;  /* 0x00000003008a7308 */ /* 0x0003ee0000000800 */
[C---:B------:R-:W-:Y:S01]  /*5270*/  HMMA.16816.F32.BF16 R56, R8.reuse, R26, R56 ;  /* 0x0000001a0838723c */ /* 0x040fe20000041838 */
[----:B------:R-:W-:Y:S07]  /*5280*/  LDSM.16.MT88.4 R24, [R229+0x1900] ;  /* 0x00190000e518783b */ /* 0x000fee0000004200 */
[----:B------:R-:W-:Y:S01]  /*5290*/  HMMA.16816.F32.BF16 R84, R8, R28, R84 ;  /* 0x0000001c0854723c */ /* 0x000fe20000041854 */
[----:B-1----:R-:W-:-:S02]  /*52a0*/  FFMA.FTZ R3, R156, c[0x0][0x2d0], -R6 ;  /* 0x0000b4009c037a23 */ /* 0x002fc40000010806 */
[----:B------:R-:W-:Y:S02]  /*52b0*/  IMAD.MOV.U32 R156, RZ, RZ, R151 ;  /* 0x000000ffff9c7224 */ /* 0x000fe400078e0097 */
[----:B------:R1:W3:Y:S03]  /*52c0*/  MUFU.EX2 R134, R3 ;  /* 0x0000000300867308 */ /* 0x0002e60000000800 */
[----:B------:R-:W-:Y:S01]  /*52d0*/  HMMA.16816.F32.BF16 R72, R8, R30, R32 ;  /* 0x0000001e0848723c */ /* 0x000fe20000041820 */
[----:B------:R-:W4:Y:S04]  /*52e0*/  LDSM.16.MT88.4 R32, [R230+0x1900] ;  /* 0x00190000e620783b */ /* 0x000f280000004200 */
[----:B------:R-:W-:Y:S01]  /*52f0*/  LDSM.16.MT88.4 R28, [R230+0x2100] ;  /* 0x00210000e61c783b */ /* 0x000fe20000004200 */
[----:B-1----:R-:W-:Y:S01]  /*5300*/  FFMA.FTZ R3, R152, c[0x0][0x2d0], -R6 ;  /* 0x0000b40098037a23 */ /* 0x002fe20000010806 */
[----:B---3--:R-:W-:-:S02]  /*5310*/  F2FP.BF16.PACK_AB R8, R134, R138 ;  /* 0x0000008a8608723e */ /* 0x008fc400000010ff */
[----:B------:R-:W-:Y:S01]  /*5320*/  MOV R152, R166 ;  /* 0x000000a600987202 */ /* 0x000fe20000000f00 */
[----:B------:R1:W-:Y:S02]  /*5330*/  MUFU.EX2 R133, R3 ;  /* 0x0000000300857308 */ /* 0x0003e40000000800 */
[----:B-1----:R-:W-:Y:S02]  /*5340*/  FFMA.FTZ R3, R153, c[0x0][0x2d0], -R6 ;  /* 0x0000b40099037a23 */ /* 0x002fe40000010806 */
[----:B------:R-:W-:-:S04]  /*5350*/  IMAD.MOV.U32 R153, RZ, RZ, R96 ;  /* 0x000000ffff997224 */ /* 0x000fc800078e0060 */
[----:B------:R1:W3:Y:S02]  /*5360*/  MUFU.EX2 R132, R3 ;  /* 0x0000000300847308 */ /* 0x0002e40000000800 */
[----:B-1----:R-:W-:Y:S01]  /*5370*/  FFMA.FTZ R3, R157, c[0x0][0x2d0], -R5 ;  /* 0x0000b4009d037a23 */ /* 0x002fe20000010805 */
[----:B---3--:R-:W-:Y:S01]  /*5380*/  F2FP.BF16.PACK_AB R10, R132, R133 ;  /* 0x00000085840a723e */ /* 0x008fe200000010ff */
[----:B------:R-:W-:-:S04]  /*5390*/  IMAD.MOV.U32 R157, RZ, RZ, R127 ;  /* 0x000000ffff9d7224 */ /* 0x000fc800078e007f */
        /* <DEDUP_REMOVED lines=8> */
[----:B-1----:R-:W-:Y:S01]  /*5420*/  FFMA.FTZ R3, R155, c[0x0][0x2d0], -R5 ;  /* 0x0000b4009b037a23 */ /* 0x002fe20000010805 */
[----:B------:R-:W-:-:S05]  /*5430*/  MOV R155, R113 ;  /* 0x00000071009b7202 */ /* 0x000fca0000000f00 */
[----:B------:R1:W3:Y:S02]  /*5440*/  MUFU.EX2 R113, R3 ;  /* 0x0000000300717308 */ /* 0x0002e40000000800 */
[----:B-1----:R-:W-:Y:S01]  /*5450*/  FFMA.FTZ R3, R159, c[0x0][0x2d0], -R7 ;  /* 0x0000b4009f037a23 */ /* 0x002fe20000010807 */
[----:B---3--:R-:W-:Y:S01]  /*5460*/  F2FP.BF16.PACK_AB R11, R113, R112 ;  /* 0x00000070710b723e */ /* 0x008fe200000010ff */
[----:B------:R-:W-:-:S04]  /*5470*/  IMAD.MOV.U32 R159, RZ, RZ, R111 ;  /* 0x000000ffff9f7224 */ /* 0x000fc800078e006f */
[----:B------:R1:W-:Y:S02]  /*5480*/  MUFU.EX2 R111, R3 ;  /* 0x00000003006f7308 */ /* 0x0003e40000000800 */
[C---:B--2---:R-:W-:Y:S08]  /*5490*/  HMMA.16816.F32.BF16 R140, R8.reuse, R16, R140 ;  /* 0x00000010088c723c */ /* 0x044ff0000004188c */
[----:B----4-:R-:W-:Y:S01]  /*54a0*/  HMMA.16816.F32.BF16 R76, R8, R32, R88 ;  /* 0x00000020084c723c */ /* 0x010fe20000041858 */
[----:B-1----:R-:W-:-:S04]  /*54b0*/  FFMA.FTZ R3, R148, c[0x0][0x2d0], -R7 ;  /* 0x0000b40094037a23 */ /* 0x002fc80000010807 */
[----:B------:R1:W-:Y:S02]  /*54c0*/  MUFU.EX2 R110, R3 ;  /* 0x00000003006e7308 */ /* 0x0003e40000000800 */
[----:B-1----:R-:W-:-:S06]  /*54d0*/  FFMA.FTZ R3, R150, c[0x0][0x2d0], -R7 ;  /* 0x0000b40096037a23 */ /* 0x002fcc0000010807 */
[----:B------:R1:W-:Y:S02]  /*54e0*/  MUFU.EX2 R109, R3 ;  /* 0x00000003006d7308 */ /* 0x0003e40000000800 */
[----:B-1----:R-:W-:Y:S02]  /*54f0*/  FFMA.FTZ R3, R149, c[0x0][0x2d0], -R7 ;  /* 0x0000b40095037a23 */ /* 0x002fe40000010807 */
[C---:B------:R-:W-:Y:S04]  /*5500*/  HMMA.16816.F32.BF16 R148, R8.reuse, R18, R80 ;  /* 0x000000120894723c */ /* 0x040fe80000041850 */
[----:B------:R1:W-:Y:S04]  /*5510*/  MUFU.EX2 R108, R3 ;  /* 0x00000003006c7308 */ /* 0x0003e80000000800 */
[----:B------:R-:W-:Y:S01]  /*5520*/  HMMA.16816.F32.BF16 R80, R8, R26, R64 ;  /* 0x0000001a0850723c */ /* 0x000fe20000041840 */
[----:B-1----:R-:W-:-:S07]  /*5530*/  FFMA.FTZ R3, R160, c[0x0][0x2d0], -R0 ;  /* 0x0000b400a0037a23 */ /* 0x002fce0000010800 */
[----:B------:R-:W-:Y:S01]  /*5540*/  HMMA.16816.F32.BF16 R160, R8, R12, R104 ;  /* 0x0000000c08a0723c */ /* 0x000fe20000041868 */
[----:B------:R1:W-:Y:S02]  /*5550*/  MUFU.EX2 R106, R3 ;  /* 0x00000003006a7308 */ /* 0x0003e40000000800 */
[----:B-1----:R-:W-:-:S05]  /*5560*/  FFMA.FTZ R3, R164, c[0x0][0x2d0], -R0 ;  /* 0x0000b400a4037a23 */ /* 0x002fca0000010800 */
[C---:B------:R-:W-:Y:S01]  /*5570*/  HMMA.16816.F32.BF16 R164, R8.reuse, R14, R68 ;  /* 0x0000000e08a4723c */ /* 0x040fe20000041844 */
[----:B------:R1:W2:Y:S07]  /*5580*/  MUFU.EX2 R105, R3 ;  /* 0x0000000300697308 */ /* 0x0002ae0000000800 */
[----:B------:R-:W-:Y:S01]  /*5590*/  HMMA.16816.F32.BF16 R68, R8, R34, R60 ;  /* 0x000000220844723c */ /* 0x000fe2000004183c */
[----:B-1----:R-:W-:Y:S02]  /*55a0*/  FFMA.FTZ R3, R169, c[0x0][0x2d0], -R0 ;  /* 0x0000b400a9037a23 */ /* 0x002fe40000010800 */
[----:B------:R-:W-:-:S02]  /*55b0*/  IMAD.MOV.U32 R169, RZ, RZ, R98 ;  /* 0x000000ffffa97224 */ /* 0x000fc400078e0062 */
[----:B------:R1:W-:Y:S01]  /*55c0*/  MUFU.EX2 R104, R3 ;  /* 0x0000000300687308 */ /* 0x0003e20000000800 */
[----:B------:R-:W-:Y:S02]  /*55d0*/  IMAD.MOV.U32 R98, RZ, RZ, R177 ;  /* 0x000000ffff627224 */ /* 0x000fe400078e00b1 */
[----:B------:R-:W-:Y:S02]  /*55e0*/  HMMA.16816.F32.BF16 R176, R8, R24, R92 ;  /* 0x0000001808b0723c */ /* 0x000fe4000004185c */
[----:B------:R-:W-:-:S05]  /*55f0*/  IMAD.MOV.U32 R127, RZ, RZ, R98 ;  /* 0x000000ffff7f7224 */ /* 0x000fca00078e0062 */
[----:B------:R-:W-:Y:S02]  /*5600*/  F2FP.BF16.PACK_AB R8, R190, R193 ;  /* 0x000000c1be08723e */ /* 0x000fe400000010ff */
[----:B--2---:R-:W-:Y:S02]  /*5610*/  F2FP.BF16.PACK_AB R9, R105, R106 ;  /* 0x0000006a6909723e */ /* 0x004fe400000010ff */
[----:B------:R-:W-:Y:S01]  /*5620*/  F2FP.BF16.PACK_AB R10, R111, R188 ;  /* 0x000000bc6f0a723e */ /* 0x000fe200000010ff */
[----:B-1----:R-:W-:Y:S02]  /*5630*/  FFMA.FTZ R3, R170, c[0x0][0x2d0], -R0 ;  /* 0x0000b400aa037a23 */ /* 0x002fe40000010800 */
[----:B------:R-:W-:Y:S02]  /*5640*/  IMAD.MOV.U32 R170, RZ, RZ, R152 ;  /* 0x000000ffffaa7224 */ /* 0x000fe400078e0098 */
[----:B------:R-:W-:Y:S02]  /*5650*/  IMAD.MOV.U32 R152, RZ, RZ, R156 ;  /* 0x000000ffff987224 */ /* 0x000fe400078e009c */
[----:B------:R-:W-:Y:S01]  /*5660*/  IMAD.MOV.U32 R156, RZ, RZ, R99 ;  /* 0x000000ffff9c7224 */ /* 0x000fe200078e0063 */
[----:B------:R-:W-:-:S02]  /*5670*/  MOV R99, R103 ;  /* 0x0000006700637202 */ /* 0x000fc40000000f00 */
[----:B------:R1:W2:Y:S02]  /*5680*/  MUFU.EX2 R103, R3 ;  /* 0x0000000300677308 */ /* 0x0002a40000000800 */
[----:B-1----:R-:W-:Y:S01]  /*5690*/  FFMA.FTZ R3, R168, c[0x0][0x2d0], -R7 ;  /* 0x0000b400a8037a23 */ /* 0x002fe20000010807 */
[----:B--2---:R-:W-:Y:S01]  /*56a0*/  F2FP.BF16.PACK_AB R11, R103, R104 ;  /* 0x00000068670b723e */ /* 0x004fe200000010ff */
[----:B------:R-:W-:-:S04]  /*56b0*/  IMAD.MOV.U32 R168, RZ, RZ, R55 ;  /* 0x000000ffffa87224 */ /* 0x000fc800078e0037 */
[----:B------:R1:W-:Y:S02]  /*56c0*/  MUFU.EX2 R107, R3 ;  /* 0x00000003006b7308 */ /* 0x0003e40000000800 */
[C---:B------:R-:W-:Y:S08]  /*56d0*/  HMMA.16816.F32.BF16 R64, R8.reuse, R16, R48 ;  /* 0x000000100840723c */ /* 0x040ff00000041830 */
[----:B------:R-:W-:Y:S01]  /*56e0*/  HMMA.16816.F32.BF16 R60, R8, R18, R44 ;  /* 0x00000012083c723c */ /* 0x000fe2000004182c */
[----:B------:R-:W-:Y:S01]  /*56f0*/  LDSM.16.MT88.4 R16, [R231+0x2100] ;  /* 0x00210000e710783b */ /* 0x000fe20000004200 */
[----:B-1----:R-:W-:-:S02]  /*5700*/  FFMA.FTZ R3, R171, c[0x0][0x2d0], -R6 ;  /* 0x0000b400ab037a23 */ /* 0x002fc40000010806 */
[----:B------:R-:W-:Y:S02]  /*5710*/  IMAD.MOV.U32 R171, RZ, RZ, R124 ;  /* 0x000000ffffab7224 */ /* 0x000fe400078e007c */
[----:B------:R-:W-:Y:S02]  /*5720*/  IMAD.MOV.U32 R124, RZ, RZ, R101 ;  /* 0x000000ffff7c7224 */ /* 0x000fe400078e0065 */
[C---:B------:R-:W-:Y:S01]  /*5730*/  HMMA.16816.F32.BF16 R52, R8.reuse, R12, R20 ;  /* 0x0000000c0834723c */ /* 0x040fe20000041814 */
[----:B------:R1:W-:Y:S01]  /*5740*/  MUFU.EX2 R101, R3 ;  /* 0x0000000300657308 */ /* 0x0003e20000000800 */
[----:B------:R-:W2:Y:S06]  /*5750*/  LDSM.16.MT88.4 R20, [R228+0x2100] ;  /* 0x00210000e414783b */ /* 0x000eac0000004200 */
[C---:B------:R-:W-:Y:S01]  /*5760*/  HMMA.16816.F32.BF16 R48, R8.reuse, R14, R36 ;  /* 0x0000000e0830723c */ /* 0x040fe20000041824 */
[----:B------:R-:W3:Y:S07]  /*5770*/  LDSM.16.MT88.4 R12, [R229+0x2100] ;  /* 0x00210000e50c783b */ /* 0x000eee0000004200 */
[----:B------:R-:W-:Y:S01]  /*5780*/  HMMA.16816.F32.BF16 R44, R8, R32, R84 ;  /* 0x00000020082c723c */ /* 0x000fe20000041854 */
[----:B-1----:R-:W-:Y:S01]  /*5790*/  FFMA.FTZ R3, R173, c[0x0][0x2d0], -R6 ;  /* 0x0000b400ad037a23 */ /* 0x002fe20000010806 */
[----:B------:R-:W-:-:S03]  /*57a0*/  MOV R173, R102 ;  /* 0x0000006600ad7202 */ /* 0x000fc60000000f00 */
[----:B------:R1:W4:Y:S03]  /*57b0*/  MUFU.EX2 R102, R3 ;  /* 0x0000000300667308 */ /* 0x0003260000000800 */
[C---:B------:R-:W-:Y:S08]  /*57c0*/  HMMA.16816.F32.BF16 R36, R8.reuse, R24, R40 ;  /* 0x000000180824723c */ /* 0x040ff00000041828 */
[----:B------:R-:W-:Y:S01]  /*57d0*/  HMMA.16816.F32.BF16 R40, R8, R26, R56 ;  /* 0x0000001a0828723c */ /* 0x000fe20000041838 */
[----:B------:R-:W2:Y:S01]  /*57e0*/  LDSM.16.MT88.4 R24, [R228+0x2900] ;  /* 0x00290000e418783b */ /* 0x000ea20000004200 */
[----:B-1----:R-:W-:-:S02]  /*57f0*/  FFMA.FTZ R3, R172, c[0x0][0x2d0], -R6 ;  /* 0x0000b400ac037a23 */ /* 0x002fc40000010806 */
[----:B------:R-:W-:-:S04]  /*5800*/  IMAD.MOV.U32 R172, RZ, RZ, R97 ;  /* 0x000000ffffac7224 */ /* 0x000fc800078e0061 */
[----:B------:R-:W-:Y:S01]  /*5810*/  HMMA.16816.F32.BF16 R32, R8, R34, R72 ;  /* 0x000000220820723c */ /* 0x000fe20000041848 */
[----:B------:R1:W-:Y:S06]  /*5820*/  MUFU.EX2 R100, R3 ;  /* 0x0000000300647308 */ /* 0x0003ec0000000800 */
[----:B----4-:R-:W-:Y:S01]  /*5830*/  F2FP.BF16.PACK_AB R8, R102, R101 ;  /* 0x000000656608723e */ /* 0x010fe200000010ff */
[----:B-1----:R-:W-:Y:S02]  /*5840*/  FFMA.FTZ R3, R174, c[0x0][0x2d0], -R6 ;  /* 0x0000b400ae037a23 */ /* 0x002fe40000010806 */
[----:B------:R-:W-:-:S02]  /*5850*/  IMAD.MOV.U32 R174, RZ, RZ, R99 ;  /* 0x000000ffffae7224 */ /* 0x000fc400078e0063 */
        /* <DEDUP_REMOVED lines=23> */
[C---:B------:R-:W-:Y:S08]  /*59d0*/  HMMA.16816.F32.BF16 R80, R8.reuse, R14, R80 ;  /* 0x0000000e0850723c */ /* 0x040ff00000041850 */
[----:B------:R-:W-:Y:S01]  /*59e0*/  HMMA.16816.F32.BF16 R76, R8, R28, R76 ;  /* 0x0000001c084c723c */ /* 0x000fe2000004184c */
[----:B-1----:R-:W-:-:S04]  /*59f0*/  FFMA.FTZ R3, R186, c[0x0][0x2d0], -R0 ;  /* 0x0000b400ba037a23 */ /* 0x002fc80000010800 */
[----:B------:R1:W3:Y:S03]  /*5a00*/  MUFU.EX2 R91, R3 ;  /* 0x00000003005b7308 */ /* 0x0002e60000000800 */
[----:B------:R-:W-:Y:S07]  /*5a10*/  HMMA.16816.F32.BF16 R68, R8, R30, R68 ;  /* 0x0000001e0844723c */ /* 0x000fee0000041844 */
[----:B------:R-:W-:-:S02]  /*5a20*/  F2FP.BF16.PACK_AB R8, R109, R110 ;  /* 0x0000006e6d08723e */ /* 0x000fc400000010ff */
[----:B--2---:R-:W-:Y:S02]  /*5a30*/  F2FP.BF16.PACK_AB R9, R93, R94 ;  /* 0x0000005e5d09723e */ /* 0x004fe400000010ff */
[----:B------:R-:W-:Y:S01]  /*5a40*/  F2FP.BF16.PACK_AB R10, R107, R108 ;  /* 0x0000006c6b0a723e */ /* 0x000fe200000010ff */
[----:B-1----:R-:W-:Y:S01]  /*5a50*/  FFMA.FTZ R3, R144, c[0x0][0x2d0], -R6 ;  /* 0x0000b40090037a23 */ /* 0x002fe20000010806 */
[----:B---3--:R-:W-:-:S03]  /*5a60*/  F2FP.BF16.PACK_AB R11, R91, R92 ;  /* 0x0000005c5b0b723e */ /* 0x008fc600000010ff */
[----:B------:R1:W-:Y:S04]  /*5a70*/  MUFU.EX2 R90, R3 ;  /* 0x00000003005a7308 */ /* 0x0003e80000000800 */
[C---:B------:R-:W-:Y:S08]  /*5a80*/  HMMA.16816.F32.BF16 R64, R8.reuse, R20, R64 ;  /* 0x000000140840723c */ /* 0x040ff00000041840 */
[----:B------:R-:W-:Y:S01]  /*5a90*/  HMMA.16816.F32.BF16 R60, R8, R22, R60 ;  /* 0x00000016083c723c */ /* 0x000fe2000004183c */
[----:B------:R-:W2:Y:S01]  /*5aa0*/  LDSM.16.MT88.4 R20, [R231+0x2900] ;  /* 0x00290000e714783b */ /* 0x000ea20000004200 */
[----:B-1----:R-:W-:-:S04]  /*5ab0*/  FFMA.FTZ R3, R146, c[0x0][0x2d0], -R6 ;  /* 0x0000b40092037a23 */ /* 0x002fc80000010806 */
[----:B------:R1:W3:Y:S02]  /*5ac0*/  MUFU.EX2 R89, R3 ;  /* 0x0000000300597308 */ /* 0x0002e40000000800 */
[C---:B------:R-:W-:Y:S08]  /*5ad0*/  HMMA.16816.F32.BF16 R52, R8.reuse, R16, R52 ;  /* 0x000000100834723c */ /* 0x040ff00000041834 */
[----:B------:R-:W-:Y:S01]  /*5ae0*/  HMMA.16816.F32.BF16 R48, R8, R18, R48 ;  /* 0x000000120830723c */ /* 0x000fe20000041830 */
[----:B------:R-:W4:Y:S01]  /*5af0*/  LDSM.16.MT88.4 R16, [R229+0x2900] ;  /* 0x00290000e510783b */ /* 0x000f220000004200 */
[----:B-1----:R-:W-:-:S06]  /*5b00*/  FFMA.FTZ R3, R145, c[0x0][0x2d0], -R6 ;  /* 0x0000b40091037a23 */ /* 0x002fcc0000010806 */
[C---:B------:R-:W-:Y:S01]  /*5b10*/  HMMA.16816.F32.BF16 R36, R8.reuse, R12, R36 ;  /* 0x0000000c0824723c */ /* 0x040fe20000041824 */
[----:B------:R1:W-:Y:S07]  /*5b20*/  MUFU.EX2 R88, R3 ;  /* 0x0000000300587308 */ /* 0x0003ee0000000800 */
[C---:B------:R-:W-:Y:S01]  /*5b30*/  HMMA.16816.F32.BF16 R40, R8.reuse, R14, R40 ;  /* 0x0000000e0828723c */ /* 0x040fe20000041828 */
[----:B------:R-:W2:Y:S07]  /*5b40*/  LDSM.16.MT88.4 R12, [R230+0x2900] ;  /* 0x00290000e60c783b */ /* 0x000eae0000004200 */
[----:B------:R-:W-:Y:S01]  /*5b50*/  HMMA.16816.F32.BF16 R32, R8, R30, R32 ;  /* 0x0000001e0820723c */ /* 0x000fe20000041820 */
[----:B-1----:R-:W-:-:S04]  /*5b60*/  FFMA.FTZ R3, R147, c[0x0][0x2d0], -R6 ;  /* 0x0000b40093037a23 */ /* 0x002fc80000010806 */
[----:B------:R1:W1:Y:S03]  /*5b70*/  MUFU.EX2 R87, R3 ;  /* 0x0000000300577308 */ /* 0x0002660000000800 */
[----:B------:R-:W-:Y:S07]  /*5b80*/  HMMA.16816.F32.BF16 R44, R8, R28, R44 ;  /* 0x0000001c082c723c */ /* 0x000fee000004182c */
[----:B---3--:R-:W-:Y:S01]  /*5b90*/  F2FP.BF16.PACK_AB R8, R89, R90 ;  /* 0x0000005a5908723e */ /* 0x008fe200000010ff */
[----:B-1----:R-:W-:Y:S01]  /*5ba0*/  FFMA.FTZ R3, R187, c[0x0][0x2d0], -R5 ;  /* 0x0000b400bb037a23 */ /* 0x002fe20000010805 */
[----:B------:R-:W-:-:S03]  /*5bb0*/  F2FP.BF16.PACK_AB R10, R87, R88 ;  /* 0x00000058570a723e */ /* 0x000fc600000010ff */
[----:B------:R1:W-:Y:S02]  /*5bc0*/  MUFU.EX2 R86, R3 ;  /* 0x0000000300567308 */ /* 0x0003e40000000800 */
[----:B-1----:R-:W-:-:S06]  /*5bd0*/  FFMA.FTZ R3, R211, c[0x0][0x2d0], -R5 ;  /* 0x0000b400d3037a23 */ /* 0x002fcc0000010805 */
[----:B------:R1:W3:Y:S02]  /*5be0*/  MUFU.EX2 R85, R3 ;  /* 0x0000000300557308 */ /* 0x0002e40000000800 */
[----:B-1----:R-:W-:Y:S01]  /*5bf0*/  FFMA.FTZ R3, R209, c[0x0][0x2d0], -R5 ;  /* 0x0000b400d1037a23 */ /* 0x002fe20000010805 */
[----:B---3--:R-:W-:-:S05]  /*5c00*/  F2FP.BF16.PACK_AB R9, R85, R86 ;  /* 0x000000565509723e */ /* 0x008fca00000010ff */
        /* <DEDUP_REMOVED lines=8> */
[----:B-1----:R-:W-:Y:S02]  /*5c90*/  FFMA.FTZ R3, R174, c[0x0][0x2d0], -R7 ;  /* 0x0000b400ae037a23 */ /* 0x002fe40000010807 */
[----:B------:R-:W-:Y:S01]  /*5ca0*/  IMAD.MOV.U32 R174, RZ, RZ, R172 ;  /* 0x000000ffffae7224 */ /* 0x000fe200078e00ac */
[----:B------:R-:W-:-:S03]  /*5cb0*/  MOV R172, R173 ;  /* 0x000000ad00ac7202 */ /* 0x000fc60000000f00 */
[----:B------:R1:W-:Y:S01]  /*5cc0*/  MUFU.EX2 R72, R3 ;  /* 0x0000000300487308 */ /* 0x0003e20000000800 */
[----:B------:R-:W-:Y:S02]  /*5cd0*/  IMAD.MOV.U32 R173, RZ, RZ, R171 ;  /* 0x000000ffffad7224 */ /* 0x000fe400078e00ab */
[----:B------:R-:W-:Y:S02]  /*5ce0*/  IMAD.MOV.U32 R171, RZ, RZ, R168 ;  /* 0x000000ffffab7224 */ /* 0x000fe400078e00a8 */
[----:B------:R-:W-:Y:S02]  /*5cf0*/  IMAD.MOV.U32 R168, RZ, RZ, R170 ;  /* 0x000000ffffa87224 */ /* 0x000fe400078e00aa */
[----:B------:R-:W-:Y:S02]  /*5d00*/  IMAD.MOV.U32 R170, RZ, RZ, R169 ;  /* 0x000000ffffaa7224 */ /* 0x000fe400078e00a9 */
[----:B------:R-:W-:Y:S01]  /*5d10*/  IMAD.MOV.U32 R169, RZ, RZ, R159 ;  /* 0x000000ffffa97224 */ /* 0x000fe200078e009f */
[----:B------:R-:W-:Y:S01]  /*5d20*/  MOV R159, R155 ;  /* 0x0000009b009f7202 */ /* 0x000fe20000000f00 */
[----:B------:R-:W-:-:S02]  /*5d30*/  IMAD.MOV.U32 R155, RZ, RZ, R154 ;  /* 0x000000ffff9b7224 */ /* 0x000fc400078e009a */
[----:B------:R-:W-:Y:S01]  /*5d40*/  IMAD.MOV.U32 R154, RZ, RZ, R125 ;  /* 0x000000ffff9a7224 */ /* 0x000fe200078e007d */
[C---:B------:R-:W-:Y:S01]  /*5d50*/  HMMA.16816.F32.BF16 R140, R8.reuse, R24, R140 ;  /* 0x00000018088c723c */ /* 0x040fe2000004188c */
[----:B------:R-:W-:Y:S02]  /*5d60*/  IMAD.MOV.U32 R125, RZ, RZ, R234 ;  /* 0x000000ffff7d7224 */ /* 0x000fe400078e00ea */
[----:B-1----:R-:W-:Y:S01]  /*5d70*/  FFMA.FTZ R3, R174, c[0x0][0x2d0], -R7 ;  /* 0x0000b400ae037a23 */ /* 0x002fe20000010807 */
[----:B------:R1:W5:Y:S03]  /*5d80*/  LDL.LU R234, [R1+0x18] ;  /* 0x0000180001ea7983 */ /* 0x0003660000300800 */
[----:B------:R2:W-:Y:S01]  /*5d90*/  MUFU.EX2 R59, R3 ;  /* 0x00000003003b7308 */ /* 0x0005e20000000800 */
[----:B------:R-:W-:Y:S01]  /*5da0*/  HMMA.16816.F32.BF16 R148, R8, R26, R148 ;  /* 0x0000001a0894723c */ /* 0x000fe20000041894 */
[----:B--2---:R-:W-:-:S02]  /*5db0*/  FFMA.FTZ R3, R172, c[0x0][0x2d0], -R0 ;  /* 0x0000b400ac037a23 */ /* 0x004fc40000010800 */
[----:B------:R-:W-:Y:S02]  /*5dc0*/  IMAD.MOV.U32 R172, RZ, RZ, R173 ;  /* 0x000000ffffac7224 */ /* 0x000fe400078e00ad */
[----:B------:R-:W-:Y:S01]  /*5dd0*/  IMAD.MOV.U32 R173, RZ, RZ, R171 ;  /* 0x000000ffffad7224 */ /* 0x000fe200078e00ab */
[----:B------:R-:W-:Y:S01]  /*5de0*/  MOV R171, R168 ;  /* 0x000000a800ab7202 */ /* 0x000fe20000000f00 */
[----:B------:R2:W-:Y:S01]  /*5df0*/  MUFU.EX2 R58, R3 ;  /* 0x00000003003a7308 */ /* 0x0005e20000000800 */
[----:B------:R-:W-:Y:S02]  /*5e00*/  IMAD.MOV.U32 R168, RZ, RZ, R170 ;  /* 0x000000ffffa87224 */ /* 0x000fe400078e00aa */
[----:B------:R-:W-:Y:S02]  /*5e10*/  IMAD.MOV.U32 R170, RZ, RZ, R169 ;  /* 0x000000ffffaa7224 */ /* 0x000fe400078e00a9 */
[----:B------:R-:W-:Y:S02]  /*5e20*/  IMAD.MOV.U32 R169, RZ, RZ, R159 ;  /* 0x000000ffffa97224 */ /* 0x000fe400078e009f */
[----:B------:R-:W-:-:S02]  /*5e30*/  IMAD.MOV.U32 R159, RZ, RZ, R155 ;  /* 0x000000ffff9f7224 */ /* 0x000fc400078e009b */
[----:B------:R-:W-:Y:S01]  /*5e40*/  IMAD.MOV.U32 R155, RZ, RZ, R154 ;  /* 0x000000ffff9b7224 */ /* 0x000fe200078e009a */
[----:B------:R-:W-:Y:S01]  /*5e50*/  HMMA.16816.F32.BF16 R160, R8, R20, R160 ;  /* 0x0000001408a0723c */ /* 0x000fe200000418a0 */
[----:B------:R-:W-:Y:S01]  /*5e60*/  MOV R154, R123 ;  /* 0x0000007b009a7202 */ /* 0x000fe20000000f00 */
[----:B------:R-:W-:Y:S02]  /*5e70*/  IMAD.MOV.U32 R123, RZ, RZ, R4 ;  /* 0x000000ffff7b7224 */ /* 0x000fe400078e0004 */
[----:B------:R-:W-:Y:S02]  /*5e80*/  IMAD.MOV.U32 R4, RZ, RZ, R233 ;  /* 0x000000ffff047224 */ /* 0x000fe400078e00e9 */
[----:B--2---:R-:W-:Y:S01]  /*5e90*/  FFMA.FTZ R3, R172, c[0x0][0x2d0], -R0 ;  /* 0x0000b400ac037a23 */ /* 0x004fe20000010800 */
[----:B------:R1:W5:Y:S01]  /*5ea0*/  LDL.LU R233, [R1+0x14] ;  /* 0x0000140001e97983 */ /* 0x0003620000300800 */
[----:B------:R-:W-:Y:S02]  /*5eb0*/  IMAD.MOV.U32 R172, RZ, RZ, R173 ;  /* 0x000000ffffac7224 */ /* 0x000fe400078e00ad */
[----:B------:R-:W-:Y:S01]  /*5ec0*/  IMAD.MOV.U32 R173, RZ, RZ, R171 ;  /* 0x000000ffffad7224 */ /* 0x000fe200078e00ab */
[----:B------:R2:W1:Y:S01]  /*5ed0*/  MUFU.EX2 R57, R3 ;  /* 0x0000000300397308 */ /* 0x0004620000000800 */
[----:B------:R-:W-:Y:S01]  /*5ee0*/  IMAD.MOV.U32 R171, RZ, RZ, R168 ;  /* 0x000000ffffab7224 */ /* 0x000fe200078e00a8 */
[----:B------:R-:W-:Y:S01]  /*5ef0*/  MOV R168, R170 ;  /* 0x000000aa00a87202 */ /* 0x000fe20000000f00 */
[----:B------:R-:W-:-:S02]  /*5f00*/  IMAD.MOV.U32 R170, RZ, RZ, R169 ;  /* 0x000000ffffaa7224 */ /* 0x000fc400078e00a9 */
[----:B------:R-:W-:Y:S01]  /*5f10*/  IMAD.MOV.U32 R169, RZ, RZ, R159 ;  /* 0x000000ffffa97224 */ /* 0x000fe200078e009f */
[C---:B------:R-:W-:Y:S01]  /*5f20*/  HMMA.16816.F32.BF16 R164, R8.reuse, R22, R164 ;  /* 0x0000001608a4723c */ /* 0x040fe200000418a4 */
[----:B------:R-:W-:Y:S02]  /*5f30*/  IMAD.MOV.U32 R159, RZ, RZ, R155 ;  /* 0x000000ffff9f7224 */ /* 0x000fe400078e009b */
[----:B------:R-:W-:Y:S02]  /*5f40*/  IMAD.MOV.U32 R155, RZ, RZ, R154 ;  /* 0x000000ffff9b7224 */ /* 0x000fe400078e009a */
[----:B------:R-:W-:Y:S01]  /*5f50*/  IMAD.MOV.U32 R154, RZ, RZ, R124 ;  /* 0x000000ffff9a7224 */ /* 0x000fe200078e007c */
[----:B------:R-:W-:Y:S02]  /*5f60*/  MOV R124, R232 ;  /* 0x000000e8007c7202 */ /* 0x000fe40000000f00 */
[C---:B----4-:R-:W-:Y:S08]  /*5f70*/  HMMA.16816.F32.BF16 R176, R8.reuse, R16, R176 ;  /* 0x0000001008b0723c */ /* 0x050ff000000418b0 */
[----:B------:R-:W-:Y:S01]  /*5f80*/  HMMA.16816.F32.BF16 R180, R8, R18, R80 ;  /* 0x0000001208b4723c */ /* 0x000fe20000041850 */
[----:B--2---:R-:W-:Y:S01]  /*5f90*/  FFMA.FTZ R3, R172, c[0x0][0x2d0], -R0 ;  /* 0x0000b400ac037a23 */ /* 0x004fe20000010800 */
[----:B------:R2:W5:Y:S01]  /*5fa0*/  LDL.LU R232, [R1+0x10] ;  /* 0x0000100001e87983 */ /* 0x0005620000300800 */
[----:B------:R-:W-:-:S02]  /*5fb0*/  IMAD.MOV.U32 R172, RZ, RZ, R173 ;  /* 0x000000ffffac7224 */ /* 0x000fc400078e00ad */
[----:B------:R4:W-:Y:S01]  /*5fc0*/  MUFU.EX2 R56, R3 ;  /* 0x0000000300387308 */ /* 0x0009e20000000800 */
[----:B------:R-:W-:Y:S02]  /*5fd0*/  IMAD.MOV.U32 R173, RZ, RZ, R171 ;  /* 0x000000ffffad7224 */ /* 0x000fe400078e00ab */
[----:B------:R-:W-:Y:S02]  /*5fe0*/  IMAD.MOV.U32 R171, RZ, RZ, R168 ;  /* 0x000000ffffab7224 */ /* 0x000fe400078e00a8 */
[----:B------:R-:W-:Y:S01]  /*5ff0*/  IMAD.MOV.U32 R168, RZ, RZ, R169 ;  /* 0x000000ffffa87224 */ /* 0x000fe200078e00a9 */
[----:B------:R-:W-:Y:S01]  /*6000*/  HMMA.16816.F32.BF16 R76, R8, R12, R76 ;  /* 0x0000000c084c723c */ /* 0x000fe2000004184c */
[----:B------:R-:W-:Y:S01]  /*6010*/  IMAD.MOV.U32 R169, RZ, RZ, R159 ;  /* 0x000000ffffa97224 */ /* 0x000fe200078e009f */
[----:B------:R-:W-:Y:S01]  /*6020*/  MOV R159, R155 ;  /* 0x0000009b009f7202 */ /* 0x000fe20000000f00 */
[----:B------:R-:W-:Y:S02]  /*6030*/  IMAD.MOV.U32 R155, RZ, RZ, R154 ;  /* 0x000000ffff9b7224 */ /* 0x000fe400078e009a */
[----:B------:R-:W-:-:S02]  /*6040*/  IMAD.MOV.U32 R154, RZ, RZ, R157 ;  /* 0x000000ffff9a7224 */ /* 0x000fc400078e009d */
[----:B------:R-:W-:Y:S01]  /*6050*/  IMAD.MOV.U32 R157, RZ, RZ, R153 ;  /* 0x000000ffff9d7224 */ /* 0x000fe200078e0099 */
[----:B------:R-:W-:Y:S01]  /*6060*/  HMMA.16816.F32.BF16 R68, R8, R14, R68 ;  /* 0x0000000e0844723c */ /* 0x000fe20000041844 */
[----:B------:R-:W-:Y:S02]  /*6070*/  IMAD.MOV.U32 R153, RZ, RZ, R139 ;  /* 0x000000ffff997224 */ /* 0x000fe400078e008b */
[----:B----4-:R-:W-:Y:S01]  /*6080*/  FFMA.FTZ R3, R172, c[0x0][0x2d0], -R0 ;  /* 0x0000b400ac037a23 */ /* 0x010fe20000010800 */
[----:B------:R-:W-:Y:S01]  /*6090*/  MOV R186, R154 ;  /* 0x0000009a00ba7202 */ /* 0x000fe20000000f00 */
[----:B------:R-:W-:Y:S01]  /*60a0*/  FFMA.FTZ R4, R4, c[0x0][0x2d0], -R7 ;  /* 0x0000b40004047a23 */ /* 0x000fe20000010807 */
[----:B------:R2:W5:Y:S01]  /*60b0*/  LDL.LU R139, [R1+0xc] ;  /* 0x00000c00018b7983 */ /* 0x0005620000300800 */
[----:B------:R4:W4:Y:S01]  /*60c0*/  MUFU.EX2 R31, R3 ;  /* 0x00000003001f7308 */ /* 0x0009220000000800 */
[----:B---3--:R-:W-:Y:S01]  /*60d0*/  F2FP.BF16.PACK_AB R8, R73, R74 ;  /* 0x0000004a4908723e */ /* 0x008fe200000010ff */
[----:B------:R-:W-:Y:S01]  /*60e0*/  IMAD.MOV.U32 R184, RZ, RZ, R153 ;  /* 0x000000ffffb87224 */ /* 0x000fe200078e0099 */
[----:B-1----:R-:W-:Y:S01]  /*60f0*/  F2FP.BF16.PACK_AB R9, R57, R58 ;  /* 0x0000003a3909723e */ /* 0x002fe200000010ff */
[----:B------:R-:W-:Y:S01]  /*6100*/  IMAD.MOV.U32 R174, RZ, RZ, R156 ;  /* 0x000000ffffae7224 */ /* 0x000fe200078e009c */
[----:B------:R-:W-:Y:S01]  /*6110*/  F2FP.BF16.PACK_AB R10, R59, R72 ;  /* 0x000000483b0a723e */ /* 0x000fe200000010ff */
[----:B------:R-:W-:-:S02]  /*6120*/  IMAD.MOV.U32 R144, RZ, RZ, R155 ;  /* 0x000000ffff907224 */ /* 0x000fc400078e009b */
[----:B------:R-:W-:Y:S01]  /*6130*/  IMAD.MOV.U32 R172, RZ, RZ, R131 ;  /* 0x000000ffffac7224 */ /* 0x000fe200078e0083 */
[----:B------:R-:W-:Y:S01]  /*6140*/  MOV R83, R174 ;  /* 0x000000ae00537202 */ /* 0x000fe20000000f00 */
[----:B------:R-:W-:Y:S02]  /*6150*/  IMAD.MOV.U32 R185, RZ, RZ, R157 ;  /* 0x000000ffffb97224 */ /* 0x000fe400078e009d */
[----:B------:R-:W-:Y:S02]  /*6160*/  IMAD.MOV.U32 R82, RZ, RZ, R172 ;  /* 0x000000ffff527224 */ /* 0x000fe400078e00ac */
[----:B------:R-:W-:Y:S01]  /*6170*/  IMAD.MOV.U32 R172, RZ, RZ, R158 ;  /* 0x000000ffffac7224 */ /* 0x000fe200078e009e */
[----:B------:R-:W-:Y:S01]  /*6180*/  MOV R158, R126 ;  /* 0x0000007e009e7202 */ /* 0x000fe20000000f00 */
[----:B----4-:R-:W-:Y:S01]  /*6190*/  FFMA.FTZ R3, R173, c[0x0][0x2d0], -R6 ;  /* 0x0000b400ad037a23 */ /* 0x010fe20000010806 */
[----:B------:R-:W-:Y:S01]  /*61a0*/  F2FP.BF16.PACK_AB R11, R31, R56 ;  /* 0x000000381f0b723e */ /* 0x000fe200000010ff */
[----:B------:R-:W-:Y:S01]  /*61b0*/  IMAD.MOV.U32 R174, RZ, RZ, R127 ;  /* 0x000000ffffae7224 */ /* 0x000fe200078e007f */
[----:B------:R-:W-:Y:S01]  /*61c0*/  MOV R173, R130 ;  /* 0x0000008200ad7202 */ /* 0x000fe20000000f00 */
[----:B------:R1:W-:Y:S01]  /*61d0*/  MUFU.EX2 R29, R3 ;  /* 0x00000003001d7308 */ /* 0x0003e20000000800 */
[----:B------:R-:W-:-:S02]  /*61e0*/  IMAD.MOV.U32 R157, RZ, RZ, R116 ;  /* 0x000000ffff9d7224 */ /* 0x000fc400078e0074 */
[----:B------:R-:W-:Y:S01]  /*61f0*/  IMAD.MOV.U32 R175, RZ, RZ, R152 ;  /* 0x000000ffffaf7224 */ /* 0x000fe200078e0098 */
[C---:B------:R-:W-:Y:S01]  /*6200*/  HMMA.16816.F32.BF16 R64, R8.reuse, R24, R64 ;  /* 0x000000180840723c */ /* 0x040fe20000041840 */
[----:B------:R-:W-:Y:S01]  /*6210*/  IMAD.MOV.U32 R81, RZ, RZ, R173 ;  /* 0x000000ffff517224 */ /* 0x000fe200078e00ad */
[----:B------:R-:W3:Y:S01]  /*6220*/  LDSM.16.MT88.4 R152, [R228+0x3100] ;  /* 0x00310000e498783b */ /* 0x000ee20000004200 */
[----:B------:R-:W-:Y:S02]  /*6230*/  IMAD.MOV.U32 R173, RZ, RZ, R125 ;  /* 0x000000ffffad7224 */ /* 0x000fe400078e007d */
[----:B------:R-:W-:Y:S02]  /*6240*/  IMAD.MOV.U32 R130, RZ, RZ, R119 ;  /* 0x000000ffff827224 */ /* 0x000fe400078e0077 */
[----:B------:R-:W-:Y:S01]  /*6250*/  IMAD.MOV.U32 R225, RZ, RZ, R175 ;  /* 0x000000ffffe17224 */ /* 0x000fe200078e00af */
[----:B------:R-:W-:Y:S01]  /*6260*/  HMMA.16816.F32.BF16 R48, R8, R22, R48 ;  /* 0x000000160830723c */ /* 0x000fe20000041830 */
[----:B------:R-:W-:-:S02]  /*6270*/  IMAD.MOV.U32 R156, RZ, RZ, R117 ;  /* 0x000000ffff9c7224 */ /* 0x000fc400078e0075 */
[----:B------:R-:W-:Y:S02]  /*6280*/  IMAD.MOV.U32 R131, RZ, RZ, R118 ;  /* 0x000000ffff837224 */ /* 0x000fe400078e0076 */
[----:B-1----:R-:W-:Y:S01]  /*6290*/  FFMA.FTZ R3, R171, c[0x0][0x2d0], -R6 ;  /* 0x0000b400ab037a23 */ /* 0x002fe20000010806 */
[----:B------:R-:W-:Y:S01]  /*62a0*/  LDSM.16.MT88.4 R116, [R229+0x3100] ;  /* 0x00310000e574783b */ /* 0x000fe20000004200 */
[----:B------:R-:W-:Y:S01]  /*62b0*/  IMAD.MOV.U32 R226, RZ, RZ, R156 ;  /* 0x000000ffffe27224 */ /* 0x000fe200078e009c */
[----:B------:R-:W-:Y:S01]  /*62c0*/  HMMA.16816.F32.BF16 R52, R8, R20, R52 ;  /* 0x000000140834723c */ /* 0x000fe20000041834 */
[----:B------:R1:W-:Y:S01]  /*62d0*/  MUFU.EX2 R30, R3 ;  /* 0x00000003001e7308 */ /* 0x0003e20000000800 */
[----:B------:R-:W-:Y:S02]  /*62e0*/  IMAD.MOV.U32 R212, RZ, RZ, R131 ;  /* 0x000000ffffd47224 */ /* 0x000fe400078e0083 */
[----:B------:R-:W-:Y:S02]  /*62f0*/  IMAD.MOV.U32 R209, RZ, RZ, R128 ;  /* 0x000000ffffd17224 */ /* 0x000fe400078e0080 */
[----:B------:R-:W-:-:S02]  /*6300*/  IMAD.MOV.U32 R211, RZ, RZ, R129 ;  /* 0x000000ffffd37224 */ /* 0x000fc400078e0081 */
[C---:B------:R-:W-:Y:S01]  /*6310*/  HMMA.16816.F32.BF16 R44, R8.reuse, R12, R44 ;  /* 0x0000000c082c723c */ /* 0x040fe2000004182c */
[----:B------:R4:W-:Y:S06]  /*6320*/  MUFU.EX2 R20, R4 ;  /* 0x0000000400147308 */ /* 0x0009ec0000000800 */
[----:B------:R-:W-:Y:S01]  /*6330*/  FFMA.FTZ R12, R216, c[0x0][0x2d0], -R0 ;  /* 0x0000b400d80c7a23 */ /* 0x000fe20000010800 */
[----:B------:R-:W-:Y:S01]  /*6340*/  HMMA.16816.F32.BF16 R60, R8, R26, R60 ;  /* 0x0000001a083c723c */ /* 0x000fe2000004183c */
[----:B-1----:R-:W-:-:S04]  /*6350*/  FFMA.FTZ R3, R168, c[0x0][0x2d0], -R6 ;  /* 0x0000b400a8037a23 */ /* 0x002fc80000010806 */
[----:B------:R1:W-:Y:S03]  /*6360*/  MUFU.EX2 R28, R3 ;  /* 0x00000003001c7308 */ /* 0x0003e60000000800 */
[----:B------:R-:W-:Y:S01]  /*6370*/  HMMA.16816.F32.BF16 R36, R8, R16, R36 ;  /* 0x000000100824723c */ /* 0x000fe20000041824 */
[----:B----4-:R-:W-:-:S07]  /*6380*/  FFMA.FTZ R4, R186, c[0x0][0x2d0], -R7 ;  /* 0x0000b400ba047a23 */ /* 0x010fce0000010807 */
[----:B------:R-:W-:Y:S01]  /*6390*/  HMMA.16816.F32.BF16 R40, R8, R18, R40 ;  /* 0x000000120828723c */ /* 0x000fe20000041828 */
[----:B------:R-:W-:Y:S01]  /*63a0*/  LDSM.16.MT88.4 R16, [R230+0x3100] ;  /* 0x00310000e610783b */ /* 0x000fe20000004200 */
[----:B-1----:R-:W-:Y:S02]  /*63b0*/  FFMA.FTZ R3, R170, c[0x0][0x2d0], -R6 ;  /* 0x0000b400aa037a23 */ /* 0x002fe40000010806 */
[----:B------:R-:W-:-:S04]  /*63c0*/  FFMA.FTZ R6, R221, c[0x0][0x2d0], -R0 ;  /* 0x0000b400dd067a23 */ /* 0x000fc80000010800 */
[----:B------:R-:W-:Y:S01]  /*63d0*/  HMMA.16816.F32.BF16 R32, R8, R14, R32 ;  /* 0x0000000e0820723c */ /* 0x000fe20000041820 */
[----:B------:R1:W4:Y:S08]  /*63e0*/  MUFU.EX2 R25, R3 ;  /* 0x0000000300197308 */ /* 0x0003300000000800 */
[----:B------:R2:W-:Y:S01]  /*63f0*/  MUFU.EX2 R14, R4 ;  /* 0x00000004000e7308 */ /* 0x0005e20000000800 */
[----:B-1----:R-:W-:-:S07]  /*6400*/  FFMA.FTZ R3, R169, c[0x0][0x2d0], -R5 ;  /* 0x0000b400a9037a23 */ /* 0x002fce0000010805 */
[----:B------:R-:W-:Y:S01]  /*6410*/  MUFU.EX2 R11, R12 ;  /* 0x0000000c000b7308 */ /* 0x000fe20000000800 */
[----:B------:R-:W1:Y:S01]  /*6420*/  LDSM.16.MT88.4 R168, [R231+0x3100] ;  /* 0x00310000e7a8783b */ /* 0x000e620000004200 */
[----:B----4-:R-:W-:Y:S01]  /*6430*/  F2FP.BF16.PACK_AB R186, R25, R28 ;  /* 0x0000001c19ba723e */ /* 0x010fe200000010ff */
[----:B--2---:R-:W-:-:S05]  /*6440*/  FADD.FTZ R4, R223, R220 ;  /* 0x000000dcdf047221 */ /* 0x004fca0000010000 */
[----:B------:R2:W-:Y:S08]  /*6450*/  MUFU.EX2 R24, R3 ;  /* 0x0000000300187308 */ /* 0x0005f00000000800 */
[----:B------:R-:W-:Y:S01]  /*6460*/  MUFU.EX2 R10, R6 ;  /* 0x00000006000a7308 */ /* 0x000fe20000000800 */
[----:B--2---:R-:W-:-:S07]  /*6470*/  FFMA.FTZ R3, R210, c[0x0][0x2d0], -R5 ;  /* 0x0000b400d2037a23 */ /* 0x004fce0000010805 */
[----:B------:R2:W4:Y:S02]  /*6480*/  MUFU.EX2 R23, R3 ;  /* 0x0000000300177308 */ /* 0x0005240000000800 */
[----:B--2---:R-:W-:-:S06]  /*6490*/  FFMA.FTZ R3, R213, c[0x0][0x2d0], -R5 ;  /* 0x0000b400d5037a23 */ /* 0x004fcc0000010805 */
[----:B------:R2:W-:Y:S02]  /*64a0*/  MUFU.EX2 R22, R3 ;  /* 0x0000000300167308 */ /* 0x0005e40000000800 */
[----:B--2---:R-:W-:Y:S02]  /*64b0*/  FFMA.FTZ R3, R224, c[0x0][0x2d0], -R5 ;  /* 0x0000b400e0037a23 */ /* 0x004fe40000010805 */
[----:B------:R-:W-:Y:S01]  /*64c0*/  FFMA.FTZ R5, R184, c[0x0][0x2d0], -R0 ;  /* 0x0000b400b8057a23 */ /* 0x000fe20000010800 */
[----:B------:R-:W-:-:S03]  /*64d0*/  F2FP.BF16.PACK_AB R184, R30, R29 ;  /* 0x0000001d1eb8723e */ /* 0x000fc600000010ff */
[----:B------:R2:W1:Y:S01]  /*64e0*/  MUFU.EX2 R21, R3 ;  /* 0x0000000300157308 */ /* 0x0004620000000800 */
[----:B------:R-:W-:-:S07]  /*64f0*/  FFMA.FTZ R0, R214, c[0x0][0x2d0], -R0 ;  /* 0x0000b400d6007a23 */ /* 0x000fce0000010800 */
[----:B------:R3:W3:Y:S01]  /*6500*/  MUFU.EX2 R9, R5 ;  /* 0x0000000500097308 */ /* 0x0006e20000000800 */
[----:B--2---:R-:W-:-:S07]  /*6510*/  FFMA.FTZ R3, R144, c[0x0][0x2d0], -R7 ;  /* 0x0000b40090037a23 */ /* 0x004fce0000010807 */
[----:B------:R2:W2:Y:S01]  /*6520*/  MUFU.EX2 R12, R0 ;  /* 0x00000000000c7308 */ /* 0x0004a20000000800 */
[----:B------:R-:W-:Y:S01]  /*6530*/  FFMA.FTZ R7, R185, c[0x0][0x2d0], -R7 ;  /* 0x0000b400b9077a23 */ /* 0x000fe20000010807 */
[----:B----4-:R-:W-:Y:S02]  /*6540*/  F2FP.BF16.PACK_AB R185, R23, R24 ;  /* 0x0000001817b9723e */ /* 0x010fe400000010ff */
[----:B-1----:R-:W-:Y:S01]  /*6550*/  F2FP.BF16.PACK_AB R187, R21, R22 ;  /* 0x0000001615bb723e */ /* 0x002fe200000010ff */
[----:B---3--:R-:W-:-:S03]  /*6560*/  FADD.FTZ R5, R124, R227 ;  /* 0x000000e37c057221 */ /* 0x008fc60000010000 */
[----:B------:R1:W3:Y:S01]  /*6570*/  MUFU.EX2 R15, R3 ;  /* 0x00000003000f7308 */ /* 0x0002e20000000800 */
[----:B------:R-:W-:Y:S01]  /*6580*/  F2FP.BF16.PACK_AB R129, R10, R9 ;  /* 0x000000090a81723e */ /* 0x000fe200000010ff */
[----:B------:R-:W-:Y:S01]  /*6590*/  FADD.FTZ R6, R158, R5 ;  /* 0x000000059e067221 */ /* 0x000fe20000010000 */
[C---:B------:R-:W-:Y:S01]  /*65a0*/  HMMA.16816.F32.BF16 R140, R184.reuse, R152, R140 ;  /* 0x00000098b88c723c */ /* 0x040fe2000004188c */
[----:B------:R-:W-:Y:S02]  /*65b0*/  FADD.FTZ R5, R222, R4 ;  /* 0x00000004de057221 */ /* 0x000fe40000010000 */
[----:B--2---:R-:W-:Y:S02]  /*65c0*/  FADD.FTZ R0, R159, R173 ;  /* 0x000000ad9f007221 */ /* 0x004fe40000010000 */
[----:B------:R2:W4:Y:S01]  /*65d0*/  MUFU.EX2 R13, R7 ;  /* 0x00000007000d7308 */ /* 0x0005220000000800 */
[----:B------:R-:W-:Y:S02]  /*65e0*/  F2FP.BF16.PACK_AB R131, R12, R11 ;  /* 0x0000000b0c83723e */ /* 0x000fe400000010ff */
[----:B------:R-:W-:Y:S01]  /*65f0*/  HMMA.16816.F32.BF16 R148, R184, R154, R148 ;  /* 0x0000009ab894723c */ /* 0x000fe20000041894 */
[----:B-1----:R-:W-:Y:S01]  /*6600*/  FADD.FTZ R3, R172, R174 ;  /* 0x000000aeac037221 */ /* 0x002fe20000010000 */
[----:B---3--:R-:W-:-:S03]  /*6610*/  F2FP.BF16.PACK_AB R128, R15, R20 ;  /* 0x000000140f80723e */ /* 0x008fc600000010ff */
[----:B------:R-:W-:-:S03]  /*6620*/  FADD.FTZ R4, R157, R3 ;  /* 0x000000039d047221 */ /* 0x000fc60000010000 */
[C---:B------:R-:W-:Y:S01]  /*6630*/  HMMA.16816.F32.BF16 R160, R184.reuse, R168, R160 ;  /* 0x000000a8b8a0723c */ /* 0x040fe200000418a0 */
[----:B------:R-:W-:Y:S02]  /*6640*/  FADD.FTZ R3, R81, R6 ;  /* 0x0000000651037221 */ /* 0x000fe40000010000 */
[----:B------:R-:W-:Y:S02]  /*6650*/  FADD.FTZ R4, R83, R4 ;  /* 0x0000000453047221 */ /* 0x000fe40000010000 */
[----:B--2---:R-:W-:Y:S01]  /*6660*/  FADD.FTZ R7, R130, R0 ;  /* 0x0000000082077221 */ /* 0x004fe20000010000 */
[----:B----4-:R-:W-:Y:S01]  /*6670*/  F2FP.BF16.PACK_AB R130, R13, R14 ;  /* 0x0000000e0d82723e */ /* 0x010fe200000010ff */
[----:B------:R-:W-:Y:S01]  /*6680*/  FADD.FTZ R0, R82, R5 ;  /* 0x0000000552007221 */ /* 0x000fe20000010000 */
[----:B------:R-:W-:Y:S01]  /*6690*/  HMMA.16816.F32.BF16 R164, R184, R170, R164 ;  /* 0x000000aab8a4723c */ /* 0x000fe200000418a4 */
[----:B------:R-:W-:Y:S02]  /*66a0*/  FADD.FTZ R7, R225, R7 ;  /* 0x00000007e1077221 */ /* 0x000fe40000010000 */
[----:B------:R-:W-:-:S02]  /*66b0*/  FADD.FTZ R6, R219, R3 ;  /* 0x00000003db067221 */ /* 0x000fc40000010000 */
[----:B------:R-:W-:Y:S02]  /*66c0*/  FADD.FTZ R5, R205, R0 ;  /* 0x00000000cd057221 */ /* 0x000fe40000010000 */
        /* <DEDUP_REMOVED lines=93> */
[----:B------:R-:W-:Y:S01]  /*6ca0*/  FADD.FTZ R252, R57, R252 ;  /* 0x000000fc39fc7221 */ /* 0x000fe20000010000 */
[----:B------:R1:W-:Y:S01]  /*6cb0*/  STL [R1+0x4], R0 ;  /* 0x0000040001007387 */ /* 0x0003e20000100800 */
[----:B------:R-:W-:Y:S02]  /*6cc0*/  FADD.FTZ R251, R72, R251 ;  /* 0x000000fb48fb7221 */ /* 0x000fe40000010000 */
[----:B------:R-:W-:Y:S01]  /*6cd0*/  FADD.FTZ R252, R56, R252 ;  /* 0x000000fc38fc7221 */ /* 0x000fe20000010000 */
[----:B------:R1:W-:Y:S01]  /*6ce0*/  STL [R1], R4 ;  /* 0x0000000401007387 */ /* 0x0003e20000100800 */
        /* <DEDUP_REMOVED lines=9> */
[----:B------:R-:W-:Y:S01]  /*6d80*/  FADD.FTZ R252, R12, R252 ;  /* 0x000000fc0cfc7221 */ /* 0x000fe20000010000 */
[----:B------:R-:W-:Y:S05]  /*6d90*/  @!P0 BRA `(.L_x_34) ;  /* 0x0000428000008947 */ /* 0x000fea0003800000 */
[----:B------:R-:W-:Y:S01]  /*6da0*/  IMAD.MOV.U32 R3, RZ, RZ, R136 ;  /* 0x000000ffff037224 */ /* 0x000fe200078e0088 */
[----:B------:R-:W-:Y:S01]  /*6db0*/  MOV R138, R2 ;  /* 0x00000002008a7202 */ /* 0x000fe20000000f00 */
[----:B-1----:R-:W-:Y:S01]  /*6dc0*/  IMAD.MOV.U32 R0, RZ, RZ, R137 ;  /* 0x000000ffff007224 */ /* 0x002fe200078e0089 */
[----:B------:R-:W-:Y:S01]  /*6dd0*/  MOV R133, R135 ;  /* 0x0000008700857202 */ /* 0x000fe20000000f00 */
[----:B------:R-:W-:Y:S01]  /*6de0*/  UIADD3 UR6, UR6, -0x2, URZ ;  /* 0xfffffffe06067890 */ /* 0x000fe2000fffe03f */
[----:B------:R-:W-:Y:S05]  /*6df0*/  BRA `(.L_x_35) ;  /* 0x0000040000007947 */ /* 0x000fea0003800000 */
.L_x_37:
[----:B------:R-:W2:Y:S01]  /*6e00*/  LDL R136, [R1+0x8] ;  /* 0x0000080001887983 */ /* 0x000ea20000100800 */
[----:B------:R-:W-:Y:S01]  /*6e10*/  UIMAD UR4, UR6, 0x70, UR10 ;  /* 0x00000070060478a4 */ /* 0x000fe2000f8e020a */
[----:B------:R-:W-:Y:S05]  /*6e20*/  IMAD.MOV.U32 R247, RZ, RZ, RZ ;  /* 0x000000fffff77224 */ /* 0x000fea00078e00ff */
[----:B------:R-:W-:Y:S05]  /*6e30*/  IMAD.U32 R132, RZ, RZ, UR4 ;  /* 0x00000004ff847e24 */ /* 0x000fea000f8e00ff */
[----:B--2---:R-:W-:Y:S05]  /*6e40*/  IADD3 R132, R132, -0x70, R136 ;  /* 0xffffff9084847810 */ /* 0x004fea0007ffe088 */
[----:B------:R-:W-:Y:S04]  /*6e50*/  @P5 IMAD.HI.U32 R134, R132, c[0x0][0x2bc], RZ ;  /* 0x0000af0084865a27 */ /* 0x000fe800078e00ff */
[----:B------:R-:W-:Y:S01]  /*6e60*/  IMAD.MOV.U32 R2, RZ, RZ, R132 ;  /* 0x000000ffff027224 */ /* 0x000fe200078e0084 */
        /* <DEDUP_REMOVED lines=14> */
[C---:B------:R-:W-:Y:S04]  /*6f50*/  IMAD.WIDE.U32 R134, R247.reuse, c[0x0][0x1f0], R134 ;  /* 0x00007c00f7867a25 */ /* 0x040fe800078e0086 */
        /* <DEDUP_REMOVED lines=42> */
.L_x_35:
[----:B------:R-:W-:Y:S04]  /*7200*/  DEPBAR.LE SB0, 0x0 ;  /* 0x000080000000791a */ /* 0x000fe80000000000 */
[----:B------:R-:W-:Y:S01]  /*7210*/  BAR.SYNC.DEFER_BLOCKING 0x0 ;  /* 0x0000000000007b1d */ /* 0x000fe20000010000 */
[C---:B------:R-:W-:Y:S01]  /*7220*/  IMAD.WIDE.U32 R68, R249.reuse, c[0x0][0x208], RZ ;  /* 0x00008200f9447a25 */ /* 0x040fe200078e00ff */
[----:B------:R-:W-:Y:S01]  /*7230*/  SHF.R.S32.HI R2, RZ, 0x1f, R249 ;  /* 0x0000001fff027819 */ /* 0x000fe200000114f9 */
[----:B------:R-:W-:Y:S04]  /*7240*/  UISETP.GE.AND UP0, UPT, UR6, 0x1, UPT ;  /* 0x000000010600788c */ /* 0x000fe8000bf06270 */
[----:B------:R-:W-:Y:S04]  /*7250*/  IMAD R2, R2, c[0x0][0x208], RZ ;  /* 0x0000820002027a24 */ /* 0x000fe800078e02ff */
[----:B------:R-:W-:Y:S01]  /*7260*/  IMAD R2, R249, c[0x0][0x20c], R2 ;  /* 0x00008300f9027a24 */ /* 0x000fe200078e0202 */
[----:B-----5:R-:W-:Y:S06]  /*7270*/  LDSM.16.M88.4 R112, [R234+0x7100] ;  /* 0x00710000ea70783b */ /* 0x020fec0000000200 */
[----:B------:R-:W1:Y:S06]  /*7280*/  LDSM.16.M88.4 R16, [R139+0x3900] ;  /* 0x003900008b10783b */ /* 0x000e6c0000000200 */
[----:B------:R-:W2:Y:S06]  /*7290*/  LDSM.16.M88.4 R108, [R234+0x9100] ;  /* 0x00910000ea6c783b */ /* 0x000eac0000000200 */
[----:B------:R-:W3:Y:S06]  /*72a0*/  LDSM.16.M88.4 R32, [R139+0x4100] ;  /* 0x004100008b20783b */ /* 0x000eec0000000200 */
[----:B------:R-:W4:Y:S06]  /*72b0*/  LDSM.16.M88.4 R48, [R139+0x4900] ;  /* 0x004900008b30783b */ /* 0x000f2c0000000200 */
[----:B------:R-:W3:Y:S06]  /*72c0*/  LDSM.16.M88.4 R64, [R139+0x5100] ;  /* 0x005100008b40783b */ /* 0x000eec0000000200 */
        /* <DEDUP_REMOVED lines=24> */
[-C--:B------:R-:W-:Y:S08]  /*7450*/  HMMA.16816.F32.BF16 R52, R112, R64.reuse, RZ ;  /* 0x000000407034723c */ /* 0x080ff000000418ff */
[C---:B------:R-:W-:Y:S07]  /*7460*/  HMMA.16816.F32.BF16 R56, R108.reuse, R64, RZ ;  /* 0x000000406c38723c */ /* 0x040fee00000418ff */
[----:B------:R-:W-:Y:S01]  /*7470*/  IMAD.IADD R65, R69, 0x1, R2 ;  /* 0x0000000145417824 */ /* 0x000fe200078e0202 */
[-C--:B------:R-:W-:Y:S01]  /*7480*/  HMMA.16816.F32.BF16 R60, R108, R66.reuse, RZ ;  /* 0x000000426c3c723c */ /* 0x080fe200000418ff */
[----:B------:R-:W-:Y:S03]  /*7490*/  IMAD.MOV.U32 R64, RZ, RZ, R68 ;  /* 0x000000ffff407224 */ /* 0x000fe600078e0044 */
[----:B------:R-:W-:Y:S01]  /*74a0*/  SHF.R.S32.HI R2, RZ, 0x1f, R247 ;  /* 0x0000001fff027819 */ /* 0x000fe200000114f7 */
[C---:B------:R-:W-:Y:S03]  /*74b0*/  IMAD.WIDE.U32 R72, R247.reuse, c[0x0][0x218], R64 ;  /* 0x00008600f7487a25 */ /* 0x040fe600078e0040 */
[C---:B------:R-:W-:Y:S04]  /*74c0*/  HMMA.16816.F32.BF16 R64, R112.reuse, R66, RZ ;  /* 0x000000427040723c */ /* 0x040fe800000418ff */
[----:B------:R-:W-:Y:S01]  /*74d0*/  IMAD R2, R2, c[0x0][0x218], RZ ;  /* 0x0000860002027a24 */ /* 0x000fe200078e02ff */
[----:B------:R-:W-:Y:S03]  /*74e0*/  IADD3 R132, P1, R72, UR22, RZ ;  /* 0x0000001648847c10 */ /* 0x000fe6000ff3e0ff */
[-C--:B------:R-:W-:Y:S01]  /*74f0*/  HMMA.16816.F32.BF16 R68, R112, R80.reuse, RZ ;  /* 0x000000507044723c */ /* 0x080fe200000418ff */
[----:B------:R-:W-:Y:S03]  /*7500*/  IMAD R72, R247, c[0x0][0x21c], R2 ;  /* 0x00008700f7487a24 */ /* 0x000fe600078e0202 */
[C---:B------:R-:W-:Y:S02]  /*7510*/  LEA R2, P0, R132.reuse, c[0x0][0x1f8], 0x1 ;  /* 0x00007e0084027a11 */ /* 0x040fe400078008ff */
[----:B------:R-:W-:Y:S03]  /*7520*/  IADD3.X R72, R73, UR5, R72, P1, !PT ;  /* 0x0000000549487c10 */ /* 0x000fe60008ffe448 */
[----:B------:R-:W1:Y:S03]  /*7530*/  SHFL.IDX PT, R94, R2, RZ, 0x181f ;  /* 0x00181fff025e7589 */ /* 0x000e6600000e0000 */
[----:B------:R-:W-:Y:S02]  /*7540*/  LEA.HI.X R132, R132, c[0x0][0x1fc], R72, 0x1, P0 ;  /* 0x00007f0084847a11 */ /* 0x000fe400000f0c48 */
[C---:B------:R-:W-:Y:S01]  /*7550*/  HMMA.16816.F32.BF16 R72, R108.reuse, R80, RZ ;  /* 0x000000506c48723c */ /* 0x040fe200000418ff */
[----:B------:R-:W2:Y:S06]  /*7560*/  SHFL.IDX PT, R92, R2, 0x1, 0x181f ;  /* 0x00381f00025c7f89 */ /* 0x000eac00000e0000 */
[----:B------:R-:W3:Y:S01]  /*7570*/  SHFL.IDX PT, R88, R132, RZ, 0x181f ;  /* 0x00181fff84587589 */ /* 0x000ee200000e0000 */
[-C--:B------:R-:W-:Y:S05]  /*7580*/  HMMA.16816.F32.BF16 R76, R108, R82.reuse, RZ ;  /* 0x000000526c4c723c */ /* 0x080fea00000418ff */
[----:B------:R-:W4:Y:S03]  /*7590*/  SHFL.IDX PT, R89, R132, 0x1, 0x181f ;  /* 0x00381f0084597f89 */ /* 0x000f2600000e0000 */
[C---:B------:R-:W-:Y:S03]  /*75a0*/  HMMA.16816.F32.BF16 R80, R112.reuse, R82, RZ ;  /* 0x000000527050723c */ /* 0x040fe600000418ff */
[----:B------:R-:W4:Y:S01]  /*75b0*/  SHFL.IDX PT, R100, R2, 0x2, 0x181f ;  /* 0x00581f0002647f89 */ /* 0x000f2200000e0000 */
[-C--:B-1----:R-:W-:Y:S04]  /*75c0*/  IADD3 R94, P1, R94, R246.reuse, RZ ;  /* 0x000000f65e5e7210 */ /* 0x082fe80007f3e0ff */
[-C--:B------:R-:W-:Y:S01]  /*75d0*/  HMMA.16816.F32.BF16 R84, R112, R96.reuse, RZ ;  /* 0x000000607054723c */ /* 0x080fe200000418ff */
[----:B------:R-:W1:Y:S03]  /*75e0*/  SHFL.IDX PT, R103, R132, 0x2, 0x181f ;  /* 0x00581f0084677f89 */ /* 0x000e6600000e0000 */
[-C--:B--2---:R-:W-:Y:S03]  /*75f0*/  IADD3 R92, P0, R92, R246.reuse, RZ ;  /* 0x000000f65c5c7210 */ /* 0x084fe60007f1e0ff */
[----:B------:R-:W2:Y:S01]  /*7600*/  SHFL.IDX PT, R101, R2, 0x3, 0x181f ;  /* 0x00781f0002657f89 */ /* 0x000ea200000e0000 */
[--C-:B---3--:R-:W-:Y:S05]  /*7610*/  IMAD.X R95, R88, 0x1, R245.reuse, P1 ;  /* 0x00000001585f7824 */ /* 0x108fea00008e06f5 */
[----:B------:R-:W3:Y:S01]  /*7620*/  SHFL.IDX PT, R104, R132, 0x3, 0x181f ;  /* 0x00781f0084687f89 */ /* 0x000ee200000e0000 */
[--C-:B----4-:R-:W-:Y:S02]  /*7630*/  IMAD.X R93, R89, 0x1, R245.reuse, P0 ;  /* 0x00000001595d7824 */ /* 0x110fe400000e06f5 */
[C---:B------:R-:W-:Y:S03]  /*7640*/  HMMA.16816.F32.BF16 R88, R108.reuse, R96, RZ ;  /* 0x000000606c58723c */ /* 0x040fe600000418ff */
[----:B------:R-:W4:Y:S04]  /*7650*/  SHFL.IDX PT, R102, R2, 0x4, 0x181f ;  /* 0x00981f0002667f89 */ /* 0x000f2800000e0000 */
[-C--:B------:R-:W-:Y:S02]  /*7660*/  IADD3 R96, P0, R100, R246.reuse, RZ ;  /* 0x000000f664607210 */ /* 0x080fe40007f1e0ff */
[----:B------:R-:W4:Y:S03]  /*7670*/  SHFL.IDX PT, R106, R132, 0x4, 0x181f ;  /* 0x00981f00846a7f89 */ /* 0x000f2600000e0000 */
[-C--:B-1----:R-:W-:Y:S03]  /*7680*/  IADD3.X R97, R103, R245.reuse, RZ, P0, !PT ;  /* 0x000000f567617210 */ /* 0x082fe600007fe4ff */
[----:B------:R-:W1:Y:S01]  /*7690*/  SHFL.IDX PT, R105, R2, 0x5, 0x181f ;  /* 0x00b81f0002697f89 */ /* 0x000e6200000e0000 */
[-C--:B--2---:R-:W-:Y:S05]  /*76a0*/  IADD3 R100, P1, R101, R246.reuse, RZ ;  /* 0x000000f665647210 */ /* 0x084fea0007f3e0ff */
[----:B------:R2:W-:Y:S01]  /*76b0*/  LDGSTS.E.BYPASS.LTC128B.128 [R250], [R94.64], !P6 ;  /* 0x000000005efa7fae */ /* 0x0005e2000f101d4c */
[--C-:B---3--:R-:W-:Y:S05]  /*76c0*/  IMAD.X R101, R104, 0x1, R245.reuse, P1 ;  /* 0x0000000168657824 */ /* 0x108fea00008e06f5 */
[----:B------:R-:W3:Y:S01]  /*76d0*/  SHFL.IDX PT, R107, R132, 0x5, 0x181f ;  /* 0x00b81f00846b7f89 */ /* 0x000ee200000e0000 */
[-C--:B----4-:R-:W-:Y:S05]  /*76e0*/  IADD3 R102, P0, R102, R246.reuse, RZ ;  /* 0x000000f666667210 */ /* 0x090fea0007f1e0ff */
[----:B------:R2:W-:Y:S01]  /*76f0*/  LDGSTS.E.BYPASS.LTC128B.128 [R250+0x800], [R92.64], !P6 ;  /* 0x008000005cfa7fae */ /* 0x0005e2000f101d4c */
[--C-:B------:R-:W-:Y:S05]  /*7700*/  IMAD.X R103, R106, 0x1, R245.reuse, P0 ;  /* 0x000000016a677824 */ /* 0x100fea00000e06f5 */
[----:B------:R4:W-:Y:S01]  /*7710*/  LDGSTS.E.BYPASS.LTC128B.128 [R250+0x1000], [R96.64], !P6 ;  /* 0x0100000060fa7fae */ /* 0x0009e2000f101d4c */
[-C--:B-1----:R-:W-:Y:S05]  /*7720*/  IADD3 R104, P0, R105, R246.reuse, RZ ;  /* 0x000000f669687210 */ /* 0x082fea0007f1e0ff */
[----:B------:R1:W-:Y:S06]  /*7730*/  LDGSTS.E.BYPASS.LTC128B.128 [R250+0x1800], [R100.64], !P6 ;  /* 0x0180000064fa7fae */ /* 0x0003ec000f101d4c */
[----:B------:R1:W-:Y:S01]  /*7740*/  LDGSTS.E.BYPASS.LTC128B.128 [R250+0x2000], [R102.64], !P6 ;  /* 0x0200000066fa7fae */ /* 0x0003e2000f101d4c */
[----:B---3--:R-:W-:Y:S05]  /*7750*/  IADD3.X R105, R107, R245, RZ, P0, !PT ;  /* 0x000000f56b697210 */ /* 0x008fea00007fe4ff */
[----:B------:R3:W-:Y:S01]  /*7760*/  LDGSTS.E.BYPASS.LTC128B.128 [R250+0x2800], [R104.64], !P6 ;  /* 0x0280000068fa7fae */ /* 0x0007e2000f101d4c */
[-C--:B--2---:R-:W-:Y:S05]  /*7770*/  HMMA.16816.F32.BF16 R92, R108, R98.reuse, RZ ;  /* 0x000000626c5c723c */ /* 0x084fea00000418ff */
[----:B------:R-:W2:Y:S03]  /*7780*/  SHFL.IDX PT, R2, R2, 0x6, 0x181f ;  /* 0x00d81f0002027f89 */ /* 0x000ea600000e0000 */
[C---:B----4-:R-:W-:Y:S03]  /*7790*/  HMMA.16816.F32.BF16 R96, R112.reuse, R98, RZ ;  /* 0x000000627060723c */ /* 0x050fe600000418ff */
[----:B------:R-:W4:Y:S05]  /*77a0*/  SHFL.IDX PT, R132, R132, 0x6, 0x181f ;  /* 0x00d81f0084847f89 */ /* 0x000f2a00000e0000 */
[-C--:B-1----:R-:W-:Y:S08]  /*77b0*/  HMMA.16816.F32.BF16 R100, R112, R188.reuse, RZ ;  /* 0x000000bc7064723c */ /* 0x082ff000000418ff */
[C---:B---3--:R-:W-:Y:S04]  /*77c0*/  HMMA.16816.F32.BF16 R104, R108.reuse, R188, RZ ;  /* 0x000000bc6c68723c */ /* 0x048fe800000418ff */
[----:B--2---:R-:W-:Y:S04]  /*77d0*/  IADD3 R134, P0, R2, R246, RZ ;  /* 0x000000f602867210 */ /* 0x004fe80007f1e0ff */
[-C--:B------:R-:W-:Y:S01]  /*77e0*/  HMMA.16816.F32.BF16 R108, R108, R190.reuse, RZ ;  /* 0x000000be6c6c723c */ /* 0x080fe200000418ff */
[----:B----4-:R-:W-:Y:S01]  /*77f0*/  IMAD.X R135, R132, 0x1, R245, P0 ;  /* 0x0000000184877824 */ /* 0x010fe200000e06f5 */
[----:B------:R-:W-:Y:S04]  /*7800*/  PLOP3.LUT P0, PT, PT, PT, UP0, 0x80, 0x0 ;  /* 0x000000000000781c */ /* 0x000fe80003f0f008 */
[----:B------:R1:W-:Y:S02]  /*7810*/  LDGSTS.E.BYPASS.LTC128B.128 [R250+0x3000], [R134.64], !P6 ;  /* 0x0300000086fa7fae */ /* 0x0003e4000f101d4c */
[----:B------:R-:W-:Y:S04]  /*7820*/  HMMA.16816.F32.BF16 R112, R112, R190, RZ ;  /* 0x000000be7070723c */ /* 0x000fe800000418ff */
[----:B------:R-:W-:Y:S04]  /*7830*/  LDSM.16.M88.4 R188, [R235+0x7100] ;  /* 0x00710000ebbc783b */ /* 0x000fe80000000200 */
[-C--:B------:R-:W-:Y:S02]  /*7840*/  HMMA.16816.F32.BF16 R4, R192, R196.reuse, R4 ;  /* 0x000000c4c004723c */ /* 0x080fe40000041804 */
[----:B------:R-:W0:Y:S06]  /*7850*/  LDGDEPBAR ;  /* 0x00000000000079af */ /* 0x000e2c0000000000 */
        /* <DEDUP_REMOVED lines=32> */
[----:B------:R-:W1:Y:S07]  /*7a60*/  LDSM.16.M88.4 R200, [R233+0x5900] ;  /* 0x00590000e9c8783b */ /* 0x000e6e0000000200 */
[----:B------:R-:W-:Y:S01]  /*7a70*/  HMMA.16816.F32.BF16 R112, R192, R226, R112 ;  /* 0x000000e2c070723c */ /* 0x000fe20000041870 */
[----:B------:R-:W1:Y:S06]  /*7a80*/  LDSM.16.M88.4 R192, [R233+0x6100] ;  /* 0x00610000e9c0783b */ /* 0x000e6c0000000200 */
[----:B------:R-:W-:Y:S01]  /*7a90*/  LDSM.16.M88.4 R224, [R232+0x1800] ;  /* 0x00180000e8e0783b */ /* 0x000fe20000000200 */
[-C--:B--2---:R-:W-:Y:S08]  /*7aa0*/  HMMA.16816.F32.BF16 R4, R188, R196.reuse, R4 ;  /* 0x000000c4bc04723c */ /* 0x084ff00000041804 */
[C---:B---3--:R-:W-:Y:S08]  /*7ab0*/  HMMA.16816.F32.BF16 R8, R204.reuse, R196, R8 ;  /* 0x000000c4cc08723c */ /* 0x048ff00000041808 */
[-C--:B------:R-:W-:Y:S08]  /*7ac0*/  HMMA.16816.F32.BF16 R12, R204, R198.reuse, R12 ;  /* 0x000000c6cc0c723c */ /* 0x080ff0000004180c */
[C---:B------:R-:W-:Y:S01]  /*7ad0*/  HMMA.16816.F32.BF16 R16, R188.reuse, R198, R16 ;  /* 0x000000c6bc10723c */ /* 0x040fe20000041810 */
[----:B------:R-:W2:Y:S07]  /*7ae0*/  LDSM.16.M88.4 R196, [R233+0x6900] ;  /* 0x00690000e9c4783b */ /* 0x000eae0000000200 */
[-C--:B----4-:R-:W-:Y:S08]  /*7af0*/  HMMA.16816.F32.BF16 R20, R188, R208.reuse, R20 ;  /* 0x000000d0bc14723c */ /* 0x090ff00000041814 */
[C---:B------:R-:W-:Y:S08]  /*7b00*/  HMMA.16816.F32.BF16 R24, R204.reuse, R208, R24 ;  /* 0x000000d0cc18723c */ /* 0x040ff00000041818 */
[-C--:B------:R-:W-:Y:S08]  /*7b10*/  HMMA.16816.F32.BF16 R28, R204, R210.reuse, R28 ;  /* 0x000000d2cc1c723c */ /* 0x080ff0000004181c */
[C---:B------:R-:W-:Y:S01]  /*7b20*/  HMMA.16816.F32.BF16 R32, R188.reuse, R210, R32 ;  /* 0x000000d2bc20723c */ /* 0x040fe20000041820 */
[----:B------:R-:W-:Y:S07]  /*7b30*/  LDSM.16.M88.4 R208, [R232] ;  /* 0x00000000e8d0783b */ /* 0x000fee0000000200 */
[-C--:B-1----:R-:W-:Y:S08]  /*7b40*/  HMMA.16816.F32.BF16 R36, R188, R212.reuse, R36 ;  /* 0x000000d4bc24723c */ /* 0x082ff00000041824 */
        /* <DEDUP_REMOVED lines=18> */
[----:B------:R-:W3:Y:S07]  /*7c70*/  LDSM.16.M88.4 R192, [R232+0x2000] ;  /* 0x00200000e8c0783b */ /* 0x000eee0000000200 */
[-C--:B--2---:R-:W-:Y:S08]  /*7c80*/  HMMA.16816.F32.BF16 R100, R188, R196.reuse, R100 ;  /* 0x000000c4bc64723c */ /* 0x084ff00000041864 */
[C---:B------:R-:W-:Y:S08]  /*7c90*/  HMMA.16816.F32.BF16 R104, R204.reuse, R196, R104 ;  /* 0x000000c4cc68723c */ /* 0x040ff00000041868 */
[-C--:B------:R-:W-:Y:S01]  /*7ca0*/  HMMA.16816.F32.BF16 R108, R204, R198.reuse, R108 ;  /* 0x000000c6cc6c723c */ /* 0x080fe2000004186c */
[----:B------:R-:W2:Y:S07]  /*7cb0*/  LDSM.16.M88.4 R204, [R232+0x2800] ;  /* 0x00280000e8cc783b */ /* 0x000eae0000000200 */
[----:B------:R-:W-:Y:S01]  /*7cc0*/  HMMA.16816.F32.BF16 R112, R188, R198, R112 ;  /* 0x000000c6bc70723c */ /* 0x000fe20000041870 */
[----:B------:R-:W4:Y:S01]  /*7cd0*/  LDSM.16.M88.4 R188, [R232+0x3000] ;  /* 0x00300000e8bc783b */ /* 0x000f220000000200 */
[----:B------:R-:W-:Y:S05]  /*7ce0*/  DEPBAR.LE SB0, 0x0 ;  /* 0x000080000000791a */ /* 0x000fea0000000000 */
[----:B------:R-:W-:Y:S01]  /*7cf0*/  BAR.SYNC.DEFER_BLOCKING 0x0 ;  /* 0x0000000000007b1d */ /* 0x000fe20000010000 */
[-C--:B-1----:R-:W-:Y:S08]  /*7d00*/  HMMA.16816.F32.BF16 R4, R200, R208.reuse, R4 ;  /* 0x000000d0c804723c */ /* 0x082ff00000041804 */
[C---:B------:R-:W-:Y:S08]  /*7d10*/  HMMA.16816.F32.BF16 R8, R212.reuse, R208, R8 ;  /* 0x000000d0d408723c */ /* 0x040ff00000041808 */
[-C--:B------:R-:W-:Y:S08]  /*7d20*/  HMMA.16816.F32.BF16 R12, R212, R210.reuse, R12 ;  /* 0x000000d2d40c723c */ /* 0x080ff0000004180c */
        /* <DEDUP_REMOVED lines=13> */
[-C--:B---3--:R-:W-:Y:S08]  /*7e00*/  HMMA.16816.F32.BF16 R68, R200, R192.reuse, R68 ;  /* 0x000000c0c844723c */ /* 0x088ff00000041844 */
[C---:B------:R-:W-:Y:S08]  /*7e10*/  HMMA.16816.F32.BF16 R72, R212.reuse, R192, R72 ;  /* 0x000000c0d448723c */ /* 0x040ff00000041848 */
[-C--:B------:R-:W-:Y:S08]  /*7e20*/  HMMA.16816.F32.BF16 R76, R212, R194.reuse, R76 ;  /* 0x000000c2d44c723c */ /* 0x080ff0000004184c */
[C---:B------:R-:W-:Y:S08]  /*7e30*/  HMMA.16816.F32.BF16 R80, R200.reuse, R194, R80 ;  /* 0x000000c2c850723c */ /* 0x040ff00000041850 */
[-C--:B--2---:R-:W-:Y:S08]  /*7e40*/  HMMA.16816.F32.BF16 R84, R200, R204.reuse, R84 ;  /* 0x000000ccc854723c */ /* 0x084ff00000041854 */
[C---:B------:R-:W-:Y:S08]  /*7e50*/  HMMA.16816.F32.BF16 R88, R212.reuse, R204, R88 ;  /* 0x000000ccd458723c */ /* 0x040ff00000041858 */
[-C--:B------:R-:W-:Y:S08]  /*7e60*/  HMMA.16816.F32.BF16 R92, R212, R206.reuse, R92 ;  /* 0x000000ced45c723c */ /* 0x080ff0000004185c */
[C---:B------:R-:W-:Y:S08]  /*7e70*/  HMMA.16816.F32.BF16 R96, R200.reuse, R206, R96 ;  /* 0x000000cec860723c */ /* 0x040ff00000041860 */
[-C--:B----4-:R-:W-:Y:S08]  /*7e80*/  HMMA.16816.F32.BF16 R100, R200, R188.reuse, R100 ;  /* 0x000000bcc864723c */ /* 0x090ff00000041864 */
[C---:B------:R-:W-:Y:S08]  /*7e90*/  HMMA.16816.F32.BF16 R104, R212.reuse, R188, R104 ;  /* 0x000000bcd468723c */ /* 0x040ff00000041868 */
[-C--:B------:R-:W-:Y:S08]  /*7ea0*/  HMMA.16816.F32.BF16 R108, R212, R190.reuse, R108 ;  /* 0x000000bed46c723c */ /* 0x080ff0000004186c */
[----:B------:R-:W-:Y:S01]  /*7eb0*/  HMMA.16816.F32.BF16 R112, R200, R190, R112 ;  /* 0x000000bec870723c */ /* 0x000fe20000041870 */
[----:B------:R-:W-:-:S07]  /*7ec0*/  @P0 BRA `(.L_x_37) ;  /* 0xffffef3000000947 */ /* 0x000fce000383ffff */
.L_x_36:
[----:B------:R-:W-:Y:S01]  /*7ed0*/  FMNMX.FTZ R2, R4, R0, !PT ;  /* 0x0000000004027209 */ /* 0x000fe20007810000 */
[----:B------:R-:W0:Y:S01]  /*7ee0*/  LDGDEPBAR ;  /* 0x00000000000079af */ /* 0x000e220000000000 */
[----:B--2---:R-:W-:Y:S02]  /*7ef0*/  FMNMX.FTZ R134, R6, R3, !PT ;  /* 0x0000000306867209 */ /* 0x004fe40007810000 */
        /* <DEDUP_REMOVED lines=106> */
[----:B------:R-:W-:Y:S01]  /*85a0*/  ISETP.LT.AND P0, PT, RZ, UR6, PT ;  /* 0x00000006ff007c0c */ /* 0x000fe2000bf01270 */
[----:B------:R-:W-:Y:S01]  /*85b0*/  UIADD3 UR6, UR6, -0x1, URZ ;  /* 0xffffffff06067890 */ /* 0x000fe2000fffe03f */
[----:B------:R-:W-:Y:S01]  /*85c0*/  FMNMX.FTZ R135, R79, R135, !PT ;  /* 0x000000874f877209 */ /* 0x000fe20007810000 */
[----:B------:R-:W-:Y:S03]  /*85d0*/  SHFL.BFLY PT, R188, R134, 0x1, 0x1f ;  /* 0x0c201f0086bc7f89 */ /* 0x000fe600000e0000 */
[----:B------:R-:W-:Y:S04]  /*85e0*/  FMNMX.FTZ R135, R90, R135, !PT ;  /* 0x000000875a877209 */ /* 0x000fe80007810000 */
[----:B------:R-:W-:Y:S01]  /*85f0*/  FMNMX.FTZ R135, R91, R135, !PT ;  /* 0x000000875b877209 */ /* 0x000fe20007810000 */
[----:B------:R-:W2:Y:S03]  /*8600*/  SHFL.BFLY PT, R136, R132, 0x2, 0x1f ;  /* 0x0c401f0084887f89 */ /* 0x000ea600000e0000 */
[----:B------:R-:W-:Y:S02]  /*8610*/  FMNMX.FTZ R135, R94, R135, !PT ;  /* 0x000000875e877209 */ /* 0x000fe40007810000 */
[----:B-1----:R-:W-:Y:S02]  /*8620*/  FMNMX.FTZ R137, R2, R189, !PT ;  /* 0x000000bd02897209 */ /* 0x002fe40007810000 */
[----:B------:R-:W-:Y:S03]  /*8630*/  FMNMX.FTZ R2, R95, R135, !PT ;  /* 0x000000875f027209 */ /* 0x000fe60007810000 */
[C---:B------:R-:W-:Y:S01]  /*8640*/  FMUL.FTZ R193, R137.reuse, c[0x0][0x2d0] ;  /* 0x0000b40089c17a20 */ /* 0x040fe20000410000 */
[----:B------:R-:W-:Y:S01]  /*8650*/  FMNMX.FTZ R135, R106, R2, !PT ;  /* 0x000000026a877209 */ /* 0x000fe20007810000 */
[----:B------:R-:W-:Y:S02]  /*8660*/  FADD.FTZ R0, -R137, R0 ;  /* 0x0000000089007221 */ /* 0x000fe40000010100 */
[--C-:B------:R-:W-:Y:S02]  /*8670*/  FFMA.FTZ R20, R20, c[0x0][0x2d0], -R193.reuse ;  /* 0x0000b40014147a23 */ /* 0x100fe400000108c1 */
[--C-:B------:R-:W-:Y:S02]  /*8680*/  FFMA.FTZ R21, R21, c[0x0][0x2d0], -R193.reuse ;  /* 0x0000b40015157a23 */ /* 0x100fe400000108c1 */
[----:B------:R-:W-:Y:S01]  /*8690*/  MUFU.EX2 R195, R20 ;  /* 0x0000001400c37308 */ /* 0x000fe20000000800 */
[--C-:B------:R-:W-:Y:S02]  /*86a0*/  FFMA.FTZ R52, R52, c[0x0][0x2d0], -R193.reuse ;  /* 0x0000b40034347a23 */ /* 0x100fe400000108c1 */
[--C-:B------:R-:W-:Y:S01]  /*86b0*/  FFMA.FTZ R53, R53, c[0x0][0x2d0], -R193.reuse ;  /* 0x0000b40035357a23 */ /* 0x100fe200000108c1 */
[----:B--2---:R-:W-:Y:S01]  /*86c0*/  FMNMX.FTZ R132, R132, R136, !PT ;  /* 0x0000008884847209 */ /* 0x004fe20007810000 */
[--C-:B------:R-:W-:Y:S01]  /*86d0*/  FFMA.FTZ R64, R64, c[0x0][0x2d0], -R193.reuse ;  /* 0x0000b40040407a23 */ /* 0x100fe200000108c1 */
[----:B------:R-:W-:Y:S01]  /*86e0*/  FMNMX.FTZ R136, R134, R188, !PT ;  /* 0x000000bc86887209 */ /* 0x000fe20007810000 */
[--C-:B------:R-:W-:Y:S02]  /*86f0*/  FFMA.FTZ R65, R65, c[0x0][0x2d0], -R193.reuse ;  /* 0x0000b40041417a23 */ /* 0x100fe400000108c1 */
[----:B------:R-:W1:Y:S01]  /*8700*/  SHFL.BFLY PT, R190, R132, 0x1, 0x1f ;  /* 0x0c201f0084be7f89 */ /* 0x000e6200000e0000 */
[----:B------:R-:W-:Y:S01]  /*8710*/  MUFU.EX2 R194, R21 ;  /* 0x0000001500c27308 */ /* 0x000fe20000000800 */
[--C-:B------:R-:W-:Y:S02]  /*8720*/  FFMA.FTZ R68, R68, c[0x0][0x2d0], -R193.reuse ;  /* 0x0000b40044447a23 */ /* 0x100fe400000108c1 */
[--C-:B------:R-:W-:Y:S02]  /*8730*/  FFMA.FTZ R69, R69, c[0x0][0x2d0], -R193.reuse ;  /* 0x0000b40045457a23 */ /* 0x100fe400000108c1 */
[----:B------:R-:W-:Y:S02]  /*8740*/  FMUL.FTZ R192, R136, c[0x0][0x2d0] ;  /* 0x0000b40088c07a20 */ /* 0x000fe40000410000 */
[--C-:B------:R-:W-:Y:S02]  /*8750*/  FFMA.FTZ R16, R16, c[0x0][0x2d0], -R193.reuse ;  /* 0x0000b40010107a23 */ /* 0x100fe400000108c1 */
[--C-:B------:R-:W-:Y:S02]  /*8760*/  FFMA.FTZ R22, R22, c[0x0][0x2d0], -R192.reuse ;  /* 0x0000b40016167a23 */ /* 0x100fe400000108c0 */
[----:B------:R-:W-:Y:S01]  /*8770*/  MUFU.EX2 R221, R16 ;  /* 0x0000001000dd7308 */ /* 0x000fe20000000800 */
[--C-:B------:R-:W-:Y:S02]  /*8780*/  FFMA.FTZ R23, R23, c[0x0][0x2d0], -R192.reuse ;  /* 0x0000b40017177a23 */ /* 0x100fe400000108c0 */
[--C-:B------:R-:W-:Y:S02]  /*8790*/  FFMA.FTZ R54, R54, c[0x0][0x2d0], -R192.reuse ;  /* 0x0000b40036367a23 */ /* 0x100fe400000108c0 */
[--C-:B------:R-:W-:Y:S02]  /*87a0*/  FFMA.FTZ R55, R55, c[0x0][0x2d0], -R192.reuse ;  /* 0x0000b40037377a23 */ /* 0x100fe400000108c0 */
[--C-:B------:R-:W-:Y:S02]  /*87b0*/  FFMA.FTZ R66, R66, c[0x0][0x2d0], -R192.reuse ;  /* 0x0000b40042427a23 */ /* 0x100fe400000108c0 */
[--C-:B------:R-:W-:Y:S01]  /*87c0*/  FFMA.FTZ R67, R67, c[0x0][0x2d0], -R192.reuse ;  /* 0x0000b40043437a23 */ /* 0x100fe200000108c0 */
[----:B------:R-:W-:Y:S01]  /*87d0*/  MUFU.EX2 R209, R22 ;  /* 0x0000001600d17308 */ /* 0x000fe20000000800 */
[----:B------:R-:W-:Y:S01]  /*87e0*/  FMUL.FTZ R2, R0, c[0x0][0x2d0] ;  /* 0x0000b40000027a20 */ /* 0x000fe20000410000 */
[----:B------:R-:W-:Y:S01]  /*87f0*/  FMNMX.FTZ R0, R107, R135, !PT ;  /* 0x000000876b007209 */ /* 0x000fe20007810000 */
[--C-:B------:R-:W-:Y:S01]  /*8800*/  FFMA.FTZ R70, R70, c[0x0][0x2d0], -R192.reuse ;  /* 0x0000b40046467a23 */ /* 0x100fe200000108c0 */
[----:B-1----:R-:W-:Y:S01]  /*8810*/  FMNMX.FTZ R135, R132, R190, !PT ;  /* 0x000000be84877209 */ /* 0x002fe20007810000 */
[--C-:B------:R-:W-:Y:S01]  /*8820*/  FFMA.FTZ R71, R71, c[0x0][0x2d0], -R192.reuse ;  /* 0x0000b40047477a23 */ /* 0x100fe200000108c0 */
[----:B------:R-:W-:Y:S01]  /*8830*/  FMNMX.FTZ R0, R110, R0, !PT ;  /* 0x000000006e007209 */ /* 0x000fe20007810000 */
[--C-:B------:R-:W-:Y:S02]  /*8840*/  FFMA.FTZ R17, R17, c[0x0][0x2d0], -R193.reuse ;  /* 0x0000b40011117a23 */ /* 0x100fe400000108c1 */
[--C-:B------:R-:W-:Y:S01]  /*8850*/  FFMA.FTZ R18, R18, c[0x0][0x2d0], -R192.reuse ;  /* 0x0000b40012127a23 */ /* 0x100fe200000108c0 */
[----:B------:R1:W2:Y:S01]  /*8860*/  MUFU.EX2 R134, R2 ;  /* 0x0000000200867308 */ /* 0x0002a20000000800 */
[--C-:B------:R-:W-:Y:S01]  /*8870*/  FFMA.FTZ R19, R19, c[0x0][0x2d0], -R192.reuse ;  /* 0x0000b40013137a23 */ /* 0x100fe200000108c0 */
[----:B------:R-:W-:Y:S01]  /*8880*/  FMNMX.FTZ R0, R111, R0, !PT ;  /* 0x000000006f007209 */ /* 0x000fe20007810000 */
        /* <DEDUP_REMOVED lines=10> */
[----:B------:R4:W-:Y:S01]  /*8930*/  MUFU.EX2 R203, R4 ;  /* 0x0000000400cb7308 */ /* 0x0009e20000000800 */
[--C-:B------:R-:W-:Y:S02]  /*8940*/  FFMA.FTZ R39, R39, c[0x0][0x2d0], -R192.reuse ;  /* 0x0000b40027277a23 */ /* 0x100fe400000108c0 */
[----:B------:R-:W-:Y:S02]  /*8950*/  FFMA.FTZ R48, R48, c[0x0][0x2d0], -R193 ;  /* 0x0000b40030307a23 */ /* 0x000fe400000108c1 */
[----:B-1----:R-:W-:Y:S02]  /*8960*/  FADD.FTZ R2, -R136, R3 ;  /* 0x0000000388027221 */ /* 0x002fe40000010100 */
[----:B--2---:R-:W-:Y:S01]  /*8970*/  FMUL.FTZ R16, R134, R152 ;  /* 0x0000009886107220 */ /* 0x004fe20000410000 */
[----:B------:R-:W1:Y:S01]  /*8980*/  SHFL.BFLY PT, R3, R0, 0x2, 0x1f ;  /* 0x0c401f0000037f89 */ /* 0x000e6200000e0000 */
[----:B------:R-:W-:Y:S01]  /*8990*/  FMUL.FTZ R2, R2, c[0x0][0x2d0] ;  /* 0x0000b40002027a20 */ /* 0x000fe20000410000 */
[----:B------:R-:W2:Y:S01]  /*89a0*/  MUFU.EX2 R218, R5 ;  /* 0x0000000500da7308 */ /* 0x000ea20000000800 */
[C---:B------:R-:W-:Y:S02]  /*89b0*/  FMUL.FTZ R116, R134.reuse, R116 ;  /* 0x0000007486747220 */ /* 0x040fe40000410000 */
[C---:B------:R-:W-:Y:S02]  /*89c0*/  FMUL.FTZ R117, R134.reuse, R117 ;  /* 0x0000007586757220 */ /* 0x040fe40000410000 */
[C---:B------:R-:W-:Y:S01]  /*89d0*/  FMUL.FTZ R120, R134.reuse, R120 ;  /* 0x0000007886787220 */ /* 0x040fe20000410000 */
[----:B---3--:R-:W-:Y:S01]  /*89e0*/  LDSM.16.MT88.4 R20, [R228+0x100] ;  /* 0x00010000e414783b */ /* 0x008fe20000004200 */
[C---:B------:R-:W-:Y:S02]  /*89f0*/  FMUL.FTZ R121, R134.reuse, R121 ;  /* 0x0000007986797220 */ /* 0x040fe40000410000 */
[C---:B------:R-:W-:Y:S01]  /*8a00*/  FMUL.FTZ R128, R134.reuse, R128 ;  /* 0x0000008086807220 */ /* 0x040fe20000410000 */
[----:B------:R3:W5:Y:S01]  /*8a10*/  MUFU.EX2 R132, R2 ;  /* 0x0000000200847308 */ /* 0x0007620000000800 */
[C---:B------:R-:W-:Y:S02]  /*8a20*/  FMUL.FTZ R129, R134.reuse, R129 ;  /* 0x0000008186817220 */ /* 0x040fe40000410000 */
[--C-:B------:R-:W-:Y:S02]  /*8a30*/  FFMA.FTZ R49, R49, c[0x0][0x2d0], -R193.reuse ;  /* 0x0000b40031317a23 */ /* 0x100fe400000108c1 */
[----:B----4-:R-:W-:Y:S02]  /*8a40*/  FMUL.FTZ R4, R134, R144 ;  /* 0x0000009086047220 */ /* 0x010fe40000410000 */
[--C-:B------:R-:W-:Y:S02]  /*8a50*/  FFMA.FTZ R50, R50, c[0x0][0x2d0], -R192.reuse ;  /* 0x0000b40032327a23 */ /* 0x100fe400000108c0 */
[--C-:B------:R-:W-:Y:S01]  /*8a60*/  FFMA.FTZ R51, R51, c[0x0][0x2d0], -R192.reuse ;  /* 0x0000b40033337a23 */ /* 0x100fe200000108c0 */
[----:B------:R4:W4:Y:S01]  /*8a70*/  MUFU.EX2 R205, R17 ;  /* 0x0000001100cd7308 */ /* 0x0009220000000800 */
[--C-:B------:R-:W-:Y:S01]  /*8a80*/  FFMA.FTZ R80, R80, c[0x0][0x2d0], -R193.reuse ;  /* 0x0000b40050507a23 */ /* 0x100fe200000108c1 */
[----:B-1----:R-:W-:Y:S01]  /*8a90*/  FMNMX.FTZ R0, R0, R3, !PT ;  /* 0x0000000300007209 */ /* 0x002fe20007810000 */
[--C-:B------:R-:W-:Y:S01]  /*8aa0*/  FFMA.FTZ R81, R81, c[0x0][0x2d0], -R193.reuse ;  /* 0x0000b40051517a23 */ /* 0x100fe200000108c1 */
[----:B--2---:R-:W-:Y:S01]  /*8ab0*/  F2FP.BF16.PACK_AB R144, R218, R203 ;  /* 0x000000cbda90723e */ /* 0x004fe200000010ff */
[----:B------:R-:W-:Y:S02]  /*8ac0*/  FMUL.FTZ R5, R134, R145 ;  /* 0x0000009186057220 */ /* 0x000fe40000410000 */
[--C-:B------:R-:W-:Y:S02]  /*8ad0*/  FFMA.FTZ R84, R84, c[0x0][0x2d0], -R193.reuse ;  /* 0x0000b40054547a23 */ /* 0x100fe400000108c1 */
[--C-:B------:R-:W-:Y:S01]  /*8ae0*/  FFMA.FTZ R85, R85, c[0x0][0x2d0], -R193.reuse ;  /* 0x0000b40055557a23 */ /* 0x100fe200000108c1 */
[----:B------:R1:W-:Y:S01]  /*8af0*/  MUFU.EX2 R202, R6 ;  /* 0x0000000600ca7308 */ /* 0x0003e20000000800 */
[--C-:B------:R-:W-:Y:S02]  /*8b00*/  FFMA.FTZ R96, R96, c[0x0][0x2d0], -R193.reuse ;  /* 0x0000b40060607a23 */ /* 0x100fe400000108c1 */
[----:B------:R-:W-:Y:S02]  /*8b10*/  FFMA.FTZ R97, R97, c[0x0][0x2d0], -R193 ;  /* 0x0000b40061617a23 */ /* 0x000fe400000108c1 */
[----:B---3--:R-:W-:Y:S02]  /*8b20*/  FADD.FTZ R2, -R135, R133 ;  /* 0x0000008587027221 */ /* 0x008fe40000010100 */
[----:B-----5:R-:W-:Y:S02]  /*8b30*/  FMUL.FTZ R118, R132, R118 ;  /* 0x0000007684767220 */ /* 0x020fe40000410000 */
[----:B------:R-:W-:Y:S01]  /*8b40*/  FMUL.FTZ R2, R2, c[0x0][0x2d0] ;  /* 0x0000b40002027a20 */ /* 0x000fe20000410000 */
[----:B------:R2:W-:Y:S01]  /*8b50*/  MUFU.EX2 R220, R18 ;  /* 0x0000001200dc7308 */ /* 0x0005e20000000800 */
[C---:B------:R-:W-:Y:S02]  /*8b60*/  FMUL.FTZ R119, R132.reuse, R119 ;  /* 0x0000007784777220 */ /* 0x040fe40000410000 */
[----:B------:R-:W-:Y:S02]  /*8b70*/  FMUL.FTZ R122, R132, R122 ;  /* 0x0000007a847a7220 */ /* 0x000fe40000410000 */
[----:B----4-:R-:W-:Y:S02]  /*8b80*/  FMUL.FTZ R17, R134, R153 ;  /* 0x0000009986117220 */ /* 0x010fe40000410000 */
[C---:B------:R-:W-:Y:S02]  /*8b90*/  FMUL.FTZ R123, R132.reuse, R123 ;  /* 0x0000007b847b7220 */ /* 0x040fe40000410000 */
[C---:B------:R-:W-:Y:S01]  /*8ba0*/  FMUL.FTZ R130, R132.reuse, R130 ;  /* 0x0000008284827220 */ /* 0x040fe20000410000 */
[----:B------:R3:W4:Y:S01]  /*8bb0*/  MUFU.EX2 R133, R2 ;  /* 0x0000000200857308 */ /* 0x0007220000000800 */
[----:B------:R-:W-:Y:S02]  /*8bc0*/  FMUL.FTZ R131, R132, R131 ;  /* 0x0000008384837220 */ /* 0x000fe40000410000 */
[--C-:B------:R-:W-:Y:S02]  /*8bd0*/  FFMA.FTZ R100, R100, c[0x0][0x2d0], -R193.reuse ;  /* 0x0000b40064647a23 */ /* 0x100fe400000108c1 */
[----:B-1----:R-:W-:Y:S01]  /*8be0*/  FMUL.FTZ R6, R132, R146 ;  /* 0x0000009284067220 */ /* 0x002fe20000410000 */
[----:B------:R-:W-:Y:S01]  /*8bf0*/  F2FP.BF16.PACK_AB R146, R205, R221 ;  /* 0x000000ddcd92723e */ /* 0x000fe200000010ff */
[--C-:B------:R-:W-:Y:S02]  /*8c00*/  FFMA.FTZ R101, R101, c[0x0][0x2d0], -R193.reuse ;  /* 0x0000b40065657a23 */ /* 0x100fe400000108c1 */
[--C-:B------:R-:W-:Y:S01]  /*8c10*/  FFMA.FTZ R112, R112, c[0x0][0x2d0], -R193.reuse ;  /* 0x0000b40070707a23 */ /* 0x100fe200000108c1 */
[----:B------:R1:W-:Y:S01]  /*8c20*/  MUFU.EX2 R204, R19 ;  /* 0x0000001300cc7308 */ /* 0x0003e20000000800 */
[----:B------:R-:W-:Y:S02]  /*8c30*/  FFMA.FTZ R113, R113, c[0x0][0x2d0], -R193 ;  /* 0x0000b40071717a23 */ /* 0x000fe400000108c1 */
[--C-:B------:R-:W-:Y:S02]  /*8c40*/  FFMA.FTZ R7, R7, c[0x0][0x2d0], -R192.reuse ;  /* 0x0000b40007077a23 */ /* 0x100fe400000108c0 */
[----:B--2---:R-:W-:Y:S02]  /*8c50*/  FMUL.FTZ R18, R132, R154 ;  /* 0x0000009a84127220 */ /* 0x004fe40000410000 */
[--C-:B------:R-:W-:Y:S02]  /*8c60*/  FFMA.FTZ R35, R35, c[0x0][0x2d0], -R192.reuse ;  /* 0x0000b40023237a23 */ /* 0x100fe400000108c0 */
[--C-:B------:R-:W-:Y:S01]  /*8c70*/  FFMA.FTZ R82, R82, c[0x0][0x2d0], -R192.reuse ;  /* 0x0000b40052527a23 */ /* 0x100fe200000108c0 */
[----:B------:R-:W2:Y:S01]  /*8c80*/  MUFU.EX2 R215, R7 ;  /* 0x0000000700d77308 */ /* 0x000ea20000000800 */
[--C-:B------:R-:W-:Y:S02]  /*8c90*/  FFMA.FTZ R83, R83, c[0x0][0x2d0], -R192.reuse ;  /* 0x0000b40053537a23 */ /* 0x100fe400000108c0 */
[--C-:B------:R-:W-:Y:S01]  /*8ca0*/  FFMA.FTZ R86, R86, c[0x0][0x2d0], -R192.reuse ;  /* 0x0000b40056567a23 */ /* 0x100fe200000108c0 */
[----:B---3--:R-:W3:Y:S01]  /*8cb0*/  SHFL.BFLY PT, R2, R0, 0x1, 0x1f ;  /* 0x0c201f0000027f89 */ /* 0x008ee200000e0000 */
[C---:B----4-:R-:W-:Y:S02]  /*8cc0*/  FMUL.FTZ R124, R133.reuse, R124 ;  /* 0x0000007c857c7220 */ /* 0x050fe40000410000 */
[----:B------:R-:W-:Y:S02]  /*8cd0*/  FMUL.FTZ R125, R133, R125 ;  /* 0x0000007d857d7220 */ /* 0x000fe40000410000 */
[--C-:B------:R-:W-:Y:S01]  /*8ce0*/  FFMA.FTZ R87, R87, c[0x0][0x2d0], -R192.reuse ;  /* 0x0000b40057577a23 */ /* 0x100fe200000108c0 */
[----:B------:R-:W-:Y:S01]  /*8cf0*/  MUFU.EX2 R208, R36 ;  /* 0x0000002400d07308 */ /* 0x000fe20000000800 */
[--C-:B------:R-:W-:Y:S02]  /*8d00*/  FFMA.FTZ R98, R98, c[0x0][0x2d0], -R192.reuse ;  /* 0x0000b40062627a23 */ /* 0x100fe400000108c0 */
[--C-:B------:R-:W-:Y:S02]  /*8d10*/  FFMA.FTZ R99, R99, c[0x0][0x2d0], -R192.reuse ;  /* 0x0000b40063637a23 */ /* 0x100fe400000108c0 */
[----:B-1----:R-:W-:Y:S02]  /*8d20*/  FMUL.FTZ R19, R132, R155 ;  /* 0x0000009b84137220 */ /* 0x002fe40000410000 */
[----:B------:R-:W-:Y:S01]  /*8d30*/  LDSM.16.MT88.4 R152, [R230+0x100] ;  /* 0x00010000e698783b */ /* 0x000fe20000004200 */
[--C-:B------:R-:W-:Y:S02]  /*8d40*/  FFMA.FTZ R102, R102, c[0x0][0x2d0], -R192.reuse ;  /* 0x0000b40066667a23 */ /* 0x100fe400000108c0 */
[----:B------:R-:W-:Y:S01]  /*8d50*/  MUFU.EX2 R211, R34 ;  /* 0x0000002200d37308 */ /* 0x000fe20000000800 */
[--C-:B------:R-:W-:Y:S02]  /*8d60*/  FFMA.FTZ R103, R103, c[0x0][0x2d0], -R192.reuse ;  /* 0x0000b40067677a23 */ /* 0x100fe400000108c0 */
[--C-:B------:R-:W-:Y:S01]  /*8d70*/  FFMA.FTZ R114, R114, c[0x0][0x2d0], -R192.reuse ;  /* 0x0000b40072727a23 */ /* 0x100fe200000108c0 */
[----:B--2---:R-:W-:Y:S01]  /*8d80*/  F2FP.BF16.PACK_AB R145, R215, R202 ;  /* 0x000000cad791723e */ /* 0x004fe200000010ff */
[----:B------:R-:W-:Y:S01]  /*8d90*/  FMUL.FTZ R7, R132, R147 ;  /* 0x0000009384077220 */ /* 0x000fe20000410000 */
[----:B------:R-:W-:Y:S01]  /*8da0*/  F2FP.BF16.PACK_AB R147, R204, R220 ;  /* 0x000000dccc93723e */ /* 0x000fe200000010ff */
[----:B------:R-:W-:Y:S01]  /*8db0*/  FFMA.FTZ R115, R115, c[0x0][0x2d0], -R192 ;  /* 0x0000b40073737a23 */ /* 0x000fe200000108c0 */
[----:B---3--:R-:W-:Y:S02]  /*8dc0*/  FMNMX.FTZ R2, R2, R0, !PT ;  /* 0x0000000002027209 */ /* 0x008fe40007810000 */
[----:B------:R-:W-:Y:S03]  /*8dd0*/  MUFU.EX2 R34, R35 ;  /* 0x0000002300227308 */ /* 0x000fe60000000800 */
[C---:B------:R-:W-:Y:S01]  /*8de0*/  FMUL.FTZ R3, R2.reuse, c[0x0][0x2d0] ;  /* 0x0000b40002037a20 */ /* 0x040fe20000410000 */
[-C--:B------:R-:W-:Y:S05]  /*8df0*/  HMMA.16816.F32.BF16 R4, R144, R20.reuse, R4 ;  /* 0x000000149004723c */ /* 0x080fea0000041804 */
[----:B------:R-:W-:Y:S01]  /*8e00*/  FADD.FTZ R0, -R2, R138 ;  /* 0x0000008a02007221 */ /* 0x000fe20000010100 */
[----:B------:R-:W-:Y:S01]  /*8e10*/  MUFU.EX2 R32, R32 ;  /* 0x0000002000207308 */ /* 0x000fe20000000800 */
[--C-:B------:R-:W-:Y:S02]  /*8e20*/  FFMA.FTZ R31, R31, c[0x0][0x2d0], -R3.reuse ;  /* 0x0000b4001f1f7a23 */ /* 0x100fe40000010803 */
[----:B------:R-:W-:Y:S03]  /*8e30*/  FMUL.FTZ R138, R135, c[0x0][0x2d0] ;  /* 0x0000b400878a7a20 */ /* 0x000fe60000410000 */
[----:B------:R-:W-:Y:S02]  /*8e40*/  FMUL.FTZ R0, R0, c[0x0][0x2d0] ;  /* 0x0000b40000007a20 */ /* 0x000fe40000410000 */
[--C-:B------:R-:W-:Y:S02]  /*8e50*/  FFMA.FTZ R56, R56, c[0x0][0x2d0], -R138.reuse ;  /* 0x0000b40038387a23 */ /* 0x100fe4000001088a */
[----:B------:R-:W1:Y:S01]  /*8e60*/  MUFU.EX2 R191, R31 ;  /* 0x0000001f00bf7308 */ /* 0x000e620000000800 */
        /* <DEDUP_REMOVED lines=14> */
[----:B-1----:R-:W-:Y:S01]  /*8f50*/  MOV R36, R191 ;  /* 0x000000bf00247202 */ /* 0x002fe20000000f00 */
[--C-:B------:R-:W-:Y:S01]  /*8f60*/  FFMA.FTZ R73, R73, c[0x0][0x2d0], -R138.reuse ;  /* 0x0000b40049497a23 */ /* 0x100fe2000001088a */
[----:B------:R-:W1:Y:S01]  /*8f70*/  LDSM.16.MT88.4 R188, [R231+0x100] ;  /* 0x00010000e7bc783b */ /* 0x000e620000004200 */
[--C-:B------:R-:W-:Y:S02]  /*8f80*/  FFMA.FTZ R74, R74, c[0x0][0x2d0], -R3.reuse ;  /* 0x0000b4004a4a7a23 */ /* 0x100fe40000010803 */
[--C-:B------:R-:W-:Y:S01]  /*8f90*/  FFMA.FTZ R75, R75, c[0x0][0x2d0], -R3.reuse ;  /* 0x0000b4004b4b7a23 */ /* 0x100fe20000010803 */
[----:B------:R-:W4:Y:S01]  /*8fa0*/  MUFU.EX2 R213, R9 ;  /* 0x0000000900d57308 */ /* 0x000f220000000800 */
[--C-:B------:R-:W-:Y:S02]  /*8fb0*/  FFMA.FTZ R60, R60, c[0x0][0x2d0], -R138.reuse ;  /* 0x0000b4003c3c7a23 */ /* 0x100fe4000001088a */
[--C-:B------:R-:W-:Y:S02]  /*8fc0*/  FFMA.FTZ R61, R61, c[0x0][0x2d0], -R138.reuse ;  /* 0x0000b4003d3d7a23 */ /* 0x100fe4000001088a */
[C---:B--2---:R-:W-:Y:S02]  /*8fd0*/  FMUL.FTZ R31, R0.reuse, R167 ;  /* 0x000000a7001f7220 */ /* 0x044fe40000410000 */
[C---:B------:R-:W-:Y:S02]  /*8fe0*/  FMUL.FTZ R126, R0.reuse, R126 ;  /* 0x0000007e007e7220 */ /* 0x040fe40000410000 */
[----:B------:R-:W-:Y:S01]  /*8ff0*/  FMUL.FTZ R127, R0, R127 ;  /* 0x0000007f007f7220 */ /* 0x000fe20000410000 */
[----:B------:R2:W-:Y:S01]  /*9000*/  MUFU.EX2 R219, R12 ;  /* 0x0000000c00db7308 */ /* 0x0005e20000000800 */
[--C-:B------:R-:W-:Y:S02]  /*9010*/  FFMA.FTZ R62, R62, c[0x0][0x2d0], -R3.reuse ;  /* 0x0000b4003e3e7a23 */ /* 0x100fe40000010803 */
[--C-:B------:R-:W-:Y:S02]  /*9020*/  FFMA.FTZ R63, R63, c[0x0][0x2d0], -R3.reuse ;  /* 0x0000b4003f3f7a23 */ /* 0x100fe40000010803 */
[----:B---3--:R-:W-:Y:S02]  /*9030*/  FMUL.FTZ R8, R133, R140 ;  /* 0x0000008c85087220 */ /* 0x008fe40000410000 */
[--C-:B------:R-:W-:Y:S02]  /*9040*/  FFMA.FTZ R79, R79, c[0x0][0x2d0], -R3.reuse ;  /* 0x0000b4004f4f7a23 */ /* 0x100fe40000010803 */
[--C-:B------:R-:W-:Y:S01]  /*9050*/  FFMA.FTZ R24, R24, c[0x0][0x2d0], -R138.reuse ;  /* 0x0000b40018187a23 */ /* 0x100fe2000001088a */
[----:B------:R3:W5:Y:S01]  /*9060*/  MUFU.EX2 R199, R13 ;  /* 0x0000000d00c77308 */ /* 0x0007620000000800 */
        /* <DEDUP_REMOVED lines=12> */
[----:B------:R-:W2:Y:S01]  /*9130*/  MUFU.EX2 R212, R11 ;  /* 0x0000000b00d47308 */ /* 0x000ea20000000800 */
[--C-:B------:R-:W-:Y:S02]  /*9140*/  FFMA.FTZ R42, R42, c[0x0][0x2d0], -R3.reuse ;  /* 0x0000b4002a2a7a23 */ /* 0x100fe40000010803 */
[--C-:B------:R-:W-:Y:S02]  /*9150*/  FFMA.FTZ R43, R43, c[0x0][0x2d0], -R3.reuse ;  /* 0x0000b4002b2b7a23 */ /* 0x100fe40000010803 */
[----:B---3--:R-:W-:Y:S02]  /*9160*/  FMUL.FTZ R13, R133, R149 ;  /* 0x00000095850d7220 */ /* 0x008fe40000410000 */
[--C-:B------:R-:W-:Y:S02]  /*9170*/  FFMA.FTZ R44, R44, c[0x0][0x2d0], -R138.reuse ;  /* 0x0000b4002c2c7a23 */ /* 0x100fe4000001088a */
[--C-:B------:R-:W-:Y:S01]  /*9180*/  FFMA.FTZ R45, R45, c[0x0][0x2d0], -R138.reuse ;  /* 0x0000b4002d2d7a23 */ /* 0x100fe2000001088a */
[----:B------:R3:W-:Y:S01]  /*9190*/  MUFU.EX2 R214, R14 ;  /* 0x0000000e00d67308 */ /* 0x0007e20000000800 */
[--C-:B------:R-:W-:Y:S02]  /*91a0*/  FFMA.FTZ R46, R46, c[0x0][0x2d0], -R3.reuse ;  /* 0x0000b4002e2e7a23 */ /* 0x100fe40000010803 */
[--C-:B------:R-:W-:Y:S02]  /*91b0*/  FFMA.FTZ R47, R47, c[0x0][0x2d0], -R3.reuse ;  /* 0x0000b4002f2f7a23 */ /* 0x100fe40000010803 */
[----:B----4-:R-:W-:Y:S01]  /*91c0*/  FMUL.FTZ R10, R0, R142 ;  /* 0x0000008e000a7220 */ /* 0x010fe20000410000 */
[----:B-----5:R-:W-:Y:S01]  /*91d0*/  F2FP.BF16.PACK_AB R142, R199, R219 ;  /* 0x000000dbc78e723e */ /* 0x020fe200000010ff */
[--C-:B------:R-:W-:Y:S02]  /*91e0*/  FFMA.FTZ R76, R76, c[0x0][0x2d0], -R138.reuse ;  /* 0x0000b4004c4c7a23 */ /* 0x100fe4000001088a */
[--C-:B------:R-:W-:Y:S01]  /*91f0*/  FFMA.FTZ R77, R77, c[0x0][0x2d0], -R138.reuse ;  /* 0x0000b4004d4d7a23 */ /* 0x100fe2000001088a */
[----:B------:R-:W4:Y:S01]  /*9200*/  MUFU.EX2 R196, R15 ;  /* 0x0000000f00c47308 */ /* 0x000f220000000800 */
[--C-:B------:R-:W-:Y:S02]  /*9210*/  FFMA.FTZ R78, R78, c[0x0][0x2d0], -R3.reuse ;  /* 0x0000b4004e4e7a23 */ /* 0x100fe40000010803 */
[--C-:B------:R-:W-:Y:S01]  /*9220*/  FFMA.FTZ R88, R88, c[0x0][0x2d0], -R138.reuse ;  /* 0x0000b40058587a23 */ /* 0x100fe2000001088a */
[----:B--2---:R-:W-:Y:S01]  /*9230*/  F2FP.BF16.PACK_AB R141, R212, R200 ;  /* 0x000000c8d48d723e */ /* 0x004fe200000010ff */
[----:B------:R-:W-:Y:S02]  /*9240*/  FMUL.FTZ R11, R0, R143 ;  /* 0x0000008f000b7220 */ /* 0x000fe40000410000 */
[--C-:B------:R-:W-:Y:S02]  /*9250*/  FFMA.FTZ R89, R89, c[0x0][0x2d0], -R138.reuse ;  /* 0x0000b40059597a23 */ /* 0x100fe4000001088a */
[--C-:B------:R-:W-:Y:S01]  /*9260*/  FFMA.FTZ R90, R90, c[0x0][0x2d0], -R3.reuse ;  /* 0x0000b4005a5a7a23 */ /* 0x100fe20000010803 */
        /* <DEDUP_REMOVED lines=11> */
[----:B------:R-:W4:Y:S01]  /*9320*/  LDSM.16.MT88.4 R148, [R229+0x100] ;  /* 0x00010000e594783b */ /* 0x000f220000004200 */
[--C-:B------:R-:W-:Y:S02]  /*9330*/  FFMA.FTZ R105, R105, c[0x0][0x2d0], -R138.reuse ;  /* 0x0000b40069697a23 */ /* 0x100fe4000001088a */
[----:B------:R1:W-:Y:S01]  /*9340*/  MUFU.EX2 R198, R28 ;  /* 0x0000001c00c67308 */ /* 0x0003e20000000800 */
[C---:B------:R-:W-:Y:S04]  /*9350*/  HMMA.16816.F32.BF16 R8, R140.reuse, R20, R8 ;  /* 0x000000148c08723c */ /* 0x040fe80000041808 */
[C---:B--2---:R-:W-:Y:S01]  /*9360*/  FMUL.FTZ R24, R133.reuse, R160 ;  /* 0x000000a085187220 */ /* 0x044fe20000410000 */
[----:B------:R-:W-:Y:S01]  /*9370*/  MOV R160, R36 ;  /* 0x0000002400a07202 */ /* 0x000fe20000000f00 */
[C---:B------:R-:W-:Y:S02]  /*9380*/  FMUL.FTZ R36, R134.reuse, R172 ;  /* 0x000000ac86247220 */ /* 0x040fe40000410000 */
[-C--:B------:R-:W-:Y:S01]  /*9390*/  HMMA.16816.F32.BF16 R12, R140, R22.reuse, R12 ;  /* 0x000000168c0c723c */ /* 0x080fe2000004180c */
[----:B------:R2:W-:Y:S03]  /*93a0*/  MUFU.EX2 R227, R26 ;  /* 0x0000001a00e37308 */ /* 0x0005e60000000800 */
[C---:B------:R-:W-:Y:S01]  /*93b0*/  FMUL.FTZ R20, R134.reuse, R156 ;  /* 0x0000009c86147220 */ /* 0x040fe20000410000 */
[----:B------:R-:W-:Y:S01]  /*93c0*/  MOV R156, R32 ;  /* 0x00000020009c7202 */ /* 0x000fe20000000f00 */
[C---:B---3--:R-:W-:Y:S02]  /*93d0*/  FMUL.FTZ R25, R133.reuse, R161 ;  /* 0x000000a185197220 */ /* 0x048fe40000410000 */
[C---:B------:R-:W-:Y:S03]  /*93e0*/  HMMA.16816.F32.BF16 R16, R144.reuse, R22, R16 ;  /* 0x000000169010723c */ /* 0x040fe60000041810 */
[----:B------:R-:W3:Y:S01]  /*93f0*/  MUFU.EX2 R222, R27 ;  /* 0x0000001b00de7308 */ /* 0x000ee20000000800 */
[C---:B------:R-:W-:Y:S02]  /*9400*/  FMUL.FTZ R21, R134.reuse, R157 ;  /* 0x0000009d86157220 */ /* 0x040fe40000410000 */
[----:B------:R-:W-:Y:S01]  /*9410*/  FMUL.FTZ R32, R134, R168 ;  /* 0x000000a886207220 */ /* 0x000fe20000410000 */
[----:B------:R-:W-:Y:S01]  /*9420*/  MOV R168, R205 ;  /* 0x000000cd00a87202 */ /* 0x000fe20000000f00 */
[C---:B------:R-:W-:Y:S01]  /*9430*/  FMUL.FTZ R22, R132.reuse, R158 ;  /* 0x0000009e84167220 */ /* 0x040fe20000410000 */
[----:B-----5:R-:W-:Y:S03]  /*9440*/  MOV R158, R217 ;  /* 0x000000d9009e7202 */ /* 0x020fe60000000f00 */
[----:B------:R-:W-:Y:S01]  /*9450*/  FMUL.FTZ R23, R132, R159 ;  /* 0x0000009f84177220 */ /* 0x000fe20000410000 */
[----:B------:R5:W-:Y:S01]  /*9460*/  MUFU.EX2 R197, R30 ;  /* 0x0000001e00c57308 */ /* 0x000be20000000800 */
[----:B-1----:R-:W-:Y:S01]  /*9470*/  FMUL.FTZ R28, R133, R164 ;  /* 0x000000a4851c7220 */ /* 0x002fe20000410000 */
[----:B------:R-:W-:Y:S01]  /*9480*/  MOV R159, R216 ;  /* 0x000000d8009f7202 */ /* 0x000fe20000000f00 */
[--C-:B------:R-:W-:Y:S02]  /*9490*/  FFMA.FTZ R108, R108, c[0x0][0x2d0], -R138.reuse ;  /* 0x0000b4006c6c7a23 */ /* 0x100fe4000001088a */
[----:B--2---:R-:W-:Y:S01]  /*94a0*/  FMUL.FTZ R26, R0, R162 ;  /* 0x000000a2001a7220 */ /* 0x004fe20000410000 */
[-C--:B------:R-:W-:Y:S03]  /*94b0*/  HMMA.16816.F32.BF16 R20, R144, R188.reuse, R20 ;  /* 0x000000bc9014723c */ /* 0x080fe60000041814 */
[----:B------:R-:W-:Y:S01]  /*94c0*/  MOV R162, R34 ;  /* 0x0000002200a27202 */ /* 0x000fe20000000f00 */
[----:B------:R1:W2:Y:S01]  /*94d0*/  MUFU.EX2 R35, R29 ;  /* 0x0000001d00237308 */ /* 0x0002a20000000800 */
[----:B------:R-:W-:Y:S01]  /*94e0*/  FMUL.FTZ R34, R132, R170 ;  /* 0x000000aa84227220 */ /* 0x000fe20000410000 */
[----:B------:R-:W-:Y:S01]  /*94f0*/  MOV R170, R199 ;  /* 0x000000c700aa7202 */ /* 0x000fe20000000f00 */
[----:B------:R-:W-:Y:S01]  /*9500*/  FFMA.FTZ R138, R109, c[0x0][0x2d0], -R138 ;  /* 0x0000b4006d8a7a23 */ /* 0x000fe2000001088a */
[----:B---3--:R-:W-:Y:S01]  /*9510*/  MOV R157, R222 ;  /* 0x000000de009d7202 */ /* 0x008fe20000000f00 */
[----:B------:R-:W-:Y:S03]  /*9520*/  FMUL.FTZ R27, R0, R163 ;  /* 0x000000a3001b7220 */ /* 0x000fe60000410000 */
[--C-:B------:R-:W-:Y:S02]  /*9530*/  FFMA.FTZ R106, R106, c[0x0][0x2d0], -R3.reuse ;  /* 0x0000b4006a6a7a23 */ /* 0x100fe40000010803 */
[----:B------:R-:W3:Y:S01]  /*9540*/  MUFU.EX2 R33, R33 ;  /* 0x0000002100217308 */ /* 0x000ee20000000800 */
[--C-:B------:R-:W-:Y:S01]  /*9550*/  FFMA.FTZ R107, R107, c[0x0][0x2d0], -R3.reuse ;  /* 0x0000b4006b6b7a23 */ /* 0x100fe20000010803 */
[C---:B------:R-:W-:Y:S04]  /*9560*/  HMMA.16816.F32.BF16 R24, R140.reuse, R188, R24 ;  /* 0x000000bc8c18723c */ /* 0x040fe80000041818 */
[----:B-----5:R-:W-:Y:S02]  /*9570*/  FMUL.FTZ R30, R0, R166 ;  /* 0x000000a6001e7220 */ /* 0x020fe40000410000 */
[--C-:B------:R-:W-:Y:S01]  /*9580*/  FFMA.FTZ R110, R110, c[0x0][0x2d0], -R3.reuse ;  /* 0x0000b4006e6e7a23 */ /* 0x100fe20000010803 */
[----:B------:R-:W-:Y:S01]  /*9590*/  MOV R189, R210 ;  /* 0x000000d200bd7202 */ /* 0x000fe20000000f00 */
[----:B------:R-:W-:Y:S01]  /*95a0*/  MUFU.EX2 R206, R37 ;  /* 0x0000002500ce7308 */ /* 0x000fe20000000800 */
[----:B------:R-:W-:Y:S03]  /*95b0*/  FFMA.FTZ R3, R111, c[0x0][0x2d0], -R3 ;  /* 0x0000b4006f037a23 */ /* 0x000fe60000010803 */
[C---:B-1----:R-:W-:Y:S01]  /*95c0*/  FMUL.FTZ R29, R133.reuse, R165 ;  /* 0x000000a5851d7220 */ /* 0x042fe20000410000 */
[----:B--2---:R-:W-:Y:S01]  /*95d0*/  MOV R161, R35 ;  /* 0x0000002300a17202 */ /* 0x004fe20000000f00 */
[----:B------:R-:W-:Y:S01]  /*95e0*/  FMUL.FTZ R35, R132, R171 ;  /* 0x000000ab84237220 */ /* 0x000fe20000410000 */
[----:B------:R-:W-:Y:S03]  /*95f0*/  MOV R171, R211 ;  /* 0x000000d300ab7202 */ /* 0x000fe60000000f00 */
[----:B------:R1:W-:Y:S01]  /*9600*/  MUFU.EX2 R207, R38 ;  /* 0x0000002600cf7308 */ /* 0x0003e20000000800 */
[-C--:B------:R-:W-:Y:S03]  /*9610*/  HMMA.16816.F32.BF16 R28, R140, R190.reuse, R28 ;  /* 0x000000be8c1c723c */ /* 0x080fe6000004181c */
[----:B---3--:R-:W-:Y:S01]  /*9620*/  MOV R163, R33 ;  /* 0x0000002100a37202 */ /* 0x008fe20000000f00 */
[----:B------:R-:W-:Y:S01]  /*9630*/  FMUL.FTZ R33, R134, R169 ;  /* 0x000000a986217220 */ /* 0x000fe20000410000 */
[----:B------:R-:W-:Y:S04]  /*9640*/  MOV R169, R204 ;  /* 0x000000cc00a97202 */ /* 0x000fe80000000f00 */
[----:B------:R-:W2:Y:S02]  /*9650*/  MUFU.EX2 R37, R39 ;  /* 0x0000002700257308 */ /* 0x000ea40000000800 */
[C---:B------:R-:W-:Y:S08]  /*9660*/  HMMA.16816.F32.BF16 R32, R144.reuse, R190, R32 ;  /* 0x000000be9020723c */ /* 0x040ff00000041820 */
[----:B------:R3:W-:Y:S01]  /*9670*/  MUFU.EX2 R226, R48 ;  /* 0x0000003000e27308 */ /* 0x0007e20000000800 */
[----:B-1----:R-:W-:Y:S09]  /*9680*/  FMUL.FTZ R38, R132, R174 ;  /* 0x000000ae84267220 */ /* 0x002ff20000410000 */
[----:B------:R1:W-:Y:S01]  /*9690*/  MUFU.EX2 R224, R50 ;  /* 0x0000003200e07308 */ /* 0x0003e20000000800 */
[----:B--2---:R-:W-:Y:S01]  /*96a0*/  MOV R167, R37 ;  /* 0x0000002500a77202 */ /* 0x004fe20000000f00 */
[----:B------:R-:W-:Y:S02]  /*96b0*/  FMUL.FTZ R37, R134, R173 ;  /* 0x000000ad86257220 */ /* 0x000fe40000410000 */
[C---:B------:R-:W-:Y:S02]  /*96c0*/  FMUL.FTZ R39, R132.reuse, R175 ;  /* 0x000000af84277220 */ /* 0x040fe40000410000 */
[----:B------:R-:W-:Y:S04]  /*96d0*/  FFMA.FTZ R132, R132, R252, R202 ;  /* 0x000000fc84847223 */ /* 0x000fe800000100ca */
[----:B------:R2:W5:Y:S01]  /*96e0*/  MUFU.EX2 R225, R49 ;  /* 0x0000003100e17308 */ /* 0x0005620000000800 */
[----:B------:R-:W-:Y:S01]  /*96f0*/  FFMA.FTZ R134, R134, R251, R203 ;  /* 0x000000fb86867223 */ /* 0x000fe200000100cb */
[-C--:B----4-:R-:W-:Y:S03]  /*9700*/  HMMA.16816.F32.BF16 R36, R144, R148.reuse, R36 ;  /* 0x000000949024723c */ /* 0x090fe60000041824 */
[C---:B---3--:R-:W-:Y:S05]  /*9710*/  FMUL.FTZ R48, R133.reuse, R176 ;  /* 0x000000b085307220 */ /* 0x048fea0000410000 */
[----:B------:R3:W2:Y:S01]  /*9720*/  MUFU.EX2 R223, R51 ;  /* 0x0000003300df7308 */ /* 0x0006a20000000800 */
[C---:B-1----:R-:W-:Y:S09]  /*9730*/  FMUL.FTZ R50, R0.reuse, R178 ;  /* 0x000000b200327220 */ /* 0x042ff20000410000 */
[----:B------:R1:W-:Y:S01]  /*9740*/  MUFU.EX2 R166, R40 ;  /* 0x0000002800a67308 */ /* 0x0003e20000000800 */
[C---:B--2---:R-:W-:Y:S09]  /*9750*/  FMUL.FTZ R49, R133.reuse, R177 ;  /* 0x000000b185317220 */ /* 0x044ff20000410000 */
[----:B------:R2:W2:Y:S01]  /*9760*/  MUFU.EX2 R165, R41 ;  /* 0x0000002900a57308 */ /* 0x0004a20000000800 */
[C---:B---3--:R-:W-:Y:S09]  /*9770*/  FMUL.FTZ R51, R0.reuse, R179 ;  /* 0x000000b300337220 */ /* 0x048ff20000410000 */
[----:B------:R3:W-:Y:S01]  /*9780*/  MUFU.EX2 R164, R42 ;  /* 0x0000002a00a47308 */ /* 0x0007e20000000800 */
[C---:B------:R-:W-:Y:S04]  /*9790*/  HMMA.16816.F32.BF16 R48, R140.reuse, R148, R48 ;  /* 0x000000948c30723c */ /* 0x040fe80000041830 */
[C---:B-1----:R-:W-:Y:S05]  /*97a0*/  FMUL.FTZ R40, R133.reuse, R180 ;  /* 0x000000b485287220 */ /* 0x042fea0000410000 */
[----:B------:R1:W1:Y:S03]  /*97b0*/  MUFU.EX2 R222, R43 ;  /* 0x0000002b00de7308 */ /* 0x0002660000000800 */
[C---:B--2---:R-:W-:Y:S07]  /*97c0*/  FMUL.FTZ R41, R133.reuse, R181 ;  /* 0x000000b585297220 */ /* 0x044fee0000410000 */
[----:B------:R2:W-:Y:S01]  /*97d0*/  MUFU.EX2 R216, R44 ;  /* 0x0000002c00d87308 */ /* 0x0005e20000000800 */
[C---:B---3--:R-:W-:Y:S09]  /*97e0*/  FMUL.FTZ R42, R0.reuse, R182 ;  /* 0x000000b6002a7220 */ /* 0x048ff20000410000 */
[----:B------:R3:W3:Y:S01]  /*97f0*/  MUFU.EX2 R217, R45 ;  /* 0x0000002d00d97308 */ /* 0x0006e20000000800 */
[C---:B-1----:R-:W-:Y:S09]  /*9800*/  FMUL.FTZ R43, R0.reuse, R183 ;  /* 0x000000b7002b7220 */ /* 0x042ff20000410000 */
[----:B------:R-:W-:Y:S01]  /*9810*/  MUFU.EX2 R175, R53 ;  /* 0x0000003500af7308 */ /* 0x000fe20000000800 */
[-C--:B------:R-:W-:Y:S03]  /*9820*/  HMMA.16816.F32.BF16 R40, R140, R150.reuse, R40 ;  /* 0x000000968c28723c */ /* 0x080fe60000041828 */
[C---:B--2---:R-:W-:Y:S01]  /*9830*/  FMUL.FTZ R44, R133.reuse, R184 ;  /* 0x000000b8852c7220 */ /* 0x044fe20000410000 */
[----:B------:R-:W-:Y:S04]  /*9840*/  MOV R184, R189 ;  /* 0x000000bd00b87202 */ /* 0x000fe80000000f00 */
[C---:B------:R-:W-:Y:S01]  /*9850*/  HMMA.16816.F32.BF16 R116, R144.reuse, R150, R116 ;  /* 0x000000969074723c */ /* 0x040fe20000041874 */
[----:B------:R1:W-:Y:S01]  /*9860*/  MUFU.EX2 R211, R46 ;  /* 0x0000002e00d37308 */ /* 0x0003e20000000800 */
[----:B------:R-:W2:Y:S02]  /*9870*/  LDSM.16.MT88.4 R148, [R228+0x900] ;  /* 0x00090000e494783b */ /* 0x000ea40000004200 */
[----:B---3--:R-:W-:Y:S01]  /*9880*/  FMUL.FTZ R45, R133, R185 ;  /* 0x000000b9852d7220 */ /* 0x008fe20000410000 */
[----:B------:R-:W-:Y:S03]  /*9890*/  MOV R185, R209 ;  /* 0x000000d100b97202 */ /* 0x000fe60000000f00 */
[-C--:B------:R-:W-:Y:S03]  /*98a0*/  HMMA.16816.F32.BF16 R120, R144, R152.reuse, R120 ;  /* 0x000000989078723c */ /* 0x080fe60000041878 */
[----:B------:R3:W2:Y:S05]  /*98b0*/  MUFU.EX2 R210, R47 ;  /* 0x0000002f00d27308 */ /* 0x0006aa0000000800 */
[C---:B------:R-:W-:Y:S05]  /*98c0*/  HMMA.16816.F32.BF16 R124, R140.reuse, R152, R124 ;  /* 0x000000988c7c723c */ /* 0x040fea000004187c */
[----:B------:R-:W-:Y:S01]  /*98d0*/  MUFU.EX2 R209, R52 ;  /* 0x0000003400d17308 */ /* 0x000fe20000000800 */
[C---:B-1----:R-:W-:Y:S01]  /*98e0*/  FMUL.FTZ R46, R0.reuse, R186 ;  /* 0x000000ba002e7220 */ /* 0x042fe20000410000 */
[----:B------:R-:W-:Y:S08]  /*98f0*/  MOV R186, R208 ;  /* 0x000000d000ba7202 */ /* 0x000ff00000000f00 */
[----:B------:R-:W-:Y:S01]  /*9900*/  MUFU.EX2 R174, R54 ;  /* 0x0000003600ae7308 */ /* 0x000fe20000000800 */
[----:B------:R-:W-:Y:S01]  /*9910*/  MOV R109, R186 ;  /* 0x000000ba006d7202 */ /* 0x000fe20000000f00 */
[----:B---3--:R-:W-:Y:S01]  /*9920*/  FMUL.FTZ R47, R0, R187 ;  /* 0x000000bb002f7220 */ /* 0x008fe20000410000 */
[----:B------:R-:W-:Y:S04]  /*9930*/  MOV R187, R207 ;  /* 0x000000cf00bb7202 */ /* 0x000fe80000000f00 */
[----:B------:R-:W-:Y:S03]  /*9940*/  MOV R192, R187 ;  /* 0x000000bb00c07202 */ /* 0x000fe60000000f00 */
[----:B------:R1:W-:Y:S01]  /*9950*/  MUFU.EX2 R208, R55 ;  /* 0x0000003700d07308 */ /* 0x0003e20000000800 */
        /* <DEDUP_REMOVED lines=8> */
[----:B------:R-:W-:Y:S01]  /*99e0*/  MUFU.EX2 R204, R66 ;  /* 0x0000004200cc7308 */ /* 0x000fe20000000800 */
[----:B------:R-:W-:Y:S02]  /*99f0*/  F2FP.BF16.PACK_AB R144, R158, R184 ;  /* 0x000000b89e90723e */ /* 0x000fe400000010ff */
[-C--:B--2---:R-:W-:Y:S01]  /*9a00*/  HMMA.16816.F32.BF16 R4, R140, R148.reuse, R4 ;  /* 0x000000948c04723c */ /* 0x084fe20000041804 */
[----:B-1----:R-:W1:Y:S04]  /*9a10*/  LDSM.16.MT88.4 R52, [R229+0x900] ;  /* 0x00090000e534783b */ /* 0x002e680000004200 */
[----:B------:R-:W-:Y:S02]  /*9a20*/  F2FP.BF16.PACK_AB R145, R157, R227 ;  /* 0x000000e39d91723e */ /* 0x000fe400000010ff */
[----:B------:R-:W-:Y:S01]  /*9a30*/  F2FP.BF16.PACK_AB R146, R161, R198 ;  /* 0x000000c6a192723e */ /* 0x000fe200000010ff */
[----:B------:R-:W-:Y:S01]  /*9a40*/  MUFU.EX2 R205, R67 ;  /* 0x0000004300cd7308 */ /* 0x000fe20000000800 */
[----:B------:R-:W-:Y:S07]  /*9a50*/  F2FP.BF16.PACK_AB R147, R160, R197 ;  /* 0x000000c5a093723e */ /* 0x000fee00000010ff */
[C---:B------:R-:W-:Y:S02]  /*9a60*/  HMMA.16816.F32.BF16 R8, R144.reuse, R148, R8 ;  /* 0x000000949008723c */ /* 0x040fe40000041808 */
[----:B------:R-:W-:Y:S05]  /*9a70*/  MUFU.EX2 R173, R56 ;  /* 0x0000003800ad7308 */ /* 0x000fea0000000800 */
[----:B------:R-:W-:Y:S01]  /*9a80*/  MOV R149, R206 ;  /* 0x000000ce00957202 */ /* 0x000fe20000000f00 */
[-C--:B------:R-:W-:Y:S04]  /*9a90*/  HMMA.16816.F32.BF16 R12, R144, R150.reuse, R12 ;  /* 0x00000096900c723c */ /* 0x080fe8000004180c */
[----:B------:R2:W-:Y:S01]  /*9aa0*/  MUFU.EX2 R206, R64 ;  /* 0x0000004000ce7308 */ /* 0x0005e20000000800 */
[----:B------:R-:W-:Y:S02]  /*9ab0*/  MOV R193, R149 ;  /* 0x0000009500c17202 */ /* 0x000fe40000000f00 */
[----:B------:R-:W-:Y:S01]  /*9ac0*/  MOV R148, R195 ;  /* 0x000000c300947202 */ /* 0x000fe20000000f00 */
[C---:B------:R-:W-:Y:S06]  /*9ad0*/  HMMA.16816.F32.BF16 R16, R140.reuse, R150, R16 ;  /* 0x000000968c10723c */ /* 0x040fec0000041810 */
[----:B------:R-:W1:Y:S01]  /*9ae0*/  MUFU.EX2 R179, R57 ;  /* 0x0000003900b37308 */ /* 0x000e620000000800 */
[----:B------:R-:W-:Y:S01]  /*9af0*/  MOV R150, R197 ;  /* 0x000000c500967202 */ /* 0x000fe20000000f00 */
[-C--:B---3--:R-:W-:Y:S04]  /*9b00*/  HMMA.16816.F32.BF16 R20, R140, R152.reuse, R20 ;  /* 0x000000988c14723c */ /* 0x088fe80000041814 */
[----:B------:R-:W-:Y:S02]  /*9b10*/  MOV R151, R196 ;  /* 0x000000c400977202 */ /* 0x000fe40000000f00 */
[----:B------:R-:W-:Y:S02]  /*9b20*/  MOV R111, R150 ;  /* 0x00000096006f7202 */ /* 0x000fe40000000f00 */
[C---:B------:R-:W-:Y:S01]  /*9b30*/  HMMA.16816.F32.BF16 R24, R144.reuse, R152, R24 ;  /* 0x000000989018723c */ /* 0x040fe20000041818 */
[----:B------:R-:W-:Y:S01]  /*9b40*/  MUFU.EX2 R172, R58 ;  /* 0x0000003a00ac7308 */ /* 0x000fe20000000800 */
[----:B--2---:R-:W2:Y:S05]  /*9b50*/  LDSM.16.MT88.4 R64, [R230+0x900] ;  /* 0x00090000e640783b */ /* 0x004eaa0000004200 */
[----:B------:R-:W-:Y:S01]  /*9b60*/  MOV R153, R198 ;  /* 0x000000c600997202 */ /* 0x000fe20000000f00 */
[-C--:B------:R-:W-:Y:S03]  /*9b70*/  HMMA.16816.F32.BF16 R28, R144, R154.reuse, R28 ;  /* 0x0000009a901c723c */ /* 0x080fe6000004181c */
[----:B------:R3:W2:Y:S01]  /*9b80*/  MUFU.EX2 R178, R59 ;  /* 0x0000003b00b27308 */ /* 0x0006a20000000800 */
[----:B------:R-:W-:Y:S04]  /*9b90*/  MOV R152, R194 ;  /* 0x000000c200987202 */ /* 0x000fe80000000f00 */
[C---:B------:R-:W-:Y:S01]  /*9ba0*/  HMMA.16816.F32.BF16 R32, R140.reuse, R154, R32 ;  /* 0x0000009a8c20723c */ /* 0x040fe20000041820 */
[----:B------:R-:W4:Y:S03]  /*9bb0*/  LDL.LU R154, [R1] ;  /* 0x00000000019a7983 */ /* 0x000f260000300800 */
[----:B------:R-:W-:Y:S01]  /*9bc0*/  MOV R202, R152 ;  /* 0x0000009800ca7202 */ /* 0x000fe20000000f00 */
[----:B------:R-:W4:Y:S01]  /*9bd0*/  LDL.LU R155, [R1+0x4] ;  /* 0x00000400019b7983 */ /* 0x000f220000300800 */
[----:B------:R-:W-:Y:S02]  /*9be0*/  MUFU.EX2 R182, R68 ;  /* 0x0000004400b67308 */ /* 0x000fe40000000800 */
[-C--:B-1----:R-:W-:Y:S08]  /*9bf0*/  HMMA.16816.F32.BF16 R36, R140, R52.reuse, R36 ;  /* 0x000000348c24723c */ /* 0x082ff00000041824 */
[C---:B------:R-:W-:Y:S01]  /*9c00*/  HMMA.16816.F32.BF16 R48, R144.reuse, R52, R48 ;  /* 0x000000349030723c */ /* 0x040fe20000041830 */
[----:B------:R-:W-:Y:S01]  /*9c10*/  MUFU.EX2 R198, R69 ;  /* 0x0000004500c67308 */ /* 0x000fe20000000800 */
[----:B---3--:R-:W1:Y:S05]  /*9c20*/  LDSM.16.MT88.4 R56, [R228+0x1100] ;  /* 0x00110000e438783b */ /* 0x008e6a0000004200 */
[----:B------:R-:W-:Y:S01]  /*9c30*/  F2FP.BF16.PACK_AB R52, R149, R186 ;  /* 0x000000ba9534723e */ /* 0x000fe200000010ff */
[-C--:B------:R-:W-:Y:S03]  /*9c40*/  HMMA.16816.F32.BF16 R40, R144, R54.reuse, R40 ;  /* 0x000000369028723c */ /* 0x080fe60000041828 */
[----:B------:R-:W-:Y:S01]  /*9c50*/  MUFU.EX2 R181, R70 ;  /* 0x0000004600b57308 */ /* 0x000fe20000000800 */
[----:B------:R-:W-:Y:S04]  /*9c60*/  F2FP.BF16.PACK_AB R53, R167, R187 ;  /* 0x000000bba735723e */ /* 0x000fe800000010ff */
[C---:B------:R-:W-:Y:S05]  /*9c70*/  HMMA.16816.F32.BF16 R116, R140.reuse, R54, R116 ;  /* 0x000000368c74723c */ /* 0x040fea0000041874 */
[----:B------:R3:W-:Y:S02]  /*9c80*/  MUFU.EX2 R197, R71 ;  /* 0x0000004700c57308 */ /* 0x0007e40000000800 */
[----:B-----5:R-:W-:Y:S01]  /*9c90*/  F2FP.BF16.PACK_AB R54, R225, R226 ;  /* 0x000000e2e136723e */ /* 0x020fe200000010ff */
[-C--:B--2---:R-:W-:Y:S04]  /*9ca0*/  HMMA.16816.F32.BF16 R120, R140, R64.reuse, R120 ;  /* 0x000000408c78723c */ /* 0x084fe80000041878 */
[----:B------:R-:W-:Y:S03]  /*9cb0*/  F2FP.BF16.PACK_AB R55, R223, R224 ;  /* 0x000000e0df37723e */ /* 0x000fe600000010ff */
[----:B------:R-:W-:Y:S01]  /*9cc0*/  MUFU.EX2 R180, R72 ;  /* 0x0000004800b47308 */ /* 0x000fe20000000800 */
[C---:B------:R-:W-:Y:S08]  /*9cd0*/  HMMA.16816.F32.BF16 R124, R144.reuse, R64, R124 ;  /* 0x00000040907c723c */ /* 0x040ff0000004187c */
[-C--:B------:R-:W-:Y:S01]  /*9ce0*/  HMMA.16816.F32.BF16 R44, R144, R66.reuse, R44 ;  /* 0x00000042902c723c */ /* 0x080fe2000004182c */
[----:B------:R2:W-:Y:S01]  /*9cf0*/  MUFU.EX2 R177, R60 ;  /* 0x0000003c00b17308 */ /* 0x0005e20000000800 */
[----:B---3--:R-:W-:Y:S05]  /*9d00*/  LDSM.16.MT88.4 R68, [R229+0x1100] ;  /* 0x00110000e544783b */ /* 0x008fea0000004200 */
[----:B------:R-:W-:Y:S01]  /*9d10*/  MOV R147, R153 ;  /* 0x0000009900937202 */ /* 0x000fe20000000f00 */
[----:B------:R-:W-:Y:S03]  /*9d20*/  HMMA.16816.F32.BF16 R128, R140, R66, R128 ;  /* 0x000000428c80723c */ /* 0x000fe60000041880 */
[----:B------:R3:W5:Y:S01]  /*9d30*/  MUFU.EX2 R199, R61 ;  /* 0x0000003d00c77308 */ /* 0x0007620000000800 */
[----:B------:R-:W-:Y:S01]  /*9d40*/  MOV R146, R171 ;  /* 0x000000ab00927202 */ /* 0x000fe20000000f00 */
[----:B------:R-:W5:Y:S01]  /*9d50*/  LDSM.16.MT88.4 R64, [R231+0x1100] ;  /* 0x00110000e740783b */ /* 0x000f620000004200 */
[----:B------:R-:W-:Y:S02]  /*9d60*/  MOV R145, R170 ;  /* 0x000000aa00917202 */ /* 0x000fe40000000f00 */
[-C--:B-1----:R-:W-:Y:S05]  /*9d70*/  HMMA.16816.F32.BF16 R4, R52, R56.reuse, R4 ;  /* 0x000000383404723c */ /* 0x082fea0000041804 */
[----:B------:R1:W-:Y:S01]  /*9d80*/  MUFU.EX2 R176, R62 ;  /* 0x0000003e00b07308 */ /* 0x0003e20000000800 */
[----:B------:R-:W-:Y:S02]  /*9d90*/  MOV R144, R169 ;  /* 0x000000a900907202 */ /* 0x000fe40000000f00 */
[----:B------:R-:W-:Y:S02]  /*9da0*/  MOV R143, R168 ;  /* 0x000000a8008f7202 */ /* 0x000fe40000000f00 */
[----:B------:R-:W-:Y:S02]  /*9db0*/  LDSM.16.MT88.4 R168, [R231+0x3100] ;  /* 0x00310000e7a8783b */ /* 0x000fe40000004200 */
[----:B--2---:R-:W-:Y:S02]  /*9dc0*/  F2FP.BF16.PACK_AB R60, R165, R166 ;  /* 0x000000a6a53c723e */ /* 0x004fe400000010ff */
[----:B------:R-:W-:Y:S01]  /*9dd0*/  MOV R251, R146 ;  /* 0x0000009200fb7202 */ /* 0x000fe20000000f00 */
[----:B------:R2:W2:Y:S01]  /*9de0*/  MUFU.EX2 R183, R63 ;  /* 0x0000003f00b77308 */ /* 0x0004a20000000800 */
[----:B------:R-:W-:Y:S02]  /*9df0*/  MOV R203, R147 ;  /* 0x0000009300cb7202 */ /* 0x000fe40000000f00 */
[----:B---3--:R-:W-:Y:S07]  /*9e00*/  F2FP.BF16.PACK_AB R61, R222, R164 ;  /* 0x000000a4de3d723e */ /* 0x008fee00000010ff */
[----:B------:R-:W3:Y:S01]  /*9e10*/  MUFU.EX2 R190, R73 ;  /* 0x0000004900be7308 */ /* 0x000ee20000000800 */
[----:B-1----:R-:W-:Y:S09]  /*9e20*/  F2FP.BF16.PACK_AB R62, R217, R216 ;  /* 0x000000d8d93e723e */ /* 0x002ff200000010ff */
[----:B------:R-:W-:Y:S01]  /*9e30*/  MUFU.EX2 R189, R74 ;  /* 0x0000004a00bd7308 */ /* 0x000fe20000000800 */
[----:B--2---:R-:W-:Y:S09]  /*9e40*/  F2FP.BF16.PACK_AB R63, R210, R211 ;  /* 0x000000d3d23f723e */ /* 0x004ff200000010ff */
[----:B------:R1:W2:Y:S01]  /*9e50*/  MUFU.EX2 R188, R75 ;  /* 0x0000004b00bc7308 */ /* 0x0002a20000000800 */
[C---:B------:R-:W-:Y:S08]  /*9e60*/  HMMA.16816.F32.BF16 R8, R60.reuse, R56, R8 ;  /* 0x000000383c08723c */ /* 0x040ff00000041808 */
[-C--:B------:R-:W-:Y:S01]  /*9e70*/  HMMA.16816.F32.BF16 R12, R60, R58.reuse, R12 ;  /* 0x0000003a3c0c723c */ /* 0x080fe2000004180c */
[----:B------:R-:W-:Y:S07]  /*9e80*/  MUFU.EX2 R138, R138 ;  /* 0x0000008a008a7308 */ /* 0x000fee0000000800 */
[C---:B------:R-:W-:Y:S01]  /*9e90*/  HMMA.16816.F32.BF16 R16, R52.reuse, R58, R16 ;  /* 0x0000003a3410723c */ /* 0x040fe20000041810 */
[----:B------:R-:W2:Y:S02]  /*9ea0*/  LDSM.16.MT88.4 R56, [R230+0x1100] ;  /* 0x00110000e638783b */ /* 0x000ea40000004200 */
[----:B------:R-:W-:Y:S05]  /*9eb0*/  MUFU.EX2 R196, R80 ;  /* 0x0000005000c47308 */ /* 0x000fea0000000800 */
[-C--:B-----5:R-:W-:Y:S01]  /*9ec0*/  HMMA.16816.F32.BF16 R20, R52, R64.reuse, R20 ;  /* 0x000000403414723c */ /* 0x0a0fe20000041814 */
[----:B-1----:R-:W-:Y:S04]  /*9ed0*/  LDSM.16.MT88.4 R72, [R229+0x2100] ;  /* 0x00210000e548783b */ /* 0x002fe80000004200 */
[----:B------:R-:W-:Y:S03]  /*9ee0*/  MUFU.EX2 R80, R79 ;  /* 0x0000004f00507308 */ /* 0x000fe60000000800 */
[C---:B------:R-:W-:Y:S07]  /*9ef0*/  HMMA.16816.F32.BF16 R24, R60.reuse, R64, R24 ;  /* 0x000000403c18723c */ /* 0x040fee0000041818 */
[----:B------:R-:W-:Y:S01]  /*9f00*/  MUFU.EX2 R195, R81 ;  /* 0x0000005100c37308 */ /* 0x000fe20000000800 */
[-C--:B------:R-:W-:Y:S08]  /*9f10*/  HMMA.16816.F32.BF16 R28, R60, R66.reuse, R28 ;  /* 0x000000423c1c723c */ /* 0x080ff0000004181c */
[C---:B------:R-:W-:Y:S01]  /*9f20*/  HMMA.16816.F32.BF16 R32, R52.reuse, R66, R32 ;  /* 0x000000423420723c */ /* 0x040fe20000041820 */
[----:B------:R-:W1:Y:S01]  /*9f30*/  LDSM.16.MT88.4 R64, [R228+0x1900] ;  /* 0x00190000e440783b */ /* 0x000e620000004200 */
[----:B------:R-:W-:Y:S06]  /*9f40*/  MUFU.EX2 R194, R82 ;  /* 0x0000005200c27308 */ /* 0x000fec0000000800 */
[-C--:B------:R-:W-:Y:S04]  /*9f50*/  HMMA.16816.F32.BF16 R36, R52, R68.reuse, R36 ;  /* 0x000000443424723c */ /* 0x080fe80000041824 */
[----:B------:R-:W-:Y:S04]  /*9f60*/  MUFU.EX2 R191, R83 ;  /* 0x0000005300bf7308 */ /* 0x000fe80000000800 */
[C---:B------:R-:W-:Y:S06]  /*9f70*/  HMMA.16816.F32.BF16 R48, R60.reuse, R68, R48 ;  /* 0x000000443c30723c */ /* 0x040fec0000041830 */
[----:B------:R5:W-:Y:S02]  /*9f80*/  MUFU.EX2 R83, R76 ;  /* 0x0000004c00537308 */ /* 0x000be40000000800 */
[-C--:B------:R-:W-:Y:S08]  /*9f90*/  HMMA.16816.F32.BF16 R40, R60, R70.reuse, R40 ;  /* 0x000000463c28723c */ /* 0x080ff00000041828 */
[C---:B------:R-:W-:Y:S01]  /*9fa0*/  HMMA.16816.F32.BF16 R116, R52.reuse, R70, R116 ;  /* 0x000000463474723c */ /* 0x040fe20000041874 */
[----:B------:R-:W-:Y:S01]  /*9fb0*/  LDSM.16.MT88.4 R68, [R229+0x1900] ;  /* 0x00190000e544783b */ /* 0x000fe20000004200 */
[----:B------:R-:W1:Y:S06]  /*9fc0*/  MUFU.EX2 R82, R77 ;  /* 0x0000004d00527308 */ /* 0x000e6c0000000800 */
[-C--:B--2---:R-:W-:Y:S04]  /*9fd0*/  HMMA.16816.F32.BF16 R120, R52, R56.reuse, R120 ;  /* 0x000000383478723c */ /* 0x084fe80000041878 */
[----:B------:R-:W2:Y:S04]  /*9fe0*/  MUFU.EX2 R81, R78 ;  /* 0x0000004e00517308 */ /* 0x000ea80000000800 */
[C---:B------:R-:W-:Y:S06]  /*9ff0*/  HMMA.16816.F32.BF16 R124, R60.reuse, R56, R124 ;  /* 0x000000383c7c723c */ /* 0x040fec000004187c */
[----:B------:R-:W-:Y:S01]  /*a000*/  MUFU.EX2 R84, R84 ;  /* 0x0000005400547308 */ /* 0x000fe20000000800 */
[----:B------:R-:W-:Y:S01]  /*a010*/  F2FP.BF16.PACK_AB R56, R179, R173 ;  /* 0x000000adb338723e */ /* 0x000fe200000010ff */
[-C--:B------:R-:W-:Y:S01]  /*a020*/  HMMA.16816.F32.BF16 R44, R60, R58.reuse, R44 ;  /* 0x0000003a3c2c723c */ /* 0x080fe2000004182c */
[----:B------:R-:W2:Y:S03]  /*a030*/  LDSM.16.MT88.4 R60, [R231+0x1900] ;  /* 0x00190000e73c783b */ /* 0x000ea60000004200 */
[----:B------:R-:W-:Y:S04]  /*a040*/  F2FP.BF16.PACK_AB R57, R178, R172 ;  /* 0x000000acb239723e */ /* 0x000fe800000010ff */
[----:B------:R-:W-:Y:S01]  /*a050*/  HMMA.16816.F32.BF16 R128, R52, R58, R128 ;  /* 0x0000003a3480723c */ /* 0x000fe20000041880 */
[----:B------:R-:W-:Y:S06]  /*a060*/  MUFU.EX2 R85, R85 ;  /* 0x0000005500557308 */ /* 0x000fec0000000800 */
[----:B------:R-:W-:Y:S02]  /*a070*/  F2FP.BF16.PACK_AB R52, R175, R209 ;  /* 0x000000d1af34723e */ /* 0x000fe400000010ff */
[----:B------:R-:W-:Y:S02]  /*a080*/  F2FP.BF16.PACK_AB R53, R208, R174 ;  /* 0x000000aed035723e */ /* 0x000fe400000010ff */
[----:B------:R-:W-:Y:S01]  /*a090*/  MUFU.EX2 R86, R86 ;  /* 0x0000005600567308 */ /* 0x000fe20000000800 */
[----:B------:R-:W-:Y:S02]  /*a0a0*/  F2FP.BF16.PACK_AB R54, R207, R206 ;  /* 0x000000cecf36723e */ /* 0x000fe400000010ff */
[----:B------:R-:W-:Y:S02]  /*a0b0*/  F2FP.BF16.PACK_AB R55, R205, R204 ;  /* 0x000000cccd37723e */ /* 0x000fe400000010ff */
[----:B------:R-:W-:Y:S02]  /*a0c0*/  F2FP.BF16.PACK_AB R58, R199, R177 ;  /* 0x000000b1c73a723e */ /* 0x000fe400000010ff */
[----:B------:R-:W-:Y:S03]  /*a0d0*/  F2FP.BF16.PACK_AB R59, R183, R176 ;  /* 0x000000b0b73b723e */ /* 0x000fe600000010ff */
[-C--:B-1----:R-:W-:Y:S01]  /*a0e0*/  HMMA.16816.F32.BF16 R4, R52, R64.reuse, R4 ;  /* 0x000000403404723c */ /* 0x082fe20000041804 */
[----:B------:R-:W-:Y:S07]  /*a0f0*/  MUFU.EX2 R87, R87 ;  /* 0x0000005700577308 */ /* 0x000fee0000000800 */
[C---:B------:R-:W-:Y:S03]  /*a100*/  HMMA.16816.F32.BF16 R8, R56.reuse, R64, R8 ;  /* 0x000000403808723c */ /* 0x040fe60000041808 */
[----:B------:R-:W-:Y:S05]  /*a110*/  MUFU.EX2 R96, R96 ;  /* 0x0000006000607308 */ /* 0x000fea0000000800 */
[-C--:B------:R-:W-:Y:S05]  /*a120*/  HMMA.16816.F32.BF16 R12, R56, R66.reuse, R12 ;  /* 0x00000042380c723c */ /* 0x080fea000004180c */
[----:B------:R-:W-:Y:S03]  /*a130*/  MUFU.EX2 R97, R97 ;  /* 0x0000006100617308 */ /* 0x000fe60000000800 */
[C---:B------:R-:W-:Y:S01]  /*a140*/  HMMA.16816.F32.BF16 R16, R52.reuse, R66, R16 ;  /* 0x000000423410723c */ /* 0x040fe20000041810 */
[----:B------:R-:W1:Y:S06]  /*a150*/  LDSM.16.MT88.4 R64, [R230+0x1900] ;  /* 0x00190000e640783b */ /* 0x000e6c0000004200 */
[----:B------:R-:W-:Y:S01]  /*a160*/  MUFU.EX2 R98, R98 ;  /* 0x0000006200627308 */ /* 0x000fe20000000800 */
[-C--:B--2---:R-:W-:Y:S08]  /*a170*/  HMMA.16816.F32.BF16 R20, R52, R60.reuse, R20 ;  /* 0x0000003c3414723c */ /* 0x084ff00000041814 */
[C---:B------:R-:W-:Y:S01]  /*a180*/  HMMA.16816.F32.BF16 R24, R56.reuse, R60, R24 ;  /* 0x0000003c3818723c */ /* 0x040fe20000041818 */
[----:B------:R-:W-:Y:S07]  /*a190*/  MUFU.EX2 R99, R99 ;  /* 0x0000006300637308 */ /* 0x000fee0000000800 */
[-C--:B------:R-:W-:Y:S03]  /*a1a0*/  HMMA.16816.F32.BF16 R28, R56, R62.reuse, R28 ;  /* 0x0000003e381c723c */ /* 0x080fe6000004181c */
[----:B------:R-:W-:Y:S01]  /*a1b0*/  MUFU.EX2 R100, R100 ;  /* 0x0000006400647308 */ /* 0x000fe20000000800 */
[----:B----4-:R-:W-:Y:S02]  /*a1c0*/  FFMA.FTZ R133, R133, R154, R201 ;  /* 0x0000009a85857223 */ /* 0x010fe400000100c9 */
[----:B------:R-:W-:Y:S02]  /*a1d0*/  FFMA.FTZ R0, R0, R155, R200 ;  /* 0x0000009b00007223 */ /* 0x000fe400000100c8 */
[C---:B------:R-:W-:Y:S01]  /*a1e0*/  HMMA.16816.F32.BF16 R32, R52.reuse, R62, R32 ;  /* 0x0000003e3420723c */ /* 0x040fe20000041820 */
[----:B------:R-:W2:Y:S03]  /*a1f0*/  LDSM.16.MT88.4 R60, [R228+0x2100] ;  /* 0x00210000e43c783b */ /* 0x000ea60000004200 */
[----:B------:R-:W-:Y:S01]  /*a200*/  FADD.FTZ R0, R212, R0 ;  /* 0x00000000d4007221 */ /* 0x000fe20000010000 */
[----:B------:R-:W-:Y:S03]  /*a210*/  MUFU.EX2 R101, R101 ;  /* 0x0000006500657308 */ /* 0x000fe60000000800 */
[-C--:B------:R-:W-:Y:S01]  /*a220*/  HMMA.16816.F32.BF16 R36, R52, R68.reuse, R36 ;  /* 0x000000443424723c */ /* 0x080fe20000041824 */
[----:B------:R-:W-:Y:S03]  /*a230*/  LDSM.16.MT88.4 R152, [R228+0x3100] ;  /* 0x00310000e498783b */ /* 0x000fe60000004200 */
[----:B-----5:R-:W-:Y:S03]  /*a240*/  FADD.FTZ R76, R214, R0 ;  /* 0x00000000d64c7221 */ /* 0x020fe60000010000 */
[----:B------:R-:W-:Y:S01]  /*a250*/  MUFU.EX2 R102, R102 ;  /* 0x0000006600667308 */ /* 0x000fe20000000800 */
[C---:B------:R-:W-:Y:S08]  /*a260*/  HMMA.16816.F32.BF16 R48, R56.reuse, R68, R48 ;  /* 0x000000443830723c */ /* 0x040ff00000041830 */
[-C--:B------:R-:W-:Y:S01]  /*a270*/  HMMA.16816.F32.BF16 R40, R56, R70.reuse, R40 ;  /* 0x000000463828723c */ /* 0x080fe20000041828 */
[----:B------:R-:W-:Y:S07]  /*a280*/  MUFU.EX2 R103, R103 ;  /* 0x0000006700677308 */ /* 0x000fee0000000800 */
[C---:B------:R-:W-:Y:S01]  /*a290*/  HMMA.16816.F32.BF16 R116, R52.reuse, R70, R116 ;  /* 0x000000463474723c */ /* 0x040fe20000041874 */
[----:B------:R-:W4:Y:S02]  /*a2a0*/  LDSM.16.MT88.4 R68, [R231+0x2100] ;  /* 0x00210000e744783b */ /* 0x000f240000004200 */
[----:B------:R-:W-:Y:S05]  /*a2b0*/  MUFU.EX2 R112, R112 ;  /* 0x0000007000707308 */ /* 0x000fea0000000800 */
[-C--:B-1----:R-:W-:Y:S05]  /*a2c0*/  HMMA.16816.F32.BF16 R120, R52, R64.reuse, R120 ;  /* 0x000000403478723c */ /* 0x082fea0000041878 */
[----:B------:R-:W-:Y:S03]  /*a2d0*/  MUFU.EX2 R113, R113 ;  /* 0x0000007100717308 */ /* 0x000fe60000000800 */
[C---:B------:R-:W-:Y:S07]  /*a2e0*/  HMMA.16816.F32.BF16 R124, R56.reuse, R64, R124 ;  /* 0x00000040387c723c */ /* 0x040fee000004187c */
[----:B------:R-:W-:Y:S01]  /*a2f0*/  MUFU.EX2 R114, R114 ;  /* 0x0000007200727308 */ /* 0x000fe20000000800 */
[-C--:B------:R-:W-:Y:S07]  /*a300*/  HMMA.16816.F32.BF16 R44, R56, R66.reuse, R44 ;  /* 0x00000042382c723c */ /* 0x080fee000004182c */
[----:B---3--:R-:W-:Y:S01]  /*a310*/  F2FP.BF16.PACK_AB R56, R190, R180 ;  /* 0x000000b4be38723e */ /* 0x008fe200000010ff */
[----:B------:R-:W-:Y:S01]  /*a320*/  HMMA.16816.F32.BF16 R128, R52, R66, R128 ;  /* 0x000000423480723c */ /* 0x000fe20000041880 */
[----:B------:R-:W1:Y:S01]  /*a330*/  LDSM.16.MT88.4 R64, [R230+0x2100] ;  /* 0x00210000e640783b */ /* 0x000e620000004200 */
[----:B------:R-:W-:Y:S02]  /*a340*/  MUFU.EX2 R115, R115 ;  /* 0x0000007300737308 */ /* 0x000fe40000000800 */
[----:B------:R-:W-:Y:S02]  /*a350*/  F2FP.BF16.PACK_AB R57, R188, R189 ;  /* 0x000000bdbc39723e */ /* 0x000fe400000010ff */
[----:B------:R-:W-:Y:S02]  /*a360*/  F2FP.BF16.PACK_AB R58, R82, R83 ;  /* 0x00000053523a723e */ /* 0x000fe400000010ff */
[----:B------:R-:W-:Y:S04]  /*a370*/  F2FP.BF16.PACK_AB R52, R198, R182 ;  /* 0x000000b6c634723e */ /* 0x000fe800000010ff */
[----:B------:R-:W-:Y:S01]  /*a380*/  F2FP.BF16.PACK_AB R53, R197, R181 ;  /* 0x000000b5c535723e */ /* 0x000fe200000010ff */
[----:B------:R-:W3:Y:S01]  /*a390*/  MUFU.EX2 R108, R108 ;  /* 0x0000006c006c7308 */ /* 0x000ee20000000800 */
[----:B------:R-:W-:Y:S02]  /*a3a0*/  F2FP.BF16.PACK_AB R54, R195, R196 ;  /* 0x000000c4c336723e */ /* 0x000fe400000010ff */
[----:B------:R-:W-:Y:S02]  /*a3b0*/  F2FP.BF16.PACK_AB R55, R191, R194 ;  /* 0x000000c2bf37723e */ /* 0x000fe400000010ff */
[----:B------:R-:W-:Y:S05]  /*a3c0*/  F2FP.BF16.PACK_AB R59, R80, R81 ;  /* 0x00000051503b723e */ /* 0x000fea00000010ff */
[-C--:B--2---:R-:W-:Y:S01]  /*a3d0*/  HMMA.16816.F32.BF16 R4, R52, R60.reuse, R4 ;  /* 0x0000003c3404723c */ /* 0x084fe20000041804 */
[----:B------:R-:W-:Y:S07]  /*a3e0*/  MUFU.EX2 R110, R110 ;  /* 0x0000006e006e7308 */ /* 0x000fee0000000800 */
[C---:B------:R-:W-:Y:S03]  /*a3f0*/  HMMA.16816.F32.BF16 R8, R56.reuse, R60, R8 ;  /* 0x0000003c3808723c */ /* 0x040fe60000041808 */
[----:B------:R-:W-:Y:S01]  /*a400*/  MUFU.EX2 R88, R88 ;  /* 0x0000005800587308 */ /* 0x000fe20000000800 */
[----:B---3--:R-:W-:Y:S04]  /*a410*/  F2FP.BF16.PACK_AB R186, R138, R108 ;  /* 0x0000006c8aba723e */ /* 0x008fe800000010ff */
[-C--:B------:R-:W-:Y:S05]  /*a420*/  HMMA.16816.F32.BF16 R12, R56, R62.reuse, R12 ;  /* 0x0000003e380c723c */ /* 0x080fea000004180c */
[----:B------:R-:W-:Y:S03]  /*a430*/  MUFU.EX2 R89, R89 ;  /* 0x0000005900597308 */ /* 0x000fe60000000800 */
[C---:B------:R-:W-:Y:S01]  /*a440*/  HMMA.16816.F32.BF16 R16, R52.reuse, R62, R16 ;  /* 0x0000003e3410723c */ /* 0x040fe20000041810 */
[----:B------:R-:W2:Y:S06]  /*a450*/  LDSM.16.MT88.4 R60, [R228+0x2900] ;  /* 0x00290000e43c783b */ /* 0x000eac0000004200 */
[----:B------:R-:W-:Y:S01]  /*a460*/  MUFU.EX2 R90, R90 ;  /* 0x0000005a005a7308 */ /* 0x000fe20000000800 */
[-C--:B----4-:R-:W-:Y:S08]  /*a470*/  HMMA.16816.F32.BF16 R20, R52, R68.reuse, R20 ;  /* 0x000000443414723c */ /* 0x090ff00000041814 */
[C---:B------:R-:W-:Y:S01]  /*a480*/  HMMA.16816.F32.BF16 R24, R56.reuse, R68, R24 ;  /* 0x000000443818723c */ /* 0x040fe20000041818 */
[----:B------:R-:W-:Y:S07]  /*a490*/  MUFU.EX2 R91, R91 ;  /* 0x0000005b005b7308 */ /* 0x000fee0000000800 */
[-C--:B------:R-:W-:Y:S03]  /*a4a0*/  HMMA.16816.F32.BF16 R28, R56, R70.reuse, R28 ;  /* 0x00000046381c723c */ /* 0x080fe6000004181c */
[----:B------:R-:W-:Y:S05]  /*a4b0*/  MUFU.EX2 R92, R92 ;  /* 0x0000005c005c7308 */ /* 0x000fea0000000800 */
[C---:B------:R-:W-:Y:S01]  /*a4c0*/  HMMA.16816.F32.BF16 R32, R52.reuse, R70, R32 ;  /* 0x000000463420723c */ /* 0x040fe20000041820 */
[----:B------:R-:W3:Y:S04]  /*a4d0*/  LDSM.16.MT88.4 R68, [R231+0x2900] ;  /* 0x00290000e744783b */ /* 0x000ee80000004200 */
[----:B------:R-:W4:Y:S03]  /*a4e0*/  MUFU.EX2 R93, R93 ;  /* 0x0000005d005d7308 */ /* 0x000f260000000800 */
[-C--:B------:R-:W-:Y:S07]  /*a4f0*/  HMMA.16816.F32.BF16 R36, R52, R72.reuse, R36 ;  /* 0x000000483424723c */ /* 0x080fee0000041824 */
[----:B------:R-:W-:Y:S01]  /*a500*/  MUFU.EX2 R94, R94 ;  /* 0x0000005e005e7308 */ /* 0x000fe20000000800 */
[C---:B------:R-:W-:Y:S08]  /*a510*/  HMMA.16816.F32.BF16 R48, R56.reuse, R72, R48 ;  /* 0x000000483830723c */ /* 0x040ff00000041830 */
[-C--:B------:R-:W-:Y:S01]  /*a520*/  HMMA.16816.F32.BF16 R40, R56, R74.reuse, R40 ;  /* 0x0000004a3828723c */ /* 0x080fe20000041828 */
[----:B------:R-:W5:Y:S07]  /*a530*/  MUFU.EX2 R95, R95 ;  /* 0x0000005f005f7308 */ /* 0x000f6e0000000800 */
[C---:B------:R-:W-:Y:S01]  /*a540*/  HMMA.16816.F32.BF16 R116, R52.reuse, R74, R116 ;  /* 0x0000004a3474723c */ /* 0x040fe20000041874 */
[----:B------:R-:W2:Y:S02]  /*a550*/  LDSM.16.MT88.4 R72, [R229+0x2900] ;  /* 0x00290000e548783b */ /* 0x000ea40000004200 */
[----:B------:R-:W-:Y:S05]  /*a560*/  MUFU.EX2 R104, R104 ;  /* 0x0000006800687308 */ /* 0x000fea0000000800 */
[-C--:B-1----:R-:W-:Y:S05]  /*a570*/  HMMA.16816.F32.BF16 R120, R52, R64.reuse, R120 ;  /* 0x000000403478723c */ /* 0x082fea0000041878 */
[----:B------:R-:W-:Y:S03]  /*a580*/  MUFU.EX2 R105, R105 ;  /* 0x0000006900697308 */ /* 0x000fe60000000800 */
[C---:B------:R-:W-:Y:S07]  /*a590*/  HMMA.16816.F32.BF16 R124, R56.reuse, R64, R124 ;  /* 0x00000040387c723c */ /* 0x040fee000004187c */
[----:B------:R-:W-:Y:S01]  /*a5a0*/  FADD.FTZ R64, R218, R134 ;  /* 0x00000086da407221 */ /* 0x000fe20000010000 */
[-C--:B------:R-:W-:Y:S01]  /*a5b0*/  HMMA.16816.F32.BF16 R44, R56, R66.reuse, R44 ;  /* 0x00000042382c723c */ /* 0x080fe2000004182c */
[----:B------:R-:W-:Y:S03]  /*a5c0*/  MUFU.EX2 R106, R106 ;  /* 0x0000006a006a7308 */ /* 0x000fe60000000800 */
[----:B------:R-:W-:Y:S03]  /*a5d0*/  FADD.FTZ R79, R221, R64 ;  /* 0x00000040dd4f7221 */ /* 0x000fe60000010000 */
[----:B----4-:R-:W-:Y:S01]  /*a5e0*/  F2FP.BF16.PACK_AB R58, R93, R92 ;  /* 0x0000005c5d3a723e */ /* 0x010fe200000010ff */
[----:B------:R-:W-:Y:S01]  /*a5f0*/  HMMA.16816.F32.BF16 R128, R52, R66, R128 ;  /* 0x000000423480723c */ /* 0x000fe20000041880 */
[----:B------:R-:W1:Y:S02]  /*a600*/  LDSM.16.MT88.4 R64, [R230+0x2900] ;  /* 0x00290000e640783b */ /* 0x000e640000004200 */
[----:B------:R-:W-:Y:S01]  /*a610*/  MUFU.EX2 R107, R107 ;  /* 0x0000006b006b7308 */ /* 0x000fe20000000800 */
[----:B------:R-:W-:Y:S01]  /*a620*/  FADD.FTZ R56, R215, R132 ;  /* 0x00000084d7387221 */ /* 0x000fe20000010000 */
[----:B-----5:R-:W-:Y:S01]  /*a630*/  F2FP.BF16.PACK_AB R59, R95, R94 ;  /* 0x0000005e5f3b723e */ /* 0x020fe200000010ff */
[----:B------:R-:W-:Y:S01]  /*a640*/  FADD.FTZ R57, R213, R133 ;  /* 0x00000085d5397221 */ /* 0x000fe20000010000 */
[----:B------:R-:W-:Y:S01]  /*a650*/  F2FP.BF16.PACK_AB R52, R85, R84 ;  /* 0x000000545534723e */ /* 0x000fe200000010ff */
[----:B------:R-:W-:Y:S01]  /*a660*/  FADD.FTZ R78, R220, R56 ;  /* 0x00000038dc4e7221 */ /* 0x000fe20000010000 */
[----:B------:R-:W-:Y:S03]  /*a670*/  F2FP.BF16.PACK_AB R53, R87, R86 ;  /* 0x000000565735723e */ /* 0x000fe600000010ff */
[----:B------:R-:W-:Y:S01]  /*a680*/  F2FP.BF16.PACK_AB R54, R97, R96 ;  /* 0x000000606136723e */ /* 0x000fe200000010ff */
[----:B------:R-:W-:Y:S01]  /*a690*/  FADD.FTZ R77, R219, R57 ;  /* 0x00000039db4d7221 */ /* 0x000fe20000010000 */
[----:B------:R-:W-:Y:S01]  /*a6a0*/  F2FP.BF16.PACK_AB R55, R99, R98 ;  /* 0x000000626337723e */ /* 0x000fe200000010ff */
[----:B------:R-:W-:Y:S01]  /*a6b0*/  FADD.FTZ R0, R143, R79 ;  /* 0x0000004f8f007221 */ /* 0x000fe20000010000 */
[----:B------:R-:W-:Y:S02]  /*a6c0*/  F2FP.BF16.PACK_AB R56, R89, R88 ;  /* 0x000000585938723e */ /* 0x000fe400000010ff */
[----:B------:R-:W-:Y:S01]  /*a6d0*/  F2FP.BF16.PACK_AB R57, R91, R90 ;  /* 0x0000005a5b39723e */ /* 0x000fe200000010ff */
[----:B------:R-:W-:Y:S01]  /*a6e0*/  FADD.FTZ R0, R148, R0 ;  /* 0x0000000094007221 */ /* 0x000fe20000010000 */
[----:B------:R-:W-:Y:S01]  /*a6f0*/  MOV R133, R135 ;  /* 0x0000008700857202 */ /* 0x000fe20000000f00 */
[-C--:B--2---:R-:W-:Y:S03]  /*a700*/  HMMA.16816.F32.BF16 R4, R52, R60.reuse, R4 ;  /* 0x0000003c3404723c */ /* 0x084fe60000041804 */
[----:B------:R-:W-:Y:S05]  /*a710*/  FADD.FTZ R0, R202, R0 ;  /* 0x00000000ca007221 */ /* 0x000fea0000010000 */
[C---:B------:R-:W-:Y:S01]  /*a720*/  HMMA.16816.F32.BF16 R8, R56.reuse, R60, R8 ;  /* 0x0000003c3808723c */ /* 0x040fe20000041808 */
[----:B------:R-:W2:Y:S07]  /*a730*/  MUFU.EX2 R60, R3 ;  /* 0x00000003003c7308 */ /* 0x000eae0000000800 */
[-C--:B------:R-:W-:Y:S08]  /*a740*/  HMMA.16816.F32.BF16 R12, R56, R62.reuse, R12 ;  /* 0x0000003e380c723c */ /* 0x080ff0000004180c */
[C---:B------:R-:W-:Y:S08]  /*a750*/  HMMA.16816.F32.BF16 R16, R52.reuse, R62, R16 ;  /* 0x0000003e3410723c */ /* 0x040ff00000041810 */
[-C--:B---3--:R-:W-:Y:S04]  /*a760*/  HMMA.16816.F32.BF16 R20, R52, R68.reuse, R20 ;  /* 0x000000443414723c */ /* 0x088fe80000041814 */
[----:B--2---:R-:W-:Y:S01]  /*a770*/  F2FP.BF16.PACK_AB R187, R60, R110 ;  /* 0x0000006e3cbb723e */ /* 0x004fe200000010ff */
[----:B------:R-:W-:Y:S03]  /*a780*/  FADD.FTZ R3, R151, R76 ;  /* 0x0000004c97037221 */ /* 0x000fe60000010000 */
[C---:B------:R-:W-:Y:S08]  /*a790*/  HMMA.16816.F32.BF16 R24, R56.reuse, R68, R24 ;  /* 0x000000443818723c */ /* 0x040ff00000041818 */
[-C--:B------:R-:W-:Y:S08]  /*a7a0*/  HMMA.16816.F32.BF16 R28, R56, R70.reuse, R28 ;  /* 0x00000046381c723c */ /* 0x080ff0000004181c */
[C---:B------:R-:W-:Y:S08]  /*a7b0*/  HMMA.16816.F32.BF16 R32, R52.reuse, R70, R32 ;  /* 0x000000463420723c */ /* 0x040ff00000041820 */
[-C--:B------:R-:W-:Y:S08]  /*a7c0*/  HMMA.16816.F32.BF16 R36, R52, R72.reuse, R36 ;  /* 0x000000483424723c */ /* 0x080ff00000041824 */
[C---:B------:R-:W-:Y:S08]  /*a7d0*/  HMMA.16816.F32.BF16 R48, R56.reuse, R72, R48 ;  /* 0x000000483830723c */ /* 0x040ff00000041830 */
[-C--:B------:R-:W-:Y:S08]  /*a7e0*/  HMMA.16816.F32.BF16 R40, R56, R74.reuse, R40 ;  /* 0x0000004a3828723c */ /* 0x080ff00000041828 */
[C---:B------:R-:W-:Y:S08]  /*a7f0*/  HMMA.16816.F32.BF16 R116, R52.reuse, R74, R116 ;  /* 0x0000004a3474723c */ /* 0x040ff00000041874 */
[-C--:B-1----:R-:W-:Y:S08]  /*a800*/  HMMA.16816.F32.BF16 R120, R52, R64.reuse, R120 ;  /* 0x000000403478723c */ /* 0x082ff00000041878 */
        /* <DEDUP_REMOVED lines=9> */
[----:B------:R-:W-:Y:S01]  /*a8a0*/  FADD.FTZ R56, R227, R3 ;  /* 0x00000003e3387221 */ /* 0x000fe20000010000 */
[----:B------:R-:W-:Y:S01]  /*a8b0*/  F2FP.BF16.PACK_AB R54, R113, R112 ;  /* 0x000000707136723e */ /* 0x000fe200000010ff */
[----:B------:R-:W-:Y:S01]  /*a8c0*/  FADD.FTZ R3, R158, R57 ;  /* 0x000000399e037221 */ /* 0x000fe20000010000 */
[----:B------:R-:W-:Y:S02]  /*a8d0*/  F2FP.BF16.PACK_AB R55, R115, R114 ;  /* 0x000000727337723e */ /* 0x000fe400000010ff */
[----:B------:R-:W-:Y:S01]  /*a8e0*/  F2FP.BF16.PACK_AB R184, R105, R104 ;  /* 0x0000006869b8723e */ /* 0x000fe200000010ff */
[----:B------:R-:W-:Y:S01]  /*a8f0*/  FADD.FTZ R3, R203, R3 ;  /* 0x00000003cb037221 */ /* 0x000fe20000010000 */
[----:B------:R-:W-:Y:S03]  /*a900*/  F2FP.BF16.PACK_AB R185, R107, R106 ;  /* 0x0000006a6bb9723e */ /* 0x000fe600000010ff */
[-C--:B------:R-:W-:Y:S01]  /*a910*/  HMMA.16816.F32.BF16 R144, R52, R152.reuse, R4 ;  /* 0x000000983490723c */ /* 0x080fe20000041804 */
[----:B------:R-:W1:Y:S07]  /*a920*/  LDSM.16.MT88.4 R4, [R229+0x3100] ;  /* 0x00310000e504783b */ /* 0x000e6e0000004200 */
[C---:B------:R-:W-:Y:S07]  /*a930*/  HMMA.16816.F32.BF16 R140, R184.reuse, R152, R8 ;  /* 0x00000098b88c723c */ /* 0x040fee0000041808 */
[----:B------:R-:W-:Y:S01]  /*a940*/  FADD.FTZ R8, R159, R58 ;  /* 0x0000003a9f087221 */ /* 0x000fe20000010000 */
[-C--:B------:R-:W-:Y:S04]  /*a950*/  HMMA.16816.F32.BF16 R148, R184, R154.reuse, R12 ;  /* 0x0000009ab894723c */ /* 0x080fe8000004180c */
        /* <DEDUP_REMOVED lines=25> */
[----:B------:R-:W-:Y:S01]  /*aaf0*/  FADD.FTZ R14, R225, R3 ;  /* 0x00000003e10e7221 */ /* 0x000fe20000010000 */
[----:B------:R-:W2:Y:S01]  /*ab00*/  LDSM.16.MT88.4 R8, [R230+0x3100] ;  /* 0x00310000e608783b */ /* 0x000ea20000004200 */
        /* <DEDUP_REMOVED lines=72> */
[----:B------:R-:W-:Y:S02]  /*af90*/  FADD.FTZ R0, R60, R0 ;  /* 0x000000003c007221 */ /* 0x000fe40000010000 */
[----:B------:R-:W-:Y:S01]  /*afa0*/  FADD.FTZ R5, R114, R5 ;  /* 0x0000000572057221 */ /* 0x000fe20000010000 */
[----:B------:R1:W-:Y:S01]  /*afb0*/  STL [R1], R3 ;  /* 0x0000000301007387 */ /* 0x0003e20000100800 */
[----:B------:R-:W-:Y:S02]  /*afc0*/  FADD.FTZ R251, R113, R6 ;  /* 0x0000000671fb7221 */ /* 0x000fe40000010000 */
[----:B------:R-:W-:Y:S01]  /*afd0*/  FADD.FTZ R252, R115, R5 ;  /* 0x0000000573fc7221 */ /* 0x000fe20000010000 */
[----:B------:R2:W-:Y:S01]  /*afe0*/  STL [R1+0x4], R0 ;  /* 0x0000040001007387 */ /* 0x0005e20000100800 */
[----:B-1----:R-:W-:Y:S02]  /*aff0*/  MOV R3, R136 ;  /* 0x0000008800037202 */ /* 0x002fe40000000f00 */
[----:B--2---:R-:W-:Y:S01]  /*b000*/  MOV R0, R137 ;  /* 0x0000008900007202 */ /* 0x004fe20000000f00 */
[----:B------:R-:W-:-:S05]  /*b010*/  @P0 BRA `(.L_x_35) ;  /* 0xffffc1e000000947 */ /* 0x000fca000383ffff */
.L_x_34:
[----:B------:R-:W2:Y:S04]  /*b020*/  LDL.LU R10, [R1] ;  /* 0x00000000010a7983 */ /* 0x000ea80000300800 */
[----:B------:R-:W3:Y:S01]  /*b030*/  LDL.LU R9, [R1+0x4] ;  /* 0x0000040001097983 */ /* 0x000ee20000300800 */
[----:B------:R-:W-:-:S02]  /*b040*/  MOV R36, 0xff800000 ;  /* 0xff80000000247802 */ /* 0x000fc40000000f00 */
[----:B------:R-:W-:Y:S01]  /*b050*/  MOV R37, 0xff800000 ;  /* 0xff80000000257802 */ /* 0x000fe20000000f00 */
[----:B------:R-:W4:Y:S01]  /*b060*/  SHFL.BFLY PT, R5, R251, 0x2, 0x1f ;  /* 0x0c401f00fb057f89 */ /* 0x000f2200000e0000 */
[----:B------:R-:W-:Y:S02]  /*b070*/  MOV R38, 0xff800000 ;  /* 0xff80000000267802 */ /* 0x000fe40000000f00 */
[----:B------:R-:W-:Y:S01]  /*b080*/  MOV R39, 0xff800000 ;  /* 0xff80000000277802 */ /* 0x000fe20000000f00 */
[----:B------:R-:W1:Y:S01]  /*b090*/  SHFL.BFLY PT, R6, R252, 0x2, 0x1f ;  /* 0x0c401f00fc067f89 */ /* 0x000e6200000e0000 */
[----:B------:R-:W-:Y:S01]  /*b0a0*/  PLOP3.LUT P4, PT, PT, PT, PT, 0x8, 0x0 ;  /* 0x000000000000781c */ /* 0x000fe20003f8e170 */
[----:B----4-:R-:W-:Y:S02]  /*b0b0*/  FADD.FTZ R5, R5, R251 ;  /* 0x000000fb05057221 */ /* 0x010fe40000010000 */
[----:B-1----:R-:W-:-:S03]  /*b0c0*/  FADD.FTZ R6, R6, R252 ;  /* 0x000000fc06067221 */ /* 0x002fc60000010000 */
[----:B------:R-:W1:Y:S04]  /*b0d0*/  SHFL.BFLY PT, R0, R5, 0x1, 0x1f ;  /* 0x0c201f0005007f89 */ /* 0x000e6800000e0000 */
[----:B------:R-:W4:Y:S01]  /*b0e0*/  SHFL.BFLY PT, R4, R6, 0x1, 0x1f ;  /* 0x0c201f0006047f89 */ /* 0x000f2200000e0000 */
[----:B-1----:R-:W-:Y:S01]  /*b0f0*/  FADD.FTZ R5, R5, R0 ;  /* 0x0000000005057221 */ /* 0x002fe20000010000 */
[----:B------:R-:W-:Y:S01]  /*b100*/  MOV R0, RZ ;  /* 0x000000ff00007202 */ /* 0x000fe20000000f00 */
[----:B----4-:R-:W-:-:S03]  /*b110*/  FADD.FTZ R6, R6, R4 ;  /* 0x0000000406067221 */ /* 0x010fc60000010000 */
[----:B------:R-:W-:Y:S02]  /*b120*/  FSETP.NE.FTZ.AND P3, PT, R5, RZ, PT ;  /* 0x000000ff0500720b */ /* 0x000fe40003f75000 */
[----:B------:R-:W-:Y:S02]  /*b130*/  MOV R4, RZ ;  /* 0x000000ff00047202 */ /* 0x000fe40000000f00 */
[----:B------:R-:W-:-:S09]  /*b140*/  FSETP.NE.FTZ.AND P2, PT, R6, RZ, PT ;  /* 0x000000ff0600720b */ /* 0x000fd20003f55000 */
[----:B------:R-:W1:Y:S08]  /*b150*/  @P3 MUFU.RCP R0, R5 ;  /* 0x0000000500003308 */ /* 0x000e700000001000 */
[----:B------:R-:W4:Y:S01]  /*b160*/  @P2 MUFU.RCP R4, R6 ;  /* 0x0000000600042308 */ /* 0x000f220000001000 */
[----:B-1----:R-:W-:-:S07]  /*b170*/  FMUL.FTZ R144, R0, R144 ;  /* 0x0000009000907220 */ /* 0x002fce0000410000 */
[----:B------:R-:W1:Y:S01]  /*b180*/  @P3 MUFU.LG2 R11, R5 ;  /* 0x00000005000b3308 */ /* 0x000e620000000c00 */
        /* <DEDUP_REMOVED lines=15> */
[----:B------:R-:W-:Y:S01]  /*b280*/  MOV R0, RZ ;  /* 0x000000ff00007202 */ /* 0x000fe20000000f00 */
[C---:B----4-:R-:W-:Y:S02]  /*b290*/  FMUL.FTZ R146, R4.reuse, R146 ;  /* 0x0000009204927220 */ /* 0x050fe40000410000 */
        /* <DEDUP_REMOVED lines=14> */
[----:B------:R-:W-:Y:S01]  /*b380*/  FMUL.FTZ R131, R4, R131 ;  /* 0x0000008304837220 */ /* 0x000fe20000410000 */
[----:B------:R-:W-:Y:S01]  /*b390*/  @P3 MOV R4, 0x3f317218 ;  /* 0x3f31721800043802 */ /* 0x000fe20000000f00 */
[----:B-1----:R-:W-:Y:S01]  /*b3a0*/  @P3 FMUL.FTZ R11, R11, 0.69314718246459960938 ;  /* 0x3f3172180b0b3820 */ /* 0x002fe20000410000 */
[----:B--2---:R-:W1:Y:S04]  /*b3b0*/  SHFL.BFLY PT, R7, R10, 0x2, 0x1f ;  /* 0x0c401f000a077f89 */ /* 0x004e6800000e0000 */
[----:B---3--:R-:W2:Y:S01]  /*b3c0*/  SHFL.BFLY PT, R8, R9, 0x2, 0x1f ;  /* 0x0c401f0009087f89 */ /* 0x008ea200000e0000 */
[----:B-1----:R-:W-:Y:S02]  /*b3d0*/  FADD.FTZ R7, R7, R10 ;  /* 0x0000000a07077221 */ /* 0x002fe40000010000 */
[----:B------:R-:W-:-:S02]  /*b3e0*/  @P3 FMUL.FTZ R10, R4, c[0x0][0x2d0] ;  /* 0x0000b400040a3a20 */ /* 0x000fc40000410000 */
[----:B--2---:R-:W-:Y:S01]  /*b3f0*/  FADD.FTZ R8, R8, R9 ;  /* 0x0000000908087221 */ /* 0x004fe20000010000 */
[----:B------:R-:W1:Y:S01]  /*b400*/  SHFL.BFLY PT, R3, R7, 0x1, 0x1f ;  /* 0x0c201f0007037f89 */ /* 0x000e6200000e0000 */
[----:B------:R-:W-:-:S03]  /*b410*/  @P3 FFMA.FTZ R36, R10, R137, R11 ;  /* 0x000000890a243223 */ /* 0x000fc6000001000b */
[----:B------:R-:W2:Y:S01]  /*b420*/  SHFL.BFLY PT, R9, R8, 0x1, 0x1f ;  /* 0x0c201f0008097f89 */ /* 0x000ea200000e0000 */
[----:B-1----:R-:W-:Y:S01]  /*b430*/  FADD.FTZ R7, R7, R3 ;  /* 0x0000000307077221 */ /* 0x002fe20000010000 */
[----:B------:R-:W-:Y:S01]  /*b440*/  MOV R3, RZ ;  /* 0x000000ff00037202 */ /* 0x000fe20000000f00 */
[----:B--2---:R-:W-:-:S03]  /*b450*/  FADD.FTZ R8, R9, R8 ;  /* 0x0000000809087221 */ /* 0x004fc60000010000 */
[----:B------:R-:W-:Y:S01]  /*b460*/  FSETP.NE.FTZ.AND P1, PT, R7, RZ, PT ;  /* 0x000000ff0700720b */ /* 0x000fe20003f35000 */
[----:B------:R-:W1:Y:S01]  /*b470*/  @P2 MUFU.LG2 R9, R6 ;  /* 0x0000000600092308 */ /* 0x000e620000000c00 */
[----:B------:R-:W-:-:S11]  /*b480*/  FSETP.NE.FTZ.AND P0, PT, R8, RZ, PT ;  /* 0x000000ff0800720b */ /* 0x000fd60003f15000 */
[----:B------:R-:W2:Y:S01]  /*b490*/  @P1 MUFU.RCP R3, R7 ;  /* 0x0000000700031308 */ /* 0x000ea20000001000 */
[----:B-1----:R-:W-:-:S07]  /*b4a0*/  @P2 FMUL.FTZ R9, R9, 0.69314718246459960938 ;  /* 0x3f31721809092820 */ /* 0x002fce0000410000 */
[----:B------:R-:W1:Y:S08]  /*b4b0*/  @P0 MUFU.RCP R0, R8 ;  /* 0x0000000800000308 */ /* 0x000e700000001000 */
[----:B------:R-:W3:Y:S01]  /*b4c0*/  @P1 MUFU.LG2 R7, R7 ;  /* 0x0000000700071308 */ /* 0x000ee20000000c00 */
[C---:B--2---:R-:W-:Y:S02]  /*b4d0*/  FMUL.FTZ R140, R3.reuse, R140 ;  /* 0x0000008c038c7220 */ /* 0x044fe40000410000 */
[----:B------:R-:W-:-:S02]  /*b4e0*/  FMUL.FTZ R33, R3, R141 ;  /* 0x0000008d03217220 */ /* 0x000fc40000410000 */
[C---:B------:R-:W-:Y:S02]  /*b4f0*/  FMUL.FTZ R148, R3.reuse, R148 ;  /* 0x0000009403947220 */ /* 0x040fe40000410000 */
[C---:B------:R-:W-:Y:S01]  /*b500*/  FMUL.FTZ R32, R3.reuse, R149 ;  /* 0x0000009503207220 */ /* 0x040fe20000410000 */
[----:B------:R2:W4:Y:S01]  /*b510*/  @P0 MUFU.LG2 R6, R8 ;  /* 0x0000000800060308 */ /* 0x0005220000000c00 */
[C---:B------:R-:W-:Y:S02]  /*b520*/  FMUL.FTZ R160, R3.reuse, R160 ;  /* 0x000000a003a07220 */ /* 0x040fe40000410000 */
[C---:B------:R-:W-:Y:S02]  /*b530*/  FMUL.FTZ R28, R3.reuse, R161 ;  /* 0x000000a1031c7220 */ /* 0x040fe40000410000 */
[C---:B------:R-:W-:Y:S02]  /*b540*/  FMUL.FTZ R164, R3.reuse, R164 ;  /* 0x000000a403a47220 */ /* 0x040fe40000410000 */
[----:B------:R-:W-:-:S02]  /*b550*/  FMUL.FTZ R25, R3, R165 ;  /* 0x000000a503197220 */ /* 0x000fc40000410000 */
[C---:B------:R-:W-:Y:S02]  /*b560*/  FMUL.FTZ R176, R3.reuse, R176 ;  /* 0x000000b003b07220 */ /* 0x040fe40000410000 */
[C---:B------:R-:W-:Y:S02]  /*b570*/  FMUL.FTZ R22, R3.reuse, R177 ;  /* 0x000000b103167220 */ /* 0x040fe40000410000 */
[C---:B------:R-:W-:Y:S02]  /*b580*/  FMUL.FTZ R180, R3.reuse, R180 ;  /* 0x000000b403b47220 */ /* 0x040fe40000410000 */
[C---:B------:R-:W-:Y:S01]  /*b590*/  FMUL.FTZ R12, R3.reuse, R181 ;  /* 0x000000b5030c7220 */ /* 0x040fe20000410000 */
[----:B--2---:R-:W-:Y:S01]  /*b5a0*/  @P0 MOV R8, 0x3f317218 ;  /* 0x3f31721800080802 */ /* 0x004fe20000000f00 */
[C---:B------:R-:W-:Y:S02]  /*b5b0*/  FMUL.FTZ R124, R3.reuse, R124 ;  /* 0x0000007c037c7220 */ /* 0x040fe40000410000 */
[----:B------:R-:W-:-:S02]  /*b5c0*/  FMUL.FTZ R125, R3, R125 ;  /* 0x0000007d037d7220 */ /* 0x000fc40000410000 */
[C---:B------:R-:W-:Y:S02]  /*b5d0*/  FMUL.FTZ R184, R3.reuse, R184 ;  /* 0x000000b803b87220 */ /* 0x040fe40000410000 */
[----:B------:R-:W-:Y:S01]  /*b5e0*/  FMUL.FTZ R185, R3, R185 ;  /* 0x000000b903b97220 */ /* 0x000fe20000410000 */
[----:B------:R-:W-:Y:S01]  /*b5f0*/  @P2 MOV R3, 0x3f317218 ;  /* 0x3f31721800032802 */ /* 0x000fe20000000f00 */
[C---:B-1----:R-:W-:Y:S02]  /*b600*/  FMUL.FTZ R142, R0.reuse, R142 ;  /* 0x0000008e008e7220 */ /* 0x042fe40000410000 */
        /* <DEDUP_REMOVED lines=14> */
[----:B------:R-:W-:Y:S01]  /*b6f0*/  FMUL.FTZ R187, R0, R187 ;  /* 0x000000bb00bb7220 */ /* 0x000fe20000410000 */
[----:B------:R-:W-:Y:S01]  /*b700*/  @P1 MOV R0, 0x3f317218 ;  /* 0x3f31721800001802 */ /* 0x000fe20000000f00 */
[----:B------:R-:W-:-:S02]  /*b710*/  @P2 FMUL.FTZ R5, R3, c[0x0][0x2d0] ;  /* 0x0000b40003052a20 */ /* 0x000fc40000410000 */
[----:B---3--:R-:W-:Y:S02]  /*b720*/  @P1 FMUL.FTZ R7, R7, 0.69314718246459960938 ;  /* 0x3f31721807071820 */ /* 0x008fe40000410000 */
[----:B------:R-:W-:Y:S02]  /*b730*/  @P1 FMUL.FTZ R3, R0, c[0x0][0x2d0] ;  /* 0x0000b40000031a20 */ /* 0x000fe40000410000 */
[----:B----4-:R-:W-:Y:S02]  /*b740*/  @P0 FMUL.FTZ R4, R6, 0.69314718246459960938 ;  /* 0x3f31721806040820 */ /* 0x010fe40000410000 */
[----:B------:R-:W-:Y:S02]  /*b750*/  @P0 FMUL.FTZ R0, R8, c[0x0][0x2d0] ;  /* 0x0000b40008000a20 */ /* 0x000fe40000410000 */
[----:B------:R-:W-:Y:S02]  /*b760*/  @P2 FFMA.FTZ R37, R5, R136, R9 ;  /* 0x0000008805252223 */ /* 0x000fe40000010009 */
[----:B------:R-:W-:-:S02]  /*b770*/  @P1 FFMA.FTZ R38, R3, R135, R7 ;  /* 0x0000008703261223 */ /* 0x000fc40000010007 */
[----:B------:R-:W-:Y:S02]  /*b780*/  @P0 FFMA.FTZ R39, R0, R2, R4 ;  /* 0x0000000200270223 */ /* 0x000fe40000010004 */
.L_x_18:
[----:B------:R-:W-:Y:S01]  /*b790*/  USHF.R.S32.HI UR8, URZ, 0x1f, UR9 ;  /* 0x0000001f3f087899 */ /* 0x000fe20008011409 */
[----:B------:R-:W-:Y:S05]  /*b7a0*/  @P4 BRA `(.L_x_38) ;  /* 0x0000147000004947 */ /* 0x000fea0003800000 */
[----:B------:R-:W1:Y:S01]  /*b7b0*/  S2R R40, SR_TID.X ;  /* 0x0000000000287919 */ /* 0x000e620000002100 */
[----:B------:R-:W-:Y:S01]  /*b7c0*/  F2FP.BF16.PACK_AB R6, R145, R144 ;  /* 0x000000909106723e */ /* 0x000fe200000010ff */
[----:B------:R-:W-:Y:S01]  /*b7d0*/  IMAD.MOV.U32 R5, RZ, RZ, -0x10 ;  /* 0xfffffff0ff057424 */ /* 0x000fe200078e00ff */
[----:B------:R-:W-:Y:S01]  /*b7e0*/  F2FP.BF16.PACK_AB R27, R27, R146 ;  /* 0x000000921b1b723e */ /* 0x000fe200000010ff */
[----:B------:R-:W-:Y:S01]  /*b7f0*/  BAR.SYNC.DEFER_BLOCKING 0x1, 0x80 ;  /* 0x0042000000007b1d */ /* 0x000fe20000010000 */
[----:B------:R-:W-:Y:S02]  /*b800*/  F2FP.BF16.PACK_AB R26, R26, R152 ;  /* 0x000000981a1a723e */ /* 0x000fe400000010ff */
[----:B------:R-:W-:Y:S02]  /*b810*/  F2FP.BF16.PACK_AB R31, R31, R154 ;  /* 0x0000009a1f1f723e */ /* 0x000fe400000010ff */
[----:B------:R-:W-:Y:S01]  /*b820*/  F2FP.BF16.PACK_AB R33, R33, R140 ;  /* 0x0000008c2121723e */ /* 0x000fe200000010ff */
[----:B------:R-:W-:Y:S01]  /*b830*/  ULDC.64 UR4, c[0x0][0x500] ;  /* 0x0001400000047ab9 */ /* 0x000fe20000000a00 */
[----:B------:R-:W-:Y:S01]  /*b840*/  F2FP.BF16.PACK_AB R142, R143, R142 ;  /* 0x0000008e8f8e723e */ /* 0x000fe200000010ff */
[----:B------:R-:W-:Y:S01]  /*b850*/  UISETP.NE.U32.AND UP1, UPT, URZ, UR4, UPT ;  /* 0x000000043f00728c */ /* 0x000fe2000bf25070 */
[----:B------:R-:W-:Y:S01]  /*b860*/  F2FP.BF16.PACK_AB R32, R32, R148 ;  /* 0x000000942020723e */ /* 0x000fe200000010ff */
[----:B------:R-:W-:Y:S01]  /*b870*/  UMOV UR6, 0x4 ;  /* 0x0000000400067882 */ /* 0x000fe20000000000 */
[----:B------:R-:W-:Y:S01]  /*b880*/  F2FP.BF16.PACK_AB R150, R151, R150 ;  /* 0x000000969796723e */ /* 0x000fe200000010ff */
[----:B------:R-:W-:Y:S01]  /*b890*/  UISETP.NE.AND.EX UP1, UPT, URZ, UR5, UPT, UP1 ;  /* 0x000000053f00728c */ /* 0x000fe2000bf25310 */
[----:B------:R-:W-:-:S02]  /*b8a0*/  F2FP.BF16.PACK_AB R30, R30, R156 ;  /* 0x0000009c1e1e723e */ /* 0x000fc400000010ff */
[----:B------:R-:W-:Y:S01]  /*b8b0*/  F2FP.BF16.PACK_AB R29, R29, R158 ;  /* 0x0000009e1d1d723e */ /* 0x000fe200000010ff */
[----:B------:R-:W-:Y:S01]  /*b8c0*/  ULDC.64 UR4, c[0x0][0x500] ;  /* 0x0001400000047ab9 */ /* 0x000fe20000000a00 */
[----:B------:R-:W-:Y:S01]  /*b8d0*/  F2FP.BF16.PACK_AB R20, R20, R168 ;  /* 0x000000a81414723e */ /* 0x000fe200000010ff */
[----:B------:R-:W-:Y:S01]  /*b8e0*/  UIMAD.WIDE UR4, UR11, UR6, UR4 ;  /* 0x000000060b0472a5 */ /* 0x000fe2000f8e0204 */
[----:B------:R-:W-:Y:S02]  /*b8f0*/  F2FP.BF16.PACK_AB R19, R19, R170 ;  /* 0x000000aa1313723e */ /* 0x000fe400000010ff */
[----:B-1----:R-:W-:Y:S02]  /*b900*/  SHF.R.S32.HI R41, RZ, 0x1f, R40 ;  /* 0x0000001fff297819 */ /* 0x002fe40000011428 */
[----:B------:R-:W-:Y:S02]  /*b910*/  F2FP.BF16.PACK_AB R28, R28, R160 ;  /* 0x000000a01c1c723e */ /* 0x000fe400000010ff */
[----:B------:R-:W-:-:S02]  /*b920*/  LEA.HI R2, R41, R40, RZ, 0x2 ;  /* 0x0000002829027211 */ /* 0x000fc400078f10ff */
[----:B------:R-:W-:Y:S02]  /*b930*/  LEA.HI R35, R41, R40, RZ, 0x5 ;  /* 0x0000002829237211 */ /* 0x000fe400078f28ff */
[--C-:B------:R-:W-:Y:S02]  /*b940*/  SHF.R.S32.HI R3, RZ, 0x2, R2.reuse ;  /* 0x00000002ff037819 */ /* 0x100fe40000011402 */
[----:B------:R-:W-:Y:S02]  /*b950*/  SHF.R.S32.HI R0, RZ, 0x1f, R2 ;  /* 0x0000001fff007819 */ /* 0x000fe40000011402 */
[----:B------:R-:W-:Y:S02]  /*b960*/  SHF.R.S32.HI R34, RZ, 0x5, R35 ;  /* 0x00000005ff227819 */ /* 0x000fe40000011423 */
[----:B------:R-:W-:Y:S02]  /*b970*/  LEA.HI R0, R0, R3, RZ, 0x3 ;  /* 0x0000000300007211 */ /* 0x000fe400078f18ff */
[----:B------:R-:W-:-:S02]  /*b980*/  F2FP.BF16.PACK_AB R162, R163, R162 ;  /* 0x000000a2a3a2723e */ /* 0x000fc400000010ff */
[----:B------:R-:W-:Y:S02]  /*b990*/  LOP3.LUT R0, R0, 0xfffffff8, RZ, 0xc0, !PT ;  /* 0xfffffff800007812 */ /* 0x000fe400078ec0ff */
[----:B------:R-:W-:Y:S02]  /*b9a0*/  F2FP.BF16.PACK_AB R25, R25, R164 ;  /* 0x000000a41919723e */ /* 0x000fe400000010ff */
[----:B------:R-:W-:Y:S01]  /*b9b0*/  F2FP.BF16.PACK_AB R167, R167, R166 ;  /* 0x000000a6a7a7723e */ /* 0x000fe200000010ff */
[----:B------:R-:W-:Y:S01]  /*b9c0*/  IMAD.IADD R3, R3, 0x1, -R0 ;  /* 0x0000000103037824 */ /* 0x000fe200078e0a00 */
[----:B------:R-:W-:Y:S02]  /*b9d0*/  LOP3.LUT R0, R2, 0xfffffffc, RZ, 0xc0, !PT ;  /* 0xfffffffc02007812 */ /* 0x000fe400078ec0ff */
[----:B------:R-:W-:Y:S01]  /*b9e0*/  F2FP.BF16.PACK_AB R24, R24, R172 ;  /* 0x000000ac1818723e */ /* 0x000fe200000010ff */
[C---:B------:R-:W-:Y:S01]  /*b9f0*/  IMAD.SHL.U32 R2, R3.reuse, 0x40, RZ ;  /* 0x0000004003027824 */ /* 0x040fe200078e00ff */
[----:B------:R-:W-:Y:S01]  /*ba00*/  LOP3.LUT R4, R3, 0x1, RZ, 0xc0, !PT ;  /* 0x0000000103047812 */ /* 0x000fe200078ec0ff */
[----:B------:R-:W-:Y:S01]  /*ba10*/  IMAD.IADD R14, R40, 0x1, -R0 ;  /* 0x00000001280e7824 */ /* 0x000fe200078e0a00 */
[----:B------:R-:W-:-:S02]  /*ba20*/  F2FP.BF16.PACK_AB R23, R23, R174 ;  /* 0x000000ae1717723e */ /* 0x000fc400000010ff */
[----:B------:R-:W-:Y:S01]  /*ba30*/  LOP3.LUT R0, R2, 0x1c0, RZ, 0xc0, !PT ;  /* 0x000001c002007812 */ /* 0x000fe200078ec0ff */
[----:B------:R-:W-:Y:S01]  /*ba40*/  IMAD R2, R34, 0x200, R14 ;  /* 0x0000020022027824 */ /* 0x000fe200078e020e */
[----:B------:R-:W-:Y:S02]  /*ba50*/  ISETP.NE.U32.AND P0, PT, R4, 0x1, PT ;  /* 0x000000010400780c */ /* 0x000fe40003f05070 */
[----:B------:R-:W-:Y:S02]  /*ba60*/  LEA.HI R0, R0, R0, RZ, 0x1d ;  /* 0x0000000000007211 */ /* 0x000fe400078fe8ff */
[----:B------:R-:W-:Y:S02]  /*ba70*/  R2P PR, R3, 0x6 ;  /* 0x0000000603007804 */ /* 0x000fe40000000000 */
[----:B------:R-:W-:Y:S01]  /*ba80*/  SEL R5, R5, 0x10, !P0 ;  /* 0x0000001005057807 */ /* 0x000fe20004000000 */
[----:B------:R-:W-:Y:S01]  /*ba90*/  IMAD.U32 R0, R2, 0x2, R0 ;  /* 0x0000000202007824 */ /* 0x000fe200078e0000 */
[----:B------:R-:W-:-:S02]  /*baa0*/  F2FP.BF16.PACK_AB R18, R18, R116 ;  /* 0x000000741212723e */ /* 0x000fc400000010ff */
[----:B------:R-:W-:Y:S01]  /*bab0*/  F2FP.BF16.PACK_AB R13, R13, R118 ;  /* 0x000000760d0d723e */ /* 0x000fe200000010ff */
[----:B------:R-:W-:Y:S01]  /*bac0*/  IMAD.SHL.U32 R0, R0, 0x2, RZ ;  /* 0x0000000200007824 */ /* 0x000fe200078e00ff */
[----:B------:R-:W-:Y:S02]  /*bad0*/  F2FP.BF16.PACK_AB R22, R22, R176 ;  /* 0x000000b01616723e */ /* 0x000fe400000010ff */
[----:B------:R-:W-:Y:S01]  /*bae0*/  F2FP.BF16.PACK_AB R179, R179, R178 ;  /* 0x000000b2b3b3723e */ /* 0x000fe200000010ff */
[C---:B------:R-:W-:Y:S01]  /*baf0*/  IMAD.IADD R3, R0.reuse, 0x1, R5 ;  /* 0x0000000100037824 */ /* 0x040fe200078e0205 */
[----:B------:R1:W-:Y:S01]  /*bb00*/  STS [R0+0x80], R6 ;  /* 0x0000800600007388 */ /* 0x0003e20000000800 */
[C---:B------:R-:W-:Y:S02]  /*bb10*/  IADD3 R4, R0.reuse, 0x80, RZ ;  /* 0x0000008000047810 */ /* 0x040fe40007ffe0ff */
[----:B------:R-:W-:Y:S01]  /*bb20*/  IADD3 R2, R0, 0xc0, RZ ;  /* 0x000000c000027810 */ /* 0x000fe20007ffe0ff */
[----:B------:R-:W-:Y:S01]  /*bb30*/  STS [R0+0x480], R27 ;  /* 0x0004801b00007388 */ /* 0x000fe20000000800 */
[----:B------:R-:W-:-:S02]  /*bb40*/  @P2 IADD3 R2, R4, -0x40, RZ ;  /* 0xffffffc004022810 */ /* 0x000fc40007ffe0ff */
[----:B------:R-:W-:Y:S01]  /*bb50*/  F2FP.BF16.PACK_AB R12, R12, R180 ;  /* 0x000000b40c0c723e */ /* 0x000fe200000010ff */
[----:B------:R-:W-:Y:S01]  /*bb60*/  STS [R3+0x80], R26 ;  /* 0x0000801a03007388 */ /* 0x000fe20000000800 */
[----:B------:R-:W-:Y:S02]  /*bb70*/  F2FP.BF16.PACK_AB R21, R21, R182 ;  /* 0x000000b61515723e */ /* 0x000fe400000010ff */
[----:B------:R-:W-:Y:S01]  /*bb80*/  F2FP.BF16.PACK_AB R17, R17, R120 ;  /* 0x000000781111723e */ /* 0x000fe200000010ff */
[----:B------:R-:W-:Y:S01]  /*bb90*/  STS [R3+0x480], R31 ;  /* 0x0004801f03007388 */ /* 0x000fe20000000800 */
[----:B------:R-:W-:Y:S02]  /*bba0*/  F2FP.BF16.PACK_AB R16, R16, R122 ;  /* 0x0000007a1010723e */ /* 0x000fe400000010ff */
[----:B------:R-:W-:Y:S01]  /*bbb0*/  F2FP.BF16.PACK_AB R9, R129, R128 ;  /* 0x000000808109723e */ /* 0x000fe200000010ff */
[----:B------:R-:W-:Y:S01]  /*bbc0*/  STS [R0+0x2080], R33 ;  /* 0x0020802100007388 */ /* 0x000fe20000000800 */
[----:B-----5:R-:W-:-:S02]  /*bbd0*/  F2FP.BF16.PACK_AB R8, R131, R130 ;  /* 0x000000828308723e */ /* 0x020fc400000010ff */
[----:B------:R-:W-:Y:S01]  /*bbe0*/  F2FP.BF16.PACK_AB R11, R125, R124 ;  /* 0x0000007c7d0b723e */ /* 0x000fe200000010ff */
[----:B------:R2:W-:Y:S01]  /*bbf0*/  STS [R0+0x2480], R142 ;  /* 0x0024808e00007388 */ /* 0x0005e20000000800 */
[----:B------:R-:W-:Y:S02]  /*bc00*/  F2FP.BF16.PACK_AB R15, R15, R126 ;  /* 0x0000007e0f0f723e */ /* 0x000fe400000010ff */
[----:B------:R-:W-:Y:S01]  /*bc10*/  F2FP.BF16.PACK_AB R10, R185, R184 ;  /* 0x000000b8b90a723e */ /* 0x000fe200000010ff */
[----:B------:R-:W-:Y:S01]  /*bc20*/  STS [R3+0x2080], R32 ;  /* 0x0020802003007388 */ /* 0x000fe20000000800 */
[----:B-1----:R-:W-:Y:S01]  /*bc30*/  IMAD.MOV.U32 R6, RZ, RZ, 0x20 ;  /* 0x00000020ff067424 */ /* 0x002fe200078e00ff */
[----:B------:R-:W-:Y:S02]  /*bc40*/  F2FP.BF16.PACK_AB R7, R187, R186 ;  /* 0x000000babb07723e */ /* 0x000fe400000010ff */
[----:B------:R1:W-:Y:S02]  /*bc50*/  STS [R3+0x2480], R150 ;  /* 0x0024809603007388 */ /* 0x0003e40000000800 */
[----:B------:R-:W-:-:S02]  /*bc60*/  SEL R6, R6, 0xffffffe0, !P1 ;  /* 0xffffffe006067807 */ /* 0x000fc40004800000 */
[----:B------:R-:W-:-:S03]  /*bc70*/  PLOP3.LUT P1, PT, PT, PT, UP1, 0x80, 0x0 ;  /* 0x000000000000781c */ /* 0x000fc60003f2f018 */
[----:B------:R-:W-:-:S05]  /*bc80*/  IMAD.IADD R4, R0, 0x1, R6 ;  /* 0x0000000100047824 */ /* 0x000fca00078e0206 */
[----:B------:R-:W-:Y:S04]  /*bc90*/  STS [R4+0x80], R30 ;  /* 0x0000801e04007388 */ /* 0x000fe80000000800 */
[----:B------:R-:W-:Y:S01]  /*bca0*/  STS [R4+0x480], R29 ;  /* 0x0004801d04007388 */ /* 0x000fe20000000800 */
[----:B--2---:R-:W-:-:S05]  /*bcb0*/  IMAD.IADD R0, R6, 0x1, R3 ;  /* 0x0000000106007824 */ /* 0x004fca00078e0203 */
[----:B------:R-:W-:Y:S01]  /*bcc0*/  STS [R0+0x80], R20 ;  /* 0x0000801400007388 */ /* 0x000fe20000000800 */
[----:B-1----:R-:W-:-:S03]  /*bcd0*/  IADD3 R3, R6, 0x400, R2 ;  /* 0x0000040006037810 */ /* 0x002fc60007ffe002 */
[----:B------:R-:W-:Y:S04]  /*bce0*/  STS [R0+0x480], R19 ;  /* 0x0004801300007388 */ /* 0x000fe80000000800 */
[----:B------:R-:W-:Y:S04]  /*bcf0*/  STS [R4+0x2080], R28 ;  /* 0x0020801c04007388 */ /* 0x000fe80000000800 */
[----:B------:R1:W-:Y:S04]  /*bd00*/  STS [R4+0x2480], R162 ;  /* 0x002480a204007388 */ /* 0x0003e80000000800 */
[----:B------:R-:W-:Y:S04]  /*bd10*/  STS [R0+0x2080], R25 ;  /* 0x0020801900007388 */ /* 0x000fe80000000800 */
[----:B------:R2:W-:Y:S04]  /*bd20*/  STS [R0+0x2480], R167 ;  /* 0x002480a700007388 */ /* 0x0005e80000000800 */
[----:B------:R-:W-:Y:S04]  /*bd30*/  STS [R2], R24 ;  /* 0x0000001802007388 */ /* 0x000fe80000000800 */
[----:B------:R-:W-:Y:S01]  /*bd40*/  STS [R2+0x400], R23 ;  /* 0x0004001702007388 */ /* 0x000fe20000000800 */
[----:B-1----:R-:W-:-:S02]  /*bd50*/  IMAD.IADD R4, R5, 0x1, R3 ;  /* 0x0000000105047824 */ /* 0x002fc400078e0203 */
[----:B--2---:R-:W-:-:S04]  /*bd60*/  IMAD.IADD R0, R5, 0x1, R2 ;  /* 0x0000000105007824 */ /* 0x004fc800078e0202 */
[C---:B------:R-:W-:Y:S01]  /*bd70*/  IMAD.IADD R3, R6.reuse, 0x1, R0 ;  /* 0x0000000106037824 */ /* 0x040fe200078e0200 */
[----:B------:R-:W-:Y:S04]  /*bd80*/  STS [R0], R18 ;  /* 0x0000001200007388 */ /* 0x000fe80000000800 */
[----:B------:R-:W-:Y:S04]  /*bd90*/  STS [R0+0x400], R13 ;  /* 0x0004000d00007388 */ /* 0x000fe80000000800 */
[----:B------:R-:W-:Y:S04]  /*bda0*/  STS [R2+0x2000], R22 ;  /* 0x0020001602007388 */ /* 0x000fe80000000800 */
[----:B------:R1:W-:Y:S04]  /*bdb0*/  STS [R2+0x2400], R179 ;  /* 0x002400b302007388 */ /* 0x0003e80000000800 */
[----:B------:R-:W-:Y:S04]  /*bdc0*/  STS [R0+0x2000], R12 ;  /* 0x0020000c00007388 */ /* 0x000fe80000000800 */
[----:B------:R-:W-:Y:S01]  /*bdd0*/  STS [R0+0x2400], R21 ;  /* 0x0024001500007388 */ /* 0x000fe20000000800 */
[----:B-1----:R-:W-:-:S05]  /*bde0*/  IMAD.IADD R2, R6, 0x1, R2 ;  /* 0x0000000106027824 */ /* 0x002fca00078e0202 */
[----:B------:R-:W-:Y:S04]  /*bdf0*/  STS [R2], R17 ;  /* 0x0000001102007388 */ /* 0x000fe80000000800 */
[----:B------:R-:W-:Y:S04]  /*be00*/  STS [R2+0x400], R16 ;  /* 0x0004001002007388 */ /* 0x000fe80000000800 */
[----:B------:R1:W-:Y:S04]  /*be10*/  STS [R3], R9 ;  /* 0x0000000903007388 */ /* 0x0003e80000000800 */
[----:B------:R2:W-:Y:S04]  /*be20*/  STS [R4], R8 ;  /* 0x0000000804007388 */ /* 0x0005e80000000800 */
[----:B------:R-:W-:Y:S04]  /*be30*/  STS [R2+0x2000], R11 ;  /* 0x0020000b02007388 */ /* 0x000fe80000000800 */
[----:B------:R3:W-:Y:S04]  /*be40*/  STS [R2+0x2400], R15 ;  /* 0x0024000f02007388 */ /* 0x0007e80000000800 */
[----:B------:R4:W-:Y:S04]  /*be50*/  STS [R3+0x2000], R10 ;  /* 0x0020000a03007388 */ /* 0x0009e80000000800 */
[----:B------:R3:W-:Y:S01]  /*be60*/  STS [R4+0x2000], R7 ;  /* 0x0020000704007388 */ /* 0x0007e20000000800 */
[----:B-1----:R-:W-:-:S02]  /*be70*/  IMAD.U32 R9, RZ, RZ, UR5 ;  /* 0x00000005ff097e24 */ /* 0x002fc4000f8e00ff */
[----:B--2---:R-:W-:Y:S01]  /*be80*/  IMAD.U32 R8, RZ, RZ, UR4 ;  /* 0x00000004ff087e24 */ /* 0x004fe2000f8e00ff */
[----:B------:R-:W-:Y:S06]  /*be90*/  BAR.SYNC.DEFER_BLOCKING 0x1, 0x80 ;  /* 0x0042000000007b1d */ /* 0x000fec0000010000 */
[----:B------:R-:W-:Y:S02]  /*bea0*/  ULDC.64 UR4, c[0x0][0x508] ;  /* 0x0001420000047ab9 */ /* 0x000fe40000000a00 */
[----:B------:R-:W-:Y:S01]  /*beb0*/  UISETP.NE.U32.AND UP0, UPT, URZ, UR4, UPT ;  /* 0x000000043f00728c */ /* 0x000fe2000bf05070 */
[----:B------:R-:W2:Y:S03]  /*bec0*/  @P1 LDG.E R0, [R8.64] ;  /* 0x0000000c08001981 */ /* 0x000ea6000c1e1900 */
[----:B------:R-:W-:Y:S01]  /*bed0*/  UISETP.NE.AND.EX UP0, UPT, URZ, UR5, UPT, UP0 ;  /* 0x000000053f00728c */ /* 0x000fe2000bf05300 */
[----:B------:R-:W-:-:S02]  /*bee0*/  IMAD.MOV.U32 R12, RZ, RZ, c[0x0][0x388] ;  /* 0x0000e200ff0c7624 */ /* 0x000fc400078e00ff */
[----:B------:R-:W-:-:S03]  /*bef0*/  ULDC.64 UR4, c[0x0][0x508] ;  /* 0x0001420000047ab9 */ /* 0x000fc60000000a00 */
[----:B------:R-:W-:-:S05]  /*bf00*/  PLOP3.LUT P0, PT, PT, PT, UP0, 0x80, 0x0 ;  /* 0x000000000000781c */ /* 0x000fca0003f0f008 */
[----:B------:R-:W-:-:S06]  /*bf10*/  @UP0 UIMAD.WIDE UR4, UR11, UR6, UR4 ;  /* 0x000000060b0402a5 */ /* 0x000fcc000f8e0204 */
[----:B---3--:R-:W-:Y:S02]  /*bf20*/  IMAD.U32 R2, RZ, RZ, UR4 ;  /* 0x00000004ff027e24 */ /* 0x008fe4000f8e00ff */
[----:B----4-:R-:W-:-:S05]  /*bf30*/  IMAD.U32 R3, RZ, RZ, UR5 ;  /* 0x00000005ff037e24 */ /* 0x010fca000f8e00ff */
[----:B------:R1:W5:Y:S01]  /*bf40*/  @P0 LDG.E R12, [R2.64] ;  /* 0x0000000c020c0981 */ /* 0x000362000c1e1900 */
[----:B------:R-:W-:Y:S02]  /*bf50*/  UMOV UR6, URZ ;  /* 0x0000003f00067c82 */ /* 0x000fe40008000000 */
[----:B------:R-:W-:Y:S01]  /*bf60*/  UMOV UR7, URZ ;  /* 0x0000003f00077c82 */ /* 0x000fe20008000000 */
[----:B--2---:R-:W2:Y:S02]  /*bf70*/  @P1 R2UR UR5, R0 ;  /* 0x00000000000513c2 */ /* 0x004ea400000e0000 */
[----:B--2---:R-:W-:Y:S02]  /*bf80*/  @UP1 USHF.R.S32.HI UR4, URZ, 0x1f, UR5 ;  /* 0x0000001f3f041899 */ /* 0x004fe40008011405 */
[----:B------:R-:W-:-:S05]  /*bf90*/  @UP1 UMOV UR6, UR5 ;  /* 0x0000000500061c82 */ /* 0x000fca0008000000 */
[----:B------:R-:W-:Y:S01]  /*bfa0*/  @UP1 UMOV UR7, UR4 ;  /* 0x0000000400071c82 */ /* 0x000fe20008000000 */
[----:B------:R-:W-:Y:S05]  /*bfb0*/  @P0 BRA `(.L_x_39) ;  /* 0x0000004000000947 */ /* 0x000fea0003800000 */
[----:B-1----:R-:W-:Y:S05]  /*bfc0*/  @!P1 BRA `(.L_x_39) ;  /* 0x0000003000009947 */ /* 0x002fea0003800000 */
[----:B------:R-:W2:Y:S04]  /*bfd0*/  LDG.E R0, [R8.64] ;  /* 0x0000000c08007981 */ /* 0x000ea8000c1e1900 */
[----:B------:R-:W2:Y:S02]  /*bfe0*/  LDG.E R2, [R8.64+0x4] ;  /* 0x0000040c08027981 */ /* 0x000ea4000c1e1900 */
[----:B--2--5:R-:W-:Y:S02]  /*bff0*/  IADD3 R12, -R0, R2, RZ ;  /* 0x00000002000c7210 */ /* 0x024fe40007ffe1ff */
.L_x_39:
[----:B-1----:R-:W-:Y:S01]  /*c000*/  LEA.HI R0, R14, R14, RZ, 0x1 ;  /* 0x0000000e0e007211 */ /* 0x002fe200078f08ff */
[----:B------:R-:W-:Y:S01]  /*c010*/  IMAD.MOV.U32 R3, RZ, RZ, c[0x0][0x4e8] ;  /* 0x00013a00ff037624 */ /* 0x000fe200078e00ff */
[----:B------:R-:W-:Y:S01]  /*c020*/  LOP3.LUT R5, R35, 0xffffffe0, RZ, 0xc0, !PT ;  /* 0xffffffe023057812 */ /* 0x000fe200078ec0ff */
[----:B------:R-:W1:Y:S01]  /*c030*/  S2R R22, SR_CTAID.X ;  /* 0x0000000000167919 */ /* 0x000e620000002500 */
[C---:B------:R-:W-:Y:S01]  /*c040*/  LOP3.LUT R2, R0.reuse, 0x1ffffffe, RZ, 0xc0, !PT ;  /* 0x1ffffffe00027812 */ /* 0x040fe200078ec0ff */
[----:B------:R-:W-:Y:S01]  /*c050*/  IMAD.SHL.U32 R0, R0, 0x20, RZ ;  /* 0x0000002000007824 */ /* 0x000fe200078e00ff */
[----:B------:R-:W-:Y:S01]  /*c060*/  ISETP.NE.AND P0, PT, R3, 0x1, PT ;  /* 0x000000010300780c */ /* 0x000fe20003f05270 */
[----:B------:R-:W-:Y:S01]  /*c070*/  IMAD.IADD R5, R40, 0x1, -R5 ;  /* 0x0000000128057824 */ /* 0x000fe200078e0a05 */
[----:B------:R-:W-:Y:S01]  /*c080*/  LEA.HI R6, R41, R40, RZ, 0x3 ;  /* 0x0000002829067211 */ /* 0x000fe200078f18ff */
[----:B------:R-:W-:Y:S01]  /*c090*/  IMAD.IADD R2, R14, 0x1, -R2 ;  /* 0x000000010e027824 */ /* 0x000fe200078e0a02 */
[----:B------:R-:W-:Y:S01]  /*c0a0*/  LOP3.LUT R0, R0, 0xffffffc0, RZ, 0xc0, !PT ;  /* 0xffffffc000007812 */ /* 0x000fe200078ec0ff */
[----:B------:R-:W-:Y:S01]  /*c0b0*/  ULDC.64 UR14, c[0x0][0x490] ;  /* 0x00012400000e7ab9 */ /* 0x000fe20000000a00 */
[----:B------:R-:W-:Y:S01]  /*c0c0*/  SHF.R.S32.HI R3, RZ, 0x1f, R5 ;  /* 0x0000001fff037819 */ /* 0x000fe20000011405 */
[----:B------:R-:W-:Y:S01]  /*c0d0*/  UIMAD UR4, UR8, UR14, URZ ;  /* 0x0000000e080472a4 */ /* 0x000fe2000f8e023f */
[----:B------:R-:W-:Y:S01]  /*c0e0*/  SHF.R.S32.HI R19, RZ, 0x3, R6 ;  /* 0x00000003ff137819 */ /* 0x000fe20000011406 */
[----:B------:R-:W-:Y:S01]  /*c0f0*/  IMAD R4, R2, 0x8, R0 ;  /* 0x0000000802047824 */ /* 0x000fe200078e0200 */
[----:B------:R-:W-:Y:S01]  /*c100*/  SHF.R.S32.HI R0, RZ, 0x1f, R34 ;  /* 0x0000001fff007819 */ /* 0x000fe20000011422 */
[----:B------:R-:W-:Y:S01]  /*c110*/  UIMAD UR15, UR9, UR15, UR4 ;  /* 0x0000000f090f72a4 */ /* 0x000fe2000f8e0204 */
[----:B------:R-:W-:Y:S01]  /*c120*/  LOP3.LUT P1, RZ, R5, 0x3, RZ, 0xc0, !PT ;  /* 0x0000000305ff7812 */ /* 0x000fe2000782c0ff */
[----:B------:R-:W-:Y:S01]  /*c130*/  USHF.R.S32.HI UR10, URZ, 0x1f, UR11 ;  /* 0x0000001f3f0a7899 */ /* 0x000fe2000801140b */
[----:B------:R-:W-:Y:S01]  /*c140*/  LEA.HI R0, R0, R34, RZ, 0x2 ;  /* 0x0000002200007211 */ /* 0x000fe200078f10ff */
[----:B------:R-:W-:Y:S01]  /*c150*/  ULDC.64 UR4, c[0x0][0x3a0] ;  /* 0x0000e80000047ab9 */ /* 0x000fe20000000a00 */
[----:B------:R-:W-:Y:S01]  /*c160*/  LEA.HI R21, R41, R40, RZ, 0x6 ;  /* 0x0000002829157211 */ /* 0x000fe200078f30ff */
[----:B------:R-:W-:Y:S01]  /*c170*/  UIMAD UR17, UR7, UR4, URZ ;  /* 0x00000004071172a4 */ /* 0x000fe2000f8e023f */
[----:B------:R-:W-:Y:S01]  /*c180*/  LOP3.LUT R2, R0, 0xffffffc, RZ, 0xc0, !PT ;  /* 0x0ffffffc00027812 */ /* 0x000fe200078ec0ff */
[----:B------:R-:W-:Y:S01]  /*c190*/  UMOV UR18, UR6 ;  /* 0x0000000600127c82 */ /* 0x000fe20008000000 */
[----:B------:R-:W-:Y:S01]  /*c1a0*/  LEA.HI R0, R3, R5, RZ, 0x2 ;  /* 0x0000000503007211 */ /* 0x000fe200078f10ff */
[----:B------:R-:W-:-:S02]  /*c1b0*/  UMOV UR19, UR7 ;  /* 0x0000000700137c82 */ /* 0x000fc40008000000 */
[----:B------:R-:W-:Y:S01]  /*c1c0*/  IMAD.IADD R2, R34, 0x1, -R2 ;  /* 0x0000000122027824 */ /* 0x000fe200078e0a02 */
[----:B------:R-:W-:Y:S01]  /*c1d0*/  SHF.R.S32.HI R0, RZ, 0x2, R0 ;  /* 0x00000002ff007819 */ /* 0x000fe20000011400 */
[----:B------:R-:W-:Y:S02]  /*c1e0*/  USEL UR10, UR10, URZ, !UP1 ;  /* 0x0000003f0a0a7287 */ /* 0x000fe4000c800000 */
[----:B------:R-:W-:Y:S02]  /*c1f0*/  UIMAD.WIDE.U32 UR18, UR9, UR14, UR18 ;  /* 0x0000000e091272a5 */ /* 0x000fe4000f8e0012 */
[----:B------:R-:W-:Y:S01]  /*c200*/  IMAD R11, R2, 0x10, R0 ;  /* 0x00000010020b7824 */ /* 0x000fe200078e0200 */
[----:B------:R-:W-:Y:S01]  /*c210*/  LOP3.LUT R0, R6, 0xfffffff8, RZ, 0xc0, !PT ;  /* 0xfffffff806007812 */ /* 0x000fe200078ec0ff */
[----:B------:R-:W-:Y:S02]  /*c220*/  UIMAD.WIDE.U32 UR22, UR6, UR4, URZ ;  /* 0x00000004061672a5 */ /* 0x000fe4000f8e003f */
[----:B------:R-:W-:Y:S01]  /*c230*/  IMAD.IADD R3, R11, 0x1, R4 ;  /* 0x000000010b037824 */ /* 0x000fe200078e0204 */
[----:B------:R-:W-:Y:S01]  /*c240*/  UIMAD UR17, UR6, UR5, UR17 ;  /* 0x00000005061172a4 */ /* 0x000fe2000f8e0211 */
[----:B------:R-:W-:Y:S01]  /*c250*/  IMAD.IADD R0, R40, 0x1, -R0 ;  /* 0x0000000128007824 */ /* 0x000fe200078e0a00 */
[----:B------:R-:W-:Y:S01]  /*c260*/  USEL UR14, UR11, URZ, !UP1 ;  /* 0x0000003f0b0e7287 */ /* 0x000fe2000c800000 */
[----:B-1----:R-:W-:Y:S01]  /*c270*/  IMAD R3, R22, 0x80, R3 ;  /* 0x0000008016037824 */ /* 0x002fe200078e0203 */
[----:B------:R-:W-:Y:S01]  /*c280*/  ULDC.64 UR6, c[0x0][0x498] ;  /* 0x0001260000067ab9 */ /* 0x000fe20000000a00 */
[----:B------:R-:W-:Y:S01]  /*c290*/  IMAD R6, R0, 0x10, R19 ;  /* 0x0000001000067824 */ /* 0x000fe200078e0213 */
[----:B------:R-:W-:Y:S01]  /*c2a0*/  ULDC.64 UR4, c[0x0][0x3e8] ;  /* 0x0000fa0000047ab9 */ /* 0x000fe20000000a00 */
[----:B------:R-:W-:Y:S01]  /*c2b0*/  @P0 IMAD.HI.U32 R4, R3, c[0x0][0x4ec], RZ ;  /* 0x00013b0003040a27 */ /* 0x000fe200078e00ff */
[----:B------:R-:W-:-:S02]  /*c2c0*/  UIMAD UR20, UR10, UR6, URZ ;  /* 0x000000060a1472a4 */ /* 0x000fc4000f8e023f */
[----:B------:R-:W-:Y:S01]  /*c2d0*/  UIMAD UR16, UR8, UR4, URZ ;  /* 0x00000004081072a4 */ /* 0x000fe2000f8e023f */
[----:B------:R-:W-:Y:S01]  /*c2e0*/  IMAD R9, R22, 0x80, R6 ;  /* 0x0000008016097824 */ /* 0x000fe200078e0206 */
[----:B------:R-:W-:Y:S01]  /*c2f0*/  UIADD3 UR19, UR19, UR15, URZ ;  /* 0x0000000f13137290 */ /* 0x000fe2000fffe03f */
[----:B------:R-:W-:Y:S01]  /*c300*/  IMAD.MOV.U32 R2, RZ, RZ, R3 ;  /* 0x000000ffff027224 */ /* 0x000fe200078e0003 */
[----:B------:R-:W-:Y:S01]  /*c310*/  @P0 SHF.R.U32.HI R2, RZ, c[0x0][0x4f0], R4 ;  /* 0x00013c00ff020a19 */ /* 0x000fe20000011604 */
[----:B------:R-:W-:Y:S01]  /*c320*/  @P0 IMAD.HI.U32 R4, R9, c[0x0][0x4ec], RZ ;  /* 0x00013b0009040a27 */ /* 0x000fe200078e00ff */
[----:B------:R-:W-:Y:S02]  /*c330*/  UIADD3 UR23, UR23, UR17, URZ ;  /* 0x0000001117177290 */ /* 0x000fe4000fffe03f */
[----:B------:R-:W-:Y:S01]  /*c340*/  UIMAD UR7, UR14, UR7, UR20 ;  /* 0x000000070e0772a4 */ /* 0x000fe2000f8e0214 */
[----:B------:R-:W-:Y:S01]  /*c350*/  IMAD.MOV.U32 R7, RZ, RZ, R9 ;  /* 0x000000ffff077224 */ /* 0x000fe200078e0009 */
[----:B------:R-:W-:Y:S01]  /*c360*/  @P0 SHF.R.U32.HI R7, RZ, c[0x0][0x4f0], R4 ;  /* 0x00013c00ff070a19 */ /* 0x000fe20000011604 */
[----:B------:R-:W-:Y:S01]  /*c370*/  IMAD.SHL.U32 R4, R19, 0x40, RZ ;  /* 0x0000004013047824 */ /* 0x000fe200078e00ff */
[----:B------:R-:W-:Y:S01]  /*c380*/  UIMAD.WIDE.U32 UR18, UR14, UR6, UR18 ;  /* 0x000000060e1272a5 */ /* 0x000fe2000f8e0012 */
[----:B------:R-:W-:Y:S01]  /*c390*/  IMAD.MOV R6, RZ, RZ, -R2 ;  /* 0x000000ffff067224 */ /* 0x000fe200078e0a02 */
[----:B------:R-:W-:Y:S01]  /*c3a0*/  UIMAD UR16, UR9, UR5, UR16 ;  /* 0x00000005091072a4 */ /* 0x000fe2000f8e0210 */
[----:B------:R-:W-:Y:S01]  /*c3b0*/  IMAD.SHL.U32 R0, R0, 0x8, RZ ;  /* 0x0000000800007824 */ /* 0x000fe200078e00ff */
[----:B------:R-:W-:Y:S01]  /*c3c0*/  UIMAD.WIDE.U32 UR22, UR9, UR4, UR22 ;  /* 0x00000004091672a5 */ /* 0x000fe2000f8e0016 */
[----:B------:R-:W-:Y:S01]  /*c3d0*/  LOP3.LUT R4, R4, 0x1c0, RZ, 0xc0, !PT ;  /* 0x000001c004047812 */ /* 0x000fe200078ec0ff */
[----:B------:R-:W-:Y:S01]  /*c3e0*/  IMAD R6, R6, c[0x0][0x4e8], R3 ;  /* 0x00013a0006067a24 */ /* 0x000fe200078e0203 */
[----:B------:R-:W-:Y:S01]  /*c3f0*/  ULDC.64 UR4, c[0x0][0x3f0] ;  /* 0x0000fc0000047ab9 */ /* 0x000fe20000000a00 */
[----:B------:R-:W-:Y:S01]  /*c400*/  IMAD.U32 R3, RZ, RZ, UR7 ;  /* 0x00000007ff037e24 */ /* 0x000fe2000f8e00ff */
[----:B------:R-:W-:Y:S01]  /*c410*/  UIMAD UR10, UR10, UR4, URZ ;  /* 0x000000040a0a72a4 */ /* 0x000fe2000f8e023f */
[----:B------:R-:W-:Y:S01]  /*c420*/  LOP3.LUT R10, R4, 0x38, R0, 0xf8, !PT ;  /* 0x00000038040a7812 */ /* 0x000fe200078ef800 */
[----:B------:R-:W-:Y:S01]  /*c430*/  UIADD3 UR17, UR23, UR16, URZ ;  /* 0x0000001017117290 */ /* 0x000fe2000fffe03f */
[----:B------:R-:W-:Y:S01]  /*c440*/  SHF.R.U32.HI R5, RZ, 0x3, R4 ;  /* 0x00000003ff057819 */ /* 0x000fe20000011604 */
[----:B------:R-:W-:Y:S01]  /*c450*/  UIMAD UR5, UR14, UR5, UR10 ;  /* 0x000000050e0572a4 */ /* 0x000fe2000f8e020a */
[----:B------:R-:W-:Y:S01]  /*c460*/  SHF.R.S32.HI R8, RZ, 0x1f, R2 ;  /* 0x0000001fff087819 */ /* 0x000fe20000011402 */
[----:B------:R-:W-:Y:S01]  /*c470*/  UMOV UR16, UR22 ;  /* 0x0000001600107c82 */ /* 0x000fe20008000000 */
[----:B------:R-:W-:Y:S01]  /*c480*/  IADD3 R2, P0, R2, UR18, RZ ;  /* 0x0000001202027c10 */ /* 0x000fe2000ff1e0ff */
[----:B------:R-:W-:Y:S01]  /*c490*/  UIMAD.WIDE.U32 UR14, UR14, UR4, UR16 ;  /* 0x000000040e0e72a5 */ /* 0x000fe2000f8e0010 */
[----:B------:R-:W-:Y:S01]  /*c4a0*/  SHF.R.S32.HI R4, RZ, 0x1f, R6 ;  /* 0x0000001fff047819 */ /* 0x000fe20000011406 */
[----:B------:R-:W-:Y:S01]  /*c4b0*/  IMAD.MOV R18, RZ, RZ, -R7 ;  /* 0x000000ffff127224 */ /* 0x000fe200078e0a07 */
[----:B------:R-:W-:Y:S01]  /*c4c0*/  IADD3.X R3, R8, UR19, R3, P0, !PT ;  /* 0x0000001308037c10 */ /* 0x000fe200087fe403 */
[----:B------:R-:W-:Y:S01]  /*c4d0*/  UIADD3 UR5, UR15, UR5, URZ ;  /* 0x000000050f057290 */ /* 0x000fe2000fffe03f */
[----:B------:R-:W-:Y:S01]  /*c4e0*/  LOP3.LUT R20, R10, R5, RZ, 0x3c, !PT ;  /* 0x000000050a147212 */ /* 0x000fe200078e3cff */
[----:B------:R-:W-:Y:S01]  /*c4f0*/  IMAD R8, R4, c[0x0][0x488], RZ ;  /* 0x0001220004087a24 */ /* 0x000fe200078e02ff */
[----:B------:R-:W-:Y:S01]  /*c500*/  SHF.R.S32.HI R10, RZ, 0x1f, R7 ;  /* 0x0000001fff0a7819 */ /* 0x000fe20000011407 */
[----:B------:R-:W-:Y:S01]  /*c510*/  IMAD.WIDE.U32 R4, R6, c[0x0][0x488], R2 ;  /* 0x0001220006047a25 */ /* 0x000fe200078e0002 */
[----:B------:R-:W-:-:S02]  /*c520*/  ISETP.GE.AND P6, PT, R0, c[0x0][0x3c8], PT ;  /* 0x0000f20000007a0c */ /* 0x000fc40003fc6270 */
[----:B------:R-:W-:Y:S01]  /*c530*/  SHF.R.S32.HI R53, RZ, 0x1f, R0 ;  /* 0x0000001fff357819 */ /* 0x000fe20000011400 */
[----:B------:R-:W-:Y:S02]  /*c540*/  IMAD R8, R6, c[0x0][0x48c], R8 ;  /* 0x0001230006087a24 */ /* 0x000fe400078e0208 */
[----:B------:R-:W-:Y:S02]  /*c550*/  IMAD.U32 R3, RZ, RZ, UR15 ;  /* 0x0000000fff037e24 */ /* 0x000fe4000f8e00ff */
[----:B------:R-:W-:Y:S02]  /*c560*/  IMAD R6, R10, c[0x0][0x3e0], RZ ;  /* 0x0000f8000a067a24 */ /* 0x000fe400078e02ff */
[----:B------:R-:W-:Y:S02]  /*c570*/  IMAD.U32 R2, RZ, RZ, UR14 ;  /* 0x0000000eff027e24 */ /* 0x000fe4000f8e00ff */
[----:B------:R-:W-:Y:S02]  /*c580*/  IMAD.U32 R3, RZ, RZ, UR5 ;  /* 0x00000005ff037e24 */ /* 0x000fe4000f8e00ff */
[----:B------:R-:W-:Y:S01]  /*c590*/  IMAD R18, R18, c[0x0][0x4e8], R9 ;  /* 0x00013a0012127a24 */ /* 0x000fe200078e0209 */
[----:B------:R-:W-:Y:S01]  /*c5a0*/  LEA R9, P0, R4, c[0x0][0x450], 0x2 ;  /* 0x0001140004097a11 */ /* 0x000fe200078010ff */
[----:B------:R-:W-:-:S02]  /*c5b0*/  IMAD.IADD R8, R5, 0x1, R8 ;  /* 0x0000000105087824 */ /* 0x000fc400078e0208 */
[C---:B------:R-:W-:Y:S01]  /*c5c0*/  IMAD R5, R7.reuse, c[0x0][0x3e4], R6 ;  /* 0x0000f90007057a24 */ /* 0x040fe200078e0206 */
[----:B------:R-:W-:Y:S01]  /*c5d0*/  SHF.R.S32.HI R10, RZ, 0x1f, R18 ;  /* 0x0000001fff0a7819 */ /* 0x000fe20000011412 */
[----:B------:R-:W-:Y:S01]  /*c5e0*/  IMAD.WIDE.U32 R6, R7, c[0x0][0x3e0], R2 ;  /* 0x0000f80007067a25 */ /* 0x000fe200078e0002 */
[----:B------:R-:W-:Y:S01]  /*c5f0*/  LEA.HI.X R3, R4, c[0x0][0x454], R8, 0x2, P0 ;  /* 0x0001150004037a11 */ /* 0x000fe200000f1408 */
[----:B------:R-:W-:Y:S02]  /*c600*/  SHFL.IDX PT, R16, R9, RZ, 0x1c1f ;  /* 0x001c1fff09107589 */ /* 0x000fe400000e0000 */
[----:B-----5:R-:W-:Y:S02]  /*c610*/  IMAD R2, R12, c[0x0][0x4e8], RZ ;  /* 0x00013a000c027a24 */ /* 0x020fe400078e02ff */
[----:B------:R-:W1:Y:S01]  /*c620*/  SHFL.IDX PT, R17, R3, RZ, 0x1c1f ;  /* 0x001c1fff03117589 */ /* 0x000e6200000e0000 */
[----:B------:R-:W-:Y:S02]  /*c630*/  IMAD R8, R22, 0x80, R11 ;  /* 0x0000008016087824 */ /* 0x000fe400078e020b */
[----:B------:R-:W-:Y:S01]  /*c640*/  IMAD.IADD R5, R7, 0x1, R5 ;  /* 0x0000000107057824 */ /* 0x000fe200078e0205 */
[----:B------:R-:W-:Y:S01]  /*c650*/  SHFL.IDX PT, R14, R9, 0x1, 0x1c1f ;  /* 0x003c1f00090e7f89 */ /* 0x000fe200000e0000 */
[----:B------:R-:W-:Y:S01]  /*c660*/  IMAD.MOV.U32 R4, RZ, RZ, R6 ;  /* 0x000000ffff047224 */ /* 0x000fe200078e0006 */
[----:B------:R-:W-:Y:S01]  /*c670*/  IADD3 R7, R8, 0x8, RZ ;  /* 0x0000000808077810 */ /* 0x000fe20007ffe0ff */
[----:B------:R-:W-:Y:S01]  /*c680*/  IMAD R6, R10, c[0x0][0x3d8], RZ ;  /* 0x0000f6000a067a24 */ /* 0x000fe200078e02ff */
[----:B------:R-:W2:Y:S01]  /*c690*/  SHFL.IDX PT, R15, R3, 0x1, 0x1c1f ;  /* 0x003c1f00030f7f89 */ /* 0x000ea200000e0000 */
[-C--:B------:R-:W-:Y:S01]  /*c6a0*/  ISETP.GE.OR P4, PT, R8, R2.reuse, P1 ;  /* 0x000000020800720c */ /* 0x080fe20000f86670 */
[C---:B------:R-:W-:Y:S01]  /*c6b0*/  IMAD.WIDE.U32 R4, R18.reuse, c[0x0][0x3d8], R4 ;  /* 0x0000f60012047a25 */ /* 0x040fe200078e0004 */
[----:B------:R-:W-:Y:S01]  /*c6c0*/  ISETP.GE.OR P3, PT, R7, R2, P1 ;  /* 0x000000020700720c */ /* 0x000fe20000f66670 */
[----:B------:R-:W-:Y:S02]  /*c6d0*/  SHFL.IDX PT, R12, R9, 0x2, 0x1c1f ;  /* 0x005c1f00090c7f89 */ /* 0x000fe400000e0000 */
[----:B------:R-:W-:-:S02]  /*c6e0*/  IMAD R6, R18, c[0x0][0x3dc], R6 ;  /* 0x0000f70012067a24 */ /* 0x000fc400078e0206 */
[----:B------:R-:W3:Y:S01]  /*c6f0*/  SHFL.IDX PT, R13, R3, 0x2, 0x1c1f ;  /* 0x005c1f00030d7f89 */ /* 0x000ee200000e0000 */
[----:B------:R-:W-:Y:S02]  /*c700*/  IMAD.SHL.U32 R7, R21, 0x8, RZ ;  /* 0x0000000815077824 */ /* 0x000fe400078e00ff */
[----:B------:R-:W-:Y:S01]  /*c710*/  IMAD.IADD R6, R5, 0x1, R6 ;  /* 0x0000000105067824 */ /* 0x000fe200078e0206 */
[----:B------:R4:W-:Y:S01]  /*c720*/  SHFL.IDX PT, R11, R3, 0x3, 0x1c1f ;  /* 0x007c1f00030b7f89 */ /* 0x0009e200000e0000 */
[----:B------:R-:W-:Y:S02]  /*c730*/  LEA R5, P0, R4, c[0x0][0x380], 0x1 ;  /* 0x0000e00004057a11 */ /* 0x000fe400078008ff */
[----:B------:R-:W-:Y:S01]  /*c740*/  LOP3.LUT R7, R20, 0x7ffffe00, R7, 0xf8, !PT ;  /* 0x7ffffe0014077812 */ /* 0x000fe200078ef807 */
[----:B------:R-:W3:Y:S01]  /*c750*/  SHFL.IDX PT, R10, R9, 0x3, 0x1c1f ;  /* 0x007c1f00090a7f89 */ /* 0x000ee200000e0000 */
[----:B------:R-:W-:-:S03]  /*c760*/  LEA.HI.X R4, R4, c[0x0][0x384], R6, 0x1, P0 ;  /* 0x0000e10004047a11 */ /* 0x000fc600000f0c06 */
[----:B-1----:R-:W-:Y:S01]  /*c770*/  @!P4 ST.E [R16.64], R36 ;  /* 0x000000241000c985 */ /* 0x002fe2000c10190c */
[----:B------:R-:W-:-:S03]  /*c780*/  IMAD.SHL.U32 R6, R7, 0x2, RZ ;  /* 0x0000000207067824 */ /* 0x000fc600078e00ff */
[----:B--2---:R-:W-:Y:S04]  /*c790*/  @!P3 ST.E [R14.64], R37 ;  /* 0x000000250e00b985 */ /* 0x004fe8000c10190c */
[----:B------:R-:W-:Y:S04]  /*c7a0*/  SHFL.IDX PT, R9, R4, RZ, 0x181f ;  /* 0x00181fff04097589 */ /* 0x000fe800000e0000 */
[----:B------:R-:W-:Y:S01]  /*c7b0*/  SHFL.IDX PT, R14, R5, 0x2, 0x181f ;  /* 0x00581f00050e7f89 */ /* 0x000fe200000e0000 */
[----:B----4-:R-:W-:-:S03]  /*c7c0*/  IADD3 R3, R8, 0x40, RZ ;  /* 0x0000004008037810 */ /* 0x010fc60007ffe0ff */
[----:B------:R-:W-:Y:S01]  /*c7d0*/  SHFL.IDX PT, R15, R5, 0x3, 0x181f ;  /* 0x00781f00050f7f89 */ /* 0x000fe200000e0000 */
[----:B------:R-:W-:Y:S02]  /*c7e0*/  IADD3 R8, R8, 0x48, RZ ;  /* 0x0000004808087810 */ /* 0x000fe40007ffe0ff */
[-C--:B------:R-:W-:Y:S01]  /*c7f0*/  ISETP.GE.OR P2, PT, R3, R2.reuse, P1 ;  /* 0x000000020300720c */ /* 0x080fe20000f46670 */
[----:B------:R-:W-:Y:S01]  /*c800*/  IMAD R3, R22, 0x80, R19 ;  /* 0x0000008016037824 */ /* 0x000fe200078e0213 */
[-C--:B------:R-:W-:Y:S01]  /*c810*/  ISETP.GE.OR P1, PT, R8, R2.reuse, P1 ;  /* 0x000000020800720c */ /* 0x080fe20000f26670 */
[----:B------:R-:W-:Y:S03]  /*c820*/  SHFL.IDX PT, R44, R4, 0x3, 0x181f ;  /* 0x00781f00042c7f89 */ /* 0x000fe600000e0000 */
[C---:B------:R-:W-:Y:S01]  /*c830*/  IADD3 R7, R3.reuse, 0x10, RZ ;  /* 0x0000001003077810 */ /* 0x040fe20007ffe0ff */
[----:B------:R-:W-:Y:S01]  /*c840*/  SHFL.IDX PT, R8, R5, 0x1, 0x181f ;  /* 0x00381f0005087f89 */ /* 0x000fe200000e0000 */
[----:B------:R-:W-:-:S02]  /*c850*/  ISETP.GE.OR P3, PT, R3, R2, P6 ;  /* 0x000000020300720c */ /* 0x000fc40003766670 */
[C---:B------:R-:W-:Y:S01]  /*c860*/  IADD3 R32, R3.reuse, 0x40, RZ ;  /* 0x0000004003207810 */ /* 0x040fe20007ffe0ff */
[----:B------:R-:W-:Y:S01]  /*c870*/  SHFL.IDX PT, R49, R5, 0x4, 0x181f ;  /* 0x00981f0005317f89 */ /* 0x000fe200000e0000 */
[C---:B------:R-:W-:Y:S02]  /*c880*/  IADD3 R45, R3.reuse, 0x50, RZ ;  /* 0x00000050032d7810 */ /* 0x040fe40007ffe0ff */
[----:B------:R-:W-:Y:S01]  /*c890*/  IADD3 R54, R3, 0x60, RZ ;  /* 0x0000006003367810 */ /* 0x000fe20007ffe0ff */
[----:B---3--:R-:W-:Y:S01]  /*c8a0*/  @!P2 ST.E [R12.64], R38 ;  /* 0x000000260c00a985 */ /* 0x008fe2000c10190c */
[----:B------:R-:W-:-:S03]  /*c8b0*/  ISETP.GE.OR P2, PT, R7, R2, P6 ;  /* 0x000000020700720c */ /* 0x000fc60003746670 */
[----:B------:R-:W1:Y:S04]  /*c8c0*/  SHFL.IDX PT, R12, R5, RZ, 0x181f ;  /* 0x00181fff050c7589 */ /* 0x000e6800000e0000 */
[----:B------:R2:W-:Y:S04]  /*c8d0*/  @!P1 ST.E [R10.64], R39 ;  /* 0x000000270a009985 */ /* 0x0005e8000c10190c */
[----:B------:R-:W-:Y:S04]  /*c8e0*/  LDS.128 R24, [R6+0x80] ;  /* 0x0000800006187984 */ /* 0x000fe80000000c00 */
[----:B------:R-:W3:Y:S04]  /*c8f0*/  SHFL.IDX PT, R11, R4, 0x1, 0x181f ;  /* 0x00381f00040b7f89 */ /* 0x000ee800000e0000 */
[----:B------:R-:W4:Y:S04]  /*c900*/  SHFL.IDX PT, R7, R4, 0x2, 0x181f ;  /* 0x00581f0004077f89 */ /* 0x000f2800000e0000 */
[----:B------:R-:W4:Y:S04]  /*c910*/  LDS.128 R20, [R6+0x880] ;  /* 0x0008800006147984 */ /* 0x000f280000000c00 */
[----:B------:R-:W4:Y:S01]  /*c920*/  LDS.128 R16, [R6+0x1080] ;  /* 0x0010800006107984 */ /* 0x000f220000000c00 */
[----:B-1----:R-:W-:-:S03]  /*c930*/  @!P3 LEA R12, P5, R0, R12, 0x1 ;  /* 0x0000000c000cb211 */ /* 0x002fc600078a08ff */
[----:B------:R-:W1:Y:S01]  /*c940*/  LDS.128 R28, [R6+0x1880] ;  /* 0x00188000061c7984 */ /* 0x000e620000000c00 */
[----:B------:R-:W-:Y:S02]  /*c950*/  @!P3 LEA.HI.X R13, R0, R9, R53, 0x1, P5 ;  /* 0x00000009000db211 */ /* 0x000fe400028f0c35 */
[C---:B--2---:R-:W-:Y:S01]  /*c960*/  IADD3 R10, R3.reuse, 0x20, RZ ;  /* 0x00000020030a7810 */ /* 0x044fe20007ffe0ff */
[----:B------:R-:W-:Y:S01]  /*c970*/  LDS.128 R36, [R6+0x2880] ;  /* 0x0028800006247984 */ /* 0x000fe20000000c00 */
[-C--:B------:R-:W-:Y:S02]  /*c980*/  ISETP.GE.OR P5, PT, R32, R2.reuse, P6 ;  /* 0x000000022000720c */ /* 0x080fe400037a6670 */
[-C--:B------:R-:W-:Y:S01]  /*c990*/  ISETP.GE.OR P1, PT, R10, R2.reuse, P6 ;  /* 0x000000020a00720c */ /* 0x080fe20003726670 */
[----:B------:R-:W-:Y:S01]  /*c9a0*/  LDS.128 R32, [R6+0x2080] ;  /* 0x0020800006207984 */ /* 0x000fe20000000c00 */
[C---:B------:R-:W-:Y:S02]  /*c9b0*/  IADD3 R10, R3.reuse, 0x30, RZ ;  /* 0x00000030030a7810 */ /* 0x040fe40007ffe0ff */
[----:B------:R-:W-:Y:S01]  /*c9c0*/  IADD3 R3, R3, 0x70, RZ ;  /* 0x0000007003037810 */ /* 0x000fe20007ffe0ff */
[----:B------:R-:W-:Y:S01]  /*c9d0*/  LDS.128 R40, [R6+0x3080] ;  /* 0x0030800006287984 */ /* 0x000fe20000000c00 */
[----:B------:R-:W-:-:S02]  /*c9e0*/  ISETP.GE.OR P0, PT, R10, R2, P6 ;  /* 0x000000020a00720c */ /* 0x000fc40003706670 */
[C---:B------:R-:W-:Y:S01]  /*c9f0*/  @!P2 LEA R10, P4, R0.reuse, R8, 0x1 ;  /* 0x00000008000aa211 */ /* 0x040fe200078808ff */
[----:B------:R-:W-:Y:S03]  /*ca00*/  SHFL.IDX PT, R48, R5, 0x5, 0x181f ;  /* 0x00b81f0005307f89 */ /* 0x000fe600000e0000 */
[C---:B---3--:R-:W-:Y:S01]  /*ca10*/  @!P2 LEA.HI.X R11, R0.reuse, R11, R53, 0x1, P4 ;  /* 0x0000000b000ba211 */ /* 0x048fe200020f0c35 */
[----:B------:R-:W2:Y:S01]  /*ca20*/  SHFL.IDX PT, R50, R5, 0x6, 0x181f ;  /* 0x00d81f0005327f89 */ /* 0x000ea200000e0000 */
[----:B------:R-:W-:-:S03]  /*ca30*/  @!P1 LEA R8, P4, R0, R14, 0x1 ;  /* 0x0000000e00089211 */ /* 0x000fc600078808ff */
[----:B------:R-:W-:Y:S01]  /*ca40*/  SHFL.IDX PT, R52, R4, 0x4, 0x181f ;  /* 0x00981f0004347f89 */ /* 0x000fe200000e0000 */
[C-C-:B----4-:R-:W-:Y:S02]  /*ca50*/  @!P1 LEA.HI.X R9, R0.reuse, R7, R53.reuse, 0x1, P4 ;  /* 0x0000000700099211 */ /* 0x150fe400020f0c35 */
[C---:B------:R-:W-:Y:S01]  /*ca60*/  @!P0 LEA R14, P4, R0.reuse, R15, 0x1 ;  /* 0x0000000f000e8211 */ /* 0x040fe200078808ff */
[----:B------:R-:W-:Y:S03]  /*ca70*/  SHFL.IDX PT, R51, R4, 0x5, 0x181f ;  /* 0x00b81f0004337f89 */ /* 0x000fe600000e0000 */
[----:B------:R-:W-:Y:S01]  /*ca80*/  @!P0 LEA.HI.X R15, R0, R44, R53, 0x1, P4 ;  /* 0x0000002c000f8211 */ /* 0x000fe200020f0c35 */
[----:B------:R-:W3:Y:S01]  /*ca90*/  SHFL.IDX PT, R7, R4, 0x6, 0x181f ;  /* 0x00d81f0004077f89 */ /* 0x000ee200000e0000 */
[----:B------:R-:W-:-:S03]  /*caa0*/  ISETP.GE.OR P4, PT, R45, R2, P6 ;  /* 0x000000022d00720c */ /* 0x000fc60003786670 */
[----:B------:R2:W4:Y:S04]  /*cab0*/  LDS.128 R44, [R6+0x3880] ;  /* 0x00388000062c7984 */ /* 0x0005280000000c00 */
[----:B------:R-:W-:Y:S01]  /*cac0*/  @!P3 ST.E.128 [R12.64], R24 ;  /* 0x000000180c00b985 */ /* 0x000fe2000c101d0c */
[-C--:B------:R-:W-:Y:S02]  /*cad0*/  ISETP.GE.OR P3, PT, R54, R2.reuse, P6 ;  /* 0x000000023600720c */ /* 0x080fe40003766670 */
[----:B------:R-:W-:Y:S01]  /*cae0*/  ISETP.GE.OR P6, PT, R3, R2, P6 ;  /* 0x000000020300720c */ /* 0x000fe200037c6670 */
[----:B------:R4:W-:Y:S04]  /*caf0*/  @!P2 ST.E.128 [R10.64], R20 ;  /* 0x000000140a00a985 */ /* 0x0009e8000c101d0c */
[----:B------:R4:W-:Y:S04]  /*cb00*/  @!P1 ST.E.128 [R8.64], R16 ;  /* 0x0000001008009985 */ /* 0x0009e8000c101d0c */
[----:B-1----:R1:W-:Y:S04]  /*cb10*/  @!P0 ST.E.128 [R14.64], R28 ;  /* 0x0000001c0e008985 */ /* 0x0023e8000c101d0c */
[----:B------:R-:W1:Y:S01]  /*cb20*/  SHFL.IDX PT, R5, R5, 0x7, 0x181f ;  /* 0x00f81f0005057f89 */ /* 0x000e6200000e0000 */
[----:B--2---:R-:W-:-:S03]  /*cb30*/  @!P3 LEA R6, P0, R0, R50, 0x1 ;  /* 0x000000320006b211 */ /* 0x004fc600078008ff */
[----:B------:R-:W2:Y:S01]  /*cb40*/  SHFL.IDX PT, R4, R4, 0x7, 0x181f ;  /* 0x00f81f0004047f89 */ /* 0x000ea200000e0000 */
[C-C-:B---3--:R-:W-:Y:S02]  /*cb50*/  @!P3 LEA.HI.X R7, R0.reuse, R7, R53.reuse, 0x1, P0 ;  /* 0x000000070007b211 */ /* 0x148fe400000f0c35 */
[C---:B----4-:R-:W-:Y:S02]  /*cb60*/  @!P5 LEA R10, P2, R0.reuse, R49, 0x1 ;  /* 0x00000031000ad211 */ /* 0x050fe400078408ff */
[C---:B------:R-:W-:Y:S02]  /*cb70*/  @!P4 LEA R8, P1, R0.reuse, R48, 0x1 ;  /* 0x000000300008c211 */ /* 0x040fe400078208ff */
[C-C-:B------:R-:W-:Y:S02]  /*cb80*/  @!P5 LEA.HI.X R11, R0.reuse, R52, R53.reuse, 0x1, P2 ;  /* 0x00000034000bd211 */ /* 0x140fe400010f0c35 */
[----:B------:R-:W-:-:S03]  /*cb90*/  @!P4 LEA.HI.X R9, R0, R51, R53, 0x1, P1 ;  /* 0x000000330009c211 */ /* 0x000fc600008f0c35 */
[----:B------:R3:W-:Y:S04]  /*cba0*/  @!P5 ST.E.128 [R10.64], R32 ;  /* 0x000000200a00d985 */ /* 0x0007e8000c101d0c */
[----:B------:R3:W-:Y:S04]  /*cbb0*/  @!P4 ST.E.128 [R8.64], R36 ;  /* 0x000000240800c985 */ /* 0x0007e8000c101d0c */
[----:B------:R3:W-:Y:S01]  /*cbc0*/  @!P3 ST.E.128 [R6.64], R40 ;  /* 0x000000280600b985 */ /* 0x0007e2000c101d0c */
[----:B------:R-:W-:Y:S05]  /*cbd0*/  @P6 EXIT ;  /* 0x000000000000694d */ /* 0x000fea0003800000 */
[----:B-12---:R-:W-:-:S04]  /*cbe0*/  LEA R2, P0, R0, R5, 0x1 ;  /* 0x0000000500027211 */ /* 0x006fc800078008ff */
[----:B------:R-:W-:-:S05]  /*cbf0*/  LEA.HI.X R3, R0, R4, R53, 0x1, P0 ;  /* 0x0000000400037211 */ /* 0x000fca00000f0c35 */
[----:B------:R-:W-:Y:S01]  /*cc00*/  ST.E.128 [R2.64], R44 ;  /* 0x0000002c02007985 */ /* 0x000fe2000c101d0c */
[----:B------:R-:W-:Y:S05]  /*cc10*/  EXIT ;  /* 0x000000000000794d */ /* 0x000fea0003800000 */
.L_x_38:
[----:B------:R-:W-:Y:S02]  /*cc20*/  ULDC.64 UR4, c[0x0][0x500] ;  /* 0x0001400000047ab9 */ /* 0x000fe40000000a00 */
[----:B------:R-:W-:Y:S02]  /*cc30*/  UISETP.NE.U32.AND UP1, UPT, URZ, UR4, UPT ;  /* 0x000000043f00728c */ /* 0x000fe4000bf25070 */
[----:B------:R-:W-:Y:S02]  /*cc40*/  UMOV UR6, 0x4 ;  /* 0x0000000400067882 */ /* 0x000fe40000000000 */
[----:B------:R-:W-:-:S03]  /*cc50*/  UISETP.NE.AND.EX UP1, UPT, URZ, UR5, UPT, UP1 ;  /* 0x000000053f00728c */ /* 0x000fc6000bf25310 */
[----:B------:R-:W-:Y:S02]  /*cc60*/  ULDC.64 UR4, c[0x0][0x500] ;  /* 0x0001400000047ab9 */ /* 0x000fe40000000a00 */
[----:B------:R-:W-:Y:S01]  /*cc70*/  UIMAD.WIDE UR4, UR11, UR6, UR4 ;  /* 0x000000060b0472a5 */ /* 0x000fe2000f8e0204 */
[----:B------:R-:W-:-:S05]  /*cc80*/  PLOP3.LUT P1, PT, PT, PT, UP1, 0x80, 0x0 ;  /* 0x000000000000781c */ /* 0x000fca0003f2f018 */
[----:B------:R-:W-:Y:S01]  /*cc90*/  IMAD.U32 R4, RZ, RZ, UR4 ;  /* 0x00000004ff047e24 */ /* 0x000fe2000f8e00ff */
[----:B------:R-:W-:Y:S01]  /*cca0*/  MOV R5, UR5 ;  /* 0x0000000500057c02 */ /* 0x000fe20008000f00 */
[----:B------:R-:W-:-:S06]  /*ccb0*/  ULDC.64 UR4, c[0x0][0x508] ;  /* 0x0001420000047ab9 */ /* 0x000fcc0000000a00 */
[----:B------:R-:W2:Y:S01]  /*ccc0*/  @P1 LDG.E R0, [R4.64] ;  /* 0x0000000c04001981 */ /* 0x000ea2000c1e1900 */
[----:B------:R-:W-:Y:S01]  /*ccd0*/  UISETP.NE.U32.AND UP0, UPT, URZ, UR4, UPT ;  /* 0x000000043f00728c */ /* 0x000fe2000bf05070 */
[----:B------:R-:W-:-:S03]  /*cce0*/  IMAD.MOV.U32 R9, RZ, RZ, c[0x0][0x388] ;  /* 0x0000e200ff097624 */ /* 0x000fc600078e00ff */
[----:B------:R-:W-:-:S03]  /*ccf0*/  UISETP.NE.AND.EX UP0, UPT, URZ, UR5, UPT, UP0 ;  /* 0x000000053f00728c */ /* 0x000fc6000bf05300 */
[----:B------:R-:W-:-:S03]  /*cd00*/  ULDC.64 UR4, c[0x0][0x508] ;  /* 0x0001420000047ab9 */ /* 0x000fc60000000a00 */
[----:B------:R-:W-:-:S05]  /*cd10*/  PLOP3.LUT P0, PT, PT, PT, UP0, 0x80, 0x0 ;  /* 0x000000000000781c */ /* 0x000fca0003f0f008 */
[----:B------:R-:W-:-:S06]  /*cd20*/  @UP0 UIMAD.WIDE UR4, UR11, UR6, UR4 ;  /* 0x000000060b0402a5 */ /* 0x000fcc000f8e0204 */
[----:B------:R-:W-:Y:S01]  /*cd30*/  MOV R2, UR4 ;  /* 0x0000000400027c02 */ /* 0x000fe20008000f00 */
[----:B------:R-:W-:-:S05]  /*cd40*/  IMAD.U32 R3, RZ, RZ, UR5 ;  /* 0x00000005ff037e24 */ /* 0x000fca000f8e00ff */
        /* <DEDUP_REMOVED lines=12> */
.L_x_40:
[----:B-1----:R-:W1:Y:S01]  /*ce10*/  S2R R7, SR_TID.X ;  /* 0x0000000000077919 */ /* 0x002e620000002100 */
[----:B------:R-:W-:Y:S01]  /*ce20*/  USHF.R.S32.HI UR6, URZ, 0x1f, UR11 ;  /* 0x0000001f3f067899 */ /* 0x000fe2000801140b */
[----:B------:R-:W-:Y:S01]  /*ce30*/  BSSY B0, `(.L_x_41) ;  /* 0x0000029000007945 */ /* 0x000fe20003800000 */
[----:B------:R-:W-:-:S02]  /*ce40*/  USEL UR11, UR11, URZ, !UP1 ;  /* 0x0000003f0b0b7287 */ /* 0x000fc4000c800000 */
[----:B------:R-:W-:Y:S01]  /*ce50*/  USEL UR6, UR6, URZ, !UP1 ;  /* 0x0000003f06067287 */ /* 0x000fe2000c800000 */
[----:B-1----:R-:W-:-:S13]  /*ce60*/  ISETP.GE.AND P0, PT, R7, 0x80, PT ;  /* 0x000000800700780c */ /* 0x002fda0003f06270 */
[----:B------:R-:W-:Y:S05]  /*ce70*/  @P0 BRA `(.L_x_42) ;  /* 0x0000024000000947 */ /* 0x000fea0003800000 */
[----:B------:R-:W1:Y:S01]  /*ce80*/  S2R R3, SR_CTAID.X ;  /* 0x0000000000037919 */ /* 0x000e620000002500 */
[----:B-----5:R-:W-:Y:S01]  /*ce90*/  IMAD R0, R9, c[0x0][0x4e8], RZ ;  /* 0x00013a0009007a24 */ /* 0x020fe200078e02ff */
[----:B-1----:R-:W-:-:S04]  /*cea0*/  LEA R3, R3, R7, 0x7 ;  /* 0x0000000703037211 */ /* 0x002fc800078e38ff */
[----:B------:R-:W-:-:S13]  /*ceb0*/  ISETP.GE.AND P0, PT, R3, R0, PT ;  /* 0x000000000300720c */ /* 0x000fda0003f06270 */
[----:B------:R-:W-:Y:S05]  /*cec0*/  @P0 BRA `(.L_x_42) ;  /* 0x000001f000000947 */ /* 0x000fea0003800000 */
[----:B------:R-:W-:Y:S01]  /*ced0*/  IMAD.MOV.U32 R0, RZ, RZ, c[0x0][0x4e8] ;  /* 0x00013a00ff007624 */ /* 0x000fe200078e00ff */
[----:B------:R-:W-:Y:S02]  /*cee0*/  ULDC.64 UR4, c[0x0][0x490] ;  /* 0x0001240000047ab9 */ /* 0x000fe40000000a00 */
[----:B------:R-:W-:Y:S02]  /*cef0*/  UIMAD UR7, UR8, UR4, URZ ;  /* 0x00000004080772a4 */ /* 0x000fe4000f8e023f */
[----:B------:R-:W-:Y:S01]  /*cf00*/  ISETP.NE.AND P0, PT, R0, 0x1, PT ;  /* 0x000000010000780c */ /* 0x000fe20003f05270 */
[----:B------:R-:W-:Y:S01]  /*cf10*/  UMOV UR16, UR14 ;  /* 0x0000000e00107c82 */ /* 0x000fe20008000000 */
[----:B------:R-:W-:Y:S01]  /*cf20*/  IMAD.MOV.U32 R0, RZ, RZ, R3 ;  /* 0x000000ffff007224 */ /* 0x000fe200078e0003 */
[----:B------:R-:W-:Y:S02]  /*cf30*/  UMOV UR17, UR15 ;  /* 0x0000000f00117c82 */ /* 0x000fe40008000000 */
[----:B------:R-:W-:-:S02]  /*cf40*/  UIMAD.WIDE.U32 UR16, UR9, UR4, UR16 ;  /* 0x00000004091072a5 */ /* 0x000fc4000f8e0010 */
[----:B------:R-:W-:-:S03]  /*cf50*/  UIMAD UR7, UR9, UR5, UR7 ;  /* 0x00000005090772a4 */ /* 0x000fc6000f8e0207 */
[----:B------:R-:W-:Y:S02]  /*cf60*/  ULDC.64 UR4, c[0x0][0x498] ;  /* 0x0001260000047ab9 */ /* 0x000fe40000000a00 */
[----:B------:R-:W-:Y:S01]  /*cf70*/  UIADD3 UR17, UR7, UR17, URZ ;  /* 0x0000001107117290 */ /* 0x000fe2000fffe03f */
[----:B------:R-:W-:Y:S01]  /*cf80*/  @P0 IMAD.HI.U32 R2, R3, c[0x0][0x4ec], RZ ;  /* 0x00013b0003020a27 */ /* 0x000fe200078e00ff */
[----:B------:R-:W-:Y:S02]  /*cf90*/  UIMAD UR7, UR6, UR4, URZ ;  /* 0x00000004060772a4 */ /* 0x000fe4000f8e023f */
[----:B------:R-:W-:Y:S02]  /*cfa0*/  UIMAD.WIDE.U32 UR16, UR11, UR4, UR16 ;  /* 0x000000040b1072a5 */ /* 0x000fe4000f8e0010 */
[----:B------:R-:W-:Y:S01]  /*cfb0*/  @P0 SHF.R.U32.HI R0, RZ, c[0x0][0x4f0], R2 ;  /* 0x00013c00ff000a19 */ /* 0x000fe20000011602 */
[----:B------:R-:W-:-:S03]  /*cfc0*/  UIMAD UR5, UR11, UR5, UR7 ;  /* 0x000000050b0572a4 */ /* 0x000fc6000f8e0207 */
[----:B------:R-:W-:-:S03]  /*cfd0*/  IADD3 R2, -R0, RZ, RZ ;  /* 0x000000ff00027210 */ /* 0x000fc60007ffe1ff */
[----:B------:R-:W-:Y:S02]  /*cfe0*/  IMAD.U32 R5, RZ, RZ, UR5 ;  /* 0x00000005ff057e24 */ /* 0x000fe4000f8e00ff */
[----:B------:R-:W-:Y:S01]  /*cff0*/  IMAD R4, R2, c[0x0][0x4e8], R3 ;  /* 0x00013a0002047a24 */ /* 0x000fe200078e0203 */
[----:B------:R-:W-:Y:S02]  /*d000*/  SHF.R.S32.HI R3, RZ, 0x1f, R0 ;  /* 0x0000001fff037819 */ /* 0x000fe40000011400 */
[----:B------:R-:W-:Y:S02]  /*d010*/  IADD3 R2, P0, R0, UR16, RZ ;  /* 0x0000001000027c10 */ /* 0x000fe4000ff1e0ff */
[----:B------:R-:W-:Y:S02]  /*d020*/  SHF.R.S32.HI R0, RZ, 0x1f, R4 ;  /* 0x0000001fff007819 */ /* 0x000fe40000011404 */
[----:B------:R-:W-:-:S03]  /*d030*/  IADD3.X R3, R3, UR17, R5, P0, !PT ;  /* 0x0000001103037c10 */ /* 0x000fc600087fe405 */
[----:B------:R-:W-:Y:S02]  /*d040*/  IMAD R0, R0, c[0x0][0x488], RZ ;  /* 0x0001220000007a24 */ /* 0x000fe400078e02ff */
[----:B------:R-:W-:-:S04]  /*d050*/  IMAD.WIDE.U32 R2, R4, c[0x0][0x488], R2 ;  /* 0x0001220004027a25 */ /* 0x000fc800078e0002 */
[----:B------:R-:W-:Y:S01]  /*d060*/  IMAD R0, R4, c[0x0][0x48c], R0 ;  /* 0x0001230004007a24 */ /* 0x000fe200078e0200 */
[----:B------:R-:W-:-:S04]  /*d070*/  LEA R4, P0, R2, c[0x0][0x450], 0x2 ;  /* 0x0001140002047a11 */ /* 0x000fc800078010ff */
[----:B------:R-:W-:-:S04]  /*d080*/  IADD3 R0, R3, R0, RZ ;  /* 0x0000000003007210 */ /* 0x000fc80007ffe0ff */
[----:B------:R-:W-:Y:S01]  /*d090*/  LEA.HI.X R5, R2, c[0x0][0x454], R0, 0x2, P0 ;  /* 0x0001150002057a11 */ /* 0x000fe200000f1400 */
[----:B------:R-:W-:-:S05]  /*d0a0*/  IMAD.MOV.U32 R0, RZ, RZ, -0x800000 ;  /* 0xff800000ff007424 */ /* 0x000fca00078e00ff */
[----:B------:R1:W-:Y:S02]  /*d0b0*/  STG.E [R4.64], R0 ;  /* 0x0000000004007986 */ /* 0x0003e4000c10190c */
.L_x_42:
[----:B------:R-:W-:Y:S05]  /*d0c0*/  BSYNC B0 ;  /* 0x0000000000007941 */ /* 0x000fea0003800000 */
.L_x_41:
[----:B------:R-:W2:Y:S01]  /*d0d0*/  S2R R10, SR_CTAID.X ;  /* 0x00000000000a7919 */ /* 0x000ea20000002500 */
[----:B-1----:R-:W-:Y:S01]  /*d0e0*/  SHF.R.S32.HI R0, RZ, 0x1f, R7 ;  /* 0x0000001fff007819 */ /* 0x002fe20000011407 */
[----:B------:R-:W-:Y:S01]  /*d0f0*/  IMAD.MOV.U32 R3, RZ, RZ, c[0x0][0x4e8] ;  /* 0x00013a00ff037624 */ /* 0x000fe200078e00ff */
[----:B------:R-:W-:Y:S01]  /*d100*/  ULDC.64 UR4, c[0x0][0x3a0] ;  /* 0x0000e80000047ab9 */ /* 0x000fe20000000a00 */
[----:B-----5:R-:W-:Y:S01]  /*d110*/  IMAD R18, R9, c[0x0][0x4e8], RZ ;  /* 0x00013a0009127a24 */ /* 0x020fe200078e02ff */
[----:B------:R-:W-:Y:S01]  /*d120*/  LEA.HI R0, R0, R7, RZ, 0x3 ;  /* 0x0000000700007211 */ /* 0x000fe200078f18ff */
[----:B------:R-:W-:Y:S01]  /*d130*/  UIMAD UR7, UR15, UR4, URZ ;  /* 0x000000040f0772a4 */ /* 0x000fe2000f8e023f */
[----:B------:R-:W-:Y:S01]  /*d140*/  ISETP.NE.AND P0, PT, R3, 0x1, PT ;  /* 0x000000010300780c */ /* 0x000fe20003f05270 */
[----:B------:R-:W-:Y:S01]  /*d150*/  UIMAD.WIDE.U32 UR16, UR14, UR4, URZ ;  /* 0x000000040e1072a5 */ /* 0x000fe2000f8e003f */
[----:B------:R-:W-:Y:S01]  /*d160*/  LOP3.LUT R2, R0, 0xfffffff8, RZ, 0xc0, !PT ;  /* 0xfffffff800027812 */ /* 0x000fe200078ec0ff */
[----:B------:R-:W-:Y:S01]  /*d170*/  UIMAD UR7, UR14, UR5, UR7 ;  /* 0x000000050e0772a4 */ /* 0x000fe2000f8e0207 */
[----:B------:R-:W-:-:S02]  /*d180*/  SHF.R.S32.HI R8, RZ, 0x3, R0 ;  /* 0x00000003ff087819 */ /* 0x000fc40000011400 */
[----:B------:R-:W-:Y:S01]  /*d190*/  ULDC.64 UR4, c[0x0][0x3e8] ;  /* 0x0000fa0000047ab9 */ /* 0x000fe20000000a00 */
[----:B------:R-:W-:Y:S01]  /*d1a0*/  IMAD.IADD R7, R7, 0x1, -R2 ;  /* 0x0000000107077824 */ /* 0x000fe200078e0a02 */
[----:B------:R-:W-:Y:S02]  /*d1b0*/  UIADD3 UR17, UR17, UR7, URZ ;  /* 0x0000000711117290 */ /* 0x000fe4000fffe03f */
[----:B------:R-:W-:Y:S01]  /*d1c0*/  UIMAD UR7, UR8, UR4, URZ ;  /* 0x00000004080772a4 */ /* 0x000fe2000f8e023f */
[----:B------:R-:W-:Y:S01]  /*d1d0*/  IMAD R0, R7, 0x10, R8 ;  /* 0x0000001007007824 */ /* 0x000fe200078e0208 */
[----:B------:R-:W-:Y:S02]  /*d1e0*/  UIMAD.WIDE.U32 UR16, UR9, UR4, UR16 ;  /* 0x00000004091072a5 */ /* 0x000fe4000f8e0010 */
[----:B------:R-:W-:Y:S01]  /*d1f0*/  UIMAD UR7, UR9, UR5, UR7 ;  /* 0x00000005090772a4 */ /* 0x000fe2000f8e0207 */
[----:B--2---:R-:W-:Y:S02]  /*d200*/  IMAD R0, R10, 0x80, R0 ;  /* 0x000000800a007824 */ /* 0x004fe400078e0200 */
[----:B------:R-:W-:-:S02]  /*d210*/  ULDC.64 UR4, c[0x0][0x3f0] ;  /* 0x0000fc0000047ab9 */ /* 0x000fc40000000a00 */
[----:B------:R-:W-:Y:S01]  /*d220*/  UIMAD UR10, UR6, UR4, URZ ;  /* 0x00000004060a72a4 */ /* 0x000fe2000f8e023f */
[----:B------:R-:W-:Y:S01]  /*d230*/  @P0 IMAD.HI.U32 R2, R0, c[0x0][0x4ec], RZ ;  /* 0x00013b0000020a27 */ /* 0x000fe200078e00ff */
[----:B------:R-:W-:Y:S02]  /*d240*/  UIADD3 UR17, UR7, UR17, URZ ;  /* 0x0000001107117290 */ /* 0x000fe4000fffe03f */
[----:B------:R-:W-:Y:S01]  /*d250*/  UIMAD UR5, UR11, UR5, UR10 ;  /* 0x000000050b0572a4 */ /* 0x000fe2000f8e020a */
[----:B------:R-:W-:Y:S01]  /*d260*/  IMAD.MOV.U32 R4, RZ, RZ, R0 ;  /* 0x000000ffff047224 */ /* 0x000fe200078e0000 */
[----:B------:R-:W-:Y:S01]  /*d270*/  @P0 SHF.R.U32.HI R4, RZ, c[0x0][0x4f0], R2 ;  /* 0x00013c00ff040a19 */ /* 0x000fe20000011602 */
[----:B------:R-:W-:-:S03]  /*d280*/  UIMAD.WIDE.U32 UR16, UR11, UR4, UR16 ;  /* 0x000000040b1072a5 */ /* 0x000fc6000f8e0010 */
[--C-:B------:R-:W-:Y:S01]  /*d290*/  SHF.R.S32.HI R3, RZ, 0x1f, R4.reuse ;  /* 0x0000001fff037819 */ /* 0x100fe20000011404 */
[----:B------:R-:W-:Y:S01]  /*d2a0*/  IMAD.MOV R2, RZ, RZ, -R4 ;  /* 0x000000ffff027224 */ /* 0x000fe200078e0a04 */
[----:B------:R-:W-:-:S03]  /*d2b0*/  UIADD3 UR5, UR17, UR5, URZ ;  /* 0x0000000511057290 */ /* 0x000fc6000fffe03f */
[----:B------:R-:W-:Y:S02]  /*d2c0*/  IMAD R5, R2, c[0x0][0x4e8], R0 ;  /* 0x00013a0002057a24 */ /* 0x000fe400078e0200 */
[----:B------:R-:W-:Y:S02]  /*d2d0*/  IMAD R0, R3, c[0x0][0x3e0], RZ ;  /* 0x0000f80003007a24 */ /* 0x000fe400078e02ff */
[----:B------:R-:W-:Y:S02]  /*d2e0*/  IMAD.U32 R3, RZ, RZ, UR17 ;  /* 0x00000011ff037e24 */ /* 0x000fe4000f8e00ff */
[----:B------:R-:W-:Y:S02]  /*d2f0*/  IMAD.U32 R2, RZ, RZ, UR16 ;  /* 0x00000010ff027e24 */ /* 0x000fe4000f8e00ff */
[----:B------:R-:W-:Y:S02]  /*d300*/  IMAD.U32 R3, RZ, RZ, UR5 ;  /* 0x00000005ff037e24 */ /* 0x000fe4000f8e00ff */
[C---:B------:R-:W-:Y:S01]  /*d310*/  IMAD R6, R4.reuse, c[0x0][0x3e4], R0 ;  /* 0x0000f90004067a24 */ /* 0x040fe200078e0200 */
[----:B------:R-:W-:Y:S01]  /*d320*/  SHF.R.S32.HI R0, RZ, 0x1f, R5 ;  /* 0x0000001fff007819 */ /* 0x000fe20000011405 */
[----:B------:R-:W-:-:S04]  /*d330*/  IMAD.WIDE.U32 R2, R4, c[0x0][0x3e0], R2 ;  /* 0x0000f80004027a25 */ /* 0x000fc800078e0002 */
[----:B------:R-:W-:Y:S02]  /*d340*/  IMAD R0, R0, c[0x0][0x3d8], RZ ;  /* 0x0000f60000007a24 */ /* 0x000fe400078e02ff */
[----:B------:R-:W-:Y:S02]  /*d350*/  IMAD.IADD R3, R3, 0x1, R6 ;  /* 0x0000000103037824 */ /* 0x000fe400078e0206 */
[C---:B------:R-:W-:Y:S02]  /*d360*/  IMAD R0, R5.reuse, c[0x0][0x3dc], R0 ;  /* 0x0000f70005007a24 */ /* 0x040fe400078e0200 */
[----:B------:R-:W-:-:S04]  /*d370*/  IMAD.WIDE.U32 R2, R5, c[0x0][0x3d8], R2 ;  /* 0x0000f60005027a25 */ /* 0x000fc800078e0002 */
[----:B------:R-:W-:Y:S01]  /*d380*/  IMAD.IADD R3, R3, 0x1, R0 ;  /* 0x0000000103037824 */ /* 0x000fe200078e0200 */
[----:B------:R-:W-:Y:S01]  /*d390*/  LEA R4, P0, R2, c[0x0][0x380], 0x1 ;  /* 0x0000e00002047a11 */ /* 0x000fe200078008ff */
[----:B------:R-:W-:-:S03]  /*d3a0*/  IMAD.SHL.U32 R0, R7, 0x8, RZ ;  /* 0x0000000807007824 */ /* 0x000fc600078e00ff */
[----:B------:R-:W-:Y:S01]  /*d3b0*/  LEA.HI.X R3, R2, c[0x0][0x384], R3, 0x1, P0 ;  /* 0x0000e10002037a11 */ /* 0x000fe200000f0c03 */
[----:B------:R-:W1:Y:S01]  /*d3c0*/  SHFL.IDX PT, R6, R4, RZ, 0x181f ;  /* 0x00181fff04067589 */ /* 0x000e6200000e0000 */
[----:B------:R-:W-:Y:S01]  /*d3d0*/  IMAD R2, R10, 0x80, R8 ;  /* 0x000000800a027824 */ /* 0x000fe200078e0208 */
[----:B------:R-:W-:Y:S02]  /*d3e0*/  ISETP.GE.AND P0, PT, R0, c[0x0][0x3c8], PT ;  /* 0x0000f20000007a0c */ /* 0x000fe40003f06270 */
[----:B------:R-:W2:Y:S01]  /*d3f0*/  SHFL.IDX PT, R7, R3, RZ, 0x181f ;  /* 0x00181fff03077589 */ /* 0x000ea200000e0000 */
[----:B------:R-:W-:Y:S02]  /*d400*/  SHF.R.S32.HI R19, RZ, 0x1f, R0 ;  /* 0x0000001fff137819 */ /* 0x000fe40000011400 */
[C---:B------:R-:W-:Y:S01]  /*d410*/  ISETP.GE.OR P2, PT, R2.reuse, R18, P0 ;  /* 0x000000120200720c */ /* 0x040fe20000746670 */
[----:B------:R-:W3:Y:S01]  /*d420*/  SHFL.IDX PT, R5, R4, 0x1, 0x181f ;  /* 0x00381f0004057f89 */ /* 0x000ee200000e0000 */
[----:B------:R-:W-:-:S02]  /*d430*/  IADD3 R8, R2, 0x10, RZ ;  /* 0x0000001002087810 */ /* 0x000fc40007ffe0ff */
[----:B------:R-:W-:Y:S01]  /*d440*/  IADD3 R14, R2, 0x20, RZ ;  /* 0x00000020020e7810 */ /* 0x000fe20007ffe0ff */
[----:B------:R-:W4:Y:S01]  /*d450*/  SHFL.IDX PT, R9, R3, 0x1, 0x181f ;  /* 0x00381f0003097f89 */ /* 0x000f2200000e0000 */
[-C--:B------:R-:W-:Y:S02]  /*d460*/  ISETP.GE.OR P4, PT, R8, R18.reuse, P0 ;  /* 0x000000120800720c */ /* 0x080fe40000786670 */
[C---:B------:R-:W-:Y:S01]  /*d470*/  IADD3 R10, R2.reuse, 0x40, RZ ;  /* 0x00000040020a7810 */ /* 0x040fe20007ffe0ff */
[----:B------:R-:W3:Y:S01]  /*d480*/  SHFL.IDX PT, R8, R4, 0x2, 0x181f ;  /* 0x00581f0004087f89 */ /* 0x000ee200000e0000 */
[----:B------:R-:W-:Y:S02]  /*d490*/  IADD3 R13, R2, 0x30, RZ ;  /* 0x00000030020d7810 */ /* 0x000fe40007ffe0ff */
[-C--:B------:R-:W-:Y:S01]  /*d4a0*/  ISETP.GE.OR P3, PT, R14, R18.reuse, P0 ;  /* 0x000000120e00720c */ /* 0x080fe20000766670 */
[----:B------:R-:W3:Y:S01]  /*d4b0*/  SHFL.IDX PT, R12, R3, 0x2, 0x181f ;  /* 0x00581f00030c7f89 */ /* 0x000ee200000e0000 */
[----:B------:R-:W-:-:S02]  /*d4c0*/  ISETP.GE.OR P6, PT, R10, R18, P0 ;  /* 0x000000120a00720c */ /* 0x000fc400007c6670 */
[C---:B-1----:R-:W-:Y:S01]  /*d4d0*/  @!P2 LEA R6, P1, R0.reuse, R6, 0x1 ;  /* 0x000000060006a211 */ /* 0x042fe200078208ff */
[----:B------:R-:W-:Y:S03]  /*d4e0*/  SHFL.IDX PT, R11, R4, 0x3, 0x181f ;  /* 0x00781f00040b7f89 */ /* 0x000fe600000e0000 */
[----:B--2---:R-:W-:Y:S01]  /*d4f0*/  @!P2 LEA.HI.X R7, R0, R7, R19, 0x1, P1 ;  /* 0x000000070007a211 */ /* 0x004fe200008f0c13 */
[----:B------:R-:W-:Y:S01]  /*d500*/  SHFL.IDX PT, R14, R3, 0x3, 0x181f ;  /* 0x00781f00030e7f89 */ /* 0x000fe200000e0000 */
[----:B------:R-:W-:-:S03]  /*d510*/  ISETP.GE.OR P1, PT, R13, R18, P0 ;  /* 0x000000120d00720c */ /* 0x000fc60000726670 */
[----:B------:R3:W-:Y:S04]  /*d520*/  @!P2 ST.E.128 [R6.64], RZ ;  /* 0x000000ff0600a985 */ /* 0x0007e8000c101d0c */
[----:B------:R-:W1:Y:S04]  /*d530*/  SHFL.IDX PT, R10, R4, 0x4, 0x181f ;  /* 0x00981f00040a7f89 */ /* 0x000e6800000e0000 */
[----:B------:R-:W-:Y:S04]  /*d540*/  SHFL.IDX PT, R13, R4, 0x5, 0x181f ;  /* 0x00b81f00040d7f89 */ /* 0x000fe800000e0000 */
[----:B------:R-:W2:Y:S04]  /*d550*/  SHFL.IDX PT, R17, R3, 0x4, 0x181f ;  /* 0x00981f0003117f89 */ /* 0x000ea800000e0000 */
[----:B------:R-:W1:Y:S04]  /*d560*/  SHFL.IDX PT, R16, R3, 0x5, 0x181f ;  /* 0x00b81f0003107f89 */ /* 0x000e6800000e0000 */
[----:B------:R-:W-:Y:S04]  /*d570*/  SHFL.IDX PT, R15, R3, 0x6, 0x181f ;  /* 0x00d81f00030f7f89 */ /* 0x000fe800000e0000 */
[----:B------:R-:W-:Y:S01]  /*d580*/  SHFL.IDX PT, R3, R3, 0x7, 0x181f ;  /* 0x00f81f0003037f89 */ /* 0x000fe200000e0000 */
[----:B---3--:R-:W-:-:S02]  /*d590*/  @!P4 LEA R6, P2, R0, R5, 0x1 ;  /* 0x000000050006c211 */ /* 0x008fc400078408ff */
[----:B------:R-:W-:Y:S01]  /*d5a0*/  IADD3 R7, R2, 0x50, RZ ;  /* 0x0000005002077810 */ /* 0x000fe20007ffe0ff */
[----:B------:R-:W3:Y:S03]  /*d5b0*/  SHFL.IDX PT, R5, R4, 0x6, 0x181f ;  /* 0x00d81f0004057f89 */ /* 0x000ee600000e0000 */
[----:B------:R-:W-:Y:S01]  /*d5c0*/  ISETP.GE.OR P5, PT, R7, R18, P0 ;  /* 0x000000120700720c */ /* 0x000fe200007a6670 */
[----:B------:R-:W2:Y:S01]  /*d5d0*/  SHFL.IDX PT, R4, R4, 0x7, 0x181f ;  /* 0x00f81f0004047f89 */ /* 0x000ea200000e0000 */
[----:B----4-:R-:W-:Y:S02]  /*d5e0*/  @!P4 LEA.HI.X R7, R0, R9, R19, 0x1, P2 ;  /* 0x000000090007c211 */ /* 0x010fe400010f0c13 */
[----:B------:R-:W-:Y:S02]  /*d5f0*/  IADD3 R9, R2, 0x60, RZ ;  /* 0x0000006002097810 */ /* 0x000fe40007ffe0ff */
[----:B------:R-:W-:Y:S01]  /*d600*/  @!P3 LEA R8, P2, R0, R8, 0x1 ;  /* 0x000000080008b211 */ /* 0x000fe200078408ff */
[----:B------:R4:W-:Y:S01]  /*d610*/  @!P4 ST.E.128 [R6.64], RZ ;  /* 0x000000ff0600c985 */ /* 0x0009e2000c101d0c */
[----:B------:R-:W-:-:S02]  /*d620*/  ISETP.GE.OR P4, PT, R9, R18, P0 ;  /* 0x000000120900720c */ /* 0x000fc40000786670 */
[----:B------:R-:W-:Y:S02]  /*d630*/  @!P3 LEA.HI.X R9, R0, R12, R19, 0x1, P2 ;  /* 0x0000000c0009b211 */ /* 0x000fe400010f0c13 */
[----:B------:R-:W-:-:S03]  /*d640*/  IADD3 R2, R2, 0x70, RZ ;  /* 0x0000007002027810 */ /* 0x000fc60007ffe0ff */
[----:B------:R3:W-:Y:S01]  /*d650*/  @!P3 ST.E.128 [R8.64], RZ ;  /* 0x000000ff0800b985 */ /* 0x0007e2000c101d0c */
[----:B------:R-:W-:Y:S02]  /*d660*/  ISETP.GE.OR P0, PT, R2, R18, P0 ;  /* 0x000000120200720c */ /* 0x000fe40000706670 */
[C---:B-1----:R-:W-:Y:S02]  /*d670*/  @!P6 LEA R10, P3, R0.reuse, R10, 0x1 ;  /* 0x0000000a000ae211 */ /* 0x042fe400078608ff */
[C---:B----4-:R-:W-:Y:S02]  /*d680*/  @!P1 LEA R6, P2, R0.reuse, R11, 0x1 ;  /* 0x0000000b00069211 */ /* 0x050fe400078408ff */
[C-C-:B--2---:R-:W-:Y:S02]  /*d690*/  @!P6 LEA.HI.X R11, R0.reuse, R17, R19.reuse, 0x1, P3 ;  /* 0x00000011000be211 */ /* 0x144fe400018f0c13 */
[C---:B------:R-:W-:Y:S02]  /*d6a0*/  @!P1 LEA.HI.X R7, R0.reuse, R14, R19, 0x1, P2 ;  /* 0x0000000e00079211 */ /* 0x040fe400010f0c13 */
[----:B---3--:R-:W-:-:S03]  /*d6b0*/  @!P5 LEA R8, P2, R0, R13, 0x1 ;  /* 0x0000000d0008d211 */ /* 0x008fc600078408ff */
[----:B------:R1:W-:Y:S01]  /*d6c0*/  @!P1 ST.E.128 [R6.64], RZ ;  /* 0x000000ff06009985 */ /* 0x0003e2000c101d0c */
[----:B------:R-:W-:-:S03]  /*d6d0*/  @!P5 LEA.HI.X R9, R0, R16, R19, 0x1, P2 ;  /* 0x000000100009d211 */ /* 0x000fc600010f0c13 */
[----:B------:R2:W-:Y:S04]  /*d6e0*/  @!P6 ST.E.128 [R10.64], RZ ;  /* 0x000000ff0a00e985 */ /* 0x0005e8000c101d0c */
[----:B------:R2:W-:Y:S01]  /*d6f0*/  @!P5 ST.E.128 [R8.64], RZ ;  /* 0x000000ff0800d985 */ /* 0x0005e2000c101d0c */
[----:B-1----:R-:W-:-:S04]  /*d700*/  @!P4 LEA R6, P1, R0, R5, 0x1 ;  /* 0x000000050006c211 */ /* 0x002fc800078208ff */
[----:B------:R-:W-:-:S05]  /*d710*/  @!P4 LEA.HI.X R7, R0, R15, R19, 0x1, P1 ;  /* 0x0000000f0007c211 */ /* 0x000fca00008f0c13 */
[----:B------:R2:W-:Y:S01]  /*d720*/  @!P4 ST.E.128 [R6.64], RZ ;  /* 0x000000ff0600c985 */ /* 0x0005e2000c101d0c */
[----:B------:R-:W-:Y:S05]  /*d730*/  @P0 EXIT ;  /* 0x000000000000094d */ /* 0x000fea0003800000 */
[----:B------:R-:W-:-:S04]  /*d740*/  LEA R2, P0, R0, R4, 0x1 ;  /* 0x0000000400027211 */ /* 0x000fc800078008ff */
[----:B------:R-:W-:-:S05]  /*d750*/  LEA.HI.X R3, R0, R3, R19, 0x1, P0 ;  /* 0x0000000300037211 */ /* 0x000fca00000f0c13 */
[----:B------:R-:W-:Y:S01]  /*d760*/  ST.E.128 [R2.64], RZ ;  /* 0x000000ff02007985 */ /* 0x000fe2000c101d0c */
[----:B------:R-:W-:Y:S05]  /*d770*/  EXIT ;  /* 0x000000000000794d */ /* 0x000fea0003800000 */
.L_x_43:
        /* <DEDUP_REMOVED lines=16> */
.L_x_799:


//--------------------- .text._ZN7cutlass13device_kernelIN5flash19enable_sm80_to_sm89INS1_16FlashAttnFwdSm80INS1_25CollectiveMainloopFwdSm80ILi4ELi1ELb0EN4cute5tupleIJNS5_1CILi128EEENS7_ILi112EEENS7_ILi64EEEEEELi64ENS_10bfloat16_tEfNS_4arch4Sm80ELb0ELb0ELb0ELb1ELb1ELb1ELb1ELb0EEENS1_21CollectiveEpilogueFwdINS6_IJS8_SA_S9_EEENS6_IJNS7_ILi1EEESI_SI_EEESC_SE_Li128ELb1ELb1ELb0ELb0EEENS1_19SingleTileSchedulerILb1ELb0ELb1ELi128EEEEEEEEEvNT_6ParamsE --------------------------
	.section	.text._ZN7cutlass13device_kernelIN5flash19enable_sm80_to_sm89INS1_16FlashAttnFwdSm80INS1_25CollectiveMainloopFwdSm80ILi4ELi1ELb0EN4cute5tupleIJNS5_1CILi128EEENS7_ILi112EEENS7_ILi64EEEEEELi64ENS_10bfloat16_tEfNS_4arch4Sm80ELb0ELb0ELb0ELb1ELb1ELb1ELb1ELb0EEENS1_21CollectiveEpilogueFwdINS6_IJS8_SA_S9_EEENS6_IJNS7_ILi1EEESI_SI_EEESC_SE_Li128ELb1ELb1ELb0ELb0EEENS1_19SingleTileSchedulerILb1ELb0ELb1ELi128EEEEEEEEEvNT_6ParamsE,"ax",@progbits
	.sectioninfo	@"SHI_REGISTERS=255"
	.align	128
.text._ZN7cutlass13device_kernelIN5flash19enable_sm80_to_sm89INS1_16FlashAttnFwdSm80INS1_25CollectiveMainloopFwdSm80ILi4ELi1ELb0EN4cute5tupleIJNS5_1CILi128EEENS7_ILi112EEENS7_ILi64EEEEEELi64ENS_10bfloat16_tEfNS_4arch4Sm80ELb0ELb0ELb0ELb1ELb1ELb1ELb1ELb0EEENS1_21CollectiveEpilogueFwdINS6_IJS8_SA_S9_EEENS6_IJNS7_ILi1EEESI_SI_EEESC_SE_Li128ELb1ELb1ELb0ELb0EEENS1_19SingleTileSchedulerILb1ELb0ELb1ELi128EEEEEEEEEvNT_6ParamsE:
        .type           _ZN7cutlass13device_kernelIN5flash19enable_sm80_to_sm89INS1_16FlashAttnFwdSm80INS1_25CollectiveMainloopFwdSm80ILi4ELi1ELb0EN4cute5tupleIJNS5_1CILi128EEENS7_ILi112EEENS7_ILi64EEEEEELi64ENS_10bfloat16_tEfNS_4arch4Sm80ELb0ELb0ELb0ELb1ELb1ELb1ELb1ELb0EEENS1_21CollectiveEpilogueFwdINS6_IJS8_SA_S9_EEENS6_IJNS7_ILi1EEESI_SI_EEESC_SE_Li128ELb1ELb1ELb0ELb0EEENS1_19SingleTileSchedulerILb1ELb0ELb1ELi128EEEEEEEEEvNT_6ParamsE,@function
        .size           _ZN7cutlass13device_kernelIN5flash19enable_sm80_to_sm89INS1_16FlashAttnFwdSm80INS1_25CollectiveMainloopFwdSm80ILi4ELi1ELb0EN4cute5tupleIJNS5_1CILi128EEENS7_ILi112EEENS7_ILi64EEEEEELi64ENS_10bfloat16_tEfNS_4arch4Sm80ELb0ELb0ELb0ELb1ELb1ELb1ELb1ELb0EEENS1_21CollectiveEpilogueFwdINS6_IJS8_SA_S9_EEENS6_IJNS7_ILi1EEESI_SI_EEESC_SE_Li128ELb1ELb1ELb0ELb0EEENS1_19SingleTileSchedulerILb1ELb0ELb1ELi128EEEEEEEEEvNT_6ParamsE,(.L_x_800 - _ZN7cutlass13device_kernelIN5flash19enable_sm80_to_sm89INS1_16FlashAttnFwdSm80INS1_25CollectiveMainloopFwdSm80ILi4ELi1ELb0EN4cute5tupleIJNS5_1CILi128EEENS7_ILi112EEENS7_ILi64EEEEEELi64ENS_10bfloat16_tEfNS_4arch4Sm80ELb0ELb0ELb0ELb1ELb1ELb1ELb1ELb0EEENS1_21CollectiveEpilogueFwdINS6_IJS8_SA_S9_EEENS6_IJNS7_ILi1EEESI_SI_EEESC_SE_Li128ELb1ELb1ELb0ELb0EEENS1_19SingleTileSchedulerILb1ELb0ELb1ELi128EEEEEEEEEvNT_6ParamsE)
        .other          _ZN7cutlass13device_kernelIN5flash19enable_sm80_to_sm89INS1_16FlashAttnFwdSm80INS1_25CollectiveMainloopFwdSm80ILi4ELi1ELb0EN4cute5tupleIJNS5_1CILi128EEENS7_ILi112EEENS7_ILi64EEEEEELi64ENS_10bfloat16_tEfNS_4arch4Sm80ELb0ELb0ELb0ELb1ELb1ELb1ELb1ELb0EEENS1_21CollectiveEpilogueFwdINS6_IJS8_SA_S9_EEENS6_IJNS7_ILi1EEESI_SI_EEESC_SE_Li128ELb1ELb1ELb0ELb0EEENS1_19SingleTileSchedulerILb1ELb0ELb1ELi128EEEEEEEEEvNT_6ParamsE,@"STO_CUDA_ENTRY STV_DEFAULT"
_ZN7cutlass13device_kernelIN5flash19enable_sm80_to_sm89INS1_16FlashAttnFwdSm80INS1_25CollectiveMainloopFwdSm80ILi4ELi1ELb0EN4cute5tupleIJNS5_1CILi128EEENS7_ILi112EEENS7_ILi64EEEEEELi64ENS_10bfloat16_tEfNS_4arch4Sm80ELb0ELb0ELb0ELb1ELb1ELb1ELb1ELb0EEENS1_21CollectiveEpilogueFwdINS6_IJS8_SA_S9_EEENS6_IJNS7_ILi1EEESI_SI_EEESC_SE_Li128ELb1ELb1ELb0ELb0EEENS1_19SingleTileSchedulerILb1ELb0ELb1ELi128EEEEEEEEEvNT_6ParamsE:
        /* <DEDUP_REMOVED lines=12> */
[----:B------:R-:W-:Y:S05]  /*00c0*/  @!P0 BRA `(.L_x_44) ;  /* 0x000001c000008947 */ /* 0x000fea0003800000 */
[----:B---3--:R-:W-:-:S04]  /*00d0*/  ISETP.NE.U32.AND P0, PT, RZ, c[0x0][0x568], PT ;  /* 0x00015a00ff007a0c */ /* 0x008fc80003f05070 */
[----:B------:R-:W-:-:S13]  /*00e0*/  ISETP.NE.AND.EX P0, PT, RZ, c[0x0][0x56c], PT, P0 ;  /* 0x00015b00ff007a0c */ /* 0x000fda0003f05300 */
[----:B------:R-:W-:Y:S05]  /*00f0*/  @!P0 BRA `(.L_x_45) ;  /* 0x0000005000008947 */ /* 0x000fea0003800000 */
[----:B------:R-:W-:Y:S02]  /*0100*/  MOV R2, UR4 ;  /* 0x0000000400027c02 */ /* 0x000fe40008000f00 */
[----:B------:R-:W-:-:S05]  /*0110*/  MOV R3, UR5 ;  /* 0x0000000500037c02 */ /* 0x000fca0008000f00 */
[----:B------:R-:W2:Y:S02]  /*0120*/  LDG.E R0, [R2.64] ;  /* 0x0000001602007981 */ /* 0x000ea4000c1e1900 */
[----:B--2---:R1:W2:Y:S02]  /*0130*/  R2UR UR6, R0 ;  /* 0x00000000000673c2 */ /* 0x0042a400000e0000 */
[----:B-12---:R-:W-:Y:S05]  /*0140*/  BRA `(.L_x_46) ;  /* 0x000000e000007947 */ /* 0x006fea0003800000 */
.L_x_45:
        /* <DEDUP_REMOVED lines=13> */
.L_x_47:
[----:B------:R-:W-:Y:S02]  /*0220*/  ULDC UR6, c[0x0][0x54c] ;  /* 0x0001530000067ab9 */ /* 0x000fe40000000800 */
.L_x_46:
[----:B------:R-:W-:Y:S02]  /*0230*/  ULDC UR4, c[0x0][0x548] ;  /* 0x0001520000047ab9 */ /* 0x000fe40000000800 */
[----:B------:R-:W-:-:S02]  /*0240*/  USHF.L.U32 UR5, UR16, 0x7, URZ ;  /* 0x0000000710057899 */ /* 0x000fc4000800063f */
[----:B------:R-:W-:-:S04]  /*0250*/  UIMAD UR4, UR6, UR4, URZ ;  /* 0x00000004060472a4 */ /* 0x000fc8000f8e023f */
[----:B------:R-:W-:-:S04]  /*0260*/  UISETP.GE.AND UP0, UPT, UR5, UR4, UPT ;  /* 0x000000040500728c */ /* 0x000fc8000bf06270 */
[----:B------:R-:W-:Y:S01]  /*0270*/  USEL UR20, UR20, 0xffffffff, !UP0 ;  /* 0xffffffff14147887 */ /* 0x000fe2000c000000 */
[----:B------:R-:W-:Y:S05]  /*0280*/  BRA `(.L_x_48) ;  /* 0x000001b000007947 */ /* 0x000fea0003800000 */
.L_x_44:
        /* <DEDUP_REMOVED lines=8> */
.L_x_49:
        /* <DEDUP_REMOVED lines=13> */
.L_x_51:
[----:B------:R-:W-:Y:S02]  /*03e0*/  ULDC UR6, c[0x0][0x54c] ;  /* 0x0001530000067ab9 */ /* 0x000fe40000000800 */
.L_x_50:
[----:B------:R-:W-:Y:S02]  /*03f0*/  ULDC UR4, c[0x0][0x548] ;  /* 0x0001520000047ab9 */ /* 0x000fe40000000800 */
[----:B------:R-:W-:-:S02]  /*0400*/  USHF.L.U32 UR5, UR16, 0x7, URZ ;  /* 0x0000000710057899 */ /* 0x000fc4000800063f */
[----:B------:R-:W-:-:S04]  /*0410*/  UIMAD UR4, UR6, UR4, URZ ;  /* 0x00000004060472a4 */ /* 0x000fc8000f8e023f */
[----:B------:R-:W-:-:S04]  /*0420*/  UISETP.GE.AND UP0, UPT, UR5, UR4, UPT ;  /* 0x000000040500728c */ /* 0x000fc8000bf06270 */
[----:B------:R-:W-:-:S06]  /*0430*/  USEL UR20, UR20, 0xffffffff, !UP0 ;  /* 0xffffffff14147887 */ /* 0x000fcc000c000000 */
.L_x_48:
[----:B------:R-:W-:-:S13]  /*0440*/  ISETP.LE.AND P0, PT, RZ, UR20, PT ;  /* 0x00000014ff007c0c */ /* 0x000fda000bf03270 */
[----:B------:R-:W-:Y:S05]  /*0450*/  @!P0 EXIT ;  /* 0x000000000000894d */ /* 0x000fea0003800000 */
[----:B------:R-:W-:Y:S01]  /*0460*/  ULDC.64 UR4, c[0x0][0x360] ;  /* 0x0000d80000047ab9 */ /* 0x000fe20000000a00 */
[----:B------:R-:W-:Y:S01]  /*0470*/  ISETP.NE.U32.AND P3, PT, RZ, c[0x0][0x348], PT ;  /* 0x0000d200ff007a0c */ /* 0x000fe20003f65070 */
[----:B------:R-:W-:Y:S02]  /*0480*/  UISETP.NE.U32.AND UP0, UPT, URZ, UR4, UPT ;  /* 0x000000043f00728c */ /* 0x000fe4000bf05070 */
[----:B------:R-:W-:Y:S01]  /*0490*/  ULDC.64 UR6, c[0x0][0x370] ;  /* 0x0000dc0000067ab9 */ /* 0x000fe20000000a00 */
[----:B------:R-:W-:Y:S01]  /*04a0*/  ISETP.NE.AND.EX P3, PT, RZ, c[0x0][0x34c], PT, P3 ;  /* 0x0000d300ff007a0c */ /* 0x000fe20003f65330 */
[----:B------:R-:W-:Y:S02]  /*04b0*/  UISETP.NE.AND.EX UP0, UPT, URZ, UR5, UPT, UP0 ;  /* 0x000000053f00728c */ /* 0x000fe4000bf05300 */
[----:B------:R-:W-:Y:S02]  /*04c0*/  UISETP.NE.U32.AND UP1, UPT, URZ, UR6, UPT ;  /* 0x000000063f00728c */ /* 0x000fe4000bf25070 */
[----:B------:R-:W-:-:S02]  /*04d0*/  ULDC.64 UR4, c[0x0][0x360] ;  /* 0x0000d80000047ab9 */ /* 0x000fc40000000a00 */
[----:B------:R-:W-:Y:S01]  /*04e0*/  UISETP.NE.AND.EX UP1, UPT, URZ, UR7, UPT, UP1 ;  /* 0x000000073f00728c */ /* 0x000fe2000bf25310 */
[----:B------:R-:W-:Y:S01]  /*04f0*/  PLOP3.LUT P1, PT, PT, PT, UP0, 0x80, 0x0 ;  /* 0x000000000000781c */ /* 0x000fe20003f2f008 */
[----:B------:R-:W-:Y:S02]  /*0500*/  ULDC.64 UR8, c[0x0][0x370] ;  /* 0x0000dc0000087ab9 */ /* 0x000fe40000000a00 */
[----:B------:R-:W-:Y:S02]  /*0510*/  ULDC.64 UR6, c[0x0][0x348] ;  /* 0x0000d20000067ab9 */ /* 0x000fe40000000a00 */
[----:B------:R-:W-:Y:S01]  /*0520*/  @UP0 UIMAD.WIDE UR4, UR20, UR10, UR4 ;  /* 0x0000000a140402a5 */ /* 0x000fe2000f8e0204 */
[----:B------:R-:W-:Y:S01]  /*0530*/  PLOP3.LUT P2, PT, PT, PT, UP1, 0x80, 0x0 ;  /* 0x000000000000781c */ /* 0x000fe20003f4f018 */
[----:B------:R-:W-:-:S03]  /*0540*/  UIMAD.WIDE UR6, UR20, UR10, UR6 ;  /* 0x0000000a140672a5 */ /* 0x000fc6000f8e0206 */
[----:B------:R-:W-:Y:S01]  /*0550*/  @UP1 UIMAD.WIDE UR8, UR20, UR10, UR8 ;  /* 0x0000000a140812a5 */ /* 0x000fe2000f8e0208 */
[----:B------:R-:W-:Y:S01]  /*0560*/  IMAD.U32 R2, RZ, RZ, UR4 ;  /* 0x00000004ff027e24 */ /* 0x000fe2000f8e00ff */
[----:B------:R-:W-:Y:S01]  /*0570*/  MOV R3, UR5 ;  /* 0x0000000500037c02 */ /* 0x000fe20008000f00 */
[----:B------:R-:W-:Y:S01]  /*0580*/  ULDC.64 UR4, c[0x0][0x358] ;  /* 0x0000d60000047ab9 */ /* 0x000fe20000000a00 */
[----:B------:R-:W-:Y:S01]  /*0590*/  ISETP.NE.U32.AND P4, PT, RZ, c[0x0][0x350], PT ;  /* 0x0000d400ff007a0c */ /* 0x000fe20003f85070 */
[----:B------:R-:W-:Y:S01]  /*05a0*/  UISETP.NE.U32.AND UP1, UPT, URZ, UR4, UPT ;  /* 0x000000043f00728c */ /* 0x000fe2000bf25070 */
[----:B------:R-:W-:Y:S01]  /*05b0*/  IMAD.U32 R8, RZ, RZ, UR6 ;  /* 0x00000006ff087e24 */ /* 0x000fe2000f8e00ff */
[----:B------:R1:W2:Y:S01]  /*05c0*/  @P1 LDG.E R0, [R2.64] ;  /* 0x0000001602001981 */ /* 0x0002a2000c1e1900 */
[----:B------:R-:W-:Y:S01]  /*05d0*/  IMAD.U32 R9, RZ, RZ, UR7 ;  /* 0x00000007ff097e24 */ /* 0x000fe2000f8e00ff */
[----:B------:R-:W-:Y:S01]  /*05e0*/  UISETP.NE.AND.EX UP1, UPT, URZ, UR5, UPT, UP1 ;  /* 0x000000053f00728c */ /* 0x000fe2000bf25310 */
[----:B------:R-:W-:Y:S01]  /*05f0*/  ISETP.NE.AND.EX P4, PT, RZ, c[0x0][0x354], PT, P4 ;  /* 0x0000d500ff007a0c */ /* 0x000fe20003f85340 */
[----:B------:R-:W-:Y:S01]  /*0600*/  ULDC.64 UR6, c[0x0][0x350] ;  /* 0x0000d40000067ab9 */ /* 0x000fe20000000a00 */
[----:B------:R-:W-:Y:S01]  /*0610*/  IMAD.U32 R4, RZ, RZ, UR8 ;  /* 0x00000008ff047e24 */ /* 0x000fe2000f8e00ff */
[----:B------:R-:W-:Y:S01]  /*0620*/  ULDC.64 UR4, c[0x0][0x358] ;  /* 0x0000d60000047ab9 */ /* 0x000fe20000000a00 */
[----:B------:R-:W-:Y:S01]  /*0630*/  IMAD.U32 R5, RZ, RZ, UR9 ;  /* 0x00000009ff057e24 */ /* 0x000fe2000f8e00ff */
[----:B------:R-:W-:Y:S01]  /*0640*/  PLOP3.LUT P0, PT, PT, PT, UP1, 0x80, 0x0 ;  /* 0x000000000000781c */ /* 0x000fe20003f0f018 */
[----:B------:R-:W-:Y:S01]  /*0650*/  UIMAD.WIDE UR6, UR20, UR10, UR6 ;  /* 0x0000000a140672a5 */ /* 0x000fe2000f8e0206 */
[----:B------:R-:W3:Y:S01]  /*0660*/  @P3 LDG.E R6, [R8.64] ;  /* 0x0000001608063981 */ /* 0x000ee2000c1e1900 */
[----:B------:R-:W-:Y:S01]  /*0670*/  UIMAD.WIDE UR4, UR20, UR10, UR4 ;  /* 0x0000000a140472a5 */ /* 0x000fe2000f8e0204 */
[----:B------:R-:W-:Y:S01]  /*0680*/  MOV R27, RZ ;  /* 0x000000ff001b7202 */ /* 0x000fe20000000f00 */
[----:B------:R-:W-:Y:S01]  /*0690*/  IMAD.MOV.U32 R10, RZ, RZ, RZ ;  /* 0x000000ffff0a7224 */ /* 0x000fe200078e00ff */
[----:B------:R4:W3:Y:S03]  /*06a0*/  @P2 LDG.E R7, [R4.64] ;  /* 0x0000001604072981 */ /* 0x0008e6000c1e1900 */
[----:B-1----:R-:W-:Y:S01]  /*06b0*/  IMAD.U32 R2, RZ, RZ, UR4 ;  /* 0x00000004ff027e24 */ /* 0x002fe2000f8e00ff */
[----:B------:R-:W-:-:S05]  /*06c0*/  MOV R3, UR5 ;  /* 0x0000000500037c02 */ /* 0x000fca0008000f00 */
[----:B------:R1:W5:Y:S01]  /*06d0*/  @P0 LDG.E R10, [R2.64] ;  /* 0x00000016020a0981 */ /* 0x000362000c1e1900 */
[----:B----4-:R-:W-:Y:S01]  /*06e0*/  IMAD.U32 R4, RZ, RZ, UR6 ;  /* 0x00000006ff047e24 */ /* 0x010fe2000f8e00ff */
[----:B------:R-:W-:-:S05]  /*06f0*/  MOV R5, UR7 ;  /* 0x0000000700057c02 */ /* 0x000fca0008000f00 */
[----:B------:R1:W5:Y:S01]  /*0700*/  @P4 LDG.E R27, [R4.64] ;  /* 0x00000016041b4981 */ /* 0x000362000c1e1900 */
[----:B------:R-:W4:Y:S01]  /*0710*/  S2UR UR15, SR_CTAID.Y ;  /* 0x00000000000f79c3 */ /* 0x000f220000002600 */
[----:B------:R-:W-:Y:S02]  /*0720*/  UMOV UR17, URZ ;  /* 0x0000003f00117c82 */ /* 0x000fe40008000000 */
[----:B------:R-:W-:Y:S02]  /*0730*/  ULDC UR19, c[0x0][0x168] ;  /* 0x00005a0000137ab9 */ /* 0x000fe40000000800 */
[----:B------:R-:W-:Y:S02]  /*0740*/  UMOV UR18, URZ ;  /* 0x0000003f00127c82 */ /* 0x000fe40008000000 */
[----:B------:R-:W-:Y:S02]  /*0750*/  ULDC UR4, c[0x0][0x2ac] ;  /* 0x0000ab0000047ab9 */ /* 0x000fe40000000800 */
[----:B------:R-:W-:-:S02]  /*0760*/  ULDC UR21, c[0x0][0x1d0] ;  /* 0x0000740000157ab9 */ /* 0x000fc40000000800 */
[----:B------:R-:W-:-:S03]  /*0770*/  UIMAD UR21, UR4, UR21, URZ ;  /* 0x00000015041572a4 */ /* 0x000fc6000f8e023f */
[----:B------:R-:W-:Y:S02]  /*0780*/  ULDC UR4, c[0x0][0x228] ;  /* 0x00008a0000047ab9 */ /* 0x000fe40000000800 */
[----:B----4-:R-:W-:Y:S01]  /*0790*/  USHF.R.S32.HI UR14, URZ, 0x1f, UR15 ;  /* 0x0000001f3f0e7899 */ /* 0x010fe2000801140f */
[----:B--2---:R1:W2:Y:S08]  /*07a0*/  @P1 R2UR UR19, R0 ;  /* 0x00000000001313c2 */ /* 0x0042b000000e0000 */
[----:B---3--:R1:W3:Y:S08]  /*07b0*/  @P3 R2UR UR18, R6 ;  /* 0x00000000061233c2 */ /* 0x0082f000000e0000 */
[----:B------:R1:W4:Y:S01]  /*07c0*/  @P2 R2UR UR17, R7 ;  /* 0x00000000071123c2 */ /* 0x00032200000e0000 */
[----:B------:R-:W-:Y:S05]  /*07d0*/  @P1 BRA `(.L_x_52) ;  /* 0x0000006000001947 */ /* 0x000fea0003800000 */
[----:B------:R-:W-:Y:S05]  /*07e0*/  @!P3 BRA `(.L_x_52) ;  /* 0x000000500000b947 */ /* 0x000fea0003800000 */
[----:B-1--4-:R-:W4:Y:S04]  /*07f0*/  LDG.E R6, [R8.64] ;  /* 0x0000001608067981 */ /* 0x012f28000c1e1900 */
[----:B---3--:R-:W3:Y:S01]  /*0800*/  LDG.E R0, [R8.64+0x4] ;  /* 0x0000041608007981 */ /* 0x008ee2000c1e1900 */
[----:B--2-4-:R-:W1:Y:S08]  /*0810*/  R2UR UR19, R6 ;  /* 0x00000000061373c2 */ /* 0x014e7000000e0000 */
[----:B---3--:R-:W1:Y:S02]  /*0820*/  R2UR UR5, R0 ;  /* 0x00000000000573c2 */ /* 0x008e6400000e0000 */
[----:B-1----:R-:W-:-:S06]  /*0830*/  UIADD3 UR19, -UR19, UR5, URZ ;  /* 0x0000000513137290 */ /* 0x002fcc000fffe13f */
.L_x_52:
[----:B------:R-:W-:-:S04]  /*0840*/  ISETP.NE.U32.AND P1, PT, RZ, c[0x0][0x368], PT ;  /* 0x0000da00ff007a0c */ /* 0x000fc80003f25070 */
[----:B------:R-:W-:-:S13]  /*0850*/  ISETP.NE.AND.EX P1, PT, RZ, c[0x0][0x36c], PT, P1 ;  /* 0x0000db00ff007a0c */ /* 0x000fda0003f25310 */
[----:B------:R-:W-:Y:S05]  /*0860*/  @!P1 BRA `(.L_x_53) ;  /* 0x0000007000009947 */ /* 0x000fea0003800000 */
[----:B------:R-:W-:Y:S02]  /*0870*/  ULDC.64 UR6, c[0x0][0x368] ;  /* 0x0000da0000067ab9 */ /* 0x000fe40000000a00 */
[----:B------:R-:W-:-:S06]  /*0880*/  UIMAD.WIDE UR6, UR20, UR10, UR6 ;  /* 0x0000000a140672a5 */ /* 0x000fcc000f8e0206 */
[----:B-1----:R-:W-:Y:S02]  /*0890*/  MOV R4, UR6 ;  /* 0x0000000600047c02 */ /* 0x002fe40008000f00 */
[----:B------:R-:W-:-:S05]  /*08a0*/  MOV R5, UR7 ;  /* 0x0000000700057c02 */ /* 0x000fca0008000f00 */
[----:B----4-:R-:W4:Y:S02]  /*08b0*/  LDG.E R0, [R4.64] ;  /* 0x0000001604007981 */ /* 0x010f24000c1e1900 */
[----:B----4-:R1:W4:Y:S02]  /*08c0*/  R2UR UR21, R0 ;  /* 0x00000000001573c2 */ /* 0x01032400000e0000 */
[----:B-1--4-:R-:W-:Y:S05]  /*08d0*/  BRA `(.L_x_54) ;  /* 0x0000006000007947 */ /* 0x012fea0003800000 */
.L_x_53:
[----:B------:R-:W-:Y:S05]  /*08e0*/  @!P4 BRA `(.L_x_54) ;  /* 0x000000500000c947 */ /* 0x000fea0003800000 */
[----:B-1--4-:R1:W4:Y:S04]  /*08f0*/  LDG.E R0, [R4.64] ;  /* 0x0000001604007981 */ /* 0x012328000c1e1900 */
[----:B-1-3--:R-:W3:Y:S01]  /*0900*/  LDG.E R4, [R4.64+0x4] ;  /* 0x0000041604047981 */ /* 0x00aee2000c1e1900 */
[----:B----4-:R-:W1:Y:S08]  /*0910*/  R2UR UR21, R0 ;  /* 0x00000000001573c2 */ /* 0x010e7000000e0000 */
[----:B---3--:R-:W1:Y:S02]  /*0920*/  R2UR UR5, R4 ;  /* 0x00000000040573c2 */ /* 0x008e6400000e0000 */
[----:B-1----:R-:W-:-:S06]  /*0930*/  UIADD3 UR21, -UR21, UR5, URZ ;  /* 0x0000000515157290 */ /* 0x002fcc000fffe13f */
.L_x_54:
[----:B-1--4-:R1:W4:Y:S01]  /*0940*/  @P0 LDG.E R0, [R2.64] ;  /* 0x0000001602000981 */ /* 0x012322000c1e1900 */
[----:B------:R-:W-:-:S03]  /*0950*/  ULDC.64 UR6, c[0x0][0x378] ;  /* 0x0000de0000067ab9 */ /* 0x000fc60000000a00 */
[----:B-1-3--:R-:W3:Y:S01]  /*0960*/  @P0 LDG.E R2, [R2.64+0x4] ;  /* 0x0000041602020981 */ /* 0x00aee2000c1e1900 */
[----:B------:R-:W-:Y:S01]  /*0970*/  UISETP.NE.U32.AND UP0, UPT, URZ, UR6, UPT ;  /* 0x000000063f00728c */ /* 0x000fe2000bf05070 */
[----:B------:R-:W-:-:S03]  /*0980*/  IMAD.U32 R149, RZ, RZ, UR21 ;  /* 0x00000015ff957e24 */ /* 0x000fc6000f8e00ff */
[----:B------:R-:W-:-:S03]  /*0990*/  UISETP.NE.AND.EX UP0, UPT, URZ, UR7, UPT, UP0 ;  /* 0x000000073f00728c */ /* 0x000fc6000bf05300 */
[----:B------:R-:W-:-:S03]  /*09a0*/  ULDC.64 UR6, c[0x0][0x378] ;  /* 0x0000de0000067ab9 */ /* 0x000fc60000000a00 */
[----:B------:R-:W-:-:S05]  /*09b0*/  PLOP3.LUT P1, PT, PT, PT, UP0, 0x80, 0x0 ;  /* 0x000000000000781c */ /* 0x000fca0003f2f008 */
[----:B------:R-:W-:-:S06]  /*09c0*/  @UP0 UIMAD.WIDE UR6, UR20, UR10, UR6 ;  /* 0x0000000a140602a5 */ /* 0x000fcc000f8e0206 */
[----:B------:R-:W-:Y:S01]  /*09d0*/  IMAD.U32 R4, RZ, RZ, UR6 ;  /* 0x00000006ff047e24 */ /* 0x000fe2000f8e00ff */
[----:B------:R-:W-:-:S05]  /*09e0*/  MOV R5, UR7 ;  /* 0x0000000700057c02 */ /* 0x000fca0008000f00 */
[----:B------:R1:W5:Y:S01]  /*09f0*/  @P1 LDG.E R149, [R4.64] ;  /* 0x0000001604951981 */ /* 0x000362000c1e1900 */
[----:B------:R-:W-:Y:S02]  /*0a00*/  UIADD3 UR5, -UR17, UR21, URZ ;  /* 0x0000001511057290 */ /* 0x000fe4000fffe13f */
[----:B------:R-:W-:Y:S01]  /*0a10*/  UMOV UR24, URZ ;  /* 0x0000003f00187c82 */ /* 0x000fe20008000000 */
[----:B----4-:R-:W4:Y:S08]  /*0a20*/  @P0 R2UR UR6, R0 ;  /* 0x00000000000603c2 */ /* 0x010f3000000e0000 */
[----:B---3--:R-:W4:Y:S02]  /*0a30*/  @P0 R2UR UR7, R2 ;  /* 0x00000000020703c2 */ /* 0x008f2400000e0000 */
[----:B----4-:R-:W-:-:S02]  /*0a40*/  @UP1 UIADD3 UR4, -UR6, UR7, URZ ;  /* 0x0000000706041290 */ /* 0x010fc4000fffe13f */
[----:B------:R-:W-:Y:S02]  /*0a50*/  UIADD3 UR6, -UR5, URZ, URZ ;  /* 0x0000003f05067290 */ /* 0x000fe4000fffe13f */
[----:B------:R-:W-:Y:S02]  /*0a60*/  UIADD3 UR13, UR5, UR4, URZ ;  /* 0x00000004050d7290 */ /* 0x000fe4000fffe03f */
[----:B------:R-:W-:Y:S02]  /*0a70*/  UISETP.LT.AND UP0, UPT, URZ, UR6, UPT ;  /* 0x000000063f00728c */ /* 0x000fe4000bf01270 */
[----:B------:R-:W-:Y:S02]  /*0a80*/  UIADD3 UR25, UR13, 0x6f, URZ ;  /* 0x0000006f0d197890 */ /* 0x000fe4000fffe03f */
[----:B------:R-:W-:Y:S02]  /*0a90*/  USEL UR6, URZ, UR6, !UP0 ;  /* 0x000000063f067287 */ /* 0x000fe4000c000000 */
[----:B------:R-:W-:-:S07]  /*0aa0*/  UIMAD.WIDE UR24, UR25, -0x6db6db6d, UR24 ;  /* 0x92492493191878a5 */ /* 0x000fce000f8e0218 */
[----:B------:R-:W-:Y:S02]  /*0ab0*/  UMOV UR7, UR25 ;  /* 0x0000001900077c82 */ /* 0x000fe40008000000 */
[----:B------:R-:W-:-:S04]  /*0ac0*/  USHF.R.U32.HI UR12, URZ, 0x1f, UR7 ;  /* 0x0000001f3f0c7899 */ /* 0x000fc80008011607 */
[----:B------:R-:W-:Y:S02]  /*0ad0*/  ULEA.HI.SX32 UR12, UR7, UR12, 0x1a ;  /* 0x0000000c070c7291 */ /* 0x000fe4000f8fd23f */
[----:B------:R-:W-:Y:S02]  /*0ae0*/  USHF.R.U32.HI UR7, URZ, 0x4, UR6 ;  /* 0x000000043f077899 */ /* 0x000fe40008011606 */
[----:B------:R-:W-:-:S04]  /*0af0*/  UIMAD UR5, UR12, 0x70, -UR5 ;  /* 0x000000700c0578a4 */ /* 0x000fc8000f8e0a05 */
[----:B------:R-:W-:Y:S01]  /*0b00*/  MOV R0, UR7 ;  /* 0x0000000700007c02 */ /* 0x000fe20008000f00 */
[----:B------:R-:W-:-:S04]  /*0b10*/  UISETP.LT.AND UP0, UPT, UR5, UR4, UPT ;  /* 0x000000040500728c */ /* 0x000fc8000bf01270 */
[----:B------:R-:W-:Y:S01]  /*0b20*/  IMAD.WIDE.U32 R2, R0, 0x24924925, RZ ;  /* 0x2492492500027825 */ /* 0x000fe200078e00ff */
[----:B------:R-:W-:-:S03]  /*0b30*/  USEL UR5, UR5, UR4, UP0 ;  /* 0x0000000405057287 */ /* 0x000fc60008000000 */
[----:B------:R-:W3:Y:S01]  /*0b40*/  R2UR UR7, R3 ;  /* 0x00000000030773c2 */ /* 0x000ee200000e0000 */
[----:B------:R-:W-:-:S07]  /*0b50*/  UISETP.GT.AND UP0, UPT, UR5, UR6, UPT ;  /* 0x000000060500728c */ /* 0x000fce000bf04270 */
[----:B------:R1:W4:Y:S04]  /*0b60*/  R2UR UR6, R2 ;  /* 0x00000000020673c2 */ /* 0x00032800000e0000 */
[----:B------:R-:W-:Y:S02]  /*0b70*/  @UP0 UIADD3 UR25, UR5, 0x6f, URZ ;  /* 0x0000006f05190890 */ /* 0x000fe4000fffe03f */
[----:B------:R-:W-:Y:S02]  /*0b80*/  @UP0 UMOV UR24, URZ ;  /* 0x0000003f00180c82 */ /* 0x000fe40008000000 */
[----:B------:R-:W-:-:S04]  /*0b90*/  @UP0 UIMAD.WIDE UR8, UR25, -0x6db6db6d, UR24 ;  /* 0x92492493190808a5 */ /* 0x000fc8000f8e0218 */
[----:B----4-:R-:W-:Y:S02]  /*0ba0*/  @UP0 USHF.R.U32.HI UR6, URZ, 0x1f, UR9 ;  /* 0x0000001f3f060899 */ /* 0x010fe40008011609 */
[----:B---3--:R-:W-:Y:S02]  /*0bb0*/  UMOV UR5, UR7 ;  /* 0x0000000700057c82 */ /* 0x008fe40008000000 */
[----:B------:R-:W-:-:S04]  /*0bc0*/  @UP0 ULEA.HI.SX32 UR5, UR9, UR6, 0x1a ;  /* 0x0000000609050291 */ /* 0x000fc8000f8fd23f */
[----:B------:R-:W-:-:S06]  /*0bd0*/  UISETP.GT.AND UP0, UPT, UR5, UR7, UPT ;  /* 0x000000070500728c */ /* 0x000fcc000bf04270 */
[----:B------:R-:W-:-:S13]  /*0be0*/  PLOP3.LUT P0, PT, PT, PT, UP0, 0x80, 0x0 ;  /* 0x000000000000781c */ /* 0x000fda0003f0f008 */
[----:B-1----:R-:W-:Y:S05]  /*0bf0*/  @!P0 BRA `(.L_x_55) ;  /* 0x0000761000008947 */ /* 0x002fea0003800000 */
[----:B------:R-:W-:Y:S02]  /*0c00*/  ULDC.64 UR8, c[0x0][0x340] ;  /* 0x0000d00000087ab9 */ /* 0x000fe40000000a00 */
[----:B------:R-:W-:-:S04]  /*0c10*/  UISETP.NE.U32.AND UP0, UPT, URZ, UR8, UPT ;  /* 0x000000083f00728c */ /* 0x000fc8000bf05070 */
[----:B------:R-:W-:-:S03]  /*0c20*/  UISETP.NE.AND.EX UP0, UPT, URZ, UR9, UPT, UP0 ;  /* 0x000000093f00728c */ /* 0x000fc6000bf05300 */
[----:B------:R-:W-:-:S03]  /*0c30*/  ULDC.64 UR8, c[0x0][0x340] ;  /* 0x0000d00000087ab9 */ /* 0x000fc60000000a00 */
[----:B------:R-:W-:-:S05]  /*0c40*/  PLOP3.LUT P5, PT, PT, PT, UP0, 0x80, 0x0 ;  /* 0x000000000000781c */ /* 0x000fca0003faf008 */
[----:B------:R-:W-:Y:S01]  /*0c50*/  @UP0 UIMAD.WIDE UR8, UR20, UR10, UR8 ;  /* 0x0000000a140802a5 */ /* 0x000fe2000f8e0208 */
[----:B------:R-:W-:Y:S01]  /*0c60*/  SHF.R.S32.HI R28, RZ, 0x1f, R247 ;  /* 0x0000001fff1c7819 */ /* 0x000fe200000114f7 */
[----:B------:R-:W-:Y:S02]  /*0c70*/  UIADD3 UR6, UR5, -0x1, URZ ;  /* 0xffffffff05067890 */ /* 0x000fe4000fffe03f */
[----:B------:R-:W-:Y:S02]  /*0c80*/  ULDC.64 UR10, c[0x0][0x238] ;  /* 0x00008e00000a7ab9 */ /* 0x000fe40000000a00 */
[----:B------:R-:W-:Y:S02]  /*0c90*/  IMAD.U32 R2, RZ, RZ, UR8 ;  /* 0x00000008ff027e24 */ /* 0x000fe4000f8e00ff */
[----:B------:R-:W-:Y:S01]  /*0ca0*/  IMAD.U32 R3, RZ, RZ, UR9 ;  /* 0x00000009ff037e24 */ /* 0x000fe2000f8e00ff */
[----:B------:R-:W-:Y:S01]  /*0cb0*/  LEA.HI R0, R28, R247, RZ, 0x3 ;  /* 0x000000f71c007211 */ /* 0x000fe200078f18ff */
[----:B------:R-:W-:-:S03]  /*0cc0*/  ULDC.64 UR8, c[0x0][0x240] ;  /* 0x0000900000087ab9 */ /* 0x000fc60000000a00 */
[----:B------:R-:W-:Y:S01]  /*0cd0*/  SHF.R.S32.HI R8, RZ, 0x3, R0 ;  /* 0x00000003ff087819 */ /* 0x000fe20000011400 */
[----:B------:R1:W3:Y:S01]  /*0ce0*/  @P5 LDG.E R17, [R2.64] ;  /* 0x0000001602115981 */ /* 0x0002e2000c1e1900 */
[----:B------:R-:W-:Y:S01]  /*0cf0*/  LOP3.LUT R0, R0, 0x1ffffff8, RZ, 0xc0, !PT ;  /* 0x1ffffff800007812 */ /* 0x000fe200078ec0ff */
[----:B------:R-:W-:Y:S01]  /*0d00*/  UMOV UR5, 0x70 ;  /* 0x0000007000057882 */ /* 0x000fe20000000000 */
[C---:B-----5:R-:W-:Y:S01]  /*0d10*/  IADD3 R128, P0, R8.reuse, R10, RZ ;  /* 0x0000000a08807210 */ /* 0x060fe20007f1e0ff */
[----:B------:R-:W-:Y:S01]  /*0d20*/  UIMAD UR8, UR14, UR8, URZ ;  /* 0x000000080e0872a4 */ /* 0x000fe2000f8e023f */
[----:B------:R-:W-:Y:S01]  /*0d30*/  IADD3 R132, -R8, UR4, RZ ;  /* 0x0000000408847c10 */ /* 0x000fe2000fffe1ff */
[----:B------:R-:W-:Y:S01]  /*0d40*/  IMAD.IADD R0, R247, 0x1, -R0 ;  /* 0x00000001f7007824 */ /* 0x000fe200078e0a00 */
[----:B------:R-:W-:Y:S01]  /*0d50*/  UIMAD.WIDE.U32 UR24, UR5, UR10, URZ ;  /* 0x0000000a051872a5 */ /* 0x000fe2000f8e003f */
[----:B------:R-:W-:Y:S01]  /*0d60*/  IMAD.MOV.U32 R150, RZ, RZ, c[0x0][0x238] ;  /* 0x00008e00ff967624 */ /* 0x000fe200078e00ff */
[----:B------:R-:W-:Y:S01]  /*0d70*/  USHF.R.S32.HI UR10, URZ, 0x1f, UR20 ;  /* 0x0000001f3f0a7899 */ /* 0x000fe20008011414 */
[----:B------:R-:W-:Y:S01]  /*0d80*/  IMAD.SHL.U32 R4, R0, 0x8, RZ ;  /* 0x0000000800047824 */ /* 0x000fe200078e00ff */
[----:B------:R-:W-:Y:S01]  /*0d90*/  UIMAD UR28, UR15, UR9, UR8 ;  /* 0x000000090f1c72a4 */ /* 0x000fe2000f8e0208 */
[----:B------:R-:W-:Y:S01]  /*0da0*/  IMAD.MOV.U32 R29, RZ, RZ, c[0x0][0x23c] ;  /* 0x00008f00ff1d7624 */ /* 0x000fe200078e00ff */
[----:B------:R-:W-:Y:S01]  /*0db0*/  USEL UR27, UR20, URZ, !UP1 ;  /* 0x0000003f141b7287 */ /* 0x000fe2000c800000 */
[----:B------:R-:W-:Y:S01]  /*0dc0*/  IMAD.U32 R6, RZ, RZ, UR24 ;  /* 0x00000018ff067e24 */ /* 0x000fe2000f8e00ff */
[----:B------:R-:W-:Y:S01]  /*0dd0*/  SHF.R.S32.HI R5, RZ, 0x1f, R4 ;  /* 0x0000001fff057819 */ /* 0x000fe20000011404 */
[----:B------:R-:W-:Y:S01]  /*0de0*/  USEL UR26, UR10, URZ, !UP1 ;  /* 0x0000003f0a1a7287 */ /* 0x000fe2000c800000 */
[----:B------:R-:W-:Y:S01]  /*0df0*/  IMAD.WIDE.U32 R12, R150, 0x20, RZ ;  /* 0x00000020960c7825 */ /* 0x000fe200078e00ff */
[----:B------:R-:W-:Y:S01]  /*0e00*/  ULDC.64 UR8, c[0x0][0x248] ;  /* 0x0000920000087ab9 */ /* 0x000fe20000000a00 */
[-C--:B------:R-:W-:Y:S01]  /*0e10*/  LEA.HI R91, R28, R247.reuse, RZ, 0x6 ;  /* 0x000000f71c5b7211 */ /* 0x080fe200078f30ff */
[----:B------:R-:W-:Y:S01]  /*0e20*/  UIMAD UR8, UR26, UR8, URZ ;  /* 0x000000081a0872a4 */ /* 0x000fe2000f8e023f */
[----:B------:R-:W-:Y:S01]  /*0e30*/  IMAD.U32 R96, RZ, RZ, UR27 ;  /* 0x0000001bff607e24 */ /* 0x000fe2000f8e00ff */
[----:B------:R-:W-:Y:S01]  /*0e40*/  UIMAD UR11, UR5, UR11, URZ ;  /* 0x0000000b050b72a4 */ /* 0x000fe2000f8e023f */
[----:B------:R-:W-:Y:S01]  /*0e50*/  IMAD.MOV.U32 R146, RZ, RZ, R6 ;  /* 0x000000ffff927224 */ /* 0x000fe200078e0006 */
[----:B------:R-:W-:Y:S01]  /*0e60*/  UIMAD UR8, UR27, UR9, UR8 ;  /* 0x000000091b0872a4 */ /* 0x000fe2000f8e0208 */
[----:B-1----:R-:W-:Y:S01]  /*0e70*/  SHF.R.S32.HI R2, RZ, 0x1f, R10 ;  /* 0x0000001fff027819 */ /* 0x002fe2000001140a */
[----:B------:R-:W-:Y:S01]  /*0e80*/  UIADD3 UR11, UR25, UR11, URZ ;  /* 0x0000000b190b7290 */ /* 0x000fe2000fffe03f */
[----:B------:R-:W-:Y:S01]  /*0e90*/  IMAD.U32 R7, RZ, RZ, UR25 ;  /* 0x00000019ff077e24 */ /* 0x000fe2000f8e00ff */
[----:B------:R-:W-:Y:S01]  /*0ea0*/  ISETP.GE.AND P6, PT, R4, c[0x0][0x1d4], PT ;  /* 0x0000750004007a0c */ /* 0x000fe20003fc6270 */
[----:B------:R-:W-:Y:S01]  /*0eb0*/  IMAD.SHL.U32 R11, R29, 0x20, RZ ;  /* 0x000000201d0b7824 */ /* 0x000fe200078e00ff */
[----:B------:R-:W-:Y:S01]  /*0ec0*/  LEA.HI.X.SX32 R129, R8, R2, 0x1, P0 ;  /* 0x0000000208817211 */ /* 0x000fe200000f0eff */
[----:B------:R-:W-:Y:S01]  /*0ed0*/  IMAD.WIDE.U32 R2, R128, c[0x0][0x238], R4 ;  /* 0x00008e0080027a25 */ /* 0x000fe200078e0004 */
[----:B------:R-:W-:Y:S01]  /*0ee0*/  UIMAD UR9, UR11, UR6, URZ ;  /* 0x000000060b0972a4 */ /* 0x000fe2000f8e023f */
[----:B------:R-:W-:-:S02]  /*0ef0*/  LEA.HI R26, R28, R247, RZ, 0x2 ;  /* 0x000000f71c1a7211 */ /* 0x000fc400078f10ff */
[----:B------:R-:W-:Y:S01]  /*0f00*/  IMAD R0, R129, c[0x0][0x238], RZ ;  /* 0x00008e0081007a24 */ /* 0x000fe200078e02ff */
[----:B------:R-:W-:Y:S01]  /*0f10*/  IADD3 R147, R27, UR21, RZ ;  /* 0x000000151b937c10 */ /* 0x000fe2000fffe0ff */
[----:B------:R-:W-:Y:S01]  /*0f20*/  IMAD.SHL.U32 R91, R91, 0x8, RZ ;  /* 0x000000085b5b7824 */ /* 0x000fe200078e00ff */
[----:B------:R-:W-:Y:S01]  /*0f30*/  SHF.R.S32.HI R35, RZ, 0x2, R26 ;  /* 0x00000002ff237819 */ /* 0x000fe2000001141a */
[----:B------:R-:W-:Y:S01]  /*0f40*/  IMAD R0, R128, c[0x0][0x23c], R0 ;  /* 0x00008f0080007a24 */ /* 0x000fe200078e0200 */
[----:B------:R-:W-:Y:S01]  /*0f50*/  ULDC UR21, c[0x0][0x294] ;  /* 0x0000a50000157ab9 */ /* 0x000fe20000000800 */
[----:B------:R-:W-:Y:S01]  /*0f60*/  IMAD.MOV.U32 R154, RZ, RZ, 0x6 ;  /* 0x00000006ff9a7424 */ /* 0x000fe200078e00ff */
[----:B------:R-:W-:Y:S01]  /*0f70*/  IADD3 R158, R35, 0x40, RZ ;  /* 0x00000040239e7810 */ /* 0x000fe20007ffe0ff */
[----:B------:R-:W-:Y:S01]  /*0f80*/  IMAD.IADD R3, R3, 0x1, R0 ;  /* 0x0000000103037824 */ /* 0x000fe200078e0200 */
[C---:B------:R-:W-:Y:S01]  /*0f90*/  IADD3 R159, R35.reuse, 0x20, RZ ;  /* 0x00000020239f7810 */ /* 0x040fe20007ffe0ff */
[----:B------:R-:W-:Y:S01]  /*0fa0*/  IMAD.U32 R0, RZ, RZ, UR15 ;  /* 0x0000000fff007e24 */ /* 0x000fe2000f8e00ff */
[----:B------:R-:W-:Y:S01]  /*0fb0*/  IADD3 R157, R35, 0x60, RZ ;  /* 0x00000060239d7810 */ /* 0x000fe20007ffe0ff */
[----:B------:R-:W-:Y:S01]  /*0fc0*/  IMAD.MOV.U32 R156, RZ, RZ, 0x5 ;  /* 0x00000005ff9c7424 */ /* 0x000fe200078e00ff */
[----:B------:R-:W-:Y:S01]  /*0fd0*/  UIMAD UR21, UR5, UR21, URZ ;  /* 0x00000015051572a4 */ /* 0x000fe2000f8e023f */
[----:B------:R-:W-:Y:S01]  /*0fe0*/  IMAD.WIDE.U32 R2, R0, c[0x0][0x240], R2 ;  /* 0x0000900000027a25 */ /* 0x000fe200078e0002 */
[----:B------:R-:W-:-:S03]  /*0ff0*/  P2R R122, PR, RZ, 0x40 ;  /* 0x00000040ff7a7803 */ /* 0x000fc60000000000 */
[----:B------:R-:W-:Y:S01]  /*1000*/  IMAD.U32 R0, RZ, RZ, UR6 ;  /* 0x00000006ff007e24 */ /* 0x000fe2000f8e00ff */
[----:B------:R-:W-:Y:S01]  /*1010*/  IADD3 R3, R3, UR28, RZ ;  /* 0x0000001c03037c10 */ /* 0x000fe2000fffe0ff */
[----:B------:R-:W-:Y:S01]  /*1020*/  USHF.R.S32.HI UR28, URZ, 0x1f, UR6 ;  /* 0x0000001f3f1c7899 */ /* 0x000fe20008011406 */
[----:B------:R-:W-:Y:S02]  /*1030*/  IMAD.SHL.U32 R151, R150, 0x20, RZ ;  /* 0x0000002096977824 */ /* 0x000fe400078e00ff */
[----:B------:R-:W-:Y:S01]  /*1040*/  IMAD R10, R0, -0x70, R132 ;  /* 0xffffff90000a7824 */ /* 0x000fe200078e0284 */
[----:B------:R-:W-:Y:S01]  /*1050*/  UIMAD UR9, UR28, UR24, UR9 ;  /* 0x000000181c0972a4 */ /* 0x000fe2000f8e0209 */
[----:B------:R-:W-:-:S03]  /*1060*/  IMAD.WIDE.U32 R130, R96, c[0x0][0x248], R2 ;  /* 0x0000920060827a25 */ /* 0x000fc600078e0002 */
[----:B------:R-:W-:Y:S01]  /*1070*/  ISETP.GE.AND P0, PT, R10, 0x11, PT ;  /* 0x000000110a00780c */ /* 0x000fe20003f06270 */
[----:B------:R-:W-:Y:S01]  /*1080*/  IMAD.SHL.U32 R0, R8, 0x40, RZ ;  /* 0x0000004008007824 */ /* 0x000fe200078e00ff */
[----:B------:R-:W-:Y:S01]  /*1090*/  ISETP.GE.AND P4, PT, R10, 0x21, PT ;  /* 0x000000210a00780c */ /* 0x000fe20003f86270 */
[----:B------:R-:W-:Y:S01]  /*10a0*/  IMAD.MOV.U32 R126, RZ, RZ, R130 ;  /* 0x000000ffff7e7224 */ /* 0x000fe200078e0082 */
[----:B------:R-:W-:Y:S01]  /*10b0*/  IADD3 R127, R131, UR8, RZ ;  /* 0x00000008837f7c10 */ /* 0x000fe2000fffe0ff */
[----:B------:R-:W-:Y:S01]  /*10c0*/  IMAD.MOV.U32 R176, RZ, RZ, c[0x0][0x2b8] ;  /* 0x0000ae00ffb07624 */ /* 0x000fe200078e00ff */
[----:B------:R-:W-:Y:S01]  /*10d0*/  LOP3.LUT R0, R0, 0x1c0, RZ, 0xc0, !PT ;  /* 0x000001c000007812 */ /* 0x000fe200078ec0ff */
[----:B------:R-:W-:Y:S01]  /*10e0*/  IMAD.MOV.U32 R175, RZ, RZ, c[0x0][0x27c] ;  /* 0x00009f00ffaf7624 */ /* 0x000fe200078e00ff */
[----:B------:R-:W-:Y:S01]  /*10f0*/  ISETP.GE.AND P1, PT, R10, 0x1, PT ;  /* 0x000000010a00780c */ /* 0x000fe20003f26270 */
[----:B------:R-:W-:Y:S01]  /*1100*/  IMAD.WIDE.U32 R2, R146, UR6, R126 ;  /* 0x0000000692027c25 */ /* 0x000fe2000f8e007e */
[----:B------:R-:W-:-:S02]  /*1110*/  LOP3.LUT R7, R0, 0x38, R4, 0xf8, !PT ;  /* 0x0000003800077812 */ /* 0x000fc400078ef804 */
[----:B------:R-:W-:Y:S01]  /*1120*/  SHF.R.U32.HI R6, RZ, 0x3, R0 ;  /* 0x00000003ff067819 */ /* 0x000fe20000011600 */
[----:B------:R-:W-:Y:S01]  /*1130*/  IMAD.MOV.U32 R152, RZ, RZ, c[0x0][0x27c] ;  /* 0x00009f00ff987624 */ /* 0x000fe200078e00ff */
[----:B------:R-:W-:Y:S01]  /*1140*/  IADD3 R3, R3, UR9, RZ ;  /* 0x0000000903037c10 */ /* 0x000fe2000fffe0ff */
[----:B------:R-:W-:Y:S01]  /*1150*/  ULDC.64 UR8, c[0x0][0x260] ;  /* 0x0000980000087ab9 */ /* 0x000fe20000000a00 */
[----:B------:R-:W-:Y:S01]  /*1160*/  @P0 LEA R0, P2, R150, R2, 0x4 ;  /* 0x0000000296000211 */ /* 0x000fe200078420ff */
[----:B------:R-:W-:Y:S01]  /*1170*/  UIMAD UR8, UR14, UR8, URZ ;  /* 0x000000080e0872a4 */ /* 0x000fe2000f8e023f */
[----:B------:R-:W-:Y:S01]  /*1180*/  @P4 IADD3 R8, P3, R2, R12, RZ ;  /* 0x0000000c02084210 */ /* 0x000fe20007f7e0ff */
[----:B------:R-:W-:Y:S01]  /*1190*/  IMAD.U32 R12, RZ, RZ, UR15 ;  /* 0x0000000fff0c7e24 */ /* 0x000fe2000f8e00ff */
[----:B------:R-:W-:Y:S01]  /*11a0*/  LOP3.LUT R9, R7, R6, RZ, 0x3c, !PT ;  /* 0x0000000607097212 */ /* 0x000fe200078e3cff */
[----:B------:R-:W-:Y:S01]  /*11b0*/  UIMAD UR8, UR15, UR9, UR8 ;  /* 0x000000090f0872a4 */ /* 0x000fe2000f8e0208 */
[----:B------:R-:W-:Y:S01]  /*11c0*/  @P0 LEA.HI.X R7, R150, R3, R29, 0x4, P2 ;  /* 0x0000000396070211 */ /* 0x000fe200010f241d */
[----:B------:R-:W-:Y:S01]  /*11d0*/  IMAD.SHL.U32 R152, R152, 0x2, RZ ;  /* 0x0000000298987824 */ /* 0x000fe200078e00ff */
[----:B------:R-:W-:-:S02]  /*11e0*/  @P0 LEA R6, P2, R0, c[0x0][0x220], 0x1 ;  /* 0x0000880000060a11 */ /* 0x000fc400078408ff */
[----:B------:R-:W-:Y:S01]  /*11f0*/  @P4 IADD3.X R11, R3, R13, R11, P3, !PT ;  /* 0x0000000d030b4210 */ /* 0x000fe20001ffe40b */
[----:B------:R-:W-:Y:S01]  /*1200*/  IMAD.WIDE.U32 R12, R12, c[0x0][0x260], R4 ;  /* 0x000098000c0c7a25 */ /* 0x000fe200078e0004 */
[----:B------:R-:W-:Y:S02]  /*1210*/  LOP3.LUT R91, R9, 0xfffffe00, R91, 0xf8, !PT ;  /* 0xfffffe00095b7812 */ /* 0x000fe400078ef85b */
[----:B------:R-:W-:Y:S02]  /*1220*/  @P1 LEA R4, P3, R2, c[0x0][0x220], 0x1 ;  /* 0x0000880002041a11 */ /* 0x000fe400078608ff */
[----:B------:R-:W-:Y:S01]  /*1230*/  @P0 LEA.HI.X R7, R0, c[0x0][0x224], R7, 0x1, P2 ;  /* 0x0000890000070a11 */ /* 0x000fe200010f0c07 */
[----:B------:R-:W-:Y:S01]  /*1240*/  IMAD.SHL.U32 R91, R91, 0x2, RZ ;  /* 0x000000025b5b7824 */ /* 0x000fe200078e00ff */
[----:B------:R-:W-:Y:S02]  /*1250*/  LOP3.LUT R0, R26, 0xfffffffc, RZ, 0xc0, !PT ;  /* 0xfffffffc1a007812 */ /* 0x000fe400078ec0ff */
[----:B------:R-:W-:-:S02]  /*1260*/  @P1 LEA.HI.X R5, R2, c[0x0][0x224], R3, 0x1, P3 ;  /* 0x0000890002051a11 */ /* 0x000fc400018f0c03 */
[----:B------:R-:W-:Y:S01]  /*1270*/  @P4 LEA R14, P2, R8, c[0x0][0x220], 0x1 ;  /* 0x00008800080e4a11 */ /* 0x000fe200078408ff */
[----:B------:R-:W-:Y:S01]  /*1280*/  IMAD.IADD R0, R247, 0x1, -R0 ;  /* 0x00000001f7007824 */ /* 0x000fe200078e0a00 */
[----:B------:R-:W-:Y:S01]  /*1290*/  ISETP.GE.AND P3, PT, R10, 0x41, PT ;  /* 0x000000410a00780c */ /* 0x000fe20003f66270 */
[----:B------:R-:W-:Y:S01]  /*12a0*/  @!PT LDS RZ, [RZ] ;  /* 0x00000000fffff984 */ /* 0x000fe20000000800 */
[----:B------:R-:W-:Y:S01]  /*12b0*/  @!PT LDS RZ, [RZ] ;  /* 0x00000000fffff984 */ /* 0x000fe20000000800 */
[----:B------:R-:W-:Y:S01]  /*12c0*/  @!PT LDS RZ, [RZ] ;  /* 0x00000000fffff984 */ /* 0x000fe20000000800 */
[----:B------:R1:W-:Y:S01]  /*12d0*/  @P1 LDGSTS.E.BYPASS.LTC128B.128 [R91+0x3900], [R4.64], !P6 ;  /* 0x03900000045b1fae */ /* 0x0003e2000f101d56 */
[----:B------:R-:W-:Y:S01]  /*12e0*/  @P4 LEA.HI.X R15, R8, c[0x0][0x224], R11, 0x1, P2 ;  /* 0x00008900080f4a11 */ /* 0x000fe200010f0c0b */
[----:B------:R-:W-:Y:S01]  /*12f0*/  IMAD.SHL.U32 R32, R0, 0x4, RZ ;  /* 0x0000000400207824 */ /* 0x000fe200078e00ff */
[----:B------:R-:W-:Y:S01]  /*1300*/  ISETP.GE.AND P2, PT, R10, 0x31, PT ;  /* 0x000000310a00780c */ /* 0x000fe20003f46270 */
[----:B------:R-:W-:Y:S01]  /*1310*/  IMAD.SHL.U32 R18, R0, 0x8, RZ ;  /* 0x0000000800127824 */ /* 0x000fe200078e00ff */
[----:B------:R4:W-:Y:S01]  /*1320*/  @P0 LDGSTS.E.BYPASS.LTC128B.128 [R91+0x4100], [R6.64], !P6 ;  /* 0x04100000065b0fae */ /* 0x0009e2000f101d56 */
[----:B------:R-:W-:Y:S01]  /*1330*/  ISETP.GE.AND P1, PT, R10, 0x51, PT ;  /* 0x000000510a00780c */ /* 0x000fe20003f26270 */
[----:B------:R-:W-:Y:S01]  /*1340*/  IMAD R0, R0, 0x20, R35 ;  /* 0x0000002000007824 */ /* 0x000fe200078e0223 */
[----:B------:R-:W-:Y:S01]  /*1350*/  SHF.R.S32.HI R33, RZ, 0x1f, R32 ;  /* 0x0000001fff217819 */ /* 0x000fe20000011420 */
[----:B------:R2:W-:Y:S01]  /*1360*/  @P4 LDGSTS.E.BYPASS.LTC128B.128 [R91+0x4900], [R14.64], !P6 ;  /* 0x049000000e5b4fae */ /* 0x0005e2000f101d56 */
[----:B------:R-:W-:-:S02]  /*1370*/  SHF.R.S32.HI R19, RZ, 0x1f, R18 ;  /* 0x0000001fff137819 */ /* 0x000fc40000011412 */
[----:B------:R-:W-:Y:S01]  /*1380*/  ISETP.GE.AND P4, PT, R18, c[0x0][0x27c], PT ;  /* 0x00009f0012007a0c */ /* 0x000fe20003f86270 */
[----:B------:R-:W-:Y:S01]  /*1390*/  IMAD.WIDE.U32 R8, R35, c[0x0][0x280], R32 ;  /* 0x0000a00023087a25 */ /* 0x000fe200078e0020 */
[----:B------:R-:W-:Y:S02]  /*13a0*/  ISETP.GT.AND P0, PT, R10, 0x60, PT ;  /* 0x000000600a00780c */ /* 0x000fe40003f04270 */
[----:B------:R-:W-:Y:S01]  /*13b0*/  P2R R148, PR, RZ, 0x10 ;  /* 0x00000010ff947803 */ /* 0x000fe20000000000 */
[----:B------:R-:W-:Y:S01]  /*13c0*/  IMAD.MOV.U32 R24, RZ, RZ, R8 ;  /* 0x000000ffff187224 */ /* 0x000fe200078e0008 */
[----:B------:R-:W-:Y:S02]  /*13d0*/  SEL R8, RZ, c[0x0][0x27c], !P4 ;  /* 0x00009f00ff087a07 */ /* 0x000fe40006000000 */
[----:B------:R-:W-:Y:S01]  /*13e0*/  IADD3 R13, R13, UR8, RZ ;  /* 0x000000080d0d7c10 */ /* 0x000fe2000fffe0ff */
[----:B------:R-:W-:Y:S01]  /*13f0*/  ULDC.64 UR8, c[0x0][0x210] ;  /* 0x0000840000087ab9 */ /* 0x000fe20000000a00 */
[----:B------:R-:W-:Y:S01]  /*1400*/  IADD3 R95, R18, 0x20, RZ ;  /* 0x00000020125f7810 */ /* 0x000fe20007ffe0ff */
[----:B------:R-:W-:Y:S01]  /*1410*/  UIMAD UR29, UR14, UR8, URZ ;  /* 0x000000080e1d72a4 */ /* 0x000fe2000f8e023f */
[----:B------:R-:W-:Y:S01]  /*1420*/  IADD3 R34, R32, 0x10, RZ ;  /* 0x0000001020227810 */ /* 0x000fe20007ffe0ff */
[----:B------:R-:W-:Y:S01]  /*1430*/  UIMAD.WIDE.U32 UR30, UR15, UR8, URZ ;  /* 0x000000080f1e72a5 */ /* 0x000fe2000f8e003f */
[----:B------:R-:W-:Y:S01]  /*1440*/  SHF.R.S32.HI R83, RZ, 0x1f, R95 ;  /* 0x0000001fff537819 */ /* 0x000fe2000001145f */
[----:B------:R-:W-:Y:S01]  /*1450*/  UIMAD UR29, UR15, UR9, UR29 ;  /* 0x000000090f1d72a4 */ /* 0x000fe2000f8e021d */
[----:B-1----:R-:W-:Y:S01]  /*1460*/  SHF.R.S32.HI R4, RZ, 0x1f, R35 ;  /* 0x0000001fff047819 */ /* 0x002fe20000011423 */
[----:B------:R-:W-:Y:S01]  /*1470*/  IMAD.WIDE.U32 R96, R96, c[0x0][0x268], R12 ;  /* 0x00009a0060607a25 */ /* 0x000fe200078e000c */
[----:B------:R-:W-:Y:S01]  /*1480*/  ULDC.64 UR8, c[0x0][0x1e8] ;  /* 0x00007a0000087ab9 */ /* 0x000fe20000000a00 */
[----:B------:R-:W-:Y:S01]  /*1490*/  LEA.HI R83, R83, R95, RZ, 0x3 ;  /* 0x0000005f53537211 */ /* 0x000fe200078f18ff */
[----:B------:R-:W-:Y:S01]  /*14a0*/  UIMAD UR32, UR14, UR8, URZ ;  /* 0x000000080e2072a4 */ /* 0x000fe2000f8e023f */
[C---:B------:R-:W-:Y:S01]  /*14b0*/  IMAD R11, R4.reuse, c[0x0][0x280], RZ ;  /* 0x0000a000040b7a24 */ /* 0x040fe200078e02ff */
[----:B------:R-:W-:Y:S01]  /*14c0*/  UIMAD.WIDE.U32 UR34, UR15, UR8, URZ ;  /* 0x000000080f2272a5 */ /* 0x000fe2000f8e003f */
[----:B------:R-:W-:Y:S01]  /*14d0*/  IMAD R4, R4, c[0x0][0x290], RZ ;  /* 0x0000a40004047a24 */ /* 0x000fe200078e02ff */
[----:B------:R-:W-:Y:S01]  /*14e0*/  UIMAD UR32, UR15, UR9, UR32 ;  /* 0x000000090f2072a4 */ /* 0x000fe2000f8e0220 */
[----:B------:R-:W-:Y:S01]  /*14f0*/  IMAD R11, R35, c[0x0][0x284], R11 ;  /* 0x0000a100230b7a24 */ /* 0x000fe200078e020b */
[----:B------:R-:W-:Y:S01]  /*1500*/  LOP3.LUT R83, R83, 0xfffffff8, RZ, 0xc0, !PT ;  /* 0xfffffff853537812 */ /* 0x000fe200078ec0ff */
[C---:B------:R-:W-:Y:S01]  /*1510*/  IMAD R16, R35.reuse, c[0x0][0x294], R4 ;  /* 0x0000a50023107a24 */ /* 0x040fe200078e0204 */
[----:B------:R-:W-:Y:S01]  /*1520*/  ULDC.64 UR8, c[0x0][0x268] ;  /* 0x00009a0000087ab9 */ /* 0x000fe20000000a00 */
[C---:B----4-:R-:W-:Y:S01]  /*1530*/  IMAD.WIDE.U32 R6, R35.reuse, c[0x0][0x290], R32 ;  /* 0x0000a40023067a25 */ /* 0x050fe200078e0020 */
[----:B------:R-:W-:Y:S01]  /*1540*/  UIMAD UR8, UR26, UR8, URZ ;  /* 0x000000081a0872a4 */ /* 0x000fe2000f8e023f */
[----:B------:R-:W-:Y:S01]  /*1550*/  SHF.R.S32.HI R94, RZ, 0x1f, R83 ;  /* 0x0000001fff5e7819 */ /* 0x000fe20000011453 */
[----:B------:R-:W-:Y:S01]  /*1560*/  UIADD3 UR29, UR31, UR29, URZ ;  /* 0x0000001d1f1d7290 */ /* 0x000fe2000fffe03f */
[----:B------:R-:W-:Y:S01]  /*1570*/  IMAD.WIDE.U32 R4, R35, c[0x0][0x280], R18 ;  /* 0x0000a00023047a25 */ /* 0x000fe200078e0012 */
[----:B------:R-:W-:-:S02]  /*1580*/  UIMAD UR27, UR27, UR9, UR8 ;  /* 0x000000091b1b72a4 */ /* 0x000fc4000f8e0208 */
[----:B------:R-:W-:Y:S01]  /*1590*/  UMOV UR26, 0x60 ;  /* 0x00000060001a7882 */ /* 0x000fe20000000000 */
[----:B------:R-:W-:Y:S01]  /*15a0*/  IMAD.IADD R25, R9, 0x1, R11 ;  /* 0x0000000109197824 */ /* 0x000fe200078e020b */
[----:B------:R-:W-:Y:S01]  /*15b0*/  ULDC.64 UR8, c[0x0][0x2b0] ;  /* 0x0000ac0000087ab9 */ /* 0x000fe20000000a00 */
[----:B------:R-:W-:Y:S01]  /*15c0*/  IMAD.IADD R23, R7, 0x1, R16 ;  /* 0x0000000107177824 */ /* 0x000fe200078e0210 */
[----:B------:R-:W-:Y:S01]  /*15d0*/  IADD3 R99, R97, UR27, RZ ;  /* 0x0000001b61637c10 */ /* 0x000fe2000fffe0ff */
[----:B------:R-:W-:Y:S01]  /*15e0*/  IMAD.IADD R21, R11, 0x1, R5 ;  /* 0x000000010b157824 */ /* 0x000fe200078e0205 */
[----:B------:R-:W-:Y:S01]  /*15f0*/  UIADD3 UR32, UR35, UR32, URZ ;  /* 0x0000002023207290 */ /* 0x000fe2000fffe03f */
[----:B------:R-:W-:Y:S02]  /*1600*/  IMAD.MOV.U32 R22, RZ, RZ, R6 ;  /* 0x000000ffff167224 */ /* 0x000fe400078e0006 */
[----:B------:R-:W-:Y:S02]  /*1610*/  IMAD.MOV.U32 R20, RZ, RZ, R4 ;  /* 0x000000ffff147224 */ /* 0x000fe400078e0004 */
[----:B------:R-:W-:-:S02]  /*1620*/  @P2 IMAD R9, R29, 0x30, RZ ;  /* 0x000000301d092824 */ /* 0x000fc400078e02ff */
[----:B------:R-:W-:-:S04]  /*1630*/  IMAD.WIDE.U32 R6, R35, c[0x0][0x290], R18 ;  /* 0x0000a40023067a25 */ /* 0x000fc800078e0012 */
[----:B------:R-:W-:-:S04]  /*1640*/  @P2 IMAD.WIDE.U32 R4, R150, 0x30, R2 ;  /* 0x0000003096042825 */ /* 0x000fc800078e0002 */
[----:B------:R-:W-:Y:S01]  /*1650*/  @P2 IMAD.IADD R9, R5, 0x1, R9 ;  /* 0x0000000105092824 */ /* 0x000fe200078e0209 */
[C---:B------:R-:W-:Y:S01]  /*1660*/  @P2 LEA R10, P4, R4.reuse, c[0x0][0x220], 0x1 ;  /* 0x00008800040a2a11 */ /* 0x040fe200078808ff */
[----:B------:R-:W-:Y:S02]  /*1670*/  @P1 IMAD.MOV.U32 R5, RZ, RZ, R3 ;  /* 0x000000ffff051224 */ /* 0x000fe400078e0003 */
[----:B------:R-:W-:Y:S01]  /*1680*/  IMAD.WIDE.U32 R110, R149, c[0x0][0x280], R24 ;  /* 0x0000a000956e7a25 */ /* 0x000fe200078e0018 */
[----:B------:R-:W-:-:S03]  /*1690*/  @P2 LEA.HI.X R11, R4, c[0x0][0x224], R9, 0x1, P4 ;  /* 0x00008900040b2a11 */ /* 0x000fc600020f0c09 */
[----:B------:R-:W-:Y:S02]  /*16a0*/  @P1 IMAD.MOV.U32 R4, RZ, RZ, R2 ;  /* 0x000000ffff041224 */ /* 0x000fe400078e0002 */
[----:B------:R1:W-:Y:S01]  /*16b0*/  @P2 LDGSTS.E.BYPASS.LTC128B.128 [R91+0x5100], [R10.64], !P6 ;  /* 0x051000000a5b2fae */ /* 0x0003e2000f101d56 */
[----:B------:R-:W-:-:S04]  /*16c0*/  IMAD.WIDE.U32 R108, R149, c[0x0][0x290], R22 ;  /* 0x0000a400956c7a25 */ /* 0x000fc800078e0016 */
[----:B------:R-:W-:-:S04]  /*16d0*/  @P1 IMAD.WIDE.U32 R4, R150, 0x50, R4 ;  /* 0x0000005096041825 */ /* 0x000fc800078e0004 */
[----:B------:R-:W-:-:S04]  /*16e0*/  IMAD.WIDE.U32 R106, R149, c[0x0][0x280], R20 ;  /* 0x0000a000956a7a25 */ /* 0x000fc800078e0014 */
[----:B-1----:R-:W-:-:S05]  /*16f0*/  IMAD.SHL.U32 R10, R157, 0x40, RZ ;  /* 0x000000409d0a7824 */ /* 0x002fca00078e00ff */
[----:B------:R-:W-:-:S04]  /*1700*/  LOP3.LUT R123, R10, 0x1c0, RZ, 0xc0, !PT ;  /* 0x000001c00a7b7812 */ /* 0x000fc800078ec0ff */
[----:B------:R-:W-:Y:S01]  /*1710*/  SHF.R.U32.HI R160, RZ, 0x3, R123 ;  /* 0x00000003ffa07819 */ /* 0x000fe2000001167b */
[----:B---3--:R1:W3:Y:S02]  /*1720*/  @P5 R2UR UR28, R17 ;  /* 0x00000000111c53c2 */ /* 0x0082e400000e0000 */
[----:B-1----:R-:W-:Y:S01]  /*1730*/  IMAD.IADD R17, R16, 0x1, R7 ;  /* 0x0000000110117824 */ /* 0x002fe200078e0207 */
[----:B---3--:R-:W-:Y:S01]  /*1740*/  @UP0 USHF.R.S32.HI UR39, URZ, 0x1f, UR28 ;  /* 0x0000001f3f270899 */ /* 0x008fe2000801141c */
[----:B------:R-:W-:Y:S01]  /*1750*/  IMAD.IADD R7, R18, 0x1, R8 ;  /* 0x0000000112077824 */ /* 0x000fe200078e0208 */
[----:B------:R-:W-:Y:S01]  /*1760*/  @UP0 UMOV UR38, UR28 ;  /* 0x0000001c00260c82 */ /* 0x000fe20008000000 */
[----:B------:R-:W-:Y:S01]  /*1770*/  IMAD.MOV.U32 R16, RZ, RZ, R6 ;  /* 0x000000ffff107224 */ /* 0x000fe200078e0006 */
[C---:B------:R-:W-:Y:S01]  /*1780*/  @P3 LEA R6, P4, R150.reuse, R2, 0x6 ;  /* 0x0000000296063211 */ /* 0x040fe200078830ff */
[----:B------:R-:W-:Y:S01]  /*1790*/  @!UP0 UMOV UR38, UR20 ;  /* 0x0000001400268c82 */ /* 0x000fe20008000000 */
[----:B--2---:R-:W-:Y:S01]  /*17a0*/  SHF.R.S32.HI R14, RZ, 0x1f, R7 ;  /* 0x0000001fff0e7819 */ /* 0x004fe20000011407 */
[----:B------:R-:W-:Y:S01]  /*17b0*/  @!UP0 UMOV UR39, UR10 ;  /* 0x0000000a00278c82 */ /* 0x000fe20008000000 */
[C---:B------:R-:W-:Y:S01]  /*17c0*/  @P3 LEA.HI.X R9, R150.reuse, R3, R29, 0x6, P4 ;  /* 0x0000000396093211 */ /* 0x040fe200020f341d */
[----:B------:R-:W-:Y:S01]  /*17d0*/  @P0 IMAD.WIDE.U32 R2, R150, 0x60, R2 ;  /* 0x0000006096020825 */ /* 0x000fe200078e0002 */
[----:B------:R-:W-:Y:S01]  /*17e0*/  LEA.HI R14, R14, R7, RZ, 0x3 ;  /* 0x000000070e0e7211 */ /* 0x000fe200078f18ff */
[----:B------:R-:W-:Y:S01]  /*17f0*/  UIMAD UR28, UR39, UR8, URZ ;  /* 0x00000008271c72a4 */ /* 0x000fe2000f8e023f */
[----:B------:R-:W-:Y:S01]  /*1800*/  @P3 LEA R8, P4, R6, c[0x0][0x220], 0x1 ;  /* 0x0000880006083a11 */ /* 0x000fe200078808ff */
[----:B------:R-:W-:Y:S01]  /*1810*/  @P1 IMAD R7, R29, 0x50, RZ ;  /* 0x000000501d071824 */ /* 0x000fe200078e02ff */
[----:B------:R-:W-:Y:S01]  /*1820*/  SHF.L.U64.HI R150, R150, R156, c[0x0][0x23c] ;  /* 0x00008f0096967619 */ /* 0x000fe2000001029c */
[----:B------:R-:W-:Y:S01]  /*1830*/  UIMAD UR28, UR38, UR9, UR28 ;  /* 0x00000009261c72a4 */ /* 0x000fe2000f8e021c */
[----:B------:R-:W-:Y:S01]  /*1840*/  @P3 LEA.HI.X R9, R6, c[0x0][0x224], R9, 0x1, P4 ;  /* 0x0000890006093a11 */ /* 0x000fe200020f0c09 */
[----:B------:R-:W-:Y:S01]  /*1850*/  @P1 IMAD.IADD R7, R5, 0x1, R7 ;  /* 0x0000000105071824 */ /* 0x000fe200078e0207 */
[C---:B------:R-:W-:Y:S01]  /*1860*/  @P1 LEA R6, P4, R4.reuse, c[0x0][0x220], 0x1 ;  /* 0x0000880004061a11 */ /* 0x040fe200078808ff */
[----:B------:R-:W-:Y:S01]  /*1870*/  @P0 IMAD R5, R29, 0x60, RZ ;  /* 0x000000601d050824 */ /* 0x000fe200078e02ff */
[----:B------:R-:W-:Y:S01]  /*1880*/  ULDC UR10, c[0x0][0x284] ;  /* 0x0000a100000a7ab9 */ /* 0x000fe20000000800 */
[----:B------:R1:W-:Y:S01]  /*1890*/  @P3 LDGSTS.E.BYPASS.LTC128B.128 [R91+0x5900], [R8.64], !P6 ;  /* 0x05900000085b3fae */ /* 0x0003e2000f101d56 */
[----:B------:R-:W-:Y:S01]  /*18a0*/  @P1 LEA.HI.X R7, R4, c[0x0][0x224], R7, 0x1, P4 ;  /* 0x0000890004071a11 */ /* 0x000fe200020f0c07 */
[----:B------:R-:W-:Y:S01]  /*18b0*/  @P0 IMAD.IADD R5, R3, 0x1, R5 ;  /* 0x0000000103050824 */ /* 0x000fe200078e0205 */
[----:B------:R-:W-:Y:S01]  /*18c0*/  @P0 LEA R4, P4, R2, c[0x0][0x220], 0x1 ;  /* 0x0000880002040a11 */ /* 0x000fe200078808ff */
[----:B------:R-:W-:Y:S01]  /*18d0*/  ULDC UR9, c[0x0][0x294] ;  /* 0x0000a50000097ab9 */ /* 0x000fe20000000800 */
[----:B------:R-:W-:Y:S01]  /*18e0*/  LEA.HI R3, R28, R247, RZ, 0x5 ;  /* 0x000000f71c037211 */ /* 0x000fe200078f28ff */
[----:B------:R2:W-:Y:S01]  /*18f0*/  @P1 LDGSTS.E.BYPASS.LTC128B.128 [R91+0x6100], [R6.64], !P6 ;  /* 0x06100000065b1fae */ /* 0x0005e2000f101d56 */
[----:B------:R-:W-:Y:S01]  /*1900*/  @P0 LEA.HI.X R5, R2, c[0x0][0x224], R5, 0x1, P4 ;  /* 0x0000890002050a11 */ /* 0x000fe200020f0c05 */
[----:B------:R-:W-:Y:S01]  /*1910*/  UIMAD.WIDE.U32 UR36, UR38, UR8, URZ ;  /* 0x00000008262472a5 */ /* 0x000fe2000f8e003f */
[----:B------:R-:W-:Y:S01]  /*1920*/  SHF.R.S32.HI R2, RZ, 0x1f, R149 ;  /* 0x0000001fff027819 */ /* 0x000fe20000011495 */
[----:B------:R-:W-:Y:S01]  /*1930*/  IMAD.SHL.U32 R3, R3, 0x10, RZ ;  /* 0x0000001003037824 */ /* 0x000fe200078e00ff */
[----:B------:R-:W-:Y:S01]  /*1940*/  ULDC UR8, c[0x0][0x284] ;  /* 0x0000a10000087ab9 */ /* 0x000fe20000000800 */
[----:B------:R3:W-:Y:S01]  /*1950*/  @P0 LDGSTS.E.BYPASS.LTC128B.128 [R91+0x6900], [R4.64], !P6 ;  /* 0x06900000045b0fae */ /* 0x0007e2000f101d56 */
[----:B------:R-:W-:Y:S01]  /*1960*/  ISETP.GE.AND P0, PT, R18, c[0x0][0x1d4], PT ;  /* 0x0000750012007a0c */ /* 0x000fe20003f06270 */
[----:B------:R-:W-:Y:S01]  /*1970*/  UIMAD UR10, UR26, UR10, URZ ;  /* 0x0000000a1a0a72a4 */ /* 0x000fe2000f8e023f */
[----:B------:R-:W-:Y:S01]  /*1980*/  LOP3.LUT R136, R3, 0xfffffe00, RZ, 0xc0, !PT ;  /* 0xfffffe0003887812 */ /* 0x000fe200078ec0ff */
[----:B------:R-:W-:Y:S01]  /*1990*/  IMAD.SHL.U32 R3, R159, 0x40, RZ ;  /* 0x000000409f037824 */ /* 0x000fe200078e00ff */
[----:B------:R-:W-:Y:S01]  /*19a0*/  P2R R102, PR, RZ, 0x1 ;  /* 0x00000001ff667803 */ /* 0x000fe20000000000 */
[----:B------:R-:W0:Y:S01]  /*19b0*/  LDGDEPBAR ;  /* 0x00000000000079af */ /* 0x000e220000000000 */
[----:B------:R-:W-:Y:S01]  /*19c0*/  UIMAD UR9, UR26, UR9, URZ ;  /* 0x000000091a0972a4 */ /* 0x000fe2000f8e023f */
[----:B------:R-:W-:Y:S01]  /*19d0*/  ISETP.GE.AND P1, PT, R95, c[0x0][0x1d4], PT ;  /* 0x000075005f007a0c */ /* 0x000fe20003f26270 */
[----:B------:R-:W-:Y:S01]  /*19e0*/  UIMAD UR8, UR5, UR8, URZ ;  /* 0x00000008050872a4 */ /* 0x000fe2000f8e023f */
[----:B------:R-:W-:Y:S01]  /*19f0*/  LOP3.LUT R125, R3, 0x1c0, RZ, 0xc0, !PT ;  /* 0x000001c0037d7812 */ /* 0x000fe200078ec0ff */
[----:B------:R-:W-:Y:S01]  /*1a00*/  IMAD.WIDE.U32 R104, R149, c[0x0][0x290], R16 ;  /* 0x0000a40095687a25 */ /* 0x000fe200078e0010 */
[----:B------:R-:W-:Y:S01]  /*1a10*/  LOP3.LUT R98, R14, 0xfffffff8, RZ, 0xc0, !PT ;  /* 0xfffffff80e627812 */ /* 0x000fe200078ec0ff */
[----:B------:R-:W-:Y:S01]  /*1a20*/  UIADD3 UR28, UR37, UR28, URZ ;  /* 0x0000001c251c7290 */ /* 0x000fe2000fffe03f */
[----:B------:R-:W-:-:S02]  /*1a30*/  SHF.R.U32.HI R162, RZ, 0x3, R125 ;  /* 0x00000003ffa27819 */ /* 0x000fc4000001167d */
[----:B-1----:R-:W-:Y:S02]  /*1a40*/  SHF.R.S32.HI R9, RZ, 0x1f, R157 ;  /* 0x0000001fff097819 */ /* 0x002fe4000001149d */
[----:B------:R-:W-:Y:S02]  /*1a50*/  P2R R117, PR, RZ, 0x2 ;  /* 0x00000002ff757803 */ /* 0x000fe40000000000 */
[----:B------:R-:W-:Y:S01]  /*1a60*/  LEA.HI R3, R9, R157, RZ, 0x3 ;  /* 0x0000009d09037211 */ /* 0x000fe200078f18ff */
[----:B--2---:R-:W-:Y:S01]  /*1a70*/  IMAD.MOV.U32 R6, RZ, RZ, c[0x0][0x280] ;  /* 0x0000a000ff067624 */ /* 0x004fe200078e00ff */
[----:B------:R-:W-:Y:S02]  /*1a80*/  SHF.R.S32.HI R116, RZ, 0x3, R14 ;  /* 0x00000003ff747819 */ /* 0x000fe4000001140e */
[----:B------:R-:W-:Y:S01]  /*1a90*/  SHF.R.S32.HI R103, RZ, 0x1f, R98 ;  /* 0x0000001fff677819 */ /* 0x000fe20000011462 */
[C---:B------:R-:W-:Y:S01]  /*1aa0*/  IMAD.SHL.U32 R173, R6.reuse, 0x40, RZ ;  /* 0x0000004006ad7824 */ /* 0x040fe200078e00ff */
[C---:B------:R-:W-:Y:S01]  /*1ab0*/  SHF.L.U64.HI R153, R6.reuse, R154, c[0x0][0x284] ;  /* 0x0000a10006997619 */ /* 0x040fe2000001029a */
[----:B---3--:R-:W-:Y:S01]  /*1ac0*/  IMAD.MOV.U32 R4, RZ, RZ, c[0x0][0x290] ;  /* 0x0000a400ff047624 */ /* 0x008fe200078e00ff */
[----:B------:R-:W-:Y:S01]  /*1ad0*/  SHF.L.U64.HI R155, R6, R156, c[0x0][0x284] ;  /* 0x0000a100069b7619 */ /* 0x000fe2000001029c */
[----:B------:R-:W-:Y:S01]  /*1ae0*/  IMAD R5, R2, c[0x0][0x280], RZ ;  /* 0x0000a00002057a24 */ /* 0x000fe200078e02ff */
[----:B------:R-:W-:Y:S01]  /*1af0*/  ISETP.NE.AND P1, PT, R176, 0x1, PT ;  /* 0x00000001b000780c */ /* 0x000fe20003f25270 */
[----:B------:R-:W-:Y:S01]  /*1b00*/  IMAD R2, R2, c[0x0][0x290], RZ ;  /* 0x0000a40002027a24 */ /* 0x000fe200078e02ff */
[C---:B------:R-:W-:Y:S01]  /*1b10*/  SHF.L.U64.HI R154, R4.reuse, R154, c[0x0][0x294] ;  /* 0x0000a500049a7619 */ /* 0x040fe2000001029a */
[C---:B------:R-:W-:Y:S01]  /*1b20*/  IMAD.SHL.U32 R163, R4.reuse, 0x40, RZ ;  /* 0x0000004004a37824 */ /* 0x040fe200078e00ff */
[C---:B------:R-:W-:Y:S01]  /*1b30*/  SHF.L.U64.HI R156, R4.reuse, R156, c[0x0][0x294] ;  /* 0x0000a500049c7619 */ /* 0x040fe2000001029c */
[----:B------:R-:W-:-:S02]  /*1b40*/  IMAD.SHL.U32 R172, R4, 0x20, RZ ;  /* 0x0000002004ac7824 */ /* 0x000fc400078e00ff */
[----:B------:R-:W-:-:S04]  /*1b50*/  IMAD.WIDE.U32 R168, R4, 0x60, RZ ;  /* 0x0000006004a87825 */ /* 0x000fc800078e00ff */
[----:B------:R-:W-:Y:S01]  /*1b60*/  IMAD.WIDE.U32 R164, R4, 0x70, RZ ;  /* 0x0000007004a47825 */ /* 0x000fe200078e00ff */
[----:B------:R-:W-:Y:S02]  /*1b70*/  SHF.R.S32.HI R4, RZ, 0x1f, R26 ;  /* 0x0000001fff047819 */ /* 0x000fe4000001141a */
[----:B------:R-:W-:Y:S01]  /*1b80*/  IADD3 R121, R169, UR9, RZ ;  /* 0x00000009a9797c10 */ /* 0x000fe2000fffe0ff */
[----:B------:R-:W-:Y:S01]  /*1b90*/  IMAD R7, R149, c[0x0][0x294], R2 ;  /* 0x0000a50095077a24 */ /* 0x000fe200078e0202 */
[----:B------:R-:W-:Y:S01]  /*1ba0*/  LEA.HI R2, R4, R35, RZ, 0x3 ;  /* 0x0000002304027211 */ /* 0x000fe200078f18ff */
[C---:B------:R-:W-:Y:S01]  /*1bb0*/  IMAD.SHL.U32 R174, R6.reuse, 0x20, RZ ;  /* 0x0000002006ae7824 */ /* 0x040fe200078e00ff */
[----:B------:R-:W-:Y:S01]  /*1bc0*/  SHF.R.S32.HI R4, RZ, 0x1f, R158 ;  /* 0x0000001fff047819 */ /* 0x000fe2000001149e */
[----:B------:R-:W-:Y:S01]  /*1bd0*/  IMAD.WIDE.U32 R170, R6, 0x60, RZ ;  /* 0x0000006006aa7825 */ /* 0x000fe200078e00ff */
[----:B------:R-:W-:Y:S02]  /*1be0*/  LOP3.LUT R2, R2, 0xfffffff8, RZ, 0xc0, !PT ;  /* 0xfffffff802027812 */ /* 0x000fe400078ec0ff */
[----:B------:R-:W-:Y:S01]  /*1bf0*/  LEA.HI R4, R4, R158, RZ, 0x3 ;  /* 0x0000009e04047211 */ /* 0x000fe200078f18ff */
[----:B------:R-:W-:Y:S01]  /*1c00*/  IMAD.WIDE.U32 R166, R6, 0x70, RZ ;  /* 0x0000007006a67825 */ /* 0x000fe200078e00ff */
[----:B------:R-:W-:-:S02]  /*1c10*/  SHF.R.S32.HI R6, RZ, 0x1f, R159 ;  /* 0x0000001fff067819 */ /* 0x000fc4000001149f */
[----:B------:R-:W-:Y:S01]  /*1c20*/  IADD3 R120, R171, UR10, RZ ;  /* 0x0000000aab787c10 */ /* 0x000fe2000fffe0ff */
[----:B------:R-:W-:Y:S01]  /*1c30*/  IMAD R8, R149, c[0x0][0x284], R5 ;  /* 0x0000a10095087a24 */ /* 0x000fe200078e0205 */
[----:B------:R-:W-:Y:S01]  /*1c40*/  LEA.HI R6, R6, R159, RZ, 0x3 ;  /* 0x0000009f06067211 */ /* 0x000fe200078f18ff */
[----:B------:R-:W-:Y:S01]  /*1c50*/  IMAD.SHL.U32 R5, R158, 0x40, RZ ;  /* 0x000000409e057824 */ /* 0x000fe200078e00ff */
[----:B------:R-:W-:Y:S01]  /*1c60*/  IADD3 R145, R165, UR21, RZ ;  /* 0x00000015a5917c10 */ /* 0x000fe2000fffe0ff */
[----:B------:R-:W-:Y:S01]  /*1c70*/  IMAD.IADD R2, R35, 0x1, -R2 ;  /* 0x0000000123027824 */ /* 0x000fe200078e0a02 */
[----:B------:R-:W-:Y:S01]  /*1c80*/  IADD3 R144, R167, UR8, RZ ;  /* 0x00000008a7907c10 */ /* 0x000fe2000fffe0ff */
[----:B------:R-:W-:Y:S01]  /*1c90*/  IMAD.SHL.U32 R3, R3, 0x40, RZ ;  /* 0x0000004003037824 */ /* 0x000fe200078e00ff */
[----:B------:R-:W-:Y:S01]  /*1ca0*/  LOP3.LUT R124, R5, 0x1c0, RZ, 0xc0, !PT ;  /* 0x000001c0057c7812 */ /* 0x000fe200078ec0ff */
[C---:B------:R-:W-:Y:S01]  /*1cb0*/  IMAD.SHL.U32 R5, R2.reuse, 0x40, RZ ;  /* 0x0000004002057824 */ /* 0x040fe200078e00ff */
[----:B------:R-:W-:Y:S01]  /*1cc0*/  LOP3.LUT P0, RZ, R2, 0x4, RZ, 0xc0, !PT ;  /* 0x0000000402ff7812 */ /* 0x000fe2000780c0ff */
[----:B------:R-:W-:Y:S01]  /*1cd0*/  IMAD.SHL.U32 R2, R6, 0x40, RZ ;  /* 0x0000004006027824 */ /* 0x000fe200078e00ff */
[----:B------:R-:W-:Y:S01]  /*1ce0*/  LOP3.LUT R137, R3, 0xfffffe00, RZ, 0xc0, !PT ;  /* 0xfffffe0003897812 */ /* 0x000fe200078ec0ff */
[----:B------:R-:W-:Y:S01]  /*1cf0*/  IMAD.SHL.U32 R4, R4, 0x40, RZ ;  /* 0x0000004004047824 */ /* 0x000fe200078e00ff */
[----:B------:R-:W-:Y:S01]  /*1d00*/  LOP3.LUT R134, R5, 0x1c0, RZ, 0xc0, !PT ;  /* 0x000001c005867812 */ /* 0x000fe200078ec0ff */
[----:B------:R-:W-:Y:S01]  /*1d10*/  IMAD.IADD R115, R111, 0x1, R8 ;  /* 0x000000016f737824 */ /* 0x000fe200078e0208 */
[----:B------:R-:W-:Y:S01]  /*1d20*/  LOP3.LUT R139, R2, 0xfffffe00, RZ, 0xc0, !PT ;  /* 0xfffffe00028b7812 */ /* 0x000fe200078ec0ff */
[----:B------:R-:W-:Y:S01]  /*1d30*/  IMAD.IADD R113, R8, 0x1, R107 ;  /* 0x0000000108717824 */ /* 0x000fe200078e026b */
[----:B------:R-:W-:Y:S01]  /*1d40*/  SHF.R.U32.HI R135, RZ, 0x3, R134 ;  /* 0x00000003ff877819 */ /* 0x000fe20000011686 */
[----:B------:R-:W-:Y:S01]  /*1d50*/  IMAD.IADD R114, R109, 0x1, R7 ;  /* 0x000000016d727824 */ /* 0x000fe200078e0207 */
[C---:B------:R-:W-:Y:S01]  /*1d60*/  LOP3.LUT R2, R134.reuse, 0x18, R18, 0xf8, !PT ;  /* 0x0000001886027812 */ /* 0x040fe200078ef812 */
[----:B------:R-:W-:Y:S01]  /*1d70*/  IMAD.IADD R112, R7, 0x1, R105 ;  /* 0x0000000107707824 */ /* 0x000fe200078e0269 */
[----:B------:R-:W-:Y:S01]  /*1d80*/  LOP3.LUT R3, R134, 0x38, R14, 0xf8, !PT ;  /* 0x0000003886037812 */ /* 0x000fe200078ef80e */
[----:B------:R-:W-:Y:S01]  /*1d90*/  ULDC.U8 UR8, c[0x0][0x298] ;  /* 0x0000a60000087ab9 */ /* 0x000fe20000000000 */
[----:B------:R-:W-:-:S02]  /*1da0*/  LOP3.LUT R2, R2, R135, RZ, 0x3c, !PT ;  /* 0x0000008702027212 */ /* 0x000fc400078e3cff */
[----:B------:R-:W-:Y:S02]  /*1db0*/  LOP3.LUT R138, R4, 0xfffffe00, RZ, 0xc0, !PT ;  /* 0xfffffe00048a7812 */ /* 0x000fe400078ec0ff */
[----:B------:R-:W-:Y:S01]  /*1dc0*/  SHF.R.U32.HI R161, RZ, 0x3, R124 ;  /* 0x00000003ffa17819 */ /* 0x000fe2000001167c */
[----:B------:R-:W-:Y:S01]  /*1dd0*/  IMAD.IADD R2, R2, 0x1, R136 ;  /* 0x0000000102027824 */ /* 0x000fe200078e0288 */
[--C-:B------:R-:W-:Y:S02]  /*1de0*/  LOP3.LUT R6, R125, 0x38, R14.reuse, 0xf8, !PT ;  /* 0x000000387d067812 */ /* 0x100fe400078ef80e */
[--C-:B------:R-:W-:Y:S02]  /*1df0*/  LOP3.LUT R5, R124, 0x38, R14.reuse, 0xf8, !PT ;  /* 0x000000387c057812 */ /* 0x100fe400078ef80e */
[----:B------:R-:W-:Y:S02]  /*1e00*/  LEA R92, R2, 0x100, 0x1 ;  /* 0x00000100025c7811 */ /* 0x000fe400078e08ff */
[----:B------:R-:W-:-:S02]  /*1e10*/  LOP3.LUT R4, R123, 0x38, R14, 0xf8, !PT ;  /* 0x000000387b047812 */ /* 0x000fc400078ef80e */
[----:B------:R-:W-:Y:S02]  /*1e20*/  LOP3.LUT R2, R3, R135, RZ, 0x3c, !PT ;  /* 0x0000008703027212 */ /* 0x000fe400078e3cff */
[----:B------:R-:W-:Y:S02]  /*1e30*/  LOP3.LUT R6, R139, R6, R162, 0xf6, !PT ;  /* 0x000000068b067212 */ /* 0x000fe400078ef6a2 */
[----:B------:R-:W-:Y:S01]  /*1e40*/  LOP3.LUT R5, R138, R5, R161, 0xf6, !PT ;  /* 0x000000058a057212 */ /* 0x000fe200078ef6a1 */
[----:B------:R-:W-:Y:S01]  /*1e50*/  IMAD.IADD R2, R2, 0x1, R136 ;  /* 0x0000000102027824 */ /* 0x000fe200078e0288 */
[----:B------:R-:W-:Y:S01]  /*1e60*/  LOP3.LUT R3, R137, R4, R160, 0xf6, !PT ;  /* 0x0000000489037212 */ /* 0x000fe200078ef6a0 */
[----:B------:R-:W-:Y:S01]  /*1e70*/  IMAD.SHL.U32 R143, R6, 0x2, RZ ;  /* 0x00000002068f7824 */ /* 0x000fe200078e00ff */
[C---:B------:R-:W-:Y:S01]  /*1e80*/  IADD3 R93, R92.reuse, 0x40, RZ ;  /* 0x000000405c5d7810 */ /* 0x040fe20007ffe0ff */
[----:B------:R-:W-:Y:S01]  /*1e90*/  IMAD.SHL.U32 R142, R5, 0x2, RZ ;  /* 0x00000002058e7824 */ /* 0x000fe200078e00ff */
[----:B------:R-:W-:Y:S01]  /*1ea0*/  @P0 IADD3 R93, R92, -0x40, RZ ;  /* 0xffffffc05c5d0810 */ /* 0x000fe20007ffe0ff */
[----:B------:R-:W-:Y:S01]  /*1eb0*/  IMAD.SHL.U32 R141, R3, 0x2, RZ ;  /* 0x00000002038d7824 */ /* 0x000fe200078e00ff */
[----:B------:R-:W-:Y:S01]  /*1ec0*/  BAR.SYNC.DEFER_BLOCKING 0x0 ;  /* 0x0000000000007b1d */ /* 0x000fe20000010000 */
[----:B------:R-:W-:Y:S01]  /*1ed0*/  IMAD.SHL.U32 R140, R2, 0x2, RZ ;  /* 0x00000002028c7824 */ /* 0x000fe200078e00ff */
[----:B------:R-:W-:-:S04]  /*1ee0*/  ISETP.GE.AND P0, PT, R175, 0x1, PT ;  /* 0x00000001af00780c */ /* 0x000fc80003f06270 */
.L_x_102:
[----:B-1----:R-:W-:Y:S01]  /*1ef0*/  IMAD.U32 R2, RZ, RZ, UR6 ;  /* 0x00000006ff027e24 */ /* 0x002fe2000f8e00ff */
[----:B------:R-:W-:Y:S04]  /*1f00*/  DEPBAR.LE SB0, 0x0 ;  /* 0x000080000000791a */ /* 0x000fe80000000000 */
[----:B------:R-:W-:Y:S01]  /*1f10*/  IMAD R2, R2, 0x70, R0 ;  /* 0x0000007002027824 */ /* 0x000fe200078e0200 */
[----:B------:R-:W-:Y:S01]  /*1f20*/  ISETP.NE.AND P1, PT, R176, 0x1, PT ;  /* 0x00000001b000780c */ /* 0x000fe20003f25270 */
[----:B------:R-:W-:Y:S01]  /*1f30*/  IMAD.MOV.U32 R100, RZ, RZ, RZ ;  /* 0x000000ffff647224 */ /* 0x000fe200078e00ff */
[----:B------:R-:W-:Y:S01]  /*1f40*/  ISETP.GE.AND P2, PT, R175, 0x1, PT ;  /* 0x00000001af00780c */ /* 0x000fe20003f46270 */
[----:B------:R-:W-:Y:S01]  /*1f50*/  IMAD.IADD R3, R147, 0x1, R2 ;  /* 0x0000000193037824 */ /* 0x000fe200078e0202 */
[----:B------:R-:W-:Y:S01]  /*1f60*/  ISETP.GE.AND P0, PT, R2, UR4, PT ;  /* 0x0000000402007c0c */ /* 0x000fe2000bf06270 */
[----:B------:R-:W-:Y:S02]  /*1f70*/  BSSY B2, `(.L_x_56) ;  /* 0x0000546000027945 */ /* 0x000fe40003800000 */
[--C-:B------:R-:W-:Y:S01]  /*1f80*/  IMAD.MOV.U32 R2, RZ, RZ, R3.reuse ;  /* 0x000000ffff027224 */ /* 0x100fe200078e0003 */
[----:B------:R-:W-:Y:S05]  /*1f90*/  ISETP.GT.OR P0, PT, R0, 0x6f, P0 ;  /* 0x0000006f0000780c */ /* 0x000fea0000704670 */
[----:B------:R-:W-:Y:S05]  /*1fa0*/  @P1 IMAD.HI.U32 R4, R3, c[0x0][0x2bc], RZ ;  /* 0x0000af0003041a27 */ /* 0x000fea00078e00ff */
[----:B------:R-:W-:Y:S04]  /*1fb0*/  @P1 SHF.R.U32.HI R2, RZ, c[0x0][0x2c0], R4 ;  /* 0x0000b000ff021a19 */ /* 0x000fe80000011604 */
[C---:B------:R-:W-:Y:S04]  /*1fc0*/  @!P0 IADD3 R5, P1, R2.reuse, UR36, RZ ;  /* 0x0000002402058c10 */ /* 0x040fe8000ff3e0ff */
[----:B------:R-:W-:Y:S01]  /*1fd0*/  @!P0 LEA.HI.X.SX32 R6, R2, UR28, 0x1, P1 ;  /* 0x0000001c02068c11 */ /* 0x000fe200088f0eff */
[----:B------:R-:W-:Y:S01]  /*1fe0*/  IMAD.MOV R2, RZ, RZ, -R2 ;  /* 0x000000ffff027224 */ /* 0x000fe200078e0a02 */
[C---:B------:R-:W-:Y:S03]  /*1ff0*/  @!P0 LEA R4, P1, R5.reuse, c[0x0][0x2a0], 0x2 ;  /* 0x0000a80005048a11 */ /* 0x040fe600078210ff */
[----:B------:R-:W-:Y:S01]  /*2000*/  IMAD R101, R2, c[0x0][0x2b8], R3 ;  /* 0x0000ae0002657a24 */ /* 0x000fe200078e0203 */
[----:B------:R-:W-:Y:S03]  /*2010*/  @!P0 LEA.HI.X R5, R5, c[0x0][0x2a4], R6, 0x2, P1 ;  /* 0x0000a90005058a11 */ /* 0x000fe600008f1406 */
[C---:B------:R-:W-:Y:S01]  /*2020*/  IMAD.WIDE.U32 R2, R101.reuse, c[0x0][0x1e0], RZ ;  /* 0x0000780065027a25 */ /* 0x040fe200078e00ff */
[----:B------:R-:W-:Y:S01]  /*2030*/  SHF.R.S32.HI R118, RZ, 0x1f, R101 ;  /* 0x0000001fff767819 */ /* 0x000fe20000011465 */
[----:B------:R1:W2:Y:S04]  /*2040*/  @!P0 LDG.E R100, [R4.64] ;  /* 0x0000001604648981 */ /* 0x0002a8000c1e1900 */
[----:B------:R-:W-:Y:S01]  /*2050*/  BAR.SYNC.DEFER_BLOCKING 0x0 ;  /* 0x0000000000007b1d */ /* 0x000fe20000010000 */
[----:B-1----:R-:W-:Y:S04]  /*2060*/  IMAD R4, R118, c[0x0][0x1e0], RZ ;  /* 0x0000780076047a24 */ /* 0x002fe800078e02ff */
[----:B------:R-:W-:Y:S04]  /*2070*/  IMAD R4, R101, c[0x0][0x1e4], R4 ;  /* 0x0000790065047a24 */ /* 0x000fe800078e0204 */
[----:B------:R-:W-:Y:S01]  /*2080*/  IMAD.IADD R3, R3, 0x1, R4 ;  /* 0x0000000103037824 */ /* 0x000fe200078e0204 */
[----:B--2---:R-:W-:Y:S03]  /*2090*/  SHF.R.S32.HI R119, RZ, 0x1f, R100 ;  /* 0x0000001fff777819 */ /* 0x004fe60000011464 */
[----:B------:R-:W-:Y:S04]  /*20a0*/  IMAD.WIDE.U32 R2, R100, c[0x0][0x1f0], R2 ;  /* 0x00007c0064027a25 */ /* 0x000fe800078e0002 */
[----:B------:R-:W-:Y:S01]  /*20b0*/  IMAD R4, R119, c[0x0][0x1f0], RZ ;  /* 0x00007c0077047a24 */ /* 0x000fe200078e02ff */
[----:B------:R-:W-:Y:S03]  /*20c0*/  IADD3 R2, P0, R2, UR34, RZ ;  /* 0x0000002202027c10 */ /* 0x000fe6000ff1e0ff */
[----:B------:R-:W-:Y:S05]  /*20d0*/  IMAD R4, R100, c[0x0][0x1f4], R4 ;  /* 0x00007d0064047a24 */ /* 0x000fea00078e0204 */
[----:B------:R-:W-:Y:S02]  /*20e0*/  IADD3.X R3, R3, UR32, R4, P0, !PT ;  /* 0x0000002003037c10 */ /* 0x000fe400087fe404 */
[C---:B------:R-:W-:Y:S04]  /*20f0*/  LEA R90, P0, R2.reuse, c[0x0][0x1c8], 0x1 ;  /* 0x00007200025a7a11 */ /* 0x040fe800078008ff */
[----:B------:R-:W-:Y:S01]  /*2100*/  LEA.HI.X R89, R2, c[0x0][0x1cc], R3, 0x1, P0 ;  /* 0x0000730002597a11 */ /* 0x000fe200000f0c03 */
[----:B------:R-:W-:-:S05]  /*2110*/  @!P2 BRA `(.L_x_57) ;  /* 0x00004e000000a947 */ /* 0x000fca0003800000 */
[----:B------:R-:W-:Y:S01]  /*2120*/  IMAD R3, R144, UR6, RZ ;  /* 0x0000000690037c24 */ /* 0x000fe2000f8e02ff */
[----:B------:R-:W-:Y:S01]  /*2130*/  ISETP.NE.AND P0, PT, RZ, UR8, PT ;  /* 0x00000008ff007c0c */ /* 0x000fe2000bf05270 */
[----:B------:R-:W-:Y:S01]  /*2140*/  IMAD R2, R145, UR6, RZ ;  /* 0x0000000691027c24 */ /* 0x000fe2000f8e02ff */
[----:B------:R-:W-:Y:S01]  /*2150*/  USHF.R.S32.HI UR9, URZ, 0x1f, UR6 ;  /* 0x0000001f3f097899 */ /* 0x000fe20008011406 */
[----:B------:R-:W-:Y:S01]  /*2160*/  IMAD.WIDE.U32 R38, R166, UR6, RZ ;  /* 0x00000006a6267c25 */ /* 0x000fe2000f8e00ff */
[----:B------:R-:W-:Y:S03]  /*2170*/  UIMAD UR5, UR6, -0x70, UR4 ;  /* 0xffffff90060578a4 */ /* 0x000fe6000f8e0204 */
[----:B------:R-:W-:Y:S01]  /*2180*/  IMAD.WIDE.U32 R72, R164, UR6, RZ ;  /* 0x00000006a4487c25 */ /* 0x000fe2000f8e00ff */
[----:B------:R-:W-:Y:S03]  /*2190*/  UISETP.LT.AND UP0, UPT, UR5, 0x70, UPT ;  /* 0x000000700500788c */ /* 0x000fe6000bf01270 */
[----:B------:R-:W-:Y:S02]  /*21a0*/  IMAD R3, R166, UR9, R3 ;  /* 0x00000009a6037c24 */ /* 0x000fe4000f8e0203 */
[----:B------:R-:W-:Y:S01]  /*21b0*/  IMAD R2, R164, UR9, R2 ;  /* 0x00000009a4027c24 */ /* 0x000fe2000f8e0202 */
[----:B------:R-:W-:Y:S02]  /*21c0*/  USEL UR9, UR5, 0x70, UP0 ;  /* 0x0000007005097887 */ /* 0x000fe40008000000 */
[----:B------:R-:W-:Y:S02]  /*21d0*/  IADD3 R43, R39, R3, RZ ;  /* 0x00000003272b7210 */ /* 0x000fe40007ffe0ff */
[----:B------:R-:W-:Y:S01]  /*21e0*/  IADD3 R44, R73, R2, RZ ;  /* 0x00000002492c7210 */ /* 0x000fe20007ffe0ff */
[----:B------:R-:W-:-:S05]  /*21f0*/  @!P0 BRA `(.L_x_58) ;  /* 0x0000283000008947 */ /* 0x000fca0003800000 */
[----:B------:R-:W-:Y:S01]  /*2200*/  ISETP.GE.AND P4, PT, R35, UR9, PT ;  /* 0x0000000923007c0c */ /* 0x000fe2000bf86270 */
[----:B------:R-:W-:Y:S01]  /*2210*/  BSSY B0, `(.L_x_59) ;  /* 0x000001b000007945 */ /* 0x000fe20003800000 */
[----:B------:R-:W-:Y:S01]  /*2220*/  CS2R R16, SRZ ;  /* 0x0000000000107805 */ /* 0x000fe2000001ff00 */
[----:B------:R-:W-:Y:S01]  /*2230*/  CS2R R12, SRZ ;  /* 0x00000000000c7805 */ /* 0x000fe2000001ff00 */
[----:B------:R-:W-:Y:S01]  /*2240*/  CS2R R2, SRZ ;  /* 0x0000000000027805 */ /* 0x000fe2000001ff00 */
[----:B------:R-:W-:Y:S01]  /*2250*/  CS2R R46, SRZ ;  /* 0x00000000002e7805 */ /* 0x000fe2000001ff00 */
[----:B------:R-:W-:Y:S07]  /*2260*/  CS2R R40, SRZ ;  /* 0x0000000000287805 */ /* 0x000fee000001ff00 */
[----:B------:R-:W-:-:S05]  /*2270*/  @P4 BRA `(.L_x_60) ;  /* 0x0000014000004947 */ /* 0x000fca0003800000 */
[----:B------:R-:W-:Y:S01]  /*2280*/  IADD3 R2, P0, R110, R38, RZ ;  /* 0x000000266e027210 */ /* 0x000fe20007f1e0ff */
[----:B------:R-:W-:Y:S01]  /*2290*/  CS2R R40, SRZ ;  /* 0x0000000000287805 */ /* 0x000fe2000001ff00 */
[----:B------:R-:W-:Y:S01]  /*22a0*/  CS2R R12, SRZ ;  /* 0x00000000000c7805 */ /* 0x000fe2000001ff00 */
[----:B------:R-:W-:Y:S02]  /*22b0*/  CS2R R46, SRZ ;  /* 0x00000000002e7805 */ /* 0x000fe4000001ff00 */
[----:B------:R-:W-:Y:S01]  /*22c0*/  IMAD.X R4, R43, 0x1, R115, P0 ;  /* 0x000000012b047824 */ /* 0x000fe200000e0673 */
[----:B------:R-:W-:Y:S05]  /*22d0*/  IADD3 R3, P0, R108, R72, RZ ;  /* 0x000000486c037210 */ /* 0x000fea0007f1e0ff */
[----:B------:R-:W-:Y:S01]  /*22e0*/  IMAD.X R5, R44, 0x1, R114, P0 ;  /* 0x000000012c057824 */ /* 0x000fe200000e0672 */
[C---:B------:R-:W-:Y:S04]  /*22f0*/  LEA R6, P0, R2.reuse, c[0x0][0x270], 0x1 ;  /* 0x00009c0002067a11 */ /* 0x040fe800078008ff */
[----:B------:R-:W-:Y:S02]  /*2300*/  LEA.HI.X R7, R2, c[0x0][0x274], R4, 0x1, P0 ;  /* 0x00009d0002077a11 */ /* 0x000fe400000f0c04 */
[C---:B------:R-:W-:Y:S04]  /*2310*/  LEA R4, P0, R3.reuse, c[0x0][0x288], 0x1 ;  /* 0x0000a20003047a11 */ /* 0x040fe800078008ff */
[----:B------:R-:W-:Y:S02]  /*2320*/  LEA.HI.X R5, R3, c[0x0][0x28c], R5, 0x1, P0 ;  /* 0x0000a30003057a11 */ /* 0x000fe400000f0c05 */
[----:B------:R-:W-:Y:S01]  /*2330*/  ISETP.GE.AND P0, PT, R32, c[0x0][0x27c], PT ;  /* 0x00009f0020007a0c */ /* 0x000fe20003f06270 */
[----:B------:R-:W-:Y:S11]  /*2340*/  CS2R R2, SRZ ;  /* 0x0000000000027805 */ /* 0x000ff6000001ff00 */
[----:B------:R-:W-:Y:S01]  /*2350*/  @!UPT UIADD3 URZ, URZ, URZ, URZ ;  /* 0x0000003f3f3ff290 */ /* 0x000fe2000fffe03f */
[----:B------:R1:W5:Y:S04]  /*2360*/  @!P0 LDG.E.64 R2, [R6.64] ;  /* 0x0000001606028981 */ /* 0x000368000c1e1b00 */
[----:B------:R1:W5:Y:S01]  /*2370*/  @!P0 LDG.E.64 R40, [R4.64] ;  /* 0x0000001604288981 */ /* 0x000362000c1e1b00 */
[----:B------:R-:W-:Y:S11]  /*2380*/  ISETP.GE.AND P0, PT, R34, c[0x0][0x27c], PT ;  /* 0x00009f0022007a0c */ /* 0x000ff60003f06270 */
[----:B------:R-:W-:Y:S02]  /*2390*/  @!UPT UIADD3 URZ, URZ, URZ, URZ ;  /* 0x0000003f3f3ff290 */ /* 0x000fe4000fffe03f */
[----:B------:R1:W5:Y:S04]  /*23a0*/  @!P0 LDG.E.64 R12, [R6.64+0x20] ;  /* 0x00002016060c8981 */ /* 0x000368000c1e1b00 */
[----:B------:R1:W5:Y:S02]  /*23b0*/  @!P0 LDG.E.64 R46, [R4.64+0x20] ;  /* 0x00002016042e8981 */ /* 0x000364000c1e1b00 */
.L_x_60:
[----:B------:R-:W-:Y:S05]  /*23c0*/  BSYNC B0 ;  /* 0x0000000000007941 */ /* 0x000fea0003800000 */
.L_x_59:
[----:B------:R-:W-:Y:S01]  /*23d0*/  ISETP.GE.AND P5, PT, R159, UR9, PT ;  /* 0x000000099f007c0c */ /* 0x000fe2000bfa6270 */
[----:B-1---5:R-:W-:Y:S01]  /*23e0*/  IMAD.MOV.U32 R7, RZ, RZ, R12 ;  /* 0x000000ffff077224 */ /* 0x022fe200078e000c */
[----:B------:R-:W-:Y:S01]  /*23f0*/  MOV R5, R2 ;  /* 0x0000000200057202 */ /* 0x000fe20000000f00 */
[----:B------:R-:W-:Y:S01]  /*2400*/  IMAD.MOV.U32 R6, RZ, RZ, R13 ;  /* 0x000000ffff067224 */ /* 0x000fe200078e000d */
[----:B------:R-:W-:Y:S01]  /*2410*/  BSSY B0, `(.L_x_61) ;  /* 0x0000022000007945 */ /* 0x000fe20003800000 */
[----:B------:R-:W-:Y:S01]  /*2420*/  IMAD.MOV.U32 R4, RZ, RZ, R3 ;  /* 0x000000ffff047224 */ /* 0x000fe200078e0003 */
[----:B------:R-:W-:Y:S01]  /*2430*/  CS2R R14, SRZ ;  /* 0x00000000000e7805 */ /* 0x000fe2000001ff00 */
[----:B------:R-:W-:Y:S01]  /*2440*/  CS2R R50, SRZ ;  /* 0x0000000000327805 */ /* 0x000fe2000001ff00 */
[----:B------:R-:W-:Y:S01]  /*2450*/  PRMT R27, R6, 0x5410, R7 ;  /* 0x00005410061b7816 */ /* 0x000fe20000000007 */
[----:B------:R-:W-:Y:S01]  /*2460*/  IMAD.MOV.U32 R7, RZ, RZ, R46 ;  /* 0x000000ffff077224 */ /* 0x000fe200078e002e */
[----:B------:R-:W-:Y:S01]  /*2470*/  PRMT R26, R4, 0x5410, R5 ;  /* 0x00005410041a7816 */ /* 0x000fe20000000005 */
[----:B------:R-:W-:Y:S01]  /*2480*/  IMAD.MOV.U32 R5, RZ, RZ, R40 ;  /* 0x000000ffff057224 */ /* 0x000fe200078e0028 */
[----:B------:R-:W-:Y:S01]  /*2490*/  MOV R6, R47 ;  /* 0x0000002f00067202 */ /* 0x000fe20000000f00 */
[----:B------:R-:W-:Y:S01]  /*24a0*/  CS2R R48, SRZ ;  /* 0x0000000000307805 */ /* 0x000fe2000001ff00 */
[----:B------:R-:W-:Y:S02]  /*24b0*/  MOV R4, R41 ;  /* 0x0000002900047202 */ /* 0x000fe40000000f00 */
[----:B------:R-:W-:Y:S02]  /*24c0*/  PRMT R45, R7, 0x5410, R6 ;  /* 0x00005410072d7816 */ /* 0x000fe40000000006 */
[----:B------:R-:W-:Y:S01]  /*24d0*/  PRMT R42, R5, 0x5410, R4 ;  /* 0x00005410052a7816 */ /* 0x000fe20000000004 */
[----:B------:R-:W-:-:S05]  /*24e0*/  @P5 BRA `(.L_x_62) ;  /* 0x0000014000005947 */ /* 0x000fca0003800000 */
[----:B------:R-:W-:Y:S01]  /*24f0*/  IADD3 R4, P1, P0, R110, R38, R174 ;  /* 0x000000266e047210 */ /* 0x000fe2000783e0ae */
[----:B------:R-:W-:Y:S01]  /*2500*/  CS2R R14, SRZ ;  /* 0x00000000000e7805 */ /* 0x000fe2000001ff00 */
[----:B------:R-:W-:Y:S01]  /*2510*/  CS2R R48, SRZ ;  /* 0x0000000000307805 */ /* 0x000fe2000001ff00 */
[----:B------:R-:W-:Y:S01]  /*2520*/  CS2R R16, SRZ ;  /* 0x0000000000107805 */ /* 0x000fe2000001ff00 */
[----:B------:R-:W-:Y:S01]  /*2530*/  IADD3.X R7, R115, R43, R155, P1, P0 ;  /* 0x0000002b73077210 */ /* 0x000fe20000fe049b */
[----:B------:R-:W-:Y:S01]  /*2540*/  CS2R R50, SRZ ;  /* 0x0000000000327805 */ /* 0x000fe2000001ff00 */
[----:B------:R-:W-:Y:S04]  /*2550*/  IADD3 R5, P1, P0, R108, R72, R172 ;  /* 0x000000486c057210 */ /* 0x000fe8000783e0ac */
[----:B------:R-:W-:Y:S02]  /*2560*/  IADD3.X R8, R114, R44, R156, P1, P0 ;  /* 0x0000002c72087210 */ /* 0x000fe40000fe049c */
[C---:B------:R-:W-:Y:S04]  /*2570*/  LEA R6, P0, R4.reuse, c[0x0][0x270], 0x1 ;  /* 0x00009c0004067a11 */ /* 0x040fe800078008ff */
[----:B------:R-:W-:Y:S02]  /*2580*/  LEA.HI.X R7, R4, c[0x0][0x274], R7, 0x1, P0 ;  /* 0x00009d0004077a11 */ /* 0x000fe400000f0c07 */
[C---:B------:R-:W-:Y:S04]  /*2590*/  LEA R4, P0, R5.reuse, c[0x0][0x288], 0x1 ;  /* 0x0000a20005047a11 */ /* 0x040fe800078008ff */
[----:B------:R-:W-:Y:S02]  /*25a0*/  LEA.HI.X R5, R5, c[0x0][0x28c], R8, 0x1, P0 ;  /* 0x0000a30005057a11 */ /* 0x000fe400000f0c08 */
[----:B------:R-:W-:Y:S11]  /*25b0*/  ISETP.GE.AND P0, PT, R32, c[0x0][0x27c], PT ;  /* 0x00009f0020007a0c */ /* 0x000ff60003f06270 */
[----:B------:R-:W-:Y:S02]  /*25c0*/  @!UPT UIADD3 URZ, URZ, URZ, URZ ;  /* 0x0000003f3f3ff290 */ /* 0x000fe4000fffe03f */
[----:B------:R1:W5:Y:S04]  /*25d0*/  @!P0 LDG.E.64 R14, [R6.64] ;  /* 0x00000016060e8981 */ /* 0x000368000c1e1b00 */
[----:B------:R1:W5:Y:S01]  /*25e0*/  @!P0 LDG.E.64 R48, [R4.64] ;  /* 0x0000001604308981 */ /* 0x000362000c1e1b00 */
[----:B------:R-:W-:Y:S11]  /*25f0*/  ISETP.GE.AND P0, PT, R34, c[0x0][0x27c], PT ;  /* 0x00009f0022007a0c */ /* 0x000ff60003f06270 */
[----:B------:R-:W-:Y:S02]  /*2600*/  @!UPT UIADD3 URZ, URZ, URZ, URZ ;  /* 0x0000003f3f3ff290 */ /* 0x000fe4000fffe03f */
[----:B------:R1:W5:Y:S04]  /*2610*/  @!P0 LDG.E.64 R16, [R6.64+0x20] ;  /* 0x0000201606108981 */ /* 0x000368000c1e1b00 */
[----:B------:R1:W5:Y:S02]  /*2620*/  @!P0 LDG.E.64 R50, [R4.64+0x20] ;  /* 0x0000201604328981 */ /* 0x000364000c1e1b00 */
.L_x_62:
[----:B------:R-:W-:Y:S05]  /*2630*/  BSYNC B0 ;  /* 0x0000000000007941 */ /* 0x000fea0003800000 */
.L_x_61:
        /* <DEDUP_REMOVED lines=14> */
[----:B------:R-:W-:Y:S01]  /*2720*/  MOV R4, R49 ;  /* 0x0000003100047202 */ /* 0x000fe20000000f00 */
[----:B------:R-:W-:Y:S01]  /*2730*/  CS2R R54, SRZ ;  /* 0x0000000000367805 */ /* 0x000fe2000001ff00 */
[----:B------:R-:W-:Y:S01]  /*2740*/  PRMT R61, R7, 0x5410, R6 ;  /* 0x00005410073d7816 */ /* 0x000fe20000000006 */
[----:B------:R-:W-:Y:S01]  /*2750*/  CS2R R52, SRZ ;  /* 0x0000000000347805 */ /* 0x000fe2000001ff00 */
        /* <DEDUP_REMOVED lines=22> */
.L_x_64:
[----:B------:R-:W-:Y:S05]  /*28c0*/  BSYNC B0 ;  /* 0x0000000000007941 */ /* 0x000fea0003800000 */
.L_x_63:
        /* <DEDUP_REMOVED lines=38> */
.L_x_66:
[----:B------:R-:W-:Y:S05]  /*2b30*/  BSYNC B0 ;  /* 0x0000000000007941 */ /* 0x000fea0003800000 */
.L_x_65:
[----:B-1---5:R-:W-:Y:S01]  /*2b40*/  MOV R5, R24 ;  /* 0x0000001800057202 */ /* 0x022fe20000000f00 */
[----:B------:R1:W2:Y:S01]  /*2b50*/  SHFL.IDX PT, R70, R89, RZ, 0x1c1f ;  /* 0x001c1fff59467589 */ /* 0x0002a200000e0000 */
[----:B------:R-:W-:Y:S01]  /*2b60*/  IMAD.MOV.U32 R7, RZ, RZ, R28 ;  /* 0x000000ffff077224 */ /* 0x000fe200078e001c */
[----:B------:R-:W-:Y:S01]  /*2b70*/  BSSY B1, `(.L_x_67) ;  /* 0x0000081000017945 */ /* 0x000fe20003800000 */
[----:B------:R-:W-:Y:S02]  /*2b80*/  IMAD.MOV.U32 R6, RZ, RZ, R29 ;  /* 0x000000ffff067224 */ /* 0x000fe400078e001d */
[----:B------:R-:W-:Y:S01]  /*2b90*/  IMAD.MOV.U32 R4, RZ, RZ, R25 ;  /* 0x000000ffff047224 */ /* 0x000fe200078e0019 */
[----:B------:R1:W3:Y:S02]  /*2ba0*/  SHFL.IDX PT, R68, R90, RZ, 0x1c1f ;  /* 0x001c1fff5a447589 */ /* 0x0002e400000e0000 */
[----:B------:R-:W-:Y:S01]  /*2bb0*/  PRMT R39, R6, 0x5410, R7 ;  /* 0x0000541006277816 */ /* 0x000fe20000000007 */
[----:B------:R-:W-:Y:S01]  /*2bc0*/  IMAD.MOV.U32 R7, RZ, RZ, R58 ;  /* 0x000000ffff077224 */ /* 0x000fe200078e003a */
[----:B------:R-:W-:Y:S01]  /*2bd0*/  PRMT R38, R4, 0x5410, R5 ;  /* 0x0000541004267816 */ /* 0x000fe20000000005 */
[----:B------:R-:W-:Y:S01]  /*2be0*/  IMAD.MOV.U32 R5, RZ, RZ, R56 ;  /* 0x000000ffff057224 */ /* 0x000fe200078e0038 */
[----:B------:R-:W-:Y:S02]  /*2bf0*/  MOV R6, R59 ;  /* 0x0000003b00067202 */ /* 0x000fe40000000f00 */
[----:B------:R-:W-:Y:S02]  /*2c00*/  MOV R4, R57 ;  /* 0x0000003900047202 */ /* 0x000fe40000000f00 */
[----:B------:R-:W-:Y:S02]  /*2c10*/  PRMT R65, R7, 0x5410, R6 ;  /* 0x0000541007417816 */ /* 0x000fe40000000006 */
[----:B------:R-:W-:Y:S01]  /*2c20*/  PRMT R64, R5, 0x5410, R4 ;  /* 0x0000541005407816 */ /* 0x000fe20000000004 */
[----:B------:R-:W-:-:S05]  /*2c30*/  @P4 BRA `(.L_x_68) ;  /* 0x0000074000004947 */ /* 0x000fca0003800000 */
[----:B------:R-:W-:Y:S01]  /*2c40*/  ISETP.NE.AND P0, PT, R102, RZ, PT ;  /* 0x000000ff6600720c */ /* 0x000fe20003f05270 */
[----:B------:R-:W-:Y:S01]  /*2c50*/  @!UPT UIADD3 URZ, URZ, URZ, URZ ;  /* 0x0000003f3f3ff290 */ /* 0x000fe2000fffe03f */
[----:B------:R-:W-:Y:S11]  /*2c60*/  BSSY B0, `(.L_x_69) ;  /* 0x0000038000007945 */ /* 0x000ff60003800000 */
[----:B------:R-:W-:-:S05]  /*2c70*/  @P0 BRA `(.L_x_70) ;  /* 0x0000036000000947 */ /* 0x000fca0003800000 */
[C---:B---3--:R-:W-:Y:S01]  /*2c80*/  LEA R66, P0, R18.reuse, R68, 0x1 ;  /* 0x0000004412427211 */ /* 0x048fe200078008ff */
[----:B------:R-:W3:Y:S03]  /*2c90*/  LDS.128 R8, [R92+0x3800] ;  /* 0x003800005c087984 */ /* 0x000ee60000000c00 */
[----:B--2---:R-:W-:Y:S02]  /*2ca0*/  LEA.HI.X R67, R18, R70, R19, 0x1, P0 ;  /* 0x0000004612437211 */ /* 0x004fe400000f0c13 */
[----:B------:R-:W-:Y:S11]  /*2cb0*/  ISETP.GE.AND P0, PT, R32, c[0x0][0x27c], PT ;  /* 0x00009f0020007a0c */ /* 0x000ff60003f06270 */
[----:B------:R-:W-:Y:S02]  /*2cc0*/  @!UPT UIADD3 URZ, URZ, URZ, URZ ;  /* 0x0000003f3f3ff290 */ /* 0x000fe4000fffe03f */
[----:B------:R-:W-:Y:S02]  /*2cd0*/  @!P0 SHF.R.U64 R4, R40, 0x10, R41 ;  /* 0x0000001028048819 */ /* 0x000fe40000001229 */
[--C-:B------:R-:W-:Y:S02]  /*2ce0*/  @!P0 SHF.R.U64 R2, R2, 0x10, R3.reuse ;  /* 0x0000001002028819 */ /* 0x100fe40000001203 */
[----:B------:R-:W-:Y:S02]  /*2cf0*/  @!P0 SHF.R.U32.HI R3, RZ, 0x10, R3 ;  /* 0x00000010ff038819 */ /* 0x000fe40000011603 */
[----:B------:R-:W-:Y:S02]  /*2d00*/  @!P0 SHF.R.U32.HI R43, RZ, 0x10, R41 ;  /* 0x00000010ff2b8819 */ /* 0x000fe40000011629 */
[----:B------:R-:W-:Y:S02]  /*2d10*/  @!P0 PRMT R41, R42, 0x5410, R4 ;  /* 0x000054102a298816 */ /* 0x000fe40000000004 */
[C---:B------:R-:W-:Y:S02]  /*2d20*/  @!P0 PRMT R2, R26.reuse, 0x5432, R2 ;  /* 0x000054321a028816 */ /* 0x040fe40000000002 */
[----:B------:R-:W-:Y:S01]  /*2d30*/  @!P0 PRMT R6, R26, 0x5410, R3 ;  /* 0x000054101a068816 */ /* 0x000fe20000000003 */
[C---:B------:R-:W-:Y:S01]  /*2d40*/  @!P0 IMAD.U32 R26, R41.reuse, 0x10000, RZ ;  /* 0x00010000291a8824 */ /* 0x040fe200078e00ff */
[C---:B------:R-:W-:Y:S01]  /*2d50*/  @!P0 LOP3.LUT R5, R2.reuse, 0xffff0000, RZ, 0xc0, !PT ;  /* 0xffff000002058812 */ /* 0x040fe200078ec0ff */
[----:B------:R-:W-:Y:S01]  /*2d60*/  @!P0 IMAD.U32 R7, R2, 0x10000, RZ ;  /* 0x0001000002078824 */ /* 0x000fe200078e00ff */
[----:B------:R-:W-:Y:S02]  /*2d70*/  @!P0 LOP3.LUT R41, R41, 0xffff0000, RZ, 0xc0, !PT ;  /* 0xffff000029298812 */ /* 0x000fe400078ec0ff */
[----:B------:R-:W-:Y:S01]  /*2d80*/  @!P0 PRMT R43, R42, 0x5432, R43 ;  /* 0x000054322a2b8816 */ /* 0x000fe2000000002b */
[C---:B---3--:R-:W-:Y:S01]  /*2d90*/  @!P0 IMAD.U32 R40, R8.reuse, 0x10000, RZ ;  /* 0x0001000008288824 */ /* 0x048fe200078e00ff */
[----:B------:R-:W-:Y:S02]  /*2da0*/  @!P0 LOP3.LUT R3, R8, 0xffff0000, RZ, 0xc0, !PT ;  /* 0xffff000008038812 */ /* 0x000fe400078ec0ff */
[C---:B------:R-:W-:Y:S02]  /*2db0*/  @!P0 LOP3.LUT R4, R9.reuse, 0xffff0000, RZ, 0xc0, !PT ;  /* 0xffff000009048812 */ /* 0x040fe400078ec0ff */
[----:B------:R-:W-:Y:S01]  /*2dc0*/  @!P0 SHF.L.U32 R42, R9, 0x10, RZ ;  /* 0x00000010092a8819 */ /* 0x000fe200000006ff */
[C---:B------:R-:W-:Y:S02]  /*2dd0*/  @!P0 FMUL.FTZ R44, R3.reuse, R26 ;  /* 0x0000001a032c8220 */ /* 0x040fe40000410000 */
[----:B------:R-:W-:Y:S02]  /*2de0*/  @!P0 FMUL.FTZ R2, R3, R7 ;  /* 0x0000000703028220 */ /* 0x000fe40000410000 */
[----:B------:R-:W-:Y:S02]  /*2df0*/  @!P0 FMUL.FTZ R69, R4, R41 ;  /* 0x0000002904458220 */ /* 0x000fe40000410000 */
[----:B------:R-:W-:Y:S01]  /*2e00*/  @!P0 FFMA.FTZ R73, R40, R7, -R44 ;  /* 0x0000000728498223 */ /* 0x000fe2000001082c */
[----:B------:R-:W-:Y:S01]  /*2e10*/  @!P0 SHF.L.U32 R7, R6, 0x10, RZ ;  /* 0x0000001006078819 */ /* 0x000fe200000006ff */
[-C--:B------:R-:W-:Y:S01]  /*2e20*/  @!P0 FMUL.FTZ R3, R4, R5.reuse ;  /* 0x0000000504038220 */ /* 0x080fe20000410000 */
[----:B------:R-:W-:Y:S01]  /*2e30*/  @!P0 LOP3.LUT R4, R10, 0xffff0000, RZ, 0xc0, !PT ;  /* 0xffff00000a048812 */ /* 0x000fe200078ec0ff */
[----:B------:R-:W-:Y:S01]  /*2e40*/  @!P0 FFMA.FTZ R2, R26, R40, R2 ;  /* 0x000000281a028223 */ /* 0x000fe20000010002 */
[----:B------:R-:W-:Y:S01]  /*2e50*/  @!P0 LOP3.LUT R6, R6, 0xffff0000, RZ, 0xc0, !PT ;  /* 0xffff000006068812 */ /* 0x000fe200078ec0ff */
[C---:B------:R-:W-:Y:S01]  /*2e60*/  @!P0 IMAD.U32 R26, R43.reuse, 0x10000, RZ ;  /* 0x000100002b1a8824 */ /* 0x040fe200078e00ff */
[----:B------:R-:W-:Y:S01]  /*2e70*/  @!P0 LOP3.LUT R43, R43, 0xffff0000, RZ, 0xc0, !PT ;  /* 0xffff00002b2b8812 */ /* 0x000fe200078ec0ff */
[----:B------:R-:W-:Y:S01]  /*2e80*/  @!P0 FFMA.FTZ R72, R42, R5, -R69 ;  /* 0x000000052a488223 */ /* 0x000fe20000010845 */
[C---:B------:R-:W-:Y:S01]  /*2e90*/  @!P0 LOP3.LUT R5, R11.reuse, 0xffff0000, RZ, 0xc0, !PT ;  /* 0xffff00000b058812 */ /* 0x040fe200078ec0ff */
[----:B------:R-:W-:Y:S01]  /*2ea0*/  @!P0 IMAD.U32 R40, R10, 0x10000, RZ ;  /* 0x000100000a288824 */ /* 0x000fe200078e00ff */
[----:B------:R-:W-:Y:S01]  /*2eb0*/  @!P0 F2FP.BF16.PACK_AB R2, R2, R73 ;  /* 0x000000490202823e */ /* 0x000fe200000010ff */
[C---:B------:R-:W-:Y:S02]  /*2ec0*/  @!P0 FMUL.FTZ R69, R4.reuse, R26 ;  /* 0x0000001a04458220 */ /* 0x040fe40000410000 */
[----:B------:R-:W-:Y:S02]  /*2ed0*/  @!P0 FMUL.FTZ R4, R4, R7 ;  /* 0x0000000704048220 */ /* 0x000fe40000410000 */
[----:B------:R-:W-:Y:S02]  /*2ee0*/  @!P0 IMAD.U32 R44, R11, 0x10000, RZ ;  /* 0x000100000b2c8824 */ /* 0x000fe400078e00ff */
[C---:B------:R-:W-:Y:S02]  /*2ef0*/  @!P0 FMUL.FTZ R71, R5.reuse, R43 ;  /* 0x0000002b05478220 */ /* 0x040fe40000410000 */
[----:B------:R-:W-:Y:S02]  /*2f00*/  @!P0 FMUL.FTZ R5, R5, R6 ;  /* 0x0000000605058220 */ /* 0x000fe40000410000 */
[----:B------:R-:W-:Y:S02]  /*2f10*/  @!P0 FFMA.FTZ R3, R41, R42, R3 ;  /* 0x0000002a29038223 */ /* 0x000fe40000010003 */
[----:B------:R-:W-:Y:S02]  /*2f20*/  @!P0 FFMA.FTZ R4, R26, R40, R4 ;  /* 0x000000281a048223 */ /* 0x000fe40000010004 */
[----:B------:R-:W-:Y:S01]  /*2f30*/  @!P0 FFMA.FTZ R69, R40, R7, -R69 ;  /* 0x0000000728458223 */ /* 0x000fe20000010845 */
[----:B------:R-:W-:Y:S01]  /*2f40*/  @!P0 F2FP.BF16.PACK_AB R3, R3, R72 ;  /* 0x000000480303823e */ /* 0x000fe200000010ff */
[----:B------:R-:W-:Y:S02]  /*2f50*/  @!P0 FFMA.FTZ R71, R44, R6, -R71 ;  /* 0x000000062c478223 */ /* 0x000fe40000010847 */
[----:B------:R-:W-:Y:S01]  /*2f60*/  @!P0 FFMA.FTZ R5, R43, R44, R5 ;  /* 0x0000002c2b058223 */ /* 0x000fe20000010005 */
[----:B------:R-:W-:Y:S01]  /*2f70*/  @!P0 F2FP.BF16.PACK_AB R4, R4, R69 ;  /* 0x000000450404823e */ /* 0x000fe200000010ff */
[----:B------:R-:W-:Y:S01]  /*2f80*/  @!P0 IMAD.MOV.U32 R8, RZ, RZ, R2 ;  /* 0x000000ffff088224 */ /* 0x000fe200078e0002 */
[----:B------:R-:W-:Y:S02]  /*2f90*/  @!P0 MOV R9, R3 ;  /* 0x0000000300098202 */ /* 0x000fe40000000f00 */
[----:B------:R-:W-:Y:S01]  /*2fa0*/  @!P0 F2FP.BF16.PACK_AB R5, R5, R71 ;  /* 0x000000470505823e */ /* 0x000fe200000010ff */
[----:B------:R-:W-:Y:S03]  /*2fb0*/  @!P0 IMAD.MOV.U32 R10, RZ, RZ, R4 ;  /* 0x000000ffff0a8224 */ /* 0x000fe600078e0004 */
[----:B------:R-:W-:Y:S05]  /*2fc0*/  @!P0 MOV R11, R5 ;  /* 0x00000005000b8202 */ /* 0x000fea0000000f00 */
[----:B------:R2:W-:Y:S02]  /*2fd0*/  ST.E.128 [R66.64], R8 ;  /* 0x0000000842007985 */ /* 0x0005e4000c101d16 */
.L_x_70:
[----:B------:R-:W-:Y:S05]  /*2fe0*/  BSYNC B0 ;  /* 0x0000000000007941 */ /* 0x000fea0003800000 */
.L_x_69:
[----:B------:R-:W-:Y:S11]  /*2ff0*/  ISETP.NE.AND P0, PT, R117, RZ, PT ;  /* 0x000000ff7500720c */ /* 0x000ff60003f05270 */
[----:B------:R-:W-:Y:S02]  /*3000*/  @!UPT UIADD3 URZ, URZ, URZ, URZ ;  /* 0x0000003f3f3ff290 */ /* 0x000fe4000fffe03f */
[----:B------:R-:W-:-:S05]  /*3010*/  @P0 BRA `(.L_x_68) ;  /* 0x0000036000000947 */ /* 0x000fca0003800000 */
[C---:B---3--:R-:W-:Y:S01]  /*3020*/  LEA R42, P0, R83.reuse, R68, 0x1 ;  /* 0x00000044532a7211 */ /* 0x048fe200078008ff */
[----:B--2---:R-:W2:Y:S03]  /*3030*/  LDS.128 R8, [R93+0x3800] ;  /* 0x003800005d087984 */ /* 0x004ea60000000c00 */
[----:B------:R-:W-:Y:S02]  /*3040*/  LEA.HI.X R43, R83, R70, R94, 0x1, P0 ;  /* 0x00000046532b7211 */ /* 0x000fe400000f0c5e */
[----:B------:R-:W-:Y:S11]  /*3050*/  ISETP.GE.AND P0, PT, R34, c[0x0][0x27c], PT ;  /* 0x00009f0022007a0c */ /* 0x000ff60003f06270 */
[----:B------:R-:W-:Y:S02]  /*3060*/  @!UPT UIADD3 URZ, URZ, URZ, URZ ;  /* 0x0000003f3f3ff290 */ /* 0x000fe4000fffe03f */
[----:B------:R-:W-:Y:S02]  /*3070*/  @!P0 SHF.R.U64 R26, R46, 0x10, R47 ;  /* 0x000000102e1a8819 */ /* 0x000fe4000000122f */
[--C-:B------:R-:W-:Y:S02]  /*3080*/  @!P0 SHF.R.U64 R2, R12, 0x10, R13.reuse ;  /* 0x000000100c028819 */ /* 0x100fe4000000120d */
[----:B------:R-:W-:Y:S02]  /*3090*/  @!P0 SHF.R.U32.HI R3, RZ, 0x10, R13 ;  /* 0x00000010ff038819 */ /* 0x000fe4000001160d */
[----:B------:R-:W-:Y:S02]  /*30a0*/  @!P0 PRMT R26, R45, 0x5410, R26 ;  /* 0x000054102d1a8816 */ /* 0x000fe4000000001a */
[C---:B------:R-:W-:Y:S02]  /*30b0*/  @!P0 PRMT R2, R27.reuse, 0x5432, R2 ;  /* 0x000054321b028816 */ /* 0x040fe40000000002 */
[----:B------:R-:W-:Y:S01]  /*30c0*/  @!P0 PRMT R6, R27, 0x5410, R3 ;  /* 0x000054101b068816 */ /* 0x000fe20000000003 */
[----:B------:R-:W-:Y:S01]  /*30d0*/  @!P0 IMAD.U32 R12, R26, 0x10000, RZ ;  /* 0x000100001a0c8824 */ /* 0x000fe200078e00ff */
[----:B------:R-:W-:Y:S01]  /*30e0*/  @!P0 SHF.R.U32.HI R40, RZ, 0x10, R47 ;  /* 0x00000010ff288819 */ /* 0x000fe2000001162f */
[----:B------:R-:W-:Y:S01]  /*30f0*/  @!P0 IMAD.U32 R7, R2, 0x10000, RZ ;  /* 0x0001000002078824 */ /* 0x000fe200078e00ff */
[----:B------:R-:W-:Y:S02]  /*3100*/  @!P0 LOP3.LUT R26, R26, 0xffff0000, RZ, 0xc0, !PT ;  /* 0xffff00001a1a8812 */ /* 0x000fe400078ec0ff */
[----:B------:R-:W-:Y:S02]  /*3110*/  @!P0 LOP3.LUT R5, R2, 0xffff0000, RZ, 0xc0, !PT ;  /* 0xffff000002058812 */ /* 0x000fe400078ec0ff */
[----:B------:R-:W-:Y:S01]  /*3120*/  @!P0 PRMT R40, R45, 0x5432, R40 ;  /* 0x000054322d288816 */ /* 0x000fe20000000028 */
[C---:B--2---:R-:W-:Y:S01]  /*3130*/  @!P0 IMAD.U32 R13, R8.reuse, 0x10000, RZ ;  /* 0x00010000080d8824 */ /* 0x044fe200078e00ff */
[----:B------:R-:W-:Y:S02]  /*3140*/  @!P0 LOP3.LUT R3, R8, 0xffff0000, RZ, 0xc0, !PT ;  /* 0xffff000008038812 */ /* 0x000fe400078ec0ff */
[C---:B------:R-:W-:Y:S02]  /*3150*/  @!P0 LOP3.LUT R4, R9.reuse, 0xffff0000, RZ, 0xc0, !PT ;  /* 0xffff000009048812 */ /* 0x040fe400078ec0ff */
[----:B------:R-:W-:Y:S01]  /*3160*/  @!P0 SHF.L.U32 R27, R9, 0x10, RZ ;  /* 0x00000010091b8819 */ /* 0x000fe200000006ff */
[C---:B------:R-:W-:Y:S02]  /*3170*/  @!P0 FMUL.FTZ R41, R3.reuse, R12 ;  /* 0x0000000c03298220 */ /* 0x040fe40000410000 */
[-C--:B------:R-:W-:Y:S02]  /*3180*/  @!P0 FMUL.FTZ R2, R3, R7.reuse ;  /* 0x0000000703028220 */ /* 0x080fe40000410000 */
[----:B------:R-:W-:Y:S02]  /*3190*/  @!P0 FMUL.FTZ R44, R4, R26 ;  /* 0x0000001a042c8220 */ /* 0x000fe40000410000 */
[----:B------:R-:W-:Y:S01]  /*31a0*/  @!P0 FFMA.FTZ R47, R13, R7, -R41 ;  /* 0x000000070d2f8223 */ /* 0x000fe20000010829 */
[----:B------:R-:W-:Y:S01]  /*31b0*/  @!P0 SHF.L.U32 R7, R6, 0x10, RZ ;  /* 0x0000001006078819 */ /* 0x000fe200000006ff */
[----:B------:R-:W-:Y:S01]  /*31c0*/  @!P0 FMUL.FTZ R3, R4, R5 ;  /* 0x0000000504038220 */ /* 0x000fe20000410000 */
        /* <DEDUP_REMOVED lines=27> */
.L_x_68:
[----:B------:R-:W-:Y:S05]  /*3380*/  BSYNC B1 ;  /* 0x0000000000017941 */ /* 0x000fea0003800000 */
.L_x_67:
[----:B--2---:R2:W4:Y:S01]  /*3390*/  SHFL.IDX PT, R43, R89, 0x1, 0x1c1f ;  /* 0x003c1f00592b7f89 */ /* 0x00452200000e0000 */
[----:B------:R-:W-:Y:S03]  /*33a0*/  BSSY B1, `(.L_x_71) ;  /* 0x0000077000017945 */ /* 0x000fe60003800000 */
[----:B------:R2:W1:Y:S01]  /*33b0*/  SHFL.IDX PT, R42, R90, 0x1, 0x1c1f ;  /* 0x003c1f005a2a7f89 */ /* 0x00046200000e0000 */
[----:B------:R-:W-:-:S05]  /*33c0*/  @P5 BRA `(.L_x_72) ;  /* 0x0000074000005947 */ /* 0x000fca0003800000 */
[----:B------:R-:W-:Y:S01]  /*33d0*/  ISETP.NE.AND P0, PT, R102, RZ, PT ;  /* 0x000000ff6600720c */ /* 0x000fe20003f05270 */
[----:B------:R-:W-:Y:S01]  /*33e0*/  @!UPT UIADD3 URZ, URZ, URZ, URZ ;  /* 0x0000003f3f3ff290 */ /* 0x000fe2000fffe03f */
[----:B------:R-:W-:Y:S11]  /*33f0*/  BSSY B0, `(.L_x_73) ;  /* 0x0000038000007945 */ /* 0x000ff60003800000 */
[----:B------:R-:W-:-:S05]  /*3400*/  @P0 BRA `(.L_x_74) ;  /* 0x0000036000000947 */ /* 0x000fca0003800000 */
[C---:B-1----:R-:W-:Y:S01]  /*3410*/  LEA R40, P0, R18.reuse, R42, 0x1 ;  /* 0x0000002a12287211 */ /* 0x042fe200078008ff */
[----:B------:R-:W1:Y:S03]  /*3420*/  LDS.128 R8, [R92+0x4800] ;  /* 0x004800005c087984 */ /* 0x000e660000000c00 */
[----:B----4-:R-:W-:Y:S02]  /*3430*/  LEA.HI.X R41, R18, R43, R19, 0x1, P0 ;  /* 0x0000002b12297211 */ /* 0x010fe400000f0c13 */
        /* <DEDUP_REMOVED lines=14> */
[C---:B-1----:R-:W-:Y:S01]  /*3520*/  @!P0 IMAD.U32 R13, R8.reuse, 0x10000, RZ ;  /* 0x00010000080d8824 */ /* 0x042fe200078e00ff */
        /* <DEDUP_REMOVED lines=22> */
[-C--:B------:R-:W-:Y:S02]  /*3690*/  @!P0 FMUL.FTZ R5, R5, R6.reuse ;  /* 0x0000000605058220 */ /* 0x080fe40000410000 */
        /* <DEDUP_REMOVED lines=13> */
.L_x_74:
[----:B------:R-:W-:Y:S05]  /*3770*/  BSYNC B0 ;  /* 0x0000000000007941 */ /* 0x000fea0003800000 */
.L_x_73:
[----:B------:R-:W-:Y:S11]  /*3780*/  ISETP.NE.AND P0, PT, R117, RZ, PT ;  /* 0x000000ff7500720c */ /* 0x000ff60003f05270 */
[----:B------:R-:W-:Y:S02]  /*3790*/  @!UPT UIADD3 URZ, URZ, URZ, URZ ;  /* 0x0000003f3f3ff290 */ /* 0x000fe4000fffe03f */
        /* <DEDUP_REMOVED lines=55> */
.L_x_72:
[----:B------:R-:W-:Y:S05]  /*3b10*/  BSYNC B1 ;  /* 0x0000000000017941 */ /* 0x000fea0003800000 */
.L_x_71:
[----:B------:R2:W4:Y:S01]  /*3b20*/  SHFL.IDX PT, R31, R89, 0x2, 0x1c1f ;  /* 0x005c1f00591f7f89 */ /* 0x00052200000e0000 */
[----:B------:R-:W-:Y:S03]  /*3b30*/  BSSY B1, `(.L_x_75) ;  /* 0x0000077000017945 */ /* 0x000fe60003800000 */
[----:B------:R2:W3:Y:S01]  /*3b40*/  SHFL.IDX PT, R30, R90, 0x2, 0x1c1f ;  /* 0x005c1f005a1e7f89 */ /* 0x0004e200000e0000 */
[----:B------:R-:W-:-:S05]  /*3b50*/  @P3 BRA `(.L_x_76) ;  /* 0x0000074000003947 */ /* 0x000fca0003800000 */
[----:B------:R-:W-:Y:S01]  /*3b60*/  ISETP.NE.AND P0, PT, R102, RZ, PT ;  /* 0x000000ff6600720c */ /* 0x000fe20003f05270 */
[----:B------:R-:W-:Y:S01]  /*3b70*/  @!UPT UIADD3 URZ, URZ, URZ, URZ ;  /* 0x0000003f3f3ff290 */ /* 0x000fe2000fffe03f */
[----:B------:R-:W-:Y:S11]  /*3b80*/  BSSY B0, `(.L_x_77) ;  /* 0x0000038000007945 */ /* 0x000ff60003800000 */
[----:B------:R-:W-:-:S05]  /*3b90*/  @P0 BRA `(.L_x_78) ;  /* 0x0000036000000947 */ /* 0x000fca0003800000 */
[C---:B-1-3--:R-:W-:Y:S01]  /*3ba0*/  LEA R26, P0, R18.reuse, R30, 0x1 ;  /* 0x0000001e121a7211 */ /* 0x04afe200078008ff */
        /* <DEDUP_REMOVED lines=53> */
.L_x_78:
[----:B------:R-:W-:Y:S05]  /*3f00*/  BSYNC B0 ;  /* 0x0000000000007941 */ /* 0x000fea0003800000 */
.L_x_77:
[----:B------:R-:W-:Y:S11]  /*3f10*/  ISETP.NE.AND P0, PT, R117, RZ, PT ;  /* 0x000000ff7500720c */ /* 0x000ff60003f05270 */
[----:B------:R-:W-:Y:S02]  /*3f20*/  @!UPT UIADD3 URZ, URZ, URZ, URZ ;  /* 0x0000003f3f3ff290 */ /* 0x000fe4000fffe03f */
        /* <DEDUP_REMOVED lines=55> */
.L_x_76:
[----:B------:R-:W-:Y:S05]  /*42a0*/  BSYNC B1 ;  /* 0x0000000000017941 */ /* 0x000fea0003800000 */
.L_x_75:
[----:B-1----:R1:W2:Y:S04]  /*42b0*/  SHFL.IDX PT, R27, R89, 0x3, 0x1c1f ;  /* 0x007c1f00591b7f89 */ /* 0x0022a800000e0000 */
[----:B------:R1:W4:Y:S01]  /*42c0*/  SHFL.IDX PT, R26, R90, 0x3, 0x1c1f ;  /* 0x007c1f005a1a7f89 */ /* 0x00032200000e0000 */
[----:B------:R-:W-:-:S05]  /*42d0*/  @P2 BRA `(.L_x_79) ;  /* 0x000030f000002947 */ /* 0x000fca0003800000 */
[----:B------:R-:W-:Y:S01]  /*42e0*/  ISETP.NE.AND P0, PT, R102, RZ, PT ;  /* 0x000000ff6600720c */ /* 0x000fe20003f05270 */
[----:B------:R-:W-:Y:S01]  /*42f0*/  @!UPT UIADD3 URZ, URZ, URZ, URZ ;  /* 0x0000003f3f3ff290 */ /* 0x000fe2000fffe03f */
[----:B------:R-:W-:Y:S11]  /*4300*/  BSSY B0, `(.L_x_80) ;  /* 0x0000038000007945 */ /* 0x000ff60003800000 */
[----:B------:R-:W-:-:S05]  /*4310*/  @P0 BRA `(.L_x_81) ;  /* 0x0000036000000947 */ /* 0x000fca0003800000 */
[C---:B----4-:R-:W-:Y:S01]  /*4320*/  LEA R22, P0, R18.reuse, R26, 0x1 ;  /* 0x0000001a12167211 */ /* 0x050fe200078008ff */
[----:B------:R-:W4:Y:S03]  /*4330*/  LDS.128 R8, [R92+0x6800] ;  /* 0x006800005c087984 */ /* 0x000f260000000c00 */
[----:B--2---:R-:W-:Y:S02]  /*4340*/  LEA.HI.X R23, R18, R27, R19, 0x1, P0 ;  /* 0x0000001b12177211 */ /* 0x004fe400000f0c13 */
        /* <DEDUP_REMOVED lines=14> */
[C---:B----4-:R-:W-:Y:S01]  /*4430*/  @!P0 IMAD.U32 R13, R8.reuse, 0x10000, RZ ;  /* 0x00010000080d8824 */ /* 0x050fe200078e00ff */
        /* <DEDUP_REMOVED lines=36> */
.L_x_81:
[----:B------:R-:W-:Y:S05]  /*4680*/  BSYNC B0 ;  /* 0x0000000000007941 */ /* 0x000fea0003800000 */
.L_x_80:
[----:B------:R-:W-:Y:S11]  /*4690*/  ISETP.NE.AND P0, PT, R117, RZ, PT ;  /* 0x000000ff7500720c */ /* 0x000ff60003f05270 */
[----:B------:R-:W-:Y:S02]  /*46a0*/  @!UPT UIADD3 URZ, URZ, URZ, URZ ;  /* 0x0000003f3f3ff290 */ /* 0x000fe4000fffe03f */
[----:B------:R-:W-:-:S05]  /*46b0*/  @P0 BRA `(.L_x_79) ;  /* 0x00002d1000000947 */ /* 0x000fca0003800000 */
[C---:B--2-4-:R-:W-:Y:S01]  /*46c0*/  LEA R22, P0, R83.reuse, R26, 0x1 ;  /* 0x0000001a53167211 */ /* 0x054fe200078008ff */
[----:B------:R-:W2:Y:S03]  /*46d0*/  LDS.128 R8, [R93+0x6800] ;  /* 0x006800005d087984 */ /* 0x000ea60000000c00 */
        /* <DEDUP_REMOVED lines=8> */
[----:B------:R-:W-:Y:S01]  /*4760*/  @!P0 SHF.R.U32.HI R4, RZ, 0x10, R59 ;  /* 0x00000010ff048819 */ /* 0x000fe2000001163b */
[----:B------:R-:W-:Y:S01]  /*4770*/  @!P0 IMAD.U32 R12, R14, 0x10000, RZ ;  /* 0x000100000e0c8824 */ /* 0x000fe200078e00ff */
[----:B------:R-:W-:Y:S01]  /*4780*/  @!P0 PRMT R6, R39, 0x5410, R3 ;  /* 0x0000541027068816 */ /* 0x000fe20000000003 */
[----:B------:R-:W-:Y:S01]  /*4790*/  @!P0 IMAD.U32 R7, R2, 0x10000, RZ ;  /* 0x0001000002078824 */ /* 0x000fe200078e00ff */
[----:B------:R-:W-:Y:S02]  /*47a0*/  @!P0 PRMT R16, R65, 0x5432, R4 ;  /* 0x0000543241108816 */ /* 0x000fe40000000004 */
[----:B------:R-:W-:Y:S02]  /*47b0*/  @!P0 LOP3.LUT R14, R14, 0xffff0000, RZ, 0xc0, !PT ;  /* 0xffff00000e0e8812 */ /* 0x000fe400078ec0ff */
[----:B------:R-:W-:Y:S01]  /*47c0*/  @!P0 LOP3.LUT R5, R2, 0xffff0000, RZ, 0xc0, !PT ;  /* 0xffff000002058812 */ /* 0x000fe200078ec0ff */
        /* <DEDUP_REMOVED lines=36> */
[----:B------:R2:W-:Y:S01]  /*4a10*/  ST.E.128 [R22.64], R8 ;  /* 0x0000000816007985 */ /* 0x0005e2000c101d16 */
[----:B------:R-:W-:-:S05]  /*4a20*/  BRA `(.L_x_79) ;  /* 0x000029a000007947 */ /* 0x000fca0003800000 */
.L_x_58:
[----:B------:R-:W-:Y:S01]  /*4a30*/  ISETP.GE.AND P0, PT, R159, UR9, PT ;  /* 0x000000099f007c0c */ /* 0x000fe2000bf06270 */
[----:B------:R-:W-:Y:S01]  /*4a40*/  CS2R R26, SRZ ;  /* 0x00000000001a7805 */ /* 0x000fe2000001ff00 */
[----:B------:R-:W-:Y:S01]  /*4a50*/  ISETP.NE.AND P6, PT, R102, RZ, PT ;  /* 0x000000ff6600720c */ /* 0x000fe20003fc5270 */
[----:B------:R-:W-:Y:S01]  /*4a60*/  CS2R R24, SRZ ;  /* 0x0000000000187805 */ /* 0x000fe2000001ff00 */
[----:B------:R-:W-:Y:S01]  /*4a70*/  ISETP.GE.OR P4, PT, R18, c[0x0][0x27c], P0 ;  /* 0x00009f0012007a0c */ /* 0x000fe20000786670 */
[----:B------:R-:W-:Y:S01]  /*4a80*/  CS2R R62, SRZ ;  /* 0x00000000003e7805 */ /* 0x000fe2000001ff00 */
[----:B------:R-:W-:Y:S01]  /*4a90*/  ISETP.NE.AND P5, PT, R148, RZ, PT ;  /* 0x000000ff9400720c */ /* 0x000fe20003fa5270 */
[----:B------:R-:W-:Y:S01]  /*4aa0*/  CS2R R60, SRZ ;  /* 0x00000000003c7805 */ /* 0x000fe2000001ff00 */
[----:B------:R-:W-:Y:S01]  /*4ab0*/  IADD3 R133, -R152, c[0x0][0x1d4], RZ ;  /* 0x0000750098857a10 */ /* 0x000fe20007ffe1ff */
[----:B------:R-:W-:Y:S01]  /*4ac0*/  CS2R R22, SRZ ;  /* 0x0000000000167805 */ /* 0x000fe2000001ff00 */
[----:B------:R-:W-:Y:S01]  /*4ad0*/  CS2R R20, SRZ ;  /* 0x0000000000147805 */ /* 0x000fe2000001ff00 */
[----:B------:R-:W-:Y:S01]  /*4ae0*/  CS2R R66, SRZ ;  /* 0x0000000000427805 */ /* 0x000fe2000001ff00 */
[----:B------:R-:W-:Y:S01]  /*4af0*/  CS2R R64, SRZ ;  /* 0x0000000000407805 */ /* 0x000fe2000001ff00 */
[----:B------:R-:W-:Y:S01]  /*4b00*/  CS2R R30, SRZ ;  /* 0x00000000001e7805 */ /* 0x000fe2000001ff00 */
[----:B------:R-:W-:Y:S01]  /*4b10*/  CS2R R28, SRZ ;  /* 0x00000000001c7805 */ /* 0x000fe2000001ff00 */
[----:B------:R-:W-:Y:S01]  /*4b20*/  CS2R R70, SRZ ;  /* 0x0000000000467805 */ /* 0x000fe2000001ff00 */
[----:B------:R-:W-:Y:S01]  /*4b30*/  CS2R R68, SRZ ;  /* 0x0000000000447805 */ /* 0x000fe2000001ff00 */
[----:B------:R-:W-:Y:S01]  /*4b40*/  @!P4 IADD3 R2, P1, P0, R106, R38, R174 ;  /* 0x000000266a02c210 */ /* 0x000fe2000783e0ae */
[----:B------:R-:W-:Y:S01]  /*4b50*/  CS2R R40, SRZ ;  /* 0x0000000000287805 */ /* 0x000fe2000001ff00 */
[----:B------:R1:W2:Y:S01]  /*4b60*/  SHFL.IDX PT, R51, R89, RZ, 0x1c1f ;  /* 0x001c1fff59337589 */ /* 0x0002a200000e0000 */
[----:B------:R-:W-:Y:S01]  /*4b70*/  BSSY B0, `(.L_x_82) ;  /* 0x00000d4000007945 */ /* 0x000fe20003800000 */
[C---:B------:R-:W-:Y:S02]  /*4b80*/  @!P4 IADD3.X R5, R113.reuse, R43, R155, P1, P0 ;  /* 0x0000002b7105c210 */ /* 0x040fe40000fe049b */
[----:B------:R-:W-:Y:S04]  /*4b90*/  @!P4 IADD3 R3, P1, P0, R104, R72, R172 ;  /* 0x000000486803c210 */ /* 0x000fe8000783e0ac */
[----:B------:R-:W-:Y:S01]  /*4ba0*/  @!P4 IADD3.X R8, R112, R44, R156, P1, P0 ;  /* 0x0000002c7008c210 */ /* 0x000fe20000fe049c */
[----:B------:R1:W3:Y:S01]  /*4bb0*/  SHFL.IDX PT, R50, R90, RZ, 0x1c1f ;  /* 0x001c1fff5a327589 */ /* 0x0002e200000e0000 */
[----:B------:R-:W-:Y:S04]  /*4bc0*/  ISETP.GE.AND P0, PT, R158, UR9, PT ;  /* 0x000000099e007c0c */ /* 0x000fe8000bf06270 */
[----:B------:R-:W-:Y:S11]  /*4bd0*/  ISETP.GE.OR P2, PT, R18, c[0x0][0x27c], P0 ;  /* 0x00009f0012007a0c */ /* 0x000ff60000746670 */
[----:B------:R-:W-:Y:S02]  /*4be0*/  @!UPT UIADD3 URZ, URZ, URZ, URZ ;  /* 0x0000003f3f3ff290 */ /* 0x000fe4000fffe03f */
[----:B------:R-:W-:Y:S04]  /*4bf0*/  @!P2 IADD3 R6, P1, P0, R106, R173, R38 ;  /* 0x000000ad6a06a210 */ /* 0x000fe8000783e026 */
[--C-:B------:R-:W-:Y:S02]  /*4c00*/  @!P2 IADD3.X R9, R113, R153, R43.reuse, P1, P0 ;  /* 0x000000997109a210 */ /* 0x100fe40000fe042b */
[----:B------:R-:W-:Y:S04]  /*4c10*/  @!P2 IADD3 R7, P1, P0, R104, R163, R72 ;  /* 0x000000a36807a210 */ /* 0x000fe8000783e048 */
[----:B------:R-:W-:Y:S02]  /*4c20*/  @!P2 IADD3.X R12, R112, R154, R44, P1, P0 ;  /* 0x0000009a700ca210 */ /* 0x000fe40000fe042c */
[----:B------:R-:W-:Y:S04]  /*4c30*/  ISETP.GE.AND P0, PT, R157, UR9, PT ;  /* 0x000000099d007c0c */ /* 0x000fe8000bf06270 */
[----:B------:R-:W-:Y:S11]  /*4c40*/  ISETP.GE.OR P1, PT, R18, c[0x0][0x27c], P0 ;  /* 0x00009f0012007a0c */ /* 0x000ff60000726670 */
[----:B------:R-:W-:Y:S02]  /*4c50*/  @!UPT UIADD3 URZ, URZ, URZ, URZ ;  /* 0x0000003f3f3ff290 */ /* 0x000fe4000fffe03f */
[----:B------:R-:W-:Y:S04]  /*4c60*/  @!P1 IADD3 R10, P3, P0, R106, R170, R38 ;  /* 0x000000aa6a0a9210 */ /* 0x000fe8000787e026 */
[----:B------:R-:W-:Y:S02]  /*4c70*/  @!P1 IADD3.X R13, R113, R120, R43, P3, P0 ;  /* 0x00000078710d9210 */ /* 0x000fe40001fe042b */
[----:B------:R-:W-:Y:S04]  /*4c80*/  @!P1 IADD3 R11, P3, P0, R104, R168, R72 ;  /* 0x000000a8680b9210 */ /* 0x000fe8000787e048 */
[----:B------:R-:W-:Y:S02]  /*4c90*/  @!P1 IADD3.X R14, R112, R121, R44, P3, P0 ;  /* 0x00000079700e9210 */ /* 0x000fe40001fe042c */
[C---:B------:R-:W-:Y:S04]  /*4ca0*/  @!P4 LEA R4, P0, R2.reuse, c[0x0][0x270], 0x1 ;  /* 0x00009c000204ca11 */ /* 0x040fe800078008ff */
[----:B------:R-:W-:Y:S02]  /*4cb0*/  @!P4 LEA.HI.X R5, R2, c[0x0][0x274], R5, 0x1, P0 ;  /* 0x00009d000205ca11 */ /* 0x000fe400000f0c05 */
[C---:B------:R-:W-:Y:S03]  /*4cc0*/  @!P4 LEA R2, P0, R3.reuse, c[0x0][0x288], 0x1 ;  /* 0x0000a2000302ca11 */ /* 0x040fe600078008ff */
[----:B------:R4:W2:Y:S01]  /*4cd0*/  @!P4 LDG.E.128 R20, [R4.64] ;  /* 0x000000160414c981 */ /* 0x0008a2000c1e1d00 */
[----:B------:R-:W-:Y:S02]  /*4ce0*/  @!P4 LEA.HI.X R3, R3, c[0x0][0x28c], R8, 0x1, P0 ;  /* 0x0000a3000303ca11 */ /* 0x000fe400000f0c08 */
[C---:B------:R-:W-:Y:S04]  /*4cf0*/  @!P2 LEA R8, P0, R6.reuse, c[0x0][0x270], 0x1 ;  /* 0x00009c000608aa11 */ /* 0x040fe800078008ff */
[----:B------:R-:W-:Y:S01]  /*4d00*/  @!P2 LEA.HI.X R9, R6, c[0x0][0x274], R9, 0x1, P0 ;  /* 0x00009d000609aa11 */ /* 0x000fe200000f0c09 */
[----:B------:R1:W3:Y:S01]  /*4d10*/  @!P4 LDG.E.128 R60, [R2.64] ;  /* 0x00000016023cc981 */ /* 0x0002e2000c1e1d00 */
[C---:B------:R-:W-:Y:S04]  /*4d20*/  @!P2 LEA R6, P0, R7.reuse, c[0x0][0x288], 0x1 ;  /* 0x0000a2000706aa11 */ /* 0x040fe800078008ff */
[----:B------:R-:W-:Y:S02]  /*4d30*/  @!P2 LEA.HI.X R7, R7, c[0x0][0x28c], R12, 0x1, P0 ;  /* 0x0000a3000707aa11 */ /* 0x000fe400000f0c0c */
[C---:B------:R-:W-:Y:S01]  /*4d40*/  @!P1 LEA R12, P0, R10.reuse, c[0x0][0x270], 0x1 ;  /* 0x00009c000a0c9a11 */ /* 0x040fe200078008ff */
[----:B------:R1:W3:Y:S03]  /*4d50*/  @!P2 LDG.E.128 R24, [R8.64] ;  /* 0x000000160818a981 */ /* 0x0002e6000c1e1d00 */
[----:B------:R-:W-:Y:S02]  /*4d60*/  @!P1 LEA.HI.X R13, R10, c[0x0][0x274], R13, 0x1, P0 ;  /* 0x00009d000a0d9a11 */ /* 0x000fe400000f0c0d */
[C---:B------:R-:W-:Y:S03]  /*4d70*/  @!P1 LEA R10, P0, R11.reuse, c[0x0][0x288], 0x1 ;  /* 0x0000a2000b0a9a11 */ /* 0x040fe600078008ff */
[----:B------:R1:W3:Y:S01]  /*4d80*/  @!P2 LDG.E.128 R64, [R6.64] ;  /* 0x000000160640a981 */ /* 0x0002e2000c1e1d00 */
[----:B------:R-:W-:Y:S01]  /*4d90*/  @!P1 LEA.HI.X R11, R11, c[0x0][0x28c], R14, 0x1, P0 ;  /* 0x0000a3000b0b9a11 */ /* 0x000fe200000f0c0e */
[----:B----4-:R-:W-:Y:S01]  /*4da0*/  CS2R R4, SRZ ;  /* 0x0000000000047805 */ /* 0x010fe2000001ff00 */
[----:B------:R-:W-:Y:S04]  /*4db0*/  ISETP.GE.AND P0, PT, R35, UR9, PT ;  /* 0x0000000923007c0c */ /* 0x000fe8000bf06270 */
[----:B------:R-:W-:Y:S01]  /*4dc0*/  ISETP.GE.OR P0, PT, R18, c[0x0][0x27c], P0 ;  /* 0x00009f0012007a0c */ /* 0x000fe20000706670 */
[----:B------:R-:W4:Y:S08]  /*4dd0*/  @!P1 LDG.E.128 R28, [R12.64] ;  /* 0x000000160c1c9981 */ /* 0x000f30000c1e1d00 */
[----:B------:R-:W4:Y:S04]  /*4de0*/  @!P1 LDG.E.128 R68, [R10.64] ;  /* 0x000000160a449981 */ /* 0x000f28000c1e1d00 */
[----:B------:R-:W-:Y:S05]  /*4df0*/  @!P0 IADD3 R38, P1, R106, R38, RZ ;  /* 0x000000266a268210 */ /* 0x000fea0007f3e0ff */
[----:B------:R-:W-:Y:S01]  /*4e00*/  @!P0 IMAD.X R43, R113, 0x1, R43, P1 ;  /* 0x00000001712b8824 */ /* 0x000fe200008e062b */
[C---:B-1----:R-:W-:Y:S01]  /*4e10*/  @!P0 LEA R8, P1, R38.reuse, c[0x0][0x270], 0x1 ;  /* 0x00009c0026088a11 */ /* 0x042fe200078208ff */
[----:B------:R-:W-:Y:S03]  /*4e20*/  CS2R R6, SRZ ;  /* 0x0000000000067805 */ /* 0x000fe6000001ff00 */
[----:B------:R-:W-:Y:S02]  /*4e30*/  @!P0 LEA.HI.X R9, R38, c[0x0][0x274], R43, 0x1, P1 ;  /* 0x00009d0026098a11 */ /* 0x000fe400008f0c2b */
[----:B------:R-:W-:Y:S01]  /*4e40*/  @!P0 IADD3 R72, P1, R104, R72, RZ ;  /* 0x0000004868488210 */ /* 0x000fe20007f3e0ff */
[----:B------:R-:W-:Y:S02]  /*4e50*/  CS2R R42, SRZ ;  /* 0x00000000002a7805 */ /* 0x000fe4000001ff00 */
[----:B------:R2:W5:Y:S02]  /*4e60*/  @!P0 LDG.E.128 R4, [R8.64] ;  /* 0x0000001608048981 */ /* 0x000564000c1e1d00 */
[----:B------:R-:W-:Y:S01]  /*4e70*/  @!P0 IMAD.X R3, R112, 0x1, R44, P1 ;  /* 0x0000000170038824 */ /* 0x000fe200008e062c */
[C---:B------:R-:W-:Y:S04]  /*4e80*/  @!P0 LEA R2, P1, R72.reuse, c[0x0][0x288], 0x1 ;  /* 0x0000a20048028a11 */ /* 0x040fe800078208ff */
[----:B------:R-:W-:Y:S02]  /*4e90*/  @!P0 LEA.HI.X R3, R72, c[0x0][0x28c], R3, 0x1, P1 ;  /* 0x0000a30048038a11 */ /* 0x000fe400008f0c03 */
[----:B------:R-:W-:Y:S03]  /*4ea0*/  ISETP.GE.AND P1, PT, R18, c[0x0][0x27c], PT ;  /* 0x00009f0012007a0c */ /* 0x000fe60003f26270 */
[----:B------:R1:W5:Y:S01]  /*4eb0*/  @!P0 LDG.E.128 R40, [R2.64] ;  /* 0x0000001602288981 */ /* 0x000362000c1e1d00 */
[----:B------:R-:W-:Y:S01]  /*4ec0*/  ISETP.GE.OR P0, PT, R35, UR9, P6 ;  /* 0x0000000923007c0c */ /* 0x000fe2000b706670 */
[----:B--2---:R-:W-:Y:S02]  /*4ed0*/  IMAD.MOV.U32 R9, RZ, RZ, R22 ;  /* 0x000000ffff097224 */ /* 0x004fe400078e0016 */
[----:B------:R-:W-:Y:S02]  /*4ee0*/  IMAD.MOV.U32 R8, RZ, RZ, R23 ;  /* 0x000000ffff087224 */ /* 0x000fe400078e0017 */
[----:B-1----:R-:W-:Y:S02]  /*4ef0*/  IMAD.MOV.U32 R3, RZ, RZ, R20 ;  /* 0x000000ffff037224 */ /* 0x002fe400078e0014 */
[----:B------:R-:W-:Y:S01]  /*4f00*/  IMAD.MOV.U32 R2, RZ, RZ, R21 ;  /* 0x000000ffff027224 */ /* 0x000fe200078e0015 */
[----:B------:R-:W-:Y:S01]  /*4f10*/  PRMT R17, R8, 0x5410, R9 ;  /* 0x0000541008117816 */ /* 0x000fe20000000009 */
[----:B---3--:R-:W-:Y:S02]  /*4f20*/  IMAD.MOV.U32 R9, RZ, RZ, R62 ;  /* 0x000000ffff097224 */ /* 0x008fe400078e003e */
[----:B------:R-:W-:Y:S01]  /*4f30*/  IMAD.MOV.U32 R8, RZ, RZ, R63 ;  /* 0x000000ffff087224 */ /* 0x000fe200078e003f */
[----:B------:R-:W-:Y:S01]  /*4f40*/  PRMT R16, R2, 0x5410, R3 ;  /* 0x0000541002107816 */ /* 0x000fe20000000003 */
[----:B------:R-:W-:Y:S02]  /*4f50*/  IMAD.MOV.U32 R3, RZ, RZ, R60 ;  /* 0x000000ffff037224 */ /* 0x000fe400078e003c */
        /* <DEDUP_REMOVED lines=14> */
[----:B----4-:R-:W-:Y:S02]  /*5040*/  IMAD.MOV.U32 R9, RZ, RZ, R30 ;  /* 0x000000ffff097224 */ /* 0x010fe400078e001e */
        /* <DEDUP_REMOVED lines=10> */
[----:B------:R-:W-:Y:S04]  /*50f0*/  PRMT R75, R9, 0x5410, R8 ;  /* 0x00005410094b7816 */ /* 0x000fe80000000008 */
[----:B------:R-:W-:Y:S01]  /*5100*/  PRMT R74, R2, 0x5410, R3 ;  /* 0x00005410024a7816 */ /* 0x000fe20000000003 */
[----:B------:R-:W-:-:S05]  /*5110*/  @P0 BRA `(.L_x_83) ;  /* 0x0000079000000947 */ /* 0x000fca0003800000 */
[----:B------:R-:W-:Y:S01]  /*5120*/  SEL R2, R152, R133, !P5 ;  /* 0x0000008598027207 */ /* 0x000fe20006800000 */
[----:B------:R-:W1:Y:S01]  /*5130*/  LDS.128 R56, [R140+0x3900] ;  /* 0x003900008c387984 */ /* 0x000e620000000c00 */
[----:B-----5:R-:W-:Y:S01]  /*5140*/  MOV R11, R40 ;  /* 0x00000028000b7202 */ /* 0x020fe20000000f00 */
[----:B------:R-:W-:Y:S01]  /*5150*/  IMAD.MOV.U32 R10, RZ, RZ, R7 ;  /* 0x000000ffff0a7224 */ /* 0x000fe200078e0007 */
[----:B------:R-:W-:Y:S01]  /*5160*/  SHF.R.S32.HI R47, RZ, 0x1f, R2 ;  /* 0x0000001fff2f7819 */ /* 0x000fe20000011402 */
[--C-:B------:R-:W-:Y:S01]  /*5170*/  IMAD.MOV.U32 R45, RZ, RZ, R41.reuse ;  /* 0x000000ffff2d7224 */ /* 0x100fe200078e0029 */
[----:B------:R-:W-:Y:S01]  /*5180*/  @!P1 SHF.R.U64 R40, R40, 0x10, R41 ;  /* 0x0000001028289819 */ /* 0x000fe20000001229 */
[----:B------:R-:W-:Y:S01]  /*5190*/  IMAD.MOV.U32 R46, RZ, RZ, R43 ;  /* 0x000000ffff2e7224 */ /* 0x000fe200078e002b */
[----:B------:R-:W-:Y:S02]  /*51a0*/  LEA.HI R47, R47, R2, RZ, 0x4 ;  /* 0x000000022f2f7211 */ /* 0x000fe400078f20ff */
[----:B------:R-:W-:Y:S02]  /*51b0*/  @!P1 SHF.R.U64 R8, R4, 0x10, R5 ;  /* 0x0000001004089819 */ /* 0x000fe40000001205 */
[----:B------:R-:W-:Y:S02]  /*51c0*/  LEA.HI.SX32 R47, R47, R116, 0x1c ;  /* 0x000000742f2f7211 */ /* 0x000fe400078fe2ff */
[C---:B------:R-:W-:Y:S02]  /*51d0*/  LEA R78, P0, R98.reuse, R50, 0x1 ;  /* 0x00000032624e7211 */ /* 0x040fe400078008ff */
[----:B------:R-:W-:Y:S01]  /*51e0*/  @!P1 SHF.R.U32.HI R3, RZ, 0x10, R7 ;  /* 0x00000010ff039819 */ /* 0x000fe20000011607 */
[----:B------:R-:W-:Y:S01]  /*51f0*/  IMAD.SHL.U32 R47, R47, 0x8, RZ ;  /* 0x000000082f2f7824 */ /* 0x000fe200078e00ff */
[----:B------:R-:W-:Y:S02]  /*5200*/  LEA.HI.X R79, R98, R51, R103, 0x1, P0 ;  /* 0x00000033624f7211 */ /* 0x000fe400000f0c67 */
[----:B------:R-:W-:Y:S02]  /*5210*/  MOV R9, R5 ;  /* 0x0000000500097202 */ /* 0x000fe40000000f00 */
[----:B------:R-:W-:Y:S02]  /*5220*/  LOP3.LUT R2, R134, 0x38, R47, 0xf8, !PT ;  /* 0x0000003886027812 */ /* 0x000fe400078ef82f */
[----:B------:R-:W-:Y:S02]  /*5230*/  ISETP.GE.AND P0, PT, R47, c[0x0][0x1d4], PT ;  /* 0x000075002f007a0c */ /* 0x000fe40003f06270 */
[----:B------:R-:W-:Y:S02]  /*5240*/  LOP3.LUT R2, R2, R135, RZ, 0x3c, !PT ;  /* 0x0000008702027212 */ /* 0x000fe400078e3cff */
[----:B------:R-:W-:Y:S02]  /*5250*/  @!P1 PRMT R40, R11, 0x5410, R40 ;  /* 0x000054100b289816 */ /* 0x000fe40000000028 */
[----:B------:R-:W-:Y:S01]  /*5260*/  @!P1 PRMT R11, R10, 0x5410, R3 ;  /* 0x000054100a0b9816 */ /* 0x000fe20000000003 */
[----:B------:R-:W-:Y:S01]  /*5270*/  IMAD.IADD R2, R2, 0x1, R136 ;  /* 0x0000000102027824 */ /* 0x000fe200078e0288 */
[----:B------:R-:W-:Y:S01]  /*5280*/  @!P1 SHF.R.U32.HI R44, RZ, 0x10, R41 ;  /* 0x00000010ff2c9819 */ /* 0x000fe20000011629 */
[----:B------:R-:W-:Y:S01]  /*5290*/  IMAD.MOV.U32 R41, RZ, RZ, R42 ;  /* 0x000000ffff297224 */ /* 0x000fe200078e002a */
[----:B------:R-:W-:Y:S01]  /*52a0*/  @!P1 SHF.R.U64 R42, R42, 0x10, R43 ;  /* 0x000000102a2a9819 */ /* 0x000fe2000000122b */
[----:B------:R-:W-:Y:S01]  /*52b0*/  IMAD.SHL.U32 R2, R2, 0x2, RZ ;  /* 0x0000000202027824 */ /* 0x000fe200078e00ff */
[----:B------:R-:W-:Y:S01]  /*52c0*/  @!P1 PRMT R44, R45, 0x5410, R44 ;  /* 0x000054102d2c9816 */ /* 0x000fe2000000002c */
[----:B------:R-:W-:Y:S01]  /*52d0*/  @!P0 IMAD.WIDE R86, R47, 0x2, R50 ;  /* 0x000000022f568825 */ /* 0x000fe200078e0232 */
[----:B------:R-:W-:Y:S02]  /*52e0*/  @!P1 PRMT R48, R41, 0x5410, R42 ;  /* 0x0000541029309816 */ /* 0x000fe4000000002a */
[----:B------:R2:W3:Y:S01]  /*52f0*/  LDS.128 R12, [R2+0x3900] ;  /* 0x00390000020c7984 */ /* 0x0004e20000000c00 */
[C---:B-1----:R-:W-:Y:S01]  /*5300*/  @!P1 IMAD.U32 R10, R56.reuse, 0x10000, RZ ;  /* 0x00010000380a9824 */ /* 0x042fe200078e00ff */
[----:B------:R-:W-:Y:S01]  /*5310*/  @!P1 LOP3.LUT R41, R56, 0xffff0000, RZ, 0xc0, !PT ;  /* 0xffff000038299812 */ /* 0x000fe200078ec0ff */
[C---:B------:R-:W-:Y:S01]  /*5320*/  @!P1 IMAD.U32 R47, R58.reuse, 0x10000, RZ ;  /* 0x000100003a2f9824 */ /* 0x040fe200078e00ff */
[----:B------:R-:W-:Y:S01]  /*5330*/  @!P1 LOP3.LUT R45, R57, 0xffff0000, RZ, 0xc0, !PT ;  /* 0xffff0000392d9812 */ /* 0x000fe200078ec0ff */
[C---:B------:R-:W-:Y:S01]  /*5340*/  @!P1 IMAD.U32 R51, R59.reuse, 0x10000, RZ ;  /* 0x000100003b339824 */ /* 0x040fe200078e00ff */
[----:B------:R-:W-:Y:S02]  /*5350*/  @!P1 LOP3.LUT R49, R58, 0xffff0000, RZ, 0xc0, !PT ;  /* 0xffff00003a319812 */ /* 0x000fe400078ec0ff */
[----:B------:R-:W-:Y:S02]  /*5360*/  @!P1 LOP3.LUT R53, R59, 0xffff0000, RZ, 0xc0, !PT ;  /* 0xffff00003b359812 */ /* 0x000fe400078ec0ff */
[----:B------:R-:W-:Y:S04]  /*5370*/  @!P1 SHF.R.U32.HI R43, RZ, 0x10, R43 ;  /* 0x00000010ff2b9819 */ /* 0x000fe8000001162b */
[----:B------:R-:W-:Y:S01]  /*5380*/  @!P1 PRMT R52, R46, 0x5410, R43 ;  /* 0x000054102e349816 */ /* 0x000fe2000000002b */
[C---:B------:R-:W-:Y:S01]  /*5390*/  @!P1 IMAD.U32 R46, R48.reuse, 0x10000, RZ ;  /* 0x00010000302e9824 */ /* 0x040fe200078e00ff */
[----:B------:R-:W-:Y:S01]  /*53a0*/  @!P1 LOP3.LUT R48, R48, 0xffff0000, RZ, 0xc0, !PT ;  /* 0xffff000030309812 */ /* 0x000fe200078ec0ff */
[----:B--2---:R-:W-:Y:S01]  /*53b0*/  IMAD.MOV.U32 R2, RZ, RZ, R4 ;  /* 0x000000ffff027224 */ /* 0x004fe200078e0004 */
[----:B------:R-:W-:Y:S02]  /*53c0*/  @!P1 SHF.R.U32.HI R4, RZ, 0x10, R5 ;  /* 0x00000010ff049819 */ /* 0x000fe40000011605 */
[----:B------:R-:W-:Y:S02]  /*53d0*/  MOV R5, R6 ;  /* 0x0000000600057202 */ /* 0x000fe40000000f00 */
[----:B------:R-:W-:Y:S02]  /*53e0*/  @!P1 SHF.R.U64 R6, R6, 0x10, R7 ;  /* 0x0000001006069819 */ /* 0x000fe40000001207 */
[----:B------:R-:W-:Y:S02]  /*53f0*/  @!P1 PRMT R2, R2, 0x5410, R8 ;  /* 0x0000541002029816 */ /* 0x000fe40000000008 */
[----:B------:R-:W-:Y:S02]  /*5400*/  @!P1 PRMT R7, R9, 0x5410, R4 ;  /* 0x0000541009079816 */ /* 0x000fe40000000004 */
[----:B------:R-:W-:Y:S01]  /*5410*/  @!P1 PRMT R9, R5, 0x5410, R6 ;  /* 0x0000541005099816 */ /* 0x000fe20000000006 */
[C---:B------:R-:W-:Y:S01]  /*5420*/  @!P1 IMAD.U32 R5, R2.reuse, 0x10000, RZ ;  /* 0x0001000002059824 */ /* 0x040fe200078e00ff */
[----:B------:R-:W-:Y:S02]  /*5430*/  @!P1 LOP3.LUT R4, R2, 0xffff0000, RZ, 0xc0, !PT ;  /* 0xffff000002049812 */ /* 0x000fe400078ec0ff */
[----:B------:R-:W-:Y:S01]  /*5440*/  @!P1 SHF.L.U32 R8, R40, 0x10, RZ ;  /* 0x0000001028089819 */ /* 0x000fe200000006ff */
[C---:B---3--:R-:W-:Y:S01]  /*5450*/  @!P1 IMAD.U32 R3, R12.reuse, 0x10000, RZ ;  /* 0x000100000c039824 */ /* 0x048fe200078e00ff */
[----:B------:R-:W-:Y:S02]  /*5460*/  @!P1 LOP3.LUT R6, R12, 0xffff0000, RZ, 0xc0, !PT ;  /* 0xffff00000c069812 */ /* 0x000fe400078ec0ff */
[----:B------:R-:W-:Y:S01]  /*5470*/  @!P1 LOP3.LUT R40, R40, 0xffff0000, RZ, 0xc0, !PT ;  /* 0xffff000028289812 */ /* 0x000fe200078ec0ff */
[C---:B------:R-:W-:Y:S02]  /*5480*/  @!P1 FMUL.FTZ R42, R3.reuse, R8 ;  /* 0x00000008032a9220 */ /* 0x040fe40000410000 */
[-C--:B------:R-:W-:Y:S02]  /*5490*/  @!P1 FMUL.FTZ R2, R3, R5.reuse ;  /* 0x0000000503029220 */ /* 0x080fe40000410000 */
[----:B------:R-:W-:Y:S02]  /*54a0*/  @!P1 FMUL.FTZ R43, R6, R40 ;  /* 0x00000028062b9220 */ /* 0x000fe40000410000 */
[----:B------:R-:W-:Y:S01]  /*54b0*/  @!P1 FFMA.FTZ R88, R10, R5, -R42 ;  /* 0x000000050a589223 */ /* 0x000fe2000001082a */
[----:B------:R-:W-:Y:S01]  /*54c0*/  @!P1 SHF.L.U32 R5, R7, 0x10, RZ ;  /* 0x0000001007059819 */ /* 0x000fe200000006ff */
[-C--:B------:R-:W-:Y:S01]  /*54d0*/  @!P1 FMUL.FTZ R3, R6, R4.reuse ;  /* 0x0000000406039220 */ /* 0x080fe20000410000 */
[----:B------:R-:W-:Y:S01]  /*54e0*/  @!P1 LOP3.LUT R6, R13, 0xffff0000, RZ, 0xc0, !PT ;  /* 0xffff00000d069812 */ /* 0x000fe200078ec0ff */
[----:B------:R-:W-:Y:S01]  /*54f0*/  @!P1 FFMA.FTZ R85, R41, R4, -R43 ;  /* 0x0000000429559223 */ /* 0x000fe2000001082b */
[----:B------:R-:W-:Y:S01]  /*5500*/  @!P1 SHF.L.U32 R43, R57, 0x10, RZ ;  /* 0x00000010392b9819 */ /* 0x000fe200000006ff */
[C---:B------:R-:W-:Y:S01]  /*5510*/  @!P1 IMAD.U32 R42, R44.reuse, 0x10000, RZ ;  /* 0x000100002c2a9824 */ /* 0x040fe200078e00ff */
[----:B------:R-:W-:Y:S01]  /*5520*/  @!P1 LOP3.LUT R44, R44, 0xffff0000, RZ, 0xc0, !PT ;  /* 0xffff00002c2c9812 */ /* 0x000fe200078ec0ff */
[----:B------:R-:W-:Y:S01]  /*5530*/  @!P1 IMAD.U32 R4, R13, 0x10000, RZ ;  /* 0x000100000d049824 */ /* 0x000fe200078e00ff */
[----:B------:R-:W-:Y:S01]  /*5540*/  @!P1 LOP3.LUT R7, R7, 0xffff0000, RZ, 0xc0, !PT ;  /* 0xffff000007079812 */ /* 0x000fe200078ec0ff */
[----:B------:R-:W-:Y:S02]  /*5550*/  @!P1 FFMA.FTZ R2, R8, R10, R2 ;  /* 0x0000000a08029223 */ /* 0x000fe40000010002 */
[----:B------:R-:W-:Y:S02]  /*5560*/  @!P1 FMUL.FTZ R8, R4, R42 ;  /* 0x0000002a04089220 */ /* 0x000fe40000410000 */
[----:B------:R-:W-:Y:S02]  /*5570*/  @!P1 FMUL.FTZ R10, R6, R44 ;  /* 0x0000002c060a9220 */ /* 0x000fe40000410000 */
[-C--:B------:R-:W-:Y:S02]  /*5580*/  @!P1 FMUL.FTZ R4, R4, R5.reuse ;  /* 0x0000000504049220 */ /* 0x080fe40000410000 */
[----:B------:R-:W-:Y:S01]  /*5590*/  @!P1 FFMA.FTZ R84, R43, R5, -R8 ;  /* 0x000000052b549223 */ /* 0x000fe20000010808 */
[----:B------:R-:W-:Y:S01]  /*55a0*/  @!P1 LOP3.LUT R8, R14, 0xffff0000, RZ, 0xc0, !PT ;  /* 0xffff00000e089812 */ /* 0x000fe200078ec0ff */
[-C--:B------:R-:W-:Y:S01]  /*55b0*/  @!P1 FMUL.FTZ R5, R6, R7.reuse ;  /* 0x0000000706059220 */ /* 0x080fe20000410000 */
[----:B------:R-:W-:Y:S01]  /*55c0*/  @!P1 SHF.L.U32 R6, R14, 0x10, RZ ;  /* 0x000000100e069819 */ /* 0x000fe200000006ff */
[----:B------:R-:W-:Y:S02]  /*55d0*/  @!P1 FFMA.FTZ R82, R45, R7, -R10 ;  /* 0x000000072d529223 */ /* 0x000fe4000001080a */
[C---:B------:R-:W-:Y:S01]  /*55e0*/  @!P1 IMAD.U32 R7, R9.reuse, 0x10000, RZ ;  /* 0x0001000009079824 */ /* 0x040fe200078e00ff */
[----:B------:R-:W-:Y:S01]  /*55f0*/  @!P1 LOP3.LUT R9, R9, 0xffff0000, RZ, 0xc0, !PT ;  /* 0xffff000009099812 */ /* 0x000fe200078ec0ff */
[----:B------:R-:W-:Y:S02]  /*5600*/  @!P1 FMUL.FTZ R10, R6, R46 ;  /* 0x0000002e060a9220 */ /* 0x000fe40000410000 */
[----:B------:R-:W-:Y:S02]  /*5610*/  @!P1 FMUL.FTZ R50, R8, R48 ;  /* 0x0000003008329220 */ /* 0x000fe40000410000 */
[----:B------:R-:W-:Y:S01]  /*5620*/  @!P1 FFMA.FTZ R81, R47, R7, -R10 ;  /* 0x000000072f519223 */ /* 0x000fe2000001080a */
[----:B------:R-:W-:Y:S01]  /*5630*/  @!P1 LOP3.LUT R10, R15, 0xffff0000, RZ, 0xc0, !PT ;  /* 0xffff00000f0a9812 */ /* 0x000fe200078ec0ff */
[----:B------:R-:W-:Y:S01]  /*5640*/  @!P1 FFMA.FTZ R80, R49, R9, -R50 ;  /* 0x0000000931509223 */ /* 0x000fe20000010832 */
[----:B------:R-:W-:Y:S01]  /*5650*/  @!P1 SHF.L.U32 R50, R52, 0x10, RZ ;  /* 0x0000001034329819 */ /* 0x000fe200000006ff */
[----:B------:R-:W-:Y:S01]  /*5660*/  @!P1 FMUL.FTZ R6, R6, R7 ;  /* 0x0000000706069220 */ /* 0x000fe20000410000 */
[----:B------:R-:W-:Y:S01]  /*5670*/  @!P1 LOP3.LUT R52, R52, 0xffff0000, RZ, 0xc0, !PT ;  /* 0xffff000034349812 */ /* 0x000fe200078ec0ff */
[----:B------:R-:W-:Y:S02]  /*5680*/  @!P1 FMUL.FTZ R7, R8, R9 ;  /* 0x0000000908079220 */ /* 0x000fe40000410000 */
[----:B------:R-:W-:Y:S02]  /*5690*/  @!P1 IMAD.U32 R8, R15, 0x10000, RZ ;  /* 0x000100000f089824 */ /* 0x000fe400078e00ff */
[C---:B------:R-:W-:Y:S01]  /*56a0*/  @!P1 IMAD.U32 R9, R11.reuse, 0x10000, RZ ;  /* 0x000100000b099824 */ /* 0x040fe200078e00ff */
[----:B------:R-:W-:Y:S01]  /*56b0*/  @!P1 LOP3.LUT R11, R11, 0xffff0000, RZ, 0xc0, !PT ;  /* 0xffff00000b0b9812 */ /* 0x000fe200078ec0ff */
[----:B------:R-:W-:Y:S01]  /*56c0*/  @!P1 FFMA.FTZ R3, R40, R41, R3 ;  /* 0x0000002928039223 */ /* 0x000fe20000010003 */
[----:B------:R-:W-:Y:S01]  /*56d0*/  @!P1 F2FP.BF16.PACK_AB R40, R80, R81 ;  /* 0x000000515028923e */ /* 0x000fe200000010ff */
[----:B------:R-:W-:Y:S02]  /*56e0*/  @!P1 FMUL.FTZ R76, R8, R50 ;  /* 0x00000032084c9220 */ /* 0x000fe40000410000 */
[----:B------:R-:W-:Y:S01]  /*56f0*/  @!P1 FMUL.FTZ R77, R10, R52 ;  /* 0x000000340a4d9220 */ /* 0x000fe20000410000 */
[----:B------:R-:W-:Y:S01]  /*5700*/  @!P1 F2FP.BF16.PACK_AB R2, R3, R2 ;  /* 0x000000020302923e */ /* 0x000fe200000010ff */
[----:B------:R-:W-:Y:S02]  /*5710*/  @!P1 FFMA.FTZ R4, R42, R43, R4 ;  /* 0x0000002b2a049223 */ /* 0x000fe40000010004 */
[----:B------:R-:W-:Y:S02]  /*5720*/  @!P1 FFMA.FTZ R5, R44, R45, R5 ;  /* 0x0000002d2c059223 */ /* 0x000fe40000010005 */
[----:B------:R-:W-:Y:S02]  /*5730*/  @!P1 FFMA.FTZ R76, R51, R9, -R76 ;  /* 0x00000009334c9223 */ /* 0x000fe4000001084c */
[----:B------:R-:W-:Y:S01]  /*5740*/  @!P1 FFMA.FTZ R77, R53, R11, -R77 ;  /* 0x0000000b354d9223 */ /* 0x000fe2000001084d */
[----:B------:R-:W-:Y:S01]  /*5750*/  @!P1 F2FP.BF16.PACK_AB R4, R5, R4 ;  /* 0x000000040504923e */ /* 0x000fe200000010ff */
[----:B------:R-:W-:Y:S02]  /*5760*/  @!P1 FMUL.FTZ R8, R8, R9 ;  /* 0x0000000908089220 */ /* 0x000fe40000410000 */
[----:B------:R-:W-:Y:S01]  /*5770*/  @!P1 FFMA.FTZ R6, R46, R47, R6 ;  /* 0x0000002f2e069223 */ /* 0x000fe20000010006 */
[----:B------:R-:W-:Y:S01]  /*5780*/  @!P1 F2FP.BF16.PACK_AB R41, R77, R76 ;  /* 0x0000004c4d29923e */ /* 0x000fe200000010ff */
[----:B------:R-:W-:Y:S01]  /*5790*/  @!P1 FMUL.FTZ R9, R10, R11 ;  /* 0x0000000b0a099220 */ /* 0x000fe20000410000 */
[----:B------:R-:W-:Y:S01]  /*57a0*/  @!P1 F2FP.BF16.PACK_AB R11, R82, R84 ;  /* 0x00000054520b923e */ /* 0x000fe200000010ff */
[----:B------:R-:W-:Y:S01]  /*57b0*/  @!P1 FFMA.FTZ R7, R48, R49, R7 ;  /* 0x0000003130079223 */ /* 0x000fe20000010007 */
[----:B------:R-:W-:Y:S01]  /*57c0*/  @!P1 F2FP.BF16.PACK_AB R10, R85, R88 ;  /* 0x00000058550a923e */ /* 0x000fe200000010ff */
[----:B------:R-:W-:Y:S01]  /*57d0*/  @!P1 FFMA.FTZ R8, R50, R51, R8 ;  /* 0x0000003332089223 */ /* 0x000fe20000010008 */
[----:B------:R-:W-:Y:S01]  /*57e0*/  @!P1 MOV R59, R41 ;  /* 0x00000029003b9202 */ /* 0x000fe20000000f00 */
[----:B------:R-:W-:Y:S01]  /*57f0*/  @!P1 FFMA.FTZ R9, R52, R53, R9 ;  /* 0x0000003534099223 */ /* 0x000fe20000010009 */
[----:B------:R-:W-:Y:S01]  /*5800*/  @!P1 MOV R56, R10 ;  /* 0x0000000a00389202 */ /* 0x000fe20000000f00 */
[----:B------:R-:W-:Y:S01]  /*5810*/  @!P1 IMAD.MOV.U32 R57, RZ, RZ, R11 ;  /* 0x000000ffff399224 */ /* 0x000fe200078e000b */
[----:B------:R-:W-:Y:S01]  /*5820*/  @!P1 F2FP.BF16.PACK_AB R6, R7, R6 ;  /* 0x000000060706923e */ /* 0x000fe200000010ff */
[----:B------:R-:W-:Y:S01]  /*5830*/  @!P1 IMAD.MOV.U32 R58, RZ, RZ, R40 ;  /* 0x000000ffff3a9224 */ /* 0x000fe200078e0028 */
[----:B------:R-:W-:Y:S01]  /*5840*/  @!P1 F2FP.BF16.PACK_AB R8, R9, R8 ;  /* 0x000000080908923e */ /* 0x000fe200000010ff */
[----:B------:R-:W-:Y:S01]  /*5850*/  @!P1 IMAD.MOV.U32 R12, RZ, RZ, R2 ;  /* 0x000000ffff0c9224 */ /* 0x000fe200078e0002 */
[----:B------:R-:W-:Y:S01]  /*5860*/  @!P1 MOV R14, R6 ;  /* 0x00000006000e9202 */ /* 0x000fe20000000f00 */
[----:B------:R-:W-:Y:S01]  /*5870*/  @!P1 IMAD.MOV.U32 R13, RZ, RZ, R4 ;  /* 0x000000ffff0d9224 */ /* 0x000fe200078e0004 */
[----:B------:R1:W-:Y:S01]  /*5880*/  ST.E.128 [R78.64], R56 ;  /* 0x000000384e007985 */ /* 0x0003e2000c101d16 */
[----:B------:R-:W-:Y:S07]  /*5890*/  @!P1 IMAD.MOV.U32 R15, RZ, RZ, R8 ;  /* 0x000000ffff0f9224 */ /* 0x000fee00078e0008 */
[----:B------:R1:W-:Y:S02]  /*58a0*/  @!P0 ST.E.128 [R86.64], R12 ;  /* 0x0000000c56008985 */ /* 0x0003e4000c101d16 */
.L_x_83:
[----:B------:R-:W-:Y:S05]  /*58b0*/  BSYNC B0 ;  /* 0x0000000000007941 */ /* 0x000fea0003800000 */
.L_x_82:
[----:B------:R2:W3:Y:S01]  /*58c0*/  SHFL.IDX PT, R45, R89, 0x1, 0x1c1f ;  /* 0x003c1f00592d7f89 */ /* 0x0004e200000e0000 */
[----:B------:R-:W-:Y:S01]  /*58d0*/  ISETP.GE.OR P0, PT, R159, UR9, P6 ;  /* 0x000000099f007c0c */ /* 0x000fe2000b706670 */
[----:B------:R-:W-:Y:S02]  /*58e0*/  BSSY B0, `(.L_x_84) ;  /* 0x0000074000007945 */ /* 0x000fe40003800000 */
[----:B------:R2:W4:Y:S10]  /*58f0*/  SHFL.IDX PT, R44, R90, 0x1, 0x1c1f ;  /* 0x003c1f005a2c7f89 */ /* 0x00053400000e0000 */
[----:B------:R-:W-:-:S05]  /*5900*/  @P0 BRA `(.L_x_85) ;  /* 0x0000071000000947 */ /* 0x000fca0003800000 */
[----:B------:R-:W-:Y:S01]  /*5910*/  SEL R2, R152, R133, !P5 ;  /* 0x0000008598027207 */ /* 0x000fe20006800000 */
[----:B------:R-:W1:Y:S01]  /*5920*/  LDS.128 R48, [R143+0x3900] ;  /* 0x003900008f307984 */ /* 0x000e620000000c00 */
[----:B-----5:R-:W-:Y:S02]  /*5930*/  @!P1 SHF.R.U64 R6, R60, 0x10, R61 ;  /* 0x000000103c069819 */ /* 0x020fe4000000123d */
[----:B------:R-:W-:Y:S02]  /*5940*/  SHF.R.S32.HI R43, RZ, 0x1f, R2 ;  /* 0x0000001fff2b7819 */ /* 0x000fe40000011402 */
[C---:B-1--4-:R-:W-:Y:S02]  /*5950*/  LEA R56, P0, R98.reuse, R44, 0x1 ;  /* 0x0000002c62387211 */ /* 0x052fe400078008ff */
[----:B------:R-:W-:Y:S02]  /*5960*/  LEA.HI R43, R43, R2, RZ, 0x4 ;  /* 0x000000022b2b7211 */ /* 0x000fe400078f20ff */
[----:B---3--:R-:W-:Y:S02]  /*5970*/  LEA.HI.X R57, R98, R45, R103, 0x1, P0 ;  /* 0x0000002d62397211 */ /* 0x008fe400000f0c67 */
[----:B------:R-:W-:Y:S02]  /*5980*/  LEA.HI.SX32 R43, R43, R116, 0x1c ;  /* 0x000000742b2b7211 */ /* 0x000fe400078fe2ff */
[--C-:B------:R-:W-:Y:S02]  /*5990*/  @!P1 SHF.R.U64 R9, R62, 0x10, R63.reuse ;  /* 0x000000103e099819 */ /* 0x100fe4000000123f */
[----:B------:R-:W-:Y:S01]  /*59a0*/  @!P1 SHF.R.U32.HI R10, RZ, 0x10, R63 ;  /* 0x00000010ff0a9819 */ /* 0x000fe2000001163f */
[----:B------:R-:W-:Y:S01]  /*59b0*/  IMAD.SHL.U32 R43, R43, 0x8, RZ ;  /* 0x000000082b2b7824 */ /* 0x000fe200078e00ff */
[----:B------:R-:W-:Y:S02]  /*59c0*/  @!P1 SHF.R.U32.HI R3, RZ, 0x10, R21 ;  /* 0x00000010ff039819 */ /* 0x000fe40000011615 */
[----:B------:R-:W-:Y:S02]  /*59d0*/  @!P1 SHF.R.U64 R4, R22, 0x10, R23 ;  /* 0x0000001016049819 */ /* 0x000fe40000001217 */
[----:B------:R-:W-:Y:S02]  /*59e0*/  LOP3.LUT R2, R125, 0x38, R43, 0xf8, !PT ;  /* 0x000000387d027812 */ /* 0x000fe400078ef82b */
[----:B------:R-:W-:Y:S02]  /*59f0*/  ISETP.GE.AND P0, PT, R43, c[0x0][0x1d4], PT ;  /* 0x000075002b007a0c */ /* 0x000fe40003f06270 */
[----:B------:R-:W-:Y:S02]  /*5a00*/  LOP3.LUT R2, R2, R162, RZ, 0x3c, !PT ;  /* 0x000000a202027212 */ /* 0x000fe400078e3cff */
[----:B------:R-:W-:Y:S02]  /*5a10*/  @!P1 PRMT R42, R55, 0x5432, R9 ;  /* 0x00005432372a9816 */ /* 0x000fe40000000009 */
[----:B------:R-:W-:Y:S01]  /*5a20*/  @!P1 SHF.R.U32.HI R5, RZ, 0x10, R23 ;  /* 0x00000010ff059819 */ /* 0x000fe20000011617 */
[----:B------:R-:W-:Y:S01]  /*5a30*/  IMAD.IADD R2, R139, 0x1, R2 ;  /* 0x000000018b027824 */ /* 0x000fe200078e0202 */
[----:B------:R-:W-:Y:S02]  /*5a40*/  @!P1 PRMT R11, R17, 0x5432, R4 ;  /* 0x00005432110b9816 */ /* 0x000fe40000000004 */
[----:B------:R-:W-:Y:S01]  /*5a50*/  @!P1 PRMT R40, R54, 0x5410, R6 ;  /* 0x0000541036289816 */ /* 0x000fe20000000006 */
[----:B------:R-:W-:Y:S01]  /*5a60*/  IMAD.SHL.U32 R2, R2, 0x2, RZ ;  /* 0x0000000202027824 */ /* 0x000fe200078e00ff */
[----:B------:R-:W-:Y:S01]  /*5a70*/  @!P1 SHF.R.U32.HI R7, RZ, 0x10, R61 ;  /* 0x00000010ff079819 */ /* 0x000fe2000001163d */
[----:B------:R-:W-:Y:S01]  /*5a80*/  @!P0 IMAD.WIDE R62, R43, 0x2, R44 ;  /* 0x000000022b3e8825 */ /* 0x000fe200078e022c */
[----:B------:R-:W-:Y:S02]  /*5a90*/  @!P1 PRMT R6, R16, 0x5410, R3 ;  /* 0x0000541010069816 */ /* 0x000fe40000000003 */
[----:B------:R1:W3:Y:S01]  /*5aa0*/  LDS.128 R12, [R2+0x3900] ;  /* 0x00390000020c7984 */ /* 0x0002e20000000c00 */
[----:B------:R-:W-:Y:S01]  /*5ab0*/  @!P1 PRMT R22, R54, 0x5432, R7 ;  /* 0x0000543236169816 */ /* 0x000fe20000000007 */
[----:B------:R-:W-:Y:S01]  /*5ac0*/  @!P1 IMAD.U32 R7, R40, 0x10000, RZ ;  /* 0x0001000028079824 */ /* 0x000fe200078e00ff */
[----:B------:R-:W-:Y:S02]  /*5ad0*/  @!P1 PRMT R41, R55, 0x5410, R10 ;  /* 0x0000541037299816 */ /* 0x000fe4000000000a */
[----:B------:R-:W-:Y:S01]  /*5ae0*/  @!P1 PRMT R10, R17, 0x5410, R5 ;  /* 0x00005410110a9816 */ /* 0x000fe20000000005 */
[C---:B------:R-:W-:Y:S01]  /*5af0*/  @!P1 IMAD.U32 R5, R6.reuse, 0x10000, RZ ;  /* 0x0001000006059824 */ /* 0x040fe200078e00ff */
[----:B------:R-:W-:Y:S01]  /*5b00*/  @!P1 LOP3.LUT R6, R6, 0xffff0000, RZ, 0xc0, !PT ;  /* 0xffff000006069812 */ /* 0x000fe200078ec0ff */
[C---:B------:R-:W-:Y:S01]  /*5b10*/  @!P1 IMAD.U32 R44, R41.reuse, 0x10000, RZ ;  /* 0x00010000292c9824 */ /* 0x040fe200078e00ff */
[----:B------:R-:W-:Y:S02]  /*5b20*/  @!P1 LOP3.LUT R46, R41, 0xffff0000, RZ, 0xc0, !PT ;  /* 0xffff0000292e9812 */ /* 0x000fe400078ec0ff */
[----:B-1----:R-:W-:Y:S01]  /*5b30*/  @!P1 SHF.R.U64 R2, R20, 0x10, R21 ;  /* 0x0000001014029819 */ /* 0x002fe20000001215 */
[C---:B------:R-:W-:Y:S01]  /*5b40*/  @!P1 IMAD.U32 R21, R49.reuse, 0x10000, RZ ;  /* 0x0001000031159824 */ /* 0x040fe200078e00ff */
[----:B------:R-:W-:Y:S02]  /*5b50*/  @!P1 SHF.L.U32 R9, R48, 0x10, RZ ;  /* 0x0000001030099819 */ /* 0x000fe400000006ff */
[----:B------:R-:W-:Y:S02]  /*5b60*/  @!P1 LOP3.LUT R23, R49, 0xffff0000, RZ, 0xc0, !PT ;  /* 0xffff000031179812 */ /* 0x000fe400078ec0ff */
[C---:B------:R-:W-:Y:S02]  /*5b70*/  @!P1 SHF.L.U32 R45, R51.reuse, 0x10, RZ ;  /* 0x00000010332d9819 */ /* 0x040fe400000006ff */
[----:B------:R-:W-:Y:S02]  /*5b80*/  @!P1 LOP3.LUT R47, R51, 0xffff0000, RZ, 0xc0, !PT ;  /* 0xffff0000332f9812 */ /* 0x000fe400078ec0ff */
[----:B------:R-:W-:Y:S02]  /*5b90*/  @!P1 LOP3.LUT R43, R50, 0xffff0000, RZ, 0xc0, !PT ;  /* 0xffff0000322b9812 */ /* 0x000fe400078ec0ff */
[----:B------:R-:W-:Y:S02]  /*5ba0*/  @!P1 PRMT R8, R16, 0x5432, R2 ;  /* 0x0000543210089816 */ /* 0x000fe40000000002 */
[C---:B------:R-:W-:Y:S02]  /*5bb0*/  @!P1 SHF.L.U32 R20, R22.reuse, 0x10, RZ ;  /* 0x0000001016149819 */ /* 0x040fe400000006ff */
[----:B------:R-:W-:Y:S01]  /*5bc0*/  @!P1 LOP3.LUT R22, R22, 0xffff0000, RZ, 0xc0, !PT ;  /* 0xffff000016169812 */ /* 0x000fe200078ec0ff */
[----:B---3--:R-:W-:Y:S02]  /*5bd0*/  @!P1 IMAD.U32 R2, R12, 0x10000, RZ ;  /* 0x000100000c029824 */ /* 0x008fe400078e00ff */
[C---:B------:R-:W-:Y:S01]  /*5be0*/  @!P1 IMAD.U32 R3, R8.reuse, 0x10000, RZ ;  /* 0x0001000008039824 */ /* 0x040fe200078e00ff */
[----:B------:R-:W-:Y:S01]  /*5bf0*/  @!P1 LOP3.LUT R8, R8, 0xffff0000, RZ, 0xc0, !PT ;  /* 0xffff000008089812 */ /* 0x000fe200078ec0ff */
[C---:B------:R-:W-:Y:S02]  /*5c00*/  @!P1 FMUL.FTZ R16, R2.reuse, R7 ;  /* 0x0000000702109220 */ /* 0x040fe40000410000 */
[-C--:B------:R-:W-:Y:S02]  /*5c10*/  @!P1 FMUL.FTZ R2, R2, R3.reuse ;  /* 0x0000000302029220 */ /* 0x080fe40000410000 */
[----:B------:R-:W-:Y:S01]  /*5c20*/  @!P1 FFMA.FTZ R61, R9, R3, -R16 ;  /* 0x00000003093d9223 */ /* 0x000fe20000010810 */
[C---:B------:R-:W-:Y:S01]  /*5c30*/  @!P1 LOP3.LUT R3, R13.reuse, 0xffff0000, RZ, 0xc0, !PT ;  /* 0xffff00000d039812 */ /* 0x040fe200078ec0ff */
[----:B------:R-:W-:Y:S01]  /*5c40*/  @!P1 IMAD.U32 R4, R13, 0x10000, RZ ;  /* 0x000100000d049824 */ /* 0x000fe200078e00ff */
[----:B------:R-:W-:Y:S01]  /*5c50*/  @!P1 LOP3.LUT R16, R40, 0xffff0000, RZ, 0xc0, !PT ;  /* 0xffff000028109812 */ /* 0x000fe200078ec0ff */
[----:B------:R-:W-:Y:S01]  /*5c60*/  @!P1 FFMA.FTZ R2, R7, R9, R2 ;  /* 0x0000000907029223 */ /* 0x000fe20000010002 */
[----:B------:R-:W-:Y:S01]  /*5c70*/  @!P1 LOP3.LUT R7, R12, 0xffff0000, RZ, 0xc0, !PT ;  /* 0xffff00000c079812 */ /* 0x000fe200078ec0ff */
[----:B------:R-:W-:Y:S02]  /*5c80*/  @!P1 FMUL.FTZ R17, R4, R20 ;  /* 0x0000001404119220 */ /* 0x000fe40000410000 */
[----:B------:R-:W-:Y:S02]  /*5c90*/  @!P1 FMUL.FTZ R9, R3, R22 ;  /* 0x0000001603099220 */ /* 0x000fe40000410000 */
[-C--:B------:R-:W-:Y:S01]  /*5ca0*/  @!P1 FFMA.FTZ R60, R21, R5.reuse, -R17 ;  /* 0x00000005153c9223 */ /* 0x080fe20000010811 */
[----:B------:R-:W-:Y:S01]  /*5cb0*/  @!P1 LOP3.LUT R17, R48, 0xffff0000, RZ, 0xc0, !PT ;  /* 0xffff000030119812 */ /* 0x000fe200078ec0ff */
[----:B------:R-:W-:Y:S01]  /*5cc0*/  @!P1 FFMA.FTZ R59, R23, R6, -R9 ;  /* 0x00000006173b9223 */ /* 0x000fe20000010809 */
[----:B------:R-:W-:Y:S01]  /*5cd0*/  @!P1 LOP3.LUT R9, R15, 0xffff0000, RZ, 0xc0, !PT ;  /* 0xffff00000f099812 */ /* 0x000fe200078ec0ff */
[----:B------:R-:W-:Y:S02]  /*5ce0*/  @!P1 FMUL.FTZ R4, R4, R5 ;  /* 0x0000000504049220 */ /* 0x000fe40000410000 */
[----:B------:R-:W-:Y:S02]  /*5cf0*/  @!P1 FMUL.FTZ R40, R7, R16 ;  /* 0x0000001007289220 */ /* 0x000fe40000410000 */
[----:B------:R-:W-:Y:S02]  /*5d00*/  @!P1 FMUL.FTZ R5, R3, R6 ;  /* 0x0000000603059220 */ /* 0x000fe40000410000 */
[----:B------:R-:W-:Y:S02]  /*5d10*/  @!P1 IMAD.U32 R6, R15, 0x10000, RZ ;  /* 0x000100000f069824 */ /* 0x000fe400078e00ff */
[-C--:B------:R-:W-:Y:S02]  /*5d20*/  @!P1 FMUL.FTZ R3, R7, R8.reuse ;  /* 0x0000000807039220 */ /* 0x080fe40000410000 */
[C---:B------:R-:W-:Y:S01]  /*5d30*/  @!P1 IMAD.U32 R7, R10.reuse, 0x10000, RZ ;  /* 0x000100000a079824 */ /* 0x040fe200078e00ff */
[----:B------:R-:W-:Y:S01]  /*5d40*/  @!P1 LOP3.LUT R10, R10, 0xffff0000, RZ, 0xc0, !PT ;  /* 0xffff00000a0a9812 */ /* 0x000fe200078ec0ff */
[----:B------:R-:W-:Y:S02]  /*5d50*/  @!P1 FFMA.FTZ R58, R17, R8, -R40 ;  /* 0x00000008113a9223 */ /* 0x000fe40000010828 */
[----:B------:R-:W-:Y:S02]  /*5d60*/  @!P1 FMUL.FTZ R40, R6, R44 ;  /* 0x0000002c06289220 */ /* 0x000fe40000410000 */
[----:B------:R-:W-:Y:S02]  /*5d70*/  @!P1 FMUL.FTZ R41, R9, R46 ;  /* 0x0000002e09299220 */ /* 0x000fe40000410000 */
[-C--:B------:R-:W-:Y:S02]  /*5d80*/  @!P1 FFMA.FTZ R55, R45, R7.reuse, -R40 ;  /* 0x000000072d379223 */ /* 0x080fe40000010828 */
[-C--:B------:R-:W-:Y:S02]  /*5d90*/  @!P1 FMUL.FTZ R9, R9, R10.reuse ;  /* 0x0000000a09099220 */ /* 0x080fe40000410000 */
[----:B------:R-:W-:Y:S01]  /*5da0*/  @!P1 FFMA.FTZ R54, R47, R10, -R41 ;  /* 0x0000000a2f369223 */ /* 0x000fe20000010829 */
[----:B------:R-:W-:Y:S01]  /*5db0*/  @!P1 LOP3.LUT R10, R14, 0xffff0000, RZ, 0xc0, !PT ;  /* 0xffff00000e0a9812 */ /* 0x000fe200078ec0ff */
[C---:B------:R-:W-:Y:S01]  /*5dc0*/  @!P1 IMAD.U32 R40, R42.reuse, 0x10000, RZ ;  /* 0x000100002a289824 */ /* 0x040fe200078e00ff */
[----:B------:R-:W-:Y:S01]  /*5dd0*/  @!P1 LOP3.LUT R42, R42, 0xffff0000, RZ, 0xc0, !PT ;  /* 0xffff00002a2a9812 */ /* 0x000fe200078ec0ff */
[----:B------:R-:W-:Y:S01]  /*5de0*/  @!P1 FMUL.FTZ R8, R6, R7 ;  /* 0x0000000706089220 */ /* 0x000fe20000410000 */
[----:B------:R-:W-:Y:S01]  /*5df0*/  @!P1 SHF.L.U32 R41, R50, 0x10, RZ ;  /* 0x0000001032299819 */ /* 0x000fe200000006ff */
[----:B------:R-:W-:Y:S02]  /*5e00*/  @!P1 IMAD.U32 R6, R14, 0x10000, RZ ;  /* 0x000100000e069824 */ /* 0x000fe400078e00ff */
[C---:B------:R-:W-:Y:S01]  /*5e10*/  @!P1 IMAD.U32 R7, R11.reuse, 0x10000, RZ ;  /* 0x000100000b079824 */ /* 0x040fe200078e00ff */
[----:B------:R-:W-:Y:S01]  /*5e20*/  @!P1 LOP3.LUT R11, R11, 0xffff0000, RZ, 0xc0, !PT ;  /* 0xffff00000b0b9812 */ /* 0x000fe200078ec0ff */
[----:B------:R-:W-:Y:S02]  /*5e30*/  @!P1 FMUL.FTZ R52, R6, R40 ;  /* 0x0000002806349220 */ /* 0x000fe40000410000 */
[----:B------:R-:W-:Y:S02]  /*5e40*/  @!P1 FMUL.FTZ R53, R10, R42 ;  /* 0x0000002a0a359220 */ /* 0x000fe40000410000 */
[----:B------:R-:W-:Y:S01]  /*5e50*/  @!P1 FFMA.FTZ R3, R16, R17, R3 ;  /* 0x0000001110039223 */ /* 0x000fe20000010003 */
[----:B------:R-:W-:Y:S01]  /*5e60*/  @!P1 F2FP.BF16.PACK_AB R17, R54, R55 ;  /* 0x000000373611923e */ /* 0x000fe200000010ff */
[----:B------:R-:W-:Y:S02]  /*5e70*/  @!P1 FMUL.FTZ R6, R6, R7 ;  /* 0x0000000706069220 */ /* 0x000fe40000410000 */
[----:B------:R-:W-:Y:S01]  /*5e80*/  @!P1 FFMA.FTZ R4, R20, R21, R4 ;  /* 0x0000001514049223 */ /* 0x000fe20000010004 */
[----:B------:R-:W-:Y:S01]  /*5e90*/  @!P1 MOV R51, R17 ;  /* 0x0000001100339202 */ /* 0x000fe20000000f00 */
[----:B------:R-:W-:Y:S01]  /*5ea0*/  @!P1 FFMA.FTZ R52, R41, R7, -R52 ;  /* 0x0000000729349223 */ /* 0x000fe20000010834 */
[----:B------:R-:W-:Y:S01]  /*5eb0*/  @!P1 F2FP.BF16.PACK_AB R2, R3, R2 ;  /* 0x000000020302923e */ /* 0x000fe200000010ff */
[----:B------:R-:W-:Y:S01]  /*5ec0*/  @!P1 FMUL.FTZ R7, R10, R11 ;  /* 0x0000000b0a079220 */ /* 0x000fe20000410000 */
[----:B------:R-:W-:Y:S01]  /*5ed0*/  @!P1 F2FP.BF16.PACK_AB R10, R58, R61 ;  /* 0x0000003d3a0a923e */ /* 0x000fe200000010ff */
[----:B------:R-:W-:Y:S01]  /*5ee0*/  @!P1 FFMA.FTZ R53, R43, R11, -R53 ;  /* 0x0000000b2b359223 */ /* 0x000fe20000010835 */
[----:B------:R-:W-:Y:S01]  /*5ef0*/  @!P1 F2FP.BF16.PACK_AB R11, R59, R60 ;  /* 0x0000003c3b0b923e */ /* 0x000fe200000010ff */
[----:B------:R-:W-:Y:S01]  /*5f00*/  @!P1 FFMA.FTZ R5, R22, R23, R5 ;  /* 0x0000001716059223 */ /* 0x000fe20000010005 */
[----:B------:R-:W-:Y:S01]  /*5f10*/  @!P1 MOV R48, R10 ;  /* 0x0000000a00309202 */ /* 0x000fe20000000f00 */
[----:B------:R-:W-:Y:S01]  /*5f20*/  @!P1 FFMA.FTZ R6, R40, R41, R6 ;  /* 0x0000002928069223 */ /* 0x000fe20000010006 */
[----:B------:R-:W-:Y:S01]  /*5f30*/  @!P1 F2FP.BF16.PACK_AB R16, R53, R52 ;  /* 0x000000343510923e */ /* 0x000fe200000010ff */
[----:B------:R-:W-:Y:S01]  /*5f40*/  @!P1 FFMA.FTZ R7, R42, R43, R7 ;  /* 0x0000002b2a079223 */ /* 0x000fe20000010007 */
[----:B------:R-:W-:Y:S01]  /*5f50*/  @!P1 F2FP.BF16.PACK_AB R4, R5, R4 ;  /* 0x000000040504923e */ /* 0x000fe200000010ff */
[----:B------:R-:W-:Y:S02]  /*5f60*/  @!P1 FFMA.FTZ R8, R44, R45, R8 ;  /* 0x0000002d2c089223 */ /* 0x000fe40000010008 */
[----:B------:R-:W-:Y:S01]  /*5f70*/  @!P1 FFMA.FTZ R9, R46, R47, R9 ;  /* 0x0000002f2e099223 */ /* 0x000fe20000010009 */
[----:B------:R-:W-:Y:S01]  /*5f80*/  @!P1 F2FP.BF16.PACK_AB R6, R7, R6 ;  /* 0x000000060706923e */ /* 0x000fe200000010ff */
[----:B------:R-:W-:Y:S02]  /*5f90*/  @!P1 IMAD.MOV.U32 R49, RZ, RZ, R11 ;  /* 0x000000ffff319224 */ /* 0x000fe400078e000b */
        /* <DEDUP_REMOVED lines=8> */
.L_x_85:
[----:B------:R-:W-:Y:S05]  /*6020*/  BSYNC B0 ;  /* 0x0000000000007941 */ /* 0x000fea0003800000 */
.L_x_84:
[----:B------:R1:W2:Y:S01]  /*6030*/  SHFL.IDX PT, R21, R89, 0x2, 0x1c1f ;  /* 0x005c1f0059157f89 */ /* 0x0002a200000e0000 */
[----:B------:R-:W-:Y:S01]  /*6040*/  ISETP.GE.OR P0, PT, R158, UR9, P6 ;  /* 0x000000099e007c0c */ /* 0x000fe2000b706670 */
[----:B------:R-:W-:Y:S02]  /*6050*/  BSSY B0, `(.L_x_86) ;  /* 0x0000074000007945 */ /* 0x000fe40003800000 */
[----:B------:R1:W4:Y:S10]  /*6060*/  SHFL.IDX PT, R20, R90, 0x2, 0x1c1f ;  /* 0x005c1f005a147f89 */ /* 0x00033400000e0000 */
[----:B------:R-:W-:-:S05]  /*6070*/  @P0 BRA `(.L_x_87) ;  /* 0x0000071000000947 */ /* 0x000fca0003800000 */
[----:B------:R-:W-:Y:S01]  /*6080*/  SEL R2, R152, R133, !P5 ;  /* 0x0000008598027207 */ /* 0x000fe20006800000 */
[----:B---34-:R-:W3:Y:S01]  /*6090*/  LDS.128 R44, [R142+0x3900] ;  /* 0x003900008e2c7984 */ /* 0x018ee20000000c00 */
[C---:B------:R-:W-:Y:S02]  /*60a0*/  LEA R52, P0, R98.reuse, R20, 0x1 ;  /* 0x0000001462347211 */ /* 0x040fe400078008ff */
[----:B------:R-:W-:Y:S02]  /*60b0*/  SHF.R.S32.HI R22, RZ, 0x1f, R2 ;  /* 0x0000001fff167819 */ /* 0x000fe40000011402 */
[----:B--2---:R-:W-:Y:S02]  /*60c0*/  LEA.HI.X R53, R98, R21, R103, 0x1, P0 ;  /* 0x0000001562357211 */ /* 0x004fe400000f0c67 */
[----:B------:R-:W-:Y:S02]  /*60d0*/  LEA.HI R22, R22, R2, RZ, 0x4 ;  /* 0x0000000216167211 */ /* 0x000fe400078f20ff */
[----:B------:R-:W-:Y:S02]  /*60e0*/  @!P1 SHF.R.U32.HI R9, RZ, 0x10, R67 ;  /* 0x00000010ff099819 */ /* 0x000fe40000011643 */
[----:B------:R-:W-:Y:S02]  /*60f0*/  LEA.HI.SX32 R22, R22, R116, 0x1c ;  /* 0x0000007416167211 */ /* 0x000fe400078fe2ff */
[--C-:B-----5:R-:W-:Y:S02]  /*6100*/  @!P1 SHF.R.U64 R4, R26, 0x10, R27.reuse ;  /* 0x000000101a049819 */ /* 0x120fe4000000121b */
[----:B------:R-:W-:Y:S01]  /*6110*/  @!P1 SHF.R.U32.HI R5, RZ, 0x10, R27 ;  /* 0x00000010ff059819 */ /* 0x000fe2000001161b */
[----:B------:R-:W-:Y:S01]  /*6120*/  IMAD.SHL.U32 R22, R22, 0x8, RZ ;  /* 0x0000000816167824 */ /* 0x000fe200078e00ff */
[----:B------:R-:W-:Y:S02]  /*6130*/  @!P1 SHF.R.U64 R6, R64, 0x10, R65 ;  /* 0x0000001040069819 */ /* 0x000fe40000001241 */
[----:B------:R-:W-:Y:S02]  /*6140*/  @!P1 PRMT R10, R37, 0x5410, R5 ;  /* 0x00005410250a9816 */ /* 0x000fe40000000005 */
[----:B------:R-:W-:Y:S02]  /*6150*/  LOP3.LUT R2, R124, 0x38, R22, 0xf8, !PT ;  /* 0x000000387c027812 */ /* 0x000fe400078ef816 */
[----:B------:R-:W-:Y:S02]  /*6160*/  ISETP.GE.AND P0, PT, R22, c[0x0][0x1d4], PT ;  /* 0x0000750016007a0c */ /* 0x000fe40003f06270 */
[----:B------:R-:W-:Y:S02]  /*6170*/  LOP3.LUT R2, R2, R161, RZ, 0x3c, !PT ;  /* 0x000000a102027212 */ /* 0x000fe400078e3cff */
[----:B------:R-:W-:Y:S02]  /*6180*/  @!P1 PRMT R17, R72, 0x5410, R6 ;  /* 0x0000541048119816 */ /* 0x000fe40000000006 */
[----:B------:R-:W-:Y:S01]  /*6190*/  @!P1 SHF.R.U32.HI R7, RZ, 0x10, R65 ;  /* 0x00000010ff079819 */ /* 0x000fe20000011641 */
[----:B------:R-:W-:Y:S01]  /*61a0*/  IMAD.IADD R2, R138, 0x1, R2 ;  /* 0x000000018a027824 */ /* 0x000fe200078e0202 */
[----:B------:R-:W-:Y:S02]  /*61b0*/  @!P1 SHF.R.U32.HI R3, RZ, 0x10, R25 ;  /* 0x00000010ff039819 */ /* 0x000fe40000011619 */
[----:B------:R-:W-:Y:S01]  /*61c0*/  @!P1 PRMT R16, R72, 0x5432, R7 ;  /* 0x0000543248109816 */ /* 0x000fe20000000007 */
[----:B------:R-:W-:Y:S01]  /*61d0*/  IMAD.SHL.U32 R2, R2, 0x2, RZ ;  /* 0x0000000202027824 */ /* 0x000fe200078e00ff */
[----:B------:R-:W-:Y:S01]  /*61e0*/  @!P1 SHF.R.U64 R11, R66, 0x10, R67 ;  /* 0x00000010420b9819 */ /* 0x000fe20000001243 */
[----:B------:R-:W-:Y:S01]  /*61f0*/  @!P1 IMAD.U32 R7, R17, 0x10000, RZ ;  /* 0x0001000011079824 */ /* 0x000fe200078e00ff */
[----:B------:R-:W-:Y:S01]  /*6200*/  @!P1 PRMT R6, R36, 0x5410, R3 ;  /* 0x0000541024069816 */ /* 0x000fe20000000003 */
[----:B-1----:R-:W-:Y:S01]  /*6210*/  @!P0 IMAD.WIDE R56, R22, 0x2, R20 ;  /* 0x0000000216388825 */ /* 0x002fe200078e0214 */
[----:B------:R1:W2:Y:S01]  /*6220*/  LDS.128 R12, [R2+0x3900] ;  /* 0x00390000020c7984 */ /* 0x0002a20000000c00 */
[----:B------:R-:W-:Y:S02]  /*6230*/  @!P1 SHF.L.U32 R20, R16, 0x10, RZ ;  /* 0x0000001010149819 */ /* 0x000fe400000006ff */
[C---:B------:R-:W-:Y:S01]  /*6240*/  @!P1 IMAD.U32 R5, R6.reuse, 0x10000, RZ ;  /* 0x0001000006059824 */ /* 0x040fe200078e00ff */
[----:B------:R-:W-:Y:S01]  /*6250*/  @!P1 LOP3.LUT R6, R6, 0xffff0000, RZ, 0xc0, !PT ;  /* 0xffff000006069812 */ /* 0x000fe200078ec0ff */
[----:B---3--:R-:W-:Y:S01]  /*6260*/  @!P1 IMAD.U32 R21, R45, 0x10000, RZ ;  /* 0x000100002d159824 */ /* 0x008fe200078e00ff */
[----:B------:R-:W-:Y:S02]  /*6270*/  @!P1 LOP3.LUT R41, R47, 0xffff0000, RZ, 0xc0, !PT ;  /* 0xffff00002f299812 */ /* 0x000fe400078ec0ff */
[----:B------:R-:W-:Y:S02]  /*6280*/  @!P1 LOP3.LUT R27, R46, 0xffff0000, RZ, 0xc0, !PT ;  /* 0xffff00002e1b9812 */ /* 0x000fe400078ec0ff */
[----:B------:R-:W-:Y:S02]  /*6290*/  @!P1 PRMT R26, R73, 0x5432, R11 ;  /* 0x00005432491a9816 */ /* 0x000fe4000000000b */
[----:B------:R-:W-:Y:S02]  /*62a0*/  @!P1 PRMT R11, R37, 0x5432, R4 ;  /* 0x00005432250b9816 */ /* 0x000fe40000000004 */
[----:B------:R-:W-:Y:S02]  /*62b0*/  @!P1 SHF.L.U32 R37, R47, 0x10, RZ ;  /* 0x000000102f259819 */ /* 0x000fe400000006ff */
[----:B-1----:R-:W-:Y:S02]  /*62c0*/  @!P1 SHF.R.U64 R2, R24, 0x10, R25 ;  /* 0x0000001018029819 */ /* 0x002fe40000001219 */
[----:B------:R-:W-:Y:S02]  /*62d0*/  @!P1 PRMT R24, R73, 0x5410, R9 ;  /* 0x0000541049189816 */ /* 0x000fe40000000009 */
[----:B------:R-:W-:Y:S02]  /*62e0*/  @!P1 SHF.L.U32 R9, R44, 0x10, RZ ;  /* 0x000000102c099819 */ /* 0x000fe400000006ff */
[----:B------:R-:W-:Y:S01]  /*62f0*/  @!P1 PRMT R8, R36, 0x5432, R2 ;  /* 0x0000543224089816 */ /* 0x000fe20000000002 */
[C---:B------:R-:W-:Y:S01]  /*6300*/  @!P1 IMAD.U32 R36, R24.reuse, 0x10000, RZ ;  /* 0x0001000018249824 */ /* 0x040fe200078e00ff */
[----:B------:R-:W-:Y:S03]  /*6310*/  @!P1 LOP3.LUT R40, R24, 0xffff0000, RZ, 0xc0, !PT ;  /* 0xffff000018289812 */ /* 0x000fe600078ec0ff */
[C---:B------:R-:W-:Y:S01]  /*6320*/  @!P1 IMAD.U32 R3, R8.reuse, 0x10000, RZ ;  /* 0x0001000008039824 */ /* 0x040fe200078e00ff */
[----:B------:R-:W-:Y:S01]  /*6330*/  @!P1 LOP3.LUT R8, R8, 0xffff0000, RZ, 0xc0, !PT ;  /* 0xffff000008089812 */ /* 0x000fe200078ec0ff */
[----:B--2---:R-:W-:Y:S02]  /*6340*/  @!P1 IMAD.U32 R2, R12, 0x10000, RZ ;  /* 0x000100000c029824 */ /* 0x004fe400078e00ff */
[----:B------:R-:W-:Y:S02]  /*6350*/  @!P1 IMAD.U32 R4, R13, 0x10000, RZ ;  /* 0x000100000d049824 */ /* 0x000fe400078e00ff */
[C---:B------:R-:W-:Y:S02]  /*6360*/  @!P1 FMUL.FTZ R22, R2.reuse, R7 ;  /* 0x0000000702169220 */ /* 0x040fe40000410000 */
[-C--:B------:R-:W-:Y:S02]  /*6370*/  @!P1 FMUL.FTZ R2, R2, R3.reuse ;  /* 0x0000000302029220 */ /* 0x080fe40000410000 */
[----:B------:R-:W-:Y:S02]  /*6380*/  @!P1 FMUL.FTZ R23, R4, R20 ;  /* 0x0000001404179220 */ /* 0x000fe40000410000 */
[----:B------:R-:W-:Y:S01]  /*6390*/  @!P1 FFMA.FTZ R55, R9, R3, -R22 ;  /* 0x0000000309379223 */ /* 0x000fe20000010816 */
[----:B------:R-:W-:Y:S01]  /*63a0*/  @!P1 LOP3.LUT R3, R13, 0xffff0000, RZ, 0xc0, !PT ;  /* 0xffff00000d039812 */ /* 0x000fe200078ec0ff */
[----:B------:R-:W-:Y:S01]  /*63b0*/  @!P1 FFMA.FTZ R54, R21, R5, -R23 ;  /* 0x0000000515369223 */ /* 0x000fe20000010817 */
[----:B------:R-:W-:Y:S01]  /*63c0*/  @!P1 LOP3.LUT R23, R45, 0xffff0000, RZ, 0xc0, !PT ;  /* 0xffff00002d179812 */ /* 0x000fe200078ec0ff */
[----:B------:R-:W-:Y:S01]  /*63d0*/  @!P1 FFMA.FTZ R2, R7, R9, R2 ;  /* 0x0000000907029223 */ /* 0x000fe20000010002 */
[----:B------:R-:W-:Y:S01]  /*63e0*/  @!P1 LOP3.LUT R22, R16, 0xffff0000, RZ, 0xc0, !PT ;  /* 0xffff000010169812 */ /* 0x000fe200078ec0ff */
[----:B------:R-:W-:Y:S01]  /*63f0*/  @!P1 FMUL.FTZ R4, R4, R5 ;  /* 0x0000000504049220 */ /* 0x000fe20000410000 */
[----:B------:R-:W-:Y:S01]  /*6400*/  @!P1 LOP3.LUT R7, R12, 0xffff0000, RZ, 0xc0, !PT ;  /* 0xffff00000c079812 */ /* 0x000fe200078ec0ff */
[----:B------:R-:W-:Y:S01]  /*6410*/  @!P1 FMUL.FTZ R5, R3, R6 ;  /* 0x0000000603059220 */ /* 0x000fe20000410000 */
[----:B------:R-:W-:Y:S01]  /*6420*/  @!P1 LOP3.LUT R16, R17, 0xffff0000, RZ, 0xc0, !PT ;  /* 0xffff000011109812 */ /* 0x000fe200078ec0ff */
[----:B------:R-:W-:Y:S01]  /*6430*/  @!P1 FMUL.FTZ R9, R3, R22 ;  /* 0x0000001603099220 */ /* 0x000fe20000410000 */
[----:B------:R-:W-:Y:S01]  /*6440*/  @!P1 LOP3.LUT R17, R44, 0xffff0000, RZ, 0xc0, !PT ;  /* 0xffff00002c119812 */ /* 0x000fe200078ec0ff */
[----:B------:R-:W-:Y:S02]  /*6450*/  @!P1 FMUL.FTZ R3, R7, R8 ;  /* 0x0000000807039220 */ /* 0x000fe40000410000 */
[----:B------:R-:W-:Y:S01]  /*6460*/  @!P1 FFMA.FTZ R51, R23, R6, -R9 ;  /* 0x0000000617339223 */ /* 0x000fe20000010809 */
[----:B------:R-:W-:Y:S01]  /*6470*/  @!P1 LOP3.LUT R9, R15, 0xffff0000, RZ, 0xc0, !PT ;  /* 0xffff00000f099812 */ /* 0x000fe200078ec0ff */
[----:B------:R-:W-:Y:S02]  /*6480*/  @!P1 FMUL.FTZ R25, R7, R16 ;  /* 0x0000001007199220 */ /* 0x000fe40000410000 */
[----:B------:R-:W-:Y:S02]  /*6490*/  @!P1 IMAD.U32 R6, R15, 0x10000, RZ ;  /* 0x000100000f069824 */ /* 0x000fe400078e00ff */
        /* <DEDUP_REMOVED lines=47> */
.L_x_87:
[----:B------:R-:W-:Y:S05]  /*6790*/  BSYNC B0 ;  /* 0x0000000000007941 */ /* 0x000fea0003800000 */
.L_x_86:
[----:B-1----:R1:W4:Y:S01]  /*67a0*/  SHFL.IDX PT, R47, R89, 0x3, 0x1c1f ;  /* 0x007c1f00592f7f89 */ /* 0x00232200000e0000 */
[----:B------:R-:W-:Y:S03]  /*67b0*/  ISETP.GE.OR P0, PT, R157, UR9, P6 ;  /* 0x000000099d007c0c */ /* 0x000fe6000b706670 */
[----:B------:R1:W3:Y:S10]  /*67c0*/  SHFL.IDX PT, R46, R90, 0x3, 0x1c1f ;  /* 0x007c1f005a2e7f89 */ /* 0x0002f400000e0000 */
[----:B------:R-:W-:-:S05]  /*67d0*/  @P0 BRA `(.L_x_79) ;  /* 0x00000bf000000947 */ /* 0x000fca0003800000 */
[----:B------:R-:W-:Y:S01]  /*67e0*/  SEL R2, R152, R133, !P5 ;  /* 0x0000008598027207 */ /* 0x000fe20006800000 */
[----:B-----5:R-:W1:Y:S01]  /*67f0*/  LDS.128 R40, [R141+0x3900] ;  /* 0x003900008d287984 */ /* 0x020e620000000c00 */
[----:B------:R-:W-:Y:S02]  /*6800*/  @!P1 SHF.R.U32.HI R5, RZ, 0x10, R69 ;  /* 0x00000010ff059819 */ /* 0x000fe40000011645 */
[----:B------:R-:W-:Y:S02]  /*6810*/  SHF.R.S32.HI R3, RZ, 0x1f, R2 ;  /* 0x0000001fff037819 */ /* 0x000fe40000011402 */
[C---:B---3--:R-:W-:Y:S02]  /*6820*/  LEA R54, P0, R98.reuse, R46, 0x1 ;  /* 0x0000002e62367211 */ /* 0x048fe400078008ff */
[----:B------:R-:W-:Y:S02]  /*6830*/  LEA.HI R2, R3, R2, RZ, 0x4 ;  /* 0x0000000203027211 */ /* 0x000fe400078f20ff */
[----:B----4-:R-:W-:Y:S02]  /*6840*/  LEA.HI.X R55, R98, R47, R103, 0x1, P0 ;  /* 0x0000002f62377211 */ /* 0x010fe400000f0c67 */
[----:B------:R-:W-:Y:S02]  /*6850*/  LEA.HI.SX32 R2, R2, R116, 0x1c ;  /* 0x0000007402027211 */ /* 0x000fe400078fe2ff */
[----:B------:R-:W-:Y:S02]  /*6860*/  @!P1 SHF.R.U64 R3, R28, 0x10, R29 ;  /* 0x000000101c039819 */ /* 0x000fe4000000121d */
[----:B------:R-:W-:Y:S01]  /*6870*/  @!P1 SHF.R.U64 R4, R30, 0x10, R31 ;  /* 0x000000101e049819 */ /* 0x000fe2000000121f */
[----:B------:R-:W-:Y:S01]  /*6880*/  IMAD.SHL.U32 R48, R2, 0x8, RZ ;  /* 0x0000000802307824 */ /* 0x000fe200078e00ff */
[----:B------:R-:W-:Y:S02]  /*6890*/  @!P1 PRMT R8, R38, 0x5432, R3 ;  /* 0x0000543226089816 */ /* 0x000fe40000000003 */
[----:B------:R-:W-:Y:S02]  /*68a0*/  @!P1 SHF.R.U32.HI R2, RZ, 0x10, R29 ;  /* 0x00000010ff029819 */ /* 0x000fe4000001161d */
[----:B------:R-:W-:Y:S02]  /*68b0*/  LOP3.LUT R12, R123, 0x38, R48, 0xf8, !PT ;  /* 0x000000387b0c7812 */ /* 0x000fe400078ef830 */
[----:B------:R-:W-:Y:S02]  /*68c0*/  @!P1 PRMT R25, R74, 0x5410, R5 ;  /* 0x000054104a199816 */ /* 0x000fe40000000005 */
[----:B------:R-:W-:Y:S02]  /*68d0*/  LOP3.LUT R12, R12, R160, RZ, 0x3c, !PT ;  /* 0x000000a00c0c7212 */ /* 0x000fe400078e3cff */
[----:B------:R-:W-:Y:S01]  /*68e0*/  @!P1 PRMT R5, R38, 0x5410, R2 ;  /* 0x0000541026059816 */ /* 0x000fe20000000002 */
[----:B------:R-:W-:Y:S01]  /*68f0*/  @!P1 IMAD.U32 R23, R25, 0x10000, RZ ;  /* 0x0001000019179824 */ /* 0x000fe200078e00ff */
[----:B------:R-:W-:Y:S01]  /*6900*/  @!P1 SHF.R.U64 R7, R70, 0x10, R71 ;  /* 0x0000001046079819 */ /* 0x000fe20000001247 */
[----:B------:R-:W-:Y:S01]  /*6910*/  IMAD.IADD R12, R137, 0x1, R12 ;  /* 0x00000001890c7824 */ /* 0x000fe200078e020c */
[----:B------:R-:W-:Y:S01]  /*6920*/  @!P1 PRMT R9, R39, 0x5410, R4 ;  /* 0x0000541027099816 */ /* 0x000fe20000000004 */
[----:B------:R-:W-:Y:S01]  /*6930*/  @!P1 IMAD.U32 R3, R5, 0x10000, RZ ;  /* 0x0001000005039824 */ /* 0x000fe200078e00ff */
[----:B------:R-:W-:Y:S01]  /*6940*/  @!P1 PRMT R29, R75, 0x5410, R7 ;  /* 0x000054104b1d9816 */ /* 0x000fe20000000007 */
[----:B------:R-:W-:Y:S01]  /*6950*/  IMAD.SHL.U32 R12, R12, 0x2, RZ ;  /* 0x000000020c0c7824 */ /* 0x000fe200078e00ff */
[----:B------:R-:W-:Y:S02]  /*6960*/  @!P1 LOP3.LUT R25, R25, 0xffff0000, RZ, 0xc0, !PT ;  /* 0xffff000019199812 */ /* 0x000fe400078ec0ff */
[----:B------:R-:W-:Y:S01]  /*6970*/  @!P1 SHF.R.U32.HI R6, RZ, 0x10, R31 ;  /* 0x00000010ff069819 */ /* 0x000fe2000001161f */
[C---:B------:R-:W-:Y:S01]  /*6980*/  @!P1 IMAD.U32 R27, R29.reuse, 0x10000, RZ ;  /* 0x000100001d1b9824 */ /* 0x040fe200078e00ff */
[----:B------:R-:W-:Y:S01]  /*6990*/  @!P1 LOP3.LUT R29, R29, 0xffff0000, RZ, 0xc0, !PT ;  /* 0xffff00001d1d9812 */ /* 0x000fe200078ec0ff */
[C---:B-1----:R-:W-:Y:S01]  /*69a0*/  @!P1 IMAD.U32 R24, R41.reuse, 0x10000, RZ ;  /* 0x0001000029189824 */ /* 0x042fe200078e00ff */
[----:B------:R-:W1:Y:S01]  /*69b0*/  LDS.128 R12, [R12+0x3900] ;  /* 0x003900000c0c7984 */ /* 0x000e620000000c00 */
[----:B------:R-:W-:Y:S01]  /*69c0*/  @!P1 IMAD.U32 R20, R40, 0x10000, RZ ;  /* 0x0001000028149824 */ /* 0x000fe200078e00ff */
[----:B------:R-:W-:Y:S01]  /*69d0*/  @!P1 LOP3.LUT R26, R41, 0xffff0000, RZ, 0xc0, !PT ;  /* 0xffff0000291a9812 */ /* 0x000fe200078ec0ff */
[----:B------:R-:W-:Y:S01]  /*69e0*/  @!P1 IMAD.U32 R28, R42, 0x10000, RZ ;  /* 0x000100002a1c9824 */ /* 0x000fe200078e00ff */
[----:B------:R-:W-:Y:S01]  /*69f0*/  @!P1 LOP3.LUT R22, R40, 0xffff0000, RZ, 0xc0, !PT ;  /* 0xffff000028169812 */ /* 0x000fe200078ec0ff */
[C---:B------:R-:W-:Y:S01]  /*6a00*/  @!P1 IMAD.U32 R36, R43.reuse, 0x10000, RZ ;  /* 0x000100002b249824 */ /* 0x040fe200078e00ff */
[----:B------:R-:W-:Y:S02]  /*6a10*/  @!P1 LOP3.LUT R38, R43, 0xffff0000, RZ, 0xc0, !PT ;  /* 0xffff00002b269812 */ /* 0x000fe400078ec0ff */
[----:B------:R-:W-:Y:S02]  /*6a20*/  @!P1 LOP3.LUT R30, R42, 0xffff0000, RZ, 0xc0, !PT ;  /* 0xffff00002a1e9812 */ /* 0x000fe400078ec0ff */
[----:B------:R-:W-:Y:S01]  /*6a30*/  @!P1 PRMT R11, R39, 0x5432, R6 ;  /* 0x00005432270b9816 */ /* 0x000fe20000000006 */
[----:B------:R-:W-:Y:S01]  /*6a40*/  @!P1 IMAD.U32 R6, R8, 0x10000, RZ ;  /* 0x0001000008069824 */ /* 0x000fe200078e00ff */
[----:B------:R-:W-:Y:S02]  /*6a50*/  @!P1 SHF.R.U32.HI R37, RZ, 0x10, R71 ;  /* 0x00000010ff259819 */ /* 0x000fe40000011647 */
[----:B--2---:R-:W-:Y:S02]  /*6a60*/  @!P1 SHF.R.U64 R21, R68, 0x10, R69 ;  /* 0x0000001044159819 */ /* 0x004fe40000001245 */
[----:B------:R-:W-:Y:S02]  /*6a70*/  @!P1 PRMT R37, R75, 0x5432, R37 ;  /* 0x000054324b259816 */ /* 0x000fe40000000025 */
[----:B------:R-:W-:Y:S02]  /*6a80*/  @!P1 PRMT R21, R74, 0x5432, R21 ;  /* 0x000054324a159816 */ /* 0x000fe40000000015 */
[C---:B------:R-:W-:Y:S02]  /*6a90*/  @!P1 SHF.L.U32 R31, R37.reuse, 0x10, RZ ;  /* 0x00000010251f9819 */ /* 0x040fe400000006ff */
[----:B------:R-:W-:Y:S01]  /*6aa0*/  @!P1 LOP3.LUT R37, R37, 0xffff0000, RZ, 0xc0, !PT ;  /* 0xffff000025259812 */ /* 0x000fe200078ec0ff */
[C---:B------:R-:W-:Y:S01]  /*6ab0*/  @!P1 IMAD.U32 R17, R21.reuse, 0x10000, RZ ;  /* 0x0001000015119824 */ /* 0x040fe200078e00ff */
[----:B------:R-:W-:Y:S02]  /*6ac0*/  @!P1 LOP3.LUT R21, R21, 0xffff0000, RZ, 0xc0, !PT ;  /* 0xffff000015159812 */ /* 0x000fe400078ec0ff */
[----:B------:R-:W-:Y:S02]  /*6ad0*/  ISETP.GE.AND P0, PT, R48, c[0x0][0x1d4], PT ;  /* 0x0000750030007a0c */ /* 0x000fe40003f06270 */
[C---:B-1----:R-:W-:Y:S05]  /*6ae0*/  @!P1 SHF.L.U32 R2, R13.reuse, 0x10, RZ ;  /* 0x000000100d029819 */ /* 0x042fea00000006ff */
[C---:B------:R-:W-:Y:S02]  /*6af0*/  @!P1 FMUL.FTZ R7, R2.reuse, R23 ;  /* 0x0000001702079220 */ /* 0x040fe40000410000 */
[-C--:B------:R-:W-:Y:S01]  /*6b00*/  @!P1 FMUL.FTZ R4, R2, R3.reuse ;  /* 0x0000000302049220 */ /* 0x080fe20000410000 */
[----:B------:R-:W-:Y:S01]  /*6b10*/  @!P1 LOP3.LUT R2, R13, 0xffff0000, RZ, 0xc0, !PT ;  /* 0xffff00000d029812 */ /* 0x000fe200078ec0ff */
[----:B------:R-:W-:Y:S01]  /*6b20*/  @!P1 FFMA.FTZ R56, R24, R3, -R7 ;  /* 0x0000000318389223 */ /* 0x000fe20000010807 */
[----:B------:R-:W-:Y:S02]  /*6b30*/  @!P1 LOP3.LUT R3, R5, 0xffff0000, RZ, 0xc0, !PT ;  /* 0xffff000005039812 */ /* 0x000fe400078ec0ff */
[----:B------:R-:W-:Y:S01]  /*6b40*/  @!P1 SHF.L.U32 R7, R12, 0x10, RZ ;  /* 0x000000100c079819 */ /* 0x000fe200000006ff */
[C---:B------:R-:W-:Y:S02]  /*6b50*/  @!P1 FMUL.FTZ R10, R2.reuse, R25 ;  /* 0x00000019020a9220 */ /* 0x040fe40000410000 */
[----:B------:R-:W-:Y:S02]  /*6b60*/  @!P1 FMUL.FTZ R5, R2, R3 ;  /* 0x0000000302059220 */ /* 0x000fe40000410000 */
[C---:B------:R-:W-:Y:S02]  /*6b70*/  @!P1 FMUL.FTZ R16, R7.reuse, R17 ;  /* 0x0000001107109220 */ /* 0x040fe40000410000 */
[----:B------:R-:W-:Y:S01]  /*6b80*/  @!P1 FFMA.FTZ R53, R26, R3, -R10 ;  /* 0x000000031a359223 */ /* 0x000fe2000001080a */
[----:B------:R-:W-:Y:S01]  /*6b90*/  @!P1 LOP3.LUT R3, R12, 0xffff0000, RZ, 0xc0, !PT ;  /* 0xffff00000c039812 */ /* 0x000fe200078ec0ff */
[-C--:B------:R-:W-:Y:S01]  /*6ba0*/  @!P1 FMUL.FTZ R2, R7, R6.reuse ;  /* 0x0000000607029220 */ /* 0x080fe20000410000 */
[----:B------:R-:W-:Y:S01]  /*6bb0*/  @!P1 SHF.L.U32 R7, R14, 0x10, RZ ;  /* 0x000000100e079819 */ /* 0x000fe200000006ff */
[----:B------:R-:W-:Y:S01]  /*6bc0*/  @!P1 FFMA.FTZ R52, R20, R6, -R16 ;  /* 0x0000000614349223 */ /* 0x000fe20000010810 */
[----:B------:R-:W-:Y:S01]  /*6bd0*/  @!P1 LOP3.LUT R6, R8, 0xffff0000, RZ, 0xc0, !PT ;  /* 0xffff000008069812 */ /* 0x000fe200078ec0ff */
[C---:B------:R-:W-:Y:S01]  /*6be0*/  @!P1 IMAD.U32 R8, R9.reuse, 0x10000, RZ ;  /* 0x0001000009089824 */ /* 0x040fe200078e00ff */
[----:B------:R-:W-:Y:S01]  /*6bf0*/  @!P1 LOP3.LUT R9, R9, 0xffff0000, RZ, 0xc0, !PT ;  /* 0xffff000009099812 */ /* 0x000fe200078ec0ff */
[----:B------:R-:W-:Y:S02]  /*6c00*/  @!P1 FMUL.FTZ R10, R3, R21 ;  /* 0x00000015030a9220 */ /* 0x000fe40000410000 */
[----:B------:R-:W-:Y:S02]  /*6c10*/  @!P1 FMUL.FTZ R16, R7, R27 ;  /* 0x0000001b07109220 */ /* 0x000fe40000410000 */
[-C--:B------:R-:W-:Y:S02]  /*6c20*/  @!P1 FMUL.FTZ R3, R3, R6.reuse ;  /* 0x0000000603039220 */ /* 0x080fe40000410000 */
[----:B------:R-:W-:Y:S02]  /*6c30*/  @!P1 FFMA.FTZ R51, R22, R6, -R10 ;  /* 0x0000000616339223 */ /* 0x000fe4000001080a */
[-C--:B------:R-:W-:Y:S01]  /*6c40*/  @!P1 FMUL.FTZ R6, R7, R8.reuse ;  /* 0x0000000807069220 */ /* 0x080fe20000410000 */
[----:B------:R-:W-:Y:S01]  /*6c50*/  @!P1 LOP3.LUT R7, R14, 0xffff0000, RZ, 0xc0, !PT ;  /* 0xffff00000e079812 */ /* 0x000fe200078ec0ff */
[----:B------:R-:W-:Y:S01]  /*6c60*/  @!P1 FFMA.FTZ R50, R28, R8, -R16 ;  /* 0x000000081c329223 */ /* 0x000fe20000010810 */
[C---:B------:R-:W-:Y:S01]  /*6c70*/  @!P1 LOP3.LUT R16, R15.reuse, 0xffff0000, RZ, 0xc0, !PT ;  /* 0xffff00000f109812 */ /* 0x040fe200078ec0ff */
[----:B------:R-:W-:Y:S02]  /*6c80*/  @!P1 IMAD.U32 R10, R15, 0x10000, RZ ;  /* 0x000100000f0a9824 */ /* 0x000fe400078e00ff */
[C---:B------:R-:W-:Y:S01]  /*6c90*/  @!P1 IMAD.U32 R8, R11.reuse, 0x10000, RZ ;  /* 0x000100000b089824 */ /* 0x040fe200078e00ff */
[----:B------:R-:W-:Y:S01]  /*6ca0*/  @!P1 LOP3.LUT R11, R11, 0xffff0000, RZ, 0xc0, !PT ;  /* 0xffff00000b0b9812 */ /* 0x000fe200078ec0ff */
[----:B------:R-:W-:Y:S02]  /*6cb0*/  @!P1 FMUL.FTZ R44, R10, R31 ;  /* 0x0000001f0a2c9220 */ /* 0x000fe40000410000 */
[----:B------:R-:W-:Y:S02]  /*6cc0*/  @!P1 FMUL.FTZ R39, R16, R37 ;  /* 0x0000002510279220 */ /* 0x000fe40000410000 */
[C---:B------:R-:W-:Y:S02]  /*6cd0*/  @!P1 FMUL.FTZ R45, R7.reuse, R29 ;  /* 0x0000001d072d9220 */ /* 0x040fe40000410000 */
[----:B------:R-:W-:Y:S02]  /*6ce0*/  @!P1 FMUL.FTZ R7, R7, R9 ;  /* 0x0000000907079220 */ /* 0x000fe40000410000 */
[----:B------:R-:W-:Y:S01]  /*6cf0*/  @!P1 FFMA.FTZ R49, R36, R8, -R44 ;  /* 0x0000000824319223 */ /* 0x000fe2000001082c */
[----:B------:R-:W-:Y:S01]  /*6d00*/  @!P1 F2FP.BF16.PACK_AB R44, R51, R52 ;  /* 0x00000034332c923e */ /* 0x000fe200000010ff */
[----:B------:R-:W-:Y:S02]  /*6d10*/  @!P1 FFMA.FTZ R39, R38, R11, -R39 ;  /* 0x0000000b26279223 */ /* 0x000fe40000010827 */
[----:B------:R-:W-:Y:S01]  /*6d20*/  @!P1 FFMA.FTZ R9, R30, R9, -R45 ;  /* 0x000000091e099223 */ /* 0x000fe2000001082d */
[----:B------:R-:W-:Y:S01]  /*6d30*/  @!P1 F2FP.BF16.PACK_AB R45, R53, R56 ;  /* 0x00000038352d923e */ /* 0x000fe200000010ff */
[----:B------:R-:W-:Y:S01]  /*6d40*/  @!P1 FMUL.FTZ R8, R10, R8 ;  /* 0x000000080a089220 */ /* 0x000fe20000410000 */
[----:B------:R-:W-:Y:S01]  /*6d50*/  @!P1 F2FP.BF16.PACK_AB R39, R39, R49 ;  /* 0x000000312727923e */ /* 0x000fe200000010ff */
[----:B------:R-:W-:Y:S01]  /*6d60*/  @!P1 IMAD.MOV.U32 R40, RZ, RZ, R44 ;  /* 0x000000ffff289224 */ /* 0x000fe200078e002c */
[----:B------:R-:W-:Y:S01]  /*6d70*/  @!P1 F2FP.BF16.PACK_AB R10, R9, R50 ;  /* 0x00000032090a923e */ /* 0x000fe200000010ff */
[----:B------:R-:W-:Y:S01]  /*6d80*/  @!P1 FFMA.FTZ R2, R17, R20, R2 ;  /* 0x0000001411029223 */ /* 0x000fe20000010002 */
[----:B------:R-:W-:Y:S01]  /*6d90*/  @!P1 MOV R41, R45 ;  /* 0x0000002d00299202 */ /* 0x000fe20000000f00 */
[----:B------:R-:W-:Y:S02]  /*6da0*/  @!P1 IMAD.MOV.U32 R43, RZ, RZ, R39 ;  /* 0x000000ffff2b9224 */ /* 0x000fe400078e0027 */
[----:B------:R-:W-:Y:S02]  /*6db0*/  @!P1 IMAD.MOV.U32 R42, RZ, RZ, R10 ;  /* 0x000000ffff2a9224 */ /* 0x000fe400078e000a */
[----:B------:R-:W-:Y:S02]  /*6dc0*/  @!P1 FFMA.FTZ R3, R21, R22, R3 ;  /* 0x0000001615039223 */ /* 0x000fe40000010003 */
[----:B------:R-:W-:Y:S01]  /*6dd0*/  @!P1 FFMA.FTZ R4, R23, R24, R4 ;  /* 0x0000001817049223 */ /* 0x000fe20000010004 */
[----:B------:R1:W-:Y:S01]  /*6de0*/  ST.E.128 [R54.64], R40 ;  /* 0x0000002836007985 */ /* 0x0003e2000c101d16 */
[----:B------:R-:W-:Y:S01]  /*6df0*/  @!P1 FFMA.FTZ R5, R25, R26, R5 ;  /* 0x0000001a19059223 */ /* 0x000fe20000010005 */
[----:B------:R-:W-:Y:S01]  /*6e00*/  @!P1 F2FP.BF16.PACK_AB R2, R3, R2 ;  /* 0x000000020302923e */ /* 0x000fe200000010ff */
[----:B------:R-:W-:Y:S02]  /*6e10*/  @!P1 FFMA.FTZ R6, R27, R28, R6 ;  /* 0x0000001c1b069223 */ /* 0x000fe40000010006 */
[----:B------:R-:W-:Y:S01]  /*6e20*/  @!P1 FMUL.FTZ R9, R16, R11 ;  /* 0x0000000b10099220 */ /* 0x000fe20000410000 */
[----:B------:R-:W-:Y:S01]  /*6e30*/  @!P1 F2FP.BF16.PACK_AB R4, R5, R4 ;  /* 0x000000040504923e */ /* 0x000fe200000010ff */
[----:B------:R-:W-:Y:S02]  /*6e40*/  @!P1 FFMA.FTZ R7, R29, R30, R7 ;  /* 0x0000001e1d079223 */ /* 0x000fe40000010007 */
[----:B------:R-:W-:Y:S01]  /*6e50*/  @!P1 FFMA.FTZ R8, R31, R36, R8 ;  /* 0x000000241f089223 */ /* 0x000fe20000010008 */
[----:B------:R-:W-:Y:S01]  /*6e60*/  @!P1 MOV R13, R4 ;  /* 0x00000004000d9202 */ /* 0x000fe20000000f00 */
[----:B------:R-:W-:Y:S01]  /*6e70*/  @!P1 FFMA.FTZ R9, R37, R38, R9 ;  /* 0x0000002625099223 */ /* 0x000fe20000010009 */
[----:B------:R-:W-:Y:S01]  /*6e80*/  @!P1 F2FP.BF16.PACK_AB R6, R7, R6 ;  /* 0x000000060706923e */ /* 0x000fe200000010ff */
[----:B------:R-:W-:Y:S03]  /*6e90*/  @!P1 IMAD.MOV.U32 R12, RZ, RZ, R2 ;  /* 0x000000ffff0c9224 */ /* 0x000fe600078e0002 */
[----:B------:R-:W-:Y:S01]  /*6ea0*/  @!P1 F2FP.BF16.PACK_AB R8, R9, R8 ;  /* 0x000000080908923e */ /* 0x000fe200000010ff */
[----:B------:R-:W-:Y:S04]  /*6eb0*/  @!P1 IMAD.MOV.U32 R14, RZ, RZ, R6 ;  /* 0x000000ffff0e9224 */ /* 0x000fe800078e0006 */
[----:B------:R-:W-:Y:S01]  /*6ec0*/  @!P1 IMAD.MOV.U32 R15, RZ, RZ, R8 ;  /* 0x000000ffff0f9224 */ /* 0x000fe200078e0008 */
[----:B------:R-:W-:-:S05]  /*6ed0*/  @P0 BRA `(.L_x_79) ;  /* 0x000004f000000947 */ /* 0x000fca0003800000 */
[C---:B------:R-:W-:Y:S04]  /*6ee0*/  LEA R2, P0, R48.reuse, R46, 0x1 ;  /* 0x0000002e30027211 */ /* 0x040fe800078008ff */
[----:B------:R-:W-:Y:S05]  /*6ef0*/  LEA.HI.X.SX32 R3, R48, R47, 0x1, P0 ;  /* 0x0000002f30037211 */ /* 0x000fea00000f0eff */
[----:B------:R2:W-:Y:S01]  /*6f00*/  ST.E.128 [R2.64], R12 ;  /* 0x0000000c02007985 */ /* 0x0005e2000c101d16 */
[----:B------:R-:W-:-:S05]  /*6f10*/  BRA `(.L_x_79) ;  /* 0x000004b000007947 */ /* 0x000fca0003800000 */
.L_x_57:
[----:B------:R1:W2:Y:S01]  /*6f20*/  SHFL.IDX PT, R3, R89, RZ, 0x1c1f ;  /* 0x001c1fff59037589 */ /* 0x0002a200000e0000 */
[----:B------:R-:W-:Y:S01]  /*6f30*/  UIMAD UR5, UR6, -0x70, UR4 ;  /* 0xffffff90060578a4 */ /* 0x000fe2000f8e0204 */
[----:B------:R-:W-:Y:S02]  /*6f40*/  BSSY B0, `(.L_x_88) ;  /* 0x0000014000007945 */ /* 0x000fe40003800000 */
[----:B------:R1:W3:Y:S01]  /*6f50*/  SHFL.IDX PT, R2, R90, RZ, 0x1c1f ;  /* 0x001c1fff5a027589 */ /* 0x0002e200000e0000 */
[----:B------:R-:W-:Y:S04]  /*6f60*/  UISETP.LT.AND UP0, UPT, UR5, 0x70, UPT ;  /* 0x000000700500788c */ /* 0x000fe8000bf01270 */
[----:B------:R-:W-:Y:S06]  /*6f70*/  USEL UR9, UR5, 0x70, UP0 ;  /* 0x0000007005097887 */ /* 0x000fec0008000000 */
[----:B------:R-:W-:Y:S04]  /*6f80*/  IADD3 R12, -R35, UR9, RZ ;  /* 0x00000009230c7c10 */ /* 0x000fe8000fffe1ff */
[----:B------:R-:W-:Y:S11]  /*6f90*/  ISETP.GE.AND P0, PT, R12, 0x1, PT ;  /* 0x000000010c00780c */ /* 0x000ff60003f06270 */
[----:B------:R-:W-:Y:S02]  /*6fa0*/  @!UPT UIADD3 URZ, URZ, URZ, URZ ;  /* 0x0000003f3f3ff290 */ /* 0x000fe4000fffe03f */
[----:B------:R-:W-:-:S05]  /*6fb0*/  @!P0 BRA `(.L_x_89) ;  /* 0x000000c000008947 */ /* 0x000fca0003800000 */
[C---:B-123--:R-:W-:Y:S11]  /*6fc0*/  ISETP.GE.AND P1, PT, R18.reuse, c[0x0][0x1d4], PT ;  /* 0x0000750012007a0c */ /* 0x04eff60003f26270 */
[----:B------:R-:W-:Y:S02]  /*6fd0*/  @!UPT UIADD3 URZ, URZ, URZ, URZ ;  /* 0x0000003f3f3ff290 */ /* 0x000fe4000fffe03f */
[----:B------:R-:W1:Y:S01]  /*6fe0*/  @!P1 LDS.128 R8, [R92+0x3800] ;  /* 0x003800005c089984 */ /* 0x000e620000000c00 */
[CC--:B------:R-:W-:Y:S04]  /*6ff0*/  @!P1 LEA R4, P0, R18.reuse, R2.reuse, 0x1 ;  /* 0x0000000212049211 */ /* 0x0c0fe800078008ff */
[-C--:B------:R-:W-:Y:S02]  /*7000*/  @!P1 LEA.HI.X R5, R18, R3.reuse, R19, 0x1, P0 ;  /* 0x0000000312059211 */ /* 0x080fe400000f0c13 */
[----:B------:R-:W-:Y:S11]  /*7010*/  ISETP.GE.AND P0, PT, R95, c[0x0][0x1d4], PT ;  /* 0x000075005f007a0c */ /* 0x000ff60003f06270 */
[----:B------:R-:W-:Y:S02]  /*7020*/  @!UPT UIADD3 URZ, URZ, URZ, URZ ;  /* 0x0000003f3f3ff290 */ /* 0x000fe4000fffe03f */
[C---:B------:R-:W-:Y:S04]  /*7030*/  @!P0 LEA R2, P2, R83.reuse, R2, 0x1 ;  /* 0x0000000253028211 */ /* 0x040fe800078408ff */
[----:B------:R-:W-:Y:S01]  /*7040*/  @!P0 LEA.HI.X R3, R83, R3, R94, 0x1, P2 ;  /* 0x0000000353038211 */ /* 0x000fe200010f0c5e */
[----:B-1----:R-:W-:Y:S04]  /*7050*/  @!P1 ST.E.128 [R4.64], R8 ;  /* 0x0000000804009985 */ /* 0x002fe8000c101d16 */
[----:B------:R-:W1:Y:S04]  /*7060*/  @!P0 LDS.128 R4, [R93+0x3800] ;  /* 0x003800005d048984 */ /* 0x000e680000000c00 */
[----:B-1----:R1:W-:Y:S02]  /*7070*/  @!P0 ST.E.128 [R2.64], R4 ;  /* 0x0000000402008985 */ /* 0x0023e4000c101d16 */
.L_x_89:
[----:B-123--:R-:W-:Y:S05]  /*7080*/  BSYNC B0 ;  /* 0x0000000000007941 */ /* 0x00efea0003800000 */
.L_x_88:
[----:B------:R1:W2:Y:S01]  /*7090*/  SHFL.IDX PT, R3, R89, 0x1, 0x1c1f ;  /* 0x003c1f0059037f89 */ /* 0x0002a200000e0000 */
[----:B------:R-:W-:Y:S01]  /*70a0*/  ISETP.GE.AND P0, PT, R12, 0x21, PT ;  /* 0x000000210c00780c */ /* 0x000fe20003f06270 */
[----:B------:R-:W-:Y:S02]  /*70b0*/  BSSY B0, `(.L_x_90) ;  /* 0x000000f000007945 */ /* 0x000fe40003800000 */
[----:B------:R1:W3:Y:S10]  /*70c0*/  SHFL.IDX PT, R2, R90, 0x1, 0x1c1f ;  /* 0x003c1f005a027f89 */ /* 0x0002f400000e0000 */
[----:B------:R-:W-:-:S05]  /*70d0*/  @!P0 BRA `(.L_x_91) ;  /* 0x000000c000008947 */ /* 0x000fca0003800000 */
[C---:B------:R-:W-:Y:S11]  /*70e0*/  ISETP.GE.AND P1, PT, R18.reuse, c[0x0][0x1d4], PT ;  /* 0x0000750012007a0c */ /* 0x040ff60003f26270 */
[----:B------:R-:W-:Y:S02]  /*70f0*/  @!UPT UIADD3 URZ, URZ, URZ, URZ ;  /* 0x0000003f3f3ff290 */ /* 0x000fe4000fffe03f */
[----:B------:R-:W4:Y:S01]  /*7100*/  @!P1 LDS.128 R8, [R92+0x4800] ;  /* 0x004800005c089984 */ /* 0x000f220000000c00 */
[CC--:B---3--:R-:W-:Y:S04]  /*7110*/  @!P1 LEA R4, P0, R18.reuse, R2.reuse, 0x1 ;  /* 0x0000000212049211 */ /* 0x0c8fe800078008ff */
[-C--:B--2---:R-:W-:Y:S02]  /*7120*/  @!P1 LEA.HI.X R5, R18, R3.reuse, R19, 0x1, P0 ;  /* 0x0000000312059211 */ /* 0x084fe400000f0c13 */
[----:B------:R-:W-:Y:S11]  /*7130*/  ISETP.GE.AND P0, PT, R95, c[0x0][0x1d4], PT ;  /* 0x000075005f007a0c */ /* 0x000ff60003f06270 */
[----:B------:R-:W-:Y:S02]  /*7140*/  @!UPT UIADD3 URZ, URZ, URZ, URZ ;  /* 0x0000003f3f3ff290 */ /* 0x000fe4000fffe03f */
[C---:B------:R-:W-:Y:S04]  /*7150*/  @!P0 LEA R2, P2, R83.reuse, R2, 0x1 ;  /* 0x0000000253028211 */ /* 0x040fe800078408ff */
[----:B------:R-:W-:Y:S01]  /*7160*/  @!P0 LEA.HI.X R3, R83, R3, R94, 0x1, P2 ;  /* 0x0000000353038211 */ /* 0x000fe200010f0c5e */
[----:B----4-:R-:W-:Y:S04]  /*7170*/  @!P1 ST.E.128 [R4.64], R8 ;  /* 0x0000000804009985 */ /* 0x010fe8000c101d16 */
[----:B------:R-:W2:Y:S04]  /*7180*/  @!P0 LDS.128 R4, [R93+0x4800] ;  /* 0x004800005d048984 */ /* 0x000ea80000000c00 */
[----:B--2---:R2:W-:Y:S02]  /*7190*/  @!P0 ST.E.128 [R2.64], R4 ;  /* 0x0000000402008985 */ /* 0x0045e4000c101d16 */
.L_x_91:
[----:B------:R-:W-:Y:S05]  /*71a0*/  BSYNC B0 ;  /* 0x0000000000007941 */ /* 0x000fea0003800000 */
.L_x_90:
[----:B--2---:R2:W4:Y:S01]  /*71b0*/  SHFL.IDX PT, R3, R89, 0x2, 0x1c1f ;  /* 0x005c1f0059037f89 */ /* 0x00452200000e0000 */
[----:B------:R-:W-:Y:S01]  /*71c0*/  ISETP.GE.AND P0, PT, R12, 0x41, PT ;  /* 0x000000410c00780c */ /* 0x000fe20003f06270 */
[----:B------:R-:W-:Y:S02]  /*71d0*/  BSSY B0, `(.L_x_92) ;  /* 0x000000f000007945 */ /* 0x000fe40003800000 */
[----:B---3--:R2:W3:Y:S10]  /*71e0*/  SHFL.IDX PT, R2, R90, 0x2, 0x1c1f ;  /* 0x005c1f005a027f89 */ /* 0x0084f400000e0000 */
[----:B------:R-:W-:-:S05]  /*71f0*/  @!P0 BRA `(.L_x_93) ;  /* 0x000000c000008947 */ /* 0x000fca0003800000 */
[C---:B------:R-:W-:Y:S11]  /*7200*/  ISETP.GE.AND P1, PT, R18.reuse, c[0x0][0x1d4], PT ;  /* 0x0000750012007a0c */ /* 0x040ff60003f26270 */
[----:B------:R-:W-:Y:S02]  /*7210*/  @!UPT UIADD3 URZ, URZ, URZ, URZ ;  /* 0x0000003f3f3ff290 */ /* 0x000fe4000fffe03f */
[----:B------:R-:W5:Y:S01]  /*7220*/  @!P1 LDS.128 R8, [R92+0x5800] ;  /* 0x005800005c089984 */ /* 0x000f620000000c00 */
[CC--:B---3--:R-:W-:Y:S04]  /*7230*/  @!P1 LEA R4, P0, R18.reuse, R2.reuse, 0x1 ;  /* 0x0000000212049211 */ /* 0x0c8fe800078008ff */
[-C--:B----4-:R-:W-:Y:S02]  /*7240*/  @!P1 LEA.HI.X R5, R18, R3.reuse, R19, 0x1, P0 ;  /* 0x0000000312059211 */ /* 0x090fe400000f0c13 */
[----:B------:R-:W-:Y:S11]  /*7250*/  ISETP.GE.AND P0, PT, R95, c[0x0][0x1d4], PT ;  /* 0x000075005f007a0c */ /* 0x000ff60003f06270 */
[----:B------:R-:W-:Y:S02]  /*7260*/  @!UPT UIADD3 URZ, URZ, URZ, URZ ;  /* 0x0000003f3f3ff290 */ /* 0x000fe4000fffe03f */
[C---:B------:R-:W-:Y:S04]  /*7270*/  @!P0 LEA R2, P2, R83.reuse, R2, 0x1 ;  /* 0x0000000253028211 */ /* 0x040fe800078408ff */
[----:B------:R-:W-:Y:S01]  /*7280*/  @!P0 LEA.HI.X R3, R83, R3, R94, 0x1, P2 ;  /* 0x0000000353038211 */ /* 0x000fe200010f0c5e */
[----:B-----5:R-:W-:Y:S04]  /*7290*/  @!P1 ST.E.128 [R4.64], R8 ;  /* 0x0000000804009985 */ /* 0x020fe8000c101d16 */
[----:B------:R-:W3:Y:S04]  /*72a0*/  @!P0 LDS.128 R4, [R93+0x5800] ;  /* 0x005800005d048984 */ /* 0x000ee80000000c00 */
[----:B---3--:R3:W-:Y:S02]  /*72b0*/  @!P0 ST.E.128 [R2.64], R4 ;  /* 0x0000000402008985 */ /* 0x0087e4000c101d16 */
.L_x_93:
[----:B------:R-:W-:Y:S05]  /*72c0*/  BSYNC B0 ;  /* 0x0000000000007941 */ /* 0x000fea0003800000 */
.L_x_92:
[----:B---34-:R3:W4:Y:S01]  /*72d0*/  SHFL.IDX PT, R3, R89, 0x3, 0x1c1f ;  /* 0x007c1f0059037f89 */ /* 0x01872200000e0000 */
[----:B------:R-:W-:Y:S03]  /*72e0*/  ISETP.GE.AND P0, PT, R12, 0x61, PT ;  /* 0x000000610c00780c */ /* 0x000fe60003f06270 */
[----:B------:R3:W1:Y:S10]  /*72f0*/  SHFL.IDX PT, R2, R90, 0x3, 0x1c1f ;  /* 0x007c1f005a027f89 */ /* 0x00067400000e0000 */
[----:B------:R-:W-:-:S05]  /*7300*/  @!P0 BRA `(.L_x_79) ;  /* 0x000000c000008947 */ /* 0x000fca0003800000 */
[C---:B------:R-:W-:Y:S11]  /*7310*/  ISETP.GE.AND P1, PT, R18.reuse, c[0x0][0x1d4], PT ;  /* 0x0000750012007a0c */ /* 0x040ff60003f26270 */
[----:B------:R-:W-:Y:S02]  /*7320*/  @!UPT UIADD3 URZ, URZ, URZ, URZ ;  /* 0x0000003f3f3ff290 */ /* 0x000fe4000fffe03f */
[----:B------:R-:W5:Y:S01]  /*7330*/  @!P1 LDS.128 R8, [R92+0x6800] ;  /* 0x006800005c089984 */ /* 0x000f620000000c00 */
[CC--:B-1----:R-:W-:Y:S04]  /*7340*/  @!P1 LEA R4, P0, R18.reuse, R2.reuse, 0x1 ;  /* 0x0000000212049211 */ /* 0x0c2fe800078008ff */
[-C--:B----4-:R-:W-:Y:S02]  /*7350*/  @!P1 LEA.HI.X R5, R18, R3.reuse, R19, 0x1, P0 ;  /* 0x0000000312059211 */ /* 0x090fe400000f0c13 */
[----:B------:R-:W-:Y:S11]  /*7360*/  ISETP.GE.AND P0, PT, R95, c[0x0][0x1d4], PT ;  /* 0x000075005f007a0c */ /* 0x000ff60003f06270 */
[----:B------:R-:W-:Y:S02]  /*7370*/  @!UPT UIADD3 URZ, URZ, URZ, URZ ;  /* 0x0000003f3f3ff290 */ /* 0x000fe4000fffe03f */
[C---:B------:R-:W-:Y:S04]  /*7380*/  @!P0 LEA R2, P2, R83.reuse, R2, 0x1 ;  /* 0x0000000253028211 */ /* 0x040fe800078408ff */
[----:B------:R-:W-:Y:S01]  /*7390*/  @!P0 LEA.HI.X R3, R83, R3, R94, 0x1, P2 ;  /* 0x0000000353038211 */ /* 0x000fe200010f0c5e */
[----:B-----5:R-:W-:Y:S04]  /*73a0*/  @!P1 ST.E.128 [R4.64], R8 ;  /* 0x0000000804009985 */ /* 0x020fe8000c101d16 */
[----:B------:R-:W1:Y:S04]  /*73b0*/  @!P0 LDS.128 R4, [R93+0x6800] ;  /* 0x006800005d048984 */ /* 0x000e680000000c00 */
[----:B-1----:R1:W-:Y:S02]  /*73c0*/  @!P0 ST.E.128 [R2.64], R4 ;  /* 0x0000000402008985 */ /* 0x0023e4000c101d16 */
.L_x_79:
[----:B------:R-:W-:Y:S05]  /*73d0*/  BSYNC B2 ;  /* 0x0000000000027941 */ /* 0x000fea0003800000 */
.L_x_56:
[----:B-12---:R-:W-:Y:S01]  /*73e0*/  IMAD.U32 R2, RZ, RZ, UR6 ;  /* 0x00000006ff027e24 */ /* 0x006fe2000f8e00ff */
[----:B------:R-:W-:Y:S01]  /*73f0*/  UIMAD UR5, UR6, -0x70, URZ ;  /* 0xffffff90060578a4 */ /* 0x000fe2000f8e023f */
[----:B------:R-:W-:Y:S02]  /*7400*/  BSSY B0, `(.L_x_94) ;  /* 0x0000085000007945 */ /* 0x000fe40003800000 */
[----:B----4-:R-:W-:Y:S03]  /*7410*/  IMAD.WIDE R2, R2, 0x70, R128 ;  /* 0x0000007002027825 */ /* 0x010fe600078e0280 */
[----:B-----5:R-:W-:Y:S01]  /*7420*/  IADD3 R4, R132, UR5, RZ ;  /* 0x0000000584047c10 */ /* 0x020fe2000fffe0ff */
[----:B------:R-:W-:Y:S03]  /*7430*/  UIADD3 UR5, UR5, UR4, URZ ;  /* 0x0000000405057290 */ /* 0x000fe6000fffe03f */
[C---:B------:R-:W-:Y:S01]  /*7440*/  ISETP.GE.AND P5, PT, R4.reuse, 0x11, PT ;  /* 0x000000110400780c */ /* 0x040fe20003fa6270 */
[----:B------:R-:W-:Y:S01]  /*7450*/  UISETP.LT.AND UP0, UPT, UR5, 0x70, UPT ;  /* 0x000000700500788c */ /* 0x000fe2000bf01270 */
[C---:B------:R-:W-:Y:S02]  /*7460*/  ISETP.GE.AND P4, PT, R4.reuse, 0x21, PT ;  /* 0x000000210400780c */ /* 0x040fe40003f86270 */
[C---:B------:R-:W-:Y:S01]  /*7470*/  ISETP.GE.AND P3, PT, R4.reuse, 0x31, PT ;  /* 0x000000310400780c */ /* 0x040fe20003f66270 */
[----:B------:R-:W-:Y:S01]  /*7480*/  USEL UR5, UR5, 0x70, UP0 ;  /* 0x0000007005057887 */ /* 0x000fe20008000000 */
[C---:B------:R-:W-:Y:S02]  /*7490*/  ISETP.GE.AND P2, PT, R4.reuse, 0x41, PT ;  /* 0x000000410400780c */ /* 0x040fe40003f46270 */
[----:B------:R-:W-:Y:S02]  /*74a0*/  ISETP.GE.AND P1, PT, R4, 0x51, PT ;  /* 0x000000510400780c */ /* 0x000fe40003f26270 */
[----:B------:R-:W-:Y:S03]  /*74b0*/  P2R R8, PR, RZ, 0x20 ;  /* 0x00000020ff087803 */ /* 0x000fe60000000000 */
[C---:B------:R-:W-:Y:S05]  /*74c0*/  @P5 IADD3 R6, P0, R2.reuse, 0x10, RZ ;  /* 0x0000001002065810 */ /* 0x040fea0007f1e0ff */
[--C-:B------:R-:W-:Y:S01]  /*74d0*/  @P5 IMAD.X R7, RZ, RZ, R3.reuse, P0 ;  /* 0x000000ffff075224 */ /* 0x100fe200000e0603 */
[C---:B------:R-:W-:Y:S05]  /*74e0*/  @P4 IADD3 R9, P0, R2.reuse, 0x20, RZ ;  /* 0x0000002002094810 */ /* 0x040fea0007f1e0ff */
[--C-:B------:R-:W-:Y:S01]  /*74f0*/  @P4 IMAD.X R11, RZ, RZ, R3.reuse, P0 ;  /* 0x000000ffff0b4224 */ /* 0x100fe200000e0603 */
[C---:B------:R-:W-:Y:S04]  /*7500*/  @P3 IADD3 R10, P0, R2.reuse, 0x30, RZ ;  /* 0x00000030020a3810 */ /* 0x040fe80007f1e0ff */
[-C--:B------:R-:W-:Y:S02]  /*7510*/  @P3 IADD3.X R21, RZ, R3.reuse, RZ, P0, !PT ;  /* 0x00000003ff153210 */ /* 0x080fe400007fe4ff */
[C---:B------:R-:W-:Y:S05]  /*7520*/  @P2 IADD3 R20, P0, R2.reuse, 0x40, RZ ;  /* 0x0000004002142810 */ /* 0x040fea0007f1e0ff */
[--C-:B------:R-:W-:Y:S01]  /*7530*/  @P2 IMAD.X R24, RZ, RZ, R3.reuse, P0 ;  /* 0x000000ffff182224 */ /* 0x100fe200000e0603 */
[----:B------:R-:W-:Y:S05]  /*7540*/  @P1 IADD3 R22, P0, R2, 0x50, RZ ;  /* 0x0000005002161810 */ /* 0x000fea0007f1e0ff */
[----:B------:R-:W-:Y:S01]  /*7550*/  @P1 IMAD.X R26, RZ, RZ, R3, P0 ;  /* 0x000000ffff1a1224 */ /* 0x000fe200000e0603 */
[----:B------:R-:W-:Y:S11]  /*7560*/  ISETP.GE.AND P0, PT, R4, 0x61, PT ;  /* 0x000000610400780c */ /* 0x000ff60003f06270 */
[----:B------:R-:W-:Y:S02]  /*7570*/  @!UPT UIADD3 URZ, URZ, URZ, URZ ;  /* 0x0000003f3f3ff290 */ /* 0x000fe4000fffe03f */
[----:B------:R-:W-:Y:S04]  /*7580*/  @P0 IADD3 R23, P6, R2, 0x60, RZ ;  /* 0x0000006002170810 */ /* 0x000fe80007fde0ff */
[----:B------:R-:W-:Y:S02]  /*7590*/  @P0 IADD3.X R28, RZ, R3, RZ, P6, !PT ;  /* 0x00000003ff1c0210 */ /* 0x000fe400037fe4ff */
[----:B------:R-:W-:Y:S04]  /*75a0*/  ISETP.GE.AND P6, PT, R4, 0x1, PT ;  /* 0x000000010400780c */ /* 0x000fe80003fc6270 */
[----:B------:R-:W-:Y:S09]  /*75b0*/  P2R R27, PR, RZ, 0x40 ;  /* 0x00000040ff1b7803 */ /* 0x000ff20000000000 */
[----:B------:R-:W-:Y:S02]  /*75c0*/  @P6 IMAD R3, R3, c[0x0][0x258], RZ ;  /* 0x0000960003036a24 */ /* 0x000fe400078e02ff */
[----:B------:R-:W-:Y:S02]  /*75d0*/  @P6 IMAD.MOV.U32 R4, RZ, RZ, R96 ;  /* 0x000000ffff046224 */ /* 0x000fe400078e0060 */
[----:B------:R-:W-:Y:S04]  /*75e0*/  @P6 IMAD.MOV.U32 R5, RZ, RZ, R99 ;  /* 0x000000ffff056224 */ /* 0x000fe800078e0063 */
[C---:B------:R-:W-:Y:S04]  /*75f0*/  @P6 IMAD.WIDE.U32 R4, R2.reuse, c[0x0][0x258], R4 ;  /* 0x0000960002046a25 */ /* 0x040fe800078e0004 */
[----:B------:R-:W-:Y:S01]  /*7600*/  @P6 IMAD R2, R2, c[0x0][0x25c], R3 ;  /* 0x0000970002026a24 */ /* 0x000fe200078e0203 */
[C---:B------:R-:W-:Y:S04]  /*7610*/  @P6 LEA R16, P5, R4.reuse, c[0x0][0x250], 0x1 ;  /* 0x0000940004106a11 */ /* 0x040fe800078a08ff */
[----:B------:R-:W-:Y:S04]  /*7620*/  @P6 IADD3 R2, R5, R2, RZ ;  /* 0x0000000205026210 */ /* 0x000fe80007ffe0ff */
[----:B------:R-:W-:Y:S02]  /*7630*/  @P6 LEA.HI.X R17, R4, c[0x0][0x254], R2, 0x1, P5 ;  /* 0x0000950004116a11 */ /* 0x000fe400028f0c02 */
[----:B------:R-:W-:Y:S04]  /*7640*/  ISETP.NE.AND P5, PT, R8, RZ, PT ;  /* 0x000000ff0800720c */ /* 0x000fe80003fa5270 */
[----:B------:R-:W-:Y:S09]  /*7650*/  P2R R25, PR, RZ, 0x20 ;  /* 0x00000020ff197803 */ /* 0x000ff20000000000 */
[----:B------:R-:W-:Y:S02]  /*7660*/  @P5 IMAD R4, R7, c[0x0][0x258], RZ ;  /* 0x0000960007045a24 */ /* 0x000fe400078e02ff */
[----:B------:R-:W-:Y:S02]  /*7670*/  @P5 IMAD.MOV.U32 R2, RZ, RZ, R96 ;  /* 0x000000ffff025224 */ /* 0x000fe400078e0060 */
[----:B------:R-:W-:Y:S02]  /*7680*/  @P5 IMAD.MOV.U32 R3, RZ, RZ, R99 ;  /* 0x000000ffff035224 */ /* 0x000fe400078e0063 */
[C---:B------:R-:W-:Y:S02]  /*7690*/  @P5 IMAD R4, R6.reuse, c[0x0][0x25c], R4 ;  /* 0x0000970006045a24 */ /* 0x040fe400078e0204 */
[----:B------:R-:W-:Y:S04]  /*76a0*/  @P5 IMAD.WIDE.U32 R2, R6, c[0x0][0x258], R2 ;  /* 0x0000960006025a25 */ /* 0x000fe800078e0002 */
[----:B------:R-:W-:Y:S01]  /*76b0*/  @P0 IMAD R6, R28, c[0x0][0x258], RZ ;  /* 0x000096001c060a24 */ /* 0x000fe200078e02ff */
[C---:B------:R-:W-:Y:S02]  /*76c0*/  @P5 LEA R14, P6, R2.reuse, c[0x0][0x250], 0x1 ;  /* 0x00009400020e5a11 */ /* 0x040fe400078c08ff */
[----:B------:R-:W-:Y:S01]  /*76d0*/  @P5 IADD3 R4, R3, R4, RZ ;  /* 0x0000000403045210 */ /* 0x000fe20007ffe0ff */
[----:B------:R-:W-:Y:S02]  /*76e0*/  @P4 IMAD.MOV.U32 R3, RZ, RZ, R99 ;  /* 0x000000ffff034224 */ /* 0x000fe400078e0063 */
[----:B------:R-:W-:Y:S01]  /*76f0*/  @P0 IMAD R6, R23, c[0x0][0x25c], R6 ;  /* 0x0000970017060a24 */ /* 0x000fe200078e0206 */
[----:B------:R-:W-:Y:S01]  /*7700*/  @P5 LEA.HI.X R15, R2, c[0x0][0x254], R4, 0x1, P6 ;  /* 0x00009500020f5a11 */ /* 0x000fe200030f0c04 */
[----:B------:R-:W-:Y:S02]  /*7710*/  @P4 IMAD R4, R11, c[0x0][0x258], RZ ;  /* 0x000096000b044a24 */ /* 0x000fe400078e02ff */
[----:B------:R-:W-:Y:S02]  /*7720*/  @P4 IMAD.MOV.U32 R2, RZ, RZ, R96 ;  /* 0x000000ffff024224 */ /* 0x000fe400078e0060 */
[C---:B------:R-:W-:Y:S02]  /*7730*/  @P4 IMAD R4, R9.reuse, c[0x0][0x25c], R4 ;  /* 0x0000970009044a24 */ /* 0x040fe400078e0204 */
[----:B------:R-:W-:Y:S05]  /*7740*/  @P4 IMAD.WIDE.U32 R2, R9, c[0x0][0x258], R2 ;  /* 0x0000960009024a25 */ /* 0x000fea00078e0002 */
[C---:B------:R-:W-:Y:S02]  /*7750*/  @P4 LEA R12, P6, R2.reuse, c[0x0][0x250], 0x1 ;  /* 0x00009400020c4a11 */ /* 0x040fe400078c08ff */
[----:B------:R-:W-:Y:S01]  /*7760*/  @P4 IADD3 R4, R3, R4, RZ ;  /* 0x0000000403044210 */ /* 0x000fe20007ffe0ff */
[----:B------:R-:W-:Y:S03]  /*7770*/  @P3 IMAD.MOV.U32 R3, RZ, RZ, R99 ;  /* 0x000000ffff033224 */ /* 0x000fe600078e0063 */
        /* <DEDUP_REMOVED lines=9> */
[----:B------:R-:W-:Y:S01]  /*7810*/  @P2 IMAD.MOV.U32 R2, RZ, RZ, R96 ;  /* 0x000000ffff022224 */ /* 0x000fe200078e0060 */
[----:B------:R-:W-:Y:S01]  /*7820*/  ISETP.NE.AND P5, PT, R122, RZ, PT ;  /* 0x000000ff7a00720c */ /* 0x000fe20003fa5270 */
[----:B------:R-:W-:Y:S02]  /*7830*/  @P2 IMAD R4, R24, c[0x0][0x258], RZ ;  /* 0x0000960018042a24 */ /* 0x000fe400078e02ff */
[C---:B------:R-:W-:Y:S04]  /*7840*/  @P2 IMAD.WIDE.U32 R2, R20.reuse, c[0x0][0x258], R2 ;  /* 0x0000960014022a25 */ /* 0x040fe800078e0002 */
[----:B------:R-:W-:Y:S01]  /*7850*/  @P2 IMAD R4, R20, c[0x0][0x25c], R4 ;  /* 0x0000970014042a24 */ /* 0x000fe200078e0204 */
[C---:B------:R-:W-:Y:S04]  /*7860*/  @P2 LEA R8, P6, R2.reuse, c[0x0][0x250], 0x1 ;  /* 0x0000940002082a11 */ /* 0x040fe800078c08ff */
[----:B------:R-:W-:Y:S01]  /*7870*/  @P2 IADD3 R4, R3, R4, RZ ;  /* 0x0000000403042210 */ /* 0x000fe20007ffe0ff */
[----:B------:R-:W-:Y:S03]  /*7880*/  @P1 IMAD.MOV.U32 R3, RZ, RZ, R99 ;  /* 0x000000ffff031224 */ /* 0x000fe600078e0063 */
[----:B------:R-:W-:Y:S01]  /*7890*/  @P2 LEA.HI.X R9, R2, c[0x0][0x254], R4, 0x1, P6 ;  /* 0x0000950002092a11 */ /* 0x000fe200030f0c04 */
[----:B------:R-:W-:Y:S02]  /*78a0*/  @P1 IMAD R4, R26, c[0x0][0x258], RZ ;  /* 0x000096001a041a24 */ /* 0x000fe400078e02ff */
[----:B------:R-:W-:Y:S02]  /*78b0*/  @P1 IMAD.MOV.U32 R2, RZ, RZ, R96 ;  /* 0x000000ffff021224 */ /* 0x000fe400078e0060 */
[C---:B------:R-:W-:Y:S02]  /*78c0*/  @P1 IMAD R4, R22.reuse, c[0x0][0x25c], R4 ;  /* 0x0000970016041a24 */ /* 0x040fe400078e0204 */
[----:B------:R-:W-:Y:S05]  /*78d0*/  @P1 IMAD.WIDE.U32 R2, R22, c[0x0][0x258], R2 ;  /* 0x0000960016021a25 */ /* 0x000fea00078e0002 */
[----:B------:R-:W-:Y:S02]  /*78e0*/  @P1 IADD3 R3, R3, R4, RZ ;  /* 0x0000000403031210 */ /* 0x000fe40007ffe0ff */
[C---:B------:R-:W-:Y:S04]  /*78f0*/  @P1 LEA R4, P6, R2.reuse, c[0x0][0x250], 0x1 ;  /* 0x0000940002041a11 */ /* 0x040fe800078c08ff */
[----:B------:R-:W-:Y:S01]  /*7900*/  @P1 LEA.HI.X R5, R2, c[0x0][0x254], R3, 0x1, P6 ;  /* 0x0000950002051a11 */ /* 0x000fe200030f0c03 */
[----:B------:R-:W-:Y:S02]  /*7910*/  @P0 IMAD.MOV.U32 R2, RZ, RZ, R96 ;  /* 0x000000ffff020224 */ /* 0x000fe400078e0060 */
[----:B------:R-:W-:Y:S04]  /*7920*/  @P0 IMAD.MOV.U32 R3, RZ, RZ, R99 ;  /* 0x000000ffff030224 */ /* 0x000fe800078e0063 */
[----:B------:R-:W-:Y:S05]  /*7930*/  @P0 IMAD.WIDE.U32 R2, R23, c[0x0][0x258], R2 ;  /* 0x0000960017020a25 */ /* 0x000fea00078e0002 */
[----:B------:R-:W-:Y:S02]  /*7940*/  @P0 IADD3 R3, R3, R6, RZ ;  /* 0x0000000603030210 */ /* 0x000fe40007ffe0ff */
[C---:B------:R-:W-:Y:S04]  /*7950*/  @P0 LEA R6, P6, R2.reuse, c[0x0][0x250], 0x1 ;  /* 0x0000940002060a11 */ /* 0x040fe800078c08ff */
[----:B------:R-:W-:Y:S01]  /*7960*/  @P0 LEA.HI.X R7, R2, c[0x0][0x254], R3, 0x1, P6 ;  /* 0x0000950002070a11 */ /* 0x000fe200030f0c03 */
[----:B------:R-:W-:Y:S01]  /*7970*/  IMAD R2, R118, c[0x0][0x208], RZ ;  /* 0x0000820076027a24 */ /* 0x000fe200078e02ff */
[----:B------:R-:W-:Y:S11]  /*7980*/  ISETP.NE.AND P6, PT, R27, RZ, PT ;  /* 0x000000ff1b00720c */ /* 0x000ff60003fc5270 */
[----:B------:R-:W-:Y:S02]  /*7990*/  @!UPT UIADD3 URZ, URZ, URZ, URZ ;  /* 0x0000003f3f3ff290 */ /* 0x000fe4000fffe03f */
[----:B------:R-:W-:Y:S01]  /*79a0*/  @!PT LDS RZ, [RZ] ;  /* 0x00000000fffff984 */ /* 0x000fe20000000800 */
[----:B------:R-:W-:Y:S01]  /*79b0*/  @!PT LDS RZ, [RZ] ;  /* 0x00000000fffff984 */ /* 0x000fe20000000800 */
[----:B------:R-:W-:Y:S01]  /*79c0*/  @!PT LDS RZ, [RZ] ;  /* 0x00000000fffff984 */ /* 0x000fe20000000800 */
[----:B------:R1:W-:Y:S01]  /*79d0*/  @P6 LDGSTS.E.BYPASS.LTC128B.128 [R91+0x100], [R16.64], !P5 ;  /* 0x00100000105b6fae */ /* 0x0003e2000e901d56 */
[----:B------:R-:W-:Y:S02]  /*79e0*/  ISETP.NE.AND P5, PT, R25, RZ, PT ;  /* 0x000000ff1900720c */ /* 0x000fe40003fa5270 */
[----:B------:R-:W-:Y:S11]  /*79f0*/  ISETP.NE.AND P6, PT, R122, RZ, PT ;  /* 0x000000ff7a00720c */ /* 0x000ff60003fc5270 */
[----:B------:R-:W-:Y:S02]  /*7a00*/  @!UPT UIADD3 URZ, URZ, URZ, URZ ;  /* 0x0000003f3f3ff290 */ /* 0x000fe4000fffe03f */
[----:B------:R2:W-:Y:S08]  /*7a10*/  @P5 LDGSTS.E.BYPASS.LTC128B.128 [R91+0x900], [R14.64], !P6 ;  /* 0x009000000e5b5fae */ /* 0x0005f0000f101d56 */
[----:B------:R4:W-:Y:S08]  /*7a20*/  @P4 LDGSTS.E.BYPASS.LTC128B.128 [R91+0x1100], [R12.64], !P6 ;  /* 0x011000000c5b4fae */ /* 0x0009f0000f101d56 */
[----:B------:R1:W-:Y:S08]  /*7a30*/  @P3 LDGSTS.E.BYPASS.LTC128B.128 [R91+0x1900], [R10.64], !P6 ;  /* 0x019000000a5b3fae */ /* 0x0003f0000f101d56 */
[----:B------:R1:W-:Y:S08]  /*7a40*/  @P2 LDGSTS.E.BYPASS.LTC128B.128 [R91+0x2100], [R8.64], !P6 ;  /* 0x02100000085b2fae */ /* 0x0003f0000f101d56 */
[----:B------:R3:W-:Y:S01]  /*7a50*/  @P1 LDGSTS.E.BYPASS.LTC128B.128 [R91+0x2900], [R4.64], !P6 ;  /* 0x02900000045b1fae */ /* 0x0007e2000f101d56 */
[----:B----4-:R-:W-:Y:S07]  /*7a60*/  IADD3 R12, -R35, UR5, RZ ;  /* 0x00000005230c7c10 */ /* 0x010fee000fffe1ff */
[----:B------:R1:W-:Y:S08]  /*7a70*/  @P0 LDGSTS.E.BYPASS.LTC128B.128 [R91+0x3100], [R6.64], !P6 ;  /* 0x03100000065b0fae */ /* 0x0003f0000f101d56 */
[----:B------:R-:W0:Y:S01]  /*7a80*/  LDGDEPBAR ;  /* 0x00000000000079af */ /* 0x000e220000000000 */
[C---:B---3--:R-:W-:Y:S02]  /*7a90*/  IMAD R4, R101.reuse, c[0x0][0x20c], R2 ;  /* 0x0000830065047a24 */ /* 0x048fe400078e0202 */
[----:B------:R-:W-:Y:S04]  /*7aa0*/  IMAD.WIDE.U32 R2, R101, c[0x0][0x208], RZ ;  /* 0x0000820065027a25 */ /* 0x000fe800078e00ff */
[----:B------:R-:W-:Y:S02]  /*7ab0*/  IMAD.IADD R3, R3, 0x1, R4 ;  /* 0x0000000103037824 */ /* 0x000fe400078e0204 */
[----:B------:R-:W-:Y:S02]  /*7ac0*/  IMAD R4, R119, c[0x0][0x218], RZ ;  /* 0x0000860077047a24 */ /* 0x000fe400078e02ff */
[C---:B------:R-:W-:Y:S01]  /*7ad0*/  IMAD.WIDE.U32 R2, R100.reuse, c[0x0][0x218], R2 ;  /* 0x0000860064027a25 */ /* 0x040fe200078e0002 */
[----:B------:R-:W-:Y:S04]  /*7ae0*/  DEPBAR.LE SB0, 0x0 ;  /* 0x000080000000791a */ /* 0x000fe80000000000 */
[----:B------:R-:W-:Y:S01]  /*7af0*/  BAR.SYNC.DEFER_BLOCKING 0x0 ;  /* 0x0000000000007b1d */ /* 0x000fe20000010000 */
[----:B------:R-:W-:Y:S01]  /*7b00*/  IMAD R4, R100, c[0x0][0x21c], R4 ;  /* 0x0000870064047a24 */ /* 0x000fe200078e0204 */
[----:B------:R-:W-:Y:S04]  /*7b10*/  IADD3 R2, P0, R2, UR30, RZ ;  /* 0x0000001e02027c10 */ /* 0x000fe8000ff1e0ff */
[----:B------:R-:W-:Y:S02]  /*7b20*/  IADD3.X R3, R3, UR29, R4, P0, !PT ;  /* 0x0000001d03037c10 */ /* 0x000fe400087fe404 */
[C---:B--2---:R-:W-:Y:S04]  /*7b30*/  LEA R14, P0, R2.reuse, c[0x0][0x1f8], 0x1 ;  /* 0x00007e00020e7a11 */ /* 0x044fe800078008ff */
[----:B------:R-:W-:Y:S02]  /*7b40*/  LEA.HI.X R13, R2, c[0x0][0x1fc], R3, 0x1, P0 ;  /* 0x00007f00020d7a11 */ /* 0x000fe400000f0c03 */
[----:B------:R1:W2:Y:S01]  /*7b50*/  SHFL.IDX PT, R2, R14, RZ, 0x1c1f ;  /* 0x001c1fff0e027589 */ /* 0x0002a200000e0000 */
[----:B------:R-:W-:Y:S07]  /*7b60*/  ISETP.GE.AND P0, PT, R12, 0x1, PT ;  /* 0x000000010c00780c */ /* 0x000fee0003f06270 */
[----:B------:R1:W3:Y:S06]  /*7b70*/  SHFL.IDX PT, R3, R13, RZ, 0x1c1f ;  /* 0x001c1fff0d037589 */ /* 0x0002ec00000e0000 */
[----:B------:R-:W-:-:S05]  /*7b80*/  @!P0 BRA `(.L_x_95) ;  /* 0x000000c000008947 */ /* 0x000fca0003800000 */
[C---:B------:R-:W-:Y:S11]  /*7b90*/  ISETP.GE.AND P1, PT, R18.reuse, c[0x0][0x1d4], PT ;  /* 0x0000750012007a0c */ /* 0x040ff60003f26270 */
[----:B------:R-:W-:Y:S02]  /*7ba0*/  @!UPT UIADD3 URZ, URZ, URZ, URZ ;  /* 0x0000003f3f3ff290 */ /* 0x000fe4000fffe03f */
[----:B-1----:R-:W1:Y:S01]  /*7bb0*/  @!P1 LDS.128 R8, [R92] ;  /* 0x000000005c089984 */ /* 0x002e620000000c00 */
[CC--:B--2---:R-:W-:Y:S04]  /*7bc0*/  @!P1 LEA R4, P0, R18.reuse, R2.reuse, 0x1 ;  /* 0x0000000212049211 */ /* 0x0c4fe800078008ff */
[-C--:B---3--:R-:W-:Y:S02]  /*7bd0*/  @!P1 LEA.HI.X R5, R18, R3.reuse, R19, 0x1, P0 ;  /* 0x0000000312059211 */ /* 0x088fe400000f0c13 */
[----:B------:R-:W-:Y:S11]  /*7be0*/  ISETP.GE.AND P0, PT, R95, c[0x0][0x1d4], PT ;  /* 0x000075005f007a0c */ /* 0x000ff60003f06270 */
[----:B------:R-:W-:Y:S02]  /*7bf0*/  @!UPT UIADD3 URZ, URZ, URZ, URZ ;  /* 0x0000003f3f3ff290 */ /* 0x000fe4000fffe03f */
[C---:B------:R-:W-:Y:S04]  /*7c00*/  @!P0 LEA R2, P2, R83.reuse, R2, 0x1 ;  /* 0x0000000253028211 */ /* 0x040fe800078408ff */
[----:B------:R-:W-:Y:S01]  /*7c10*/  @!P0 LEA.HI.X R3, R83, R3, R94, 0x1, P2 ;  /* 0x0000000353038211 */ /* 0x000fe200010f0c5e */
[----:B-1----:R-:W-:Y:S04]  /*7c20*/  @!P1 ST.E.128 [R4.64], R8 ;  /* 0x0000000804009985 */ /* 0x002fe8000c101d16 */
[----:B------:R-:W1:Y:S04]  /*7c30*/  @!P0 LDS.128 R4, [R93] ;  /* 0x000000005d048984 */ /* 0x000e680000000c00 */
[----:B-1----:R1:W-:Y:S02]  /*7c40*/  @!P0 ST.E.128 [R2.64], R4 ;  /* 0x0000000402008985 */ /* 0x0023e4000c101d16 */
.L_x_95:
[----:B------:R-:W-:Y:S05]  /*7c50*/  BSYNC B0 ;  /* 0x0000000000007941 */ /* 0x000fea0003800000 */
.L_x_94:
[----:B-1-3--:R1:W3:Y:S01]  /*7c60*/  SHFL.IDX PT, R3, R13, 0x1, 0x1c1f ;  /* 0x003c1f000d037f89 */ /* 0x00a2e200000e0000 */
[----:B------:R-:W-:Y:S01]  /*7c70*/  ISETP.GE.AND P0, PT, R12, 0x21, PT ;  /* 0x000000210c00780c */ /* 0x000fe20003f06270 */
[----:B------:R-:W-:Y:S02]  /*7c80*/  BSSY B0, `(.L_x_96) ;  /* 0x000000f000007945 */ /* 0x000fe40003800000 */
[----:B--2---:R1:W2:Y:S10]  /*7c90*/  SHFL.IDX PT, R2, R14, 0x1, 0x1c1f ;  /* 0x003c1f000e027f89 */ /* 0x0042b400000e0000 */
[----:B------:R-:W-:-:S05]  /*7ca0*/  @!P0 BRA `(.L_x_97) ;  /* 0x000000c000008947 */ /* 0x000fca0003800000 */
[C---:B------:R-:W-:Y:S11]  /*7cb0*/  ISETP.GE.AND P1, PT, R18.reuse, c[0x0][0x1d4], PT ;  /* 0x0000750012007a0c */ /* 0x040ff60003f26270 */
[----:B------:R-:W-:Y:S02]  /*7cc0*/  @!UPT UIADD3 URZ, URZ, URZ, URZ ;  /* 0x0000003f3f3ff290 */ /* 0x000fe4000fffe03f */
[----:B------:R-:W4:Y:S01]  /*7cd0*/  @!P1 LDS.128 R8, [R92+0x1000] ;  /* 0x001000005c089984 */ /* 0x000f220000000c00 */
[CC--:B--2---:R-:W-:Y:S04]  /*7ce0*/  @!P1 LEA R4, P0, R18.reuse, R2.reuse, 0x1 ;  /* 0x0000000212049211 */ /* 0x0c4fe800078008ff */
[-C--:B---3--:R-:W-:Y:S02]  /*7cf0*/  @!P1 LEA.HI.X R5, R18, R3.reuse, R19, 0x1, P0 ;  /* 0x0000000312059211 */ /* 0x088fe400000f0c13 */
[----:B------:R-:W-:Y:S11]  /*7d00*/  ISETP.GE.AND P0, PT, R95, c[0x0][0x1d4], PT ;  /* 0x000075005f007a0c */ /* 0x000ff60003f06270 */
[----:B------:R-:W-:Y:S02]  /*7d10*/  @!UPT UIADD3 URZ, URZ, URZ, URZ ;  /* 0x0000003f3f3ff290 */ /* 0x000fe4000fffe03f */
[C---:B------:R-:W-:Y:S04]  /*7d20*/  @!P0 LEA R2, P2, R83.reuse, R2, 0x1 ;  /* 0x0000000253028211 */ /* 0x040fe800078408ff */
[----:B------:R-:W-:Y:S01]  /*7d30*/  @!P0 LEA.HI.X R3, R83, R3, R94, 0x1, P2 ;  /* 0x0000000353038211 */ /* 0x000fe200010f0c5e */
[----:B----4-:R-:W-:Y:S04]  /*7d40*/  @!P1 ST.E.128 [R4.64], R8 ;  /* 0x0000000804009985 */ /* 0x010fe8000c101d16 */
[----:B------:R-:W2:Y:S04]  /*7d50*/  @!P0 LDS.128 R4, [R93+0x1000] ;  /* 0x001000005d048984 */ /* 0x000ea80000000c00 */
[----:B--2---:R2:W-:Y:S02]  /*7d60*/  @!P0 ST.E.128 [R2.64], R4 ;  /* 0x0000000402008985 */ /* 0x0045e4000c101d16 */
.L_x_97:
[----:B------:R-:W-:Y:S05]  /*7d70*/  BSYNC B0 ;  /* 0x0000000000007941 */ /* 0x000fea0003800000 */
.L_x_96:
[----:B--23--:R2:W3:Y:S01]  /*7d80*/  SHFL.IDX PT, R3, R13, 0x2, 0x1c1f ;  /* 0x005c1f000d037f89 */ /* 0x00c4e200000e0000 */
[----:B------:R-:W-:Y:S01]  /*7d90*/  ISETP.GE.AND P0, PT, R12, 0x41, PT ;  /* 0x000000410c00780c */ /* 0x000fe20003f06270 */
[----:B------:R-:W-:Y:S02]  /*7da0*/  BSSY B0, `(.L_x_98) ;  /* 0x000000f000007945 */ /* 0x000fe40003800000 */
[----:B------:R2:W4:Y:S10]  /*7db0*/  SHFL.IDX PT, R2, R14, 0x2, 0x1c1f ;  /* 0x005c1f000e027f89 */ /* 0x00053400000e0000 */
[----:B------:R-:W-:-:S05]  /*7dc0*/  @!P0 BRA `(.L_x_99) ;  /* 0x000000c000008947 */ /* 0x000fca0003800000 */
[C---:B------:R-:W-:Y:S11]  /*7dd0*/  ISETP.GE.AND P1, PT, R18.reuse, c[0x0][0x1d4], PT ;  /* 0x0000750012007a0c */ /* 0x040ff60003f26270 */
[----:B------:R-:W-:Y:S02]  /*7de0*/  @!UPT UIADD3 URZ, URZ, URZ, URZ ;  /* 0x0000003f3f3ff290 */ /* 0x000fe4000fffe03f */
[----:B------:R-:W5:Y:S01]  /*7df0*/  @!P1 LDS.128 R8, [R92+0x2000] ;  /* 0x002000005c089984 */ /* 0x000f620000000c00 */
[CC--:B----4-:R-:W-:Y:S04]  /*7e00*/  @!P1 LEA R4, P0, R18.reuse, R2.reuse, 0x1 ;  /* 0x0000000212049211 */ /* 0x0d0fe800078008ff */
[-C--:B---3--:R-:W-:Y:S02]  /*7e10*/  @!P1 LEA.HI.X R5, R18, R3.reuse, R19, 0x1, P0 ;  /* 0x0000000312059211 */ /* 0x088fe400000f0c13 */
[----:B------:R-:W-:Y:S11]  /*7e20*/  ISETP.GE.AND P0, PT, R95, c[0x0][0x1d4], PT ;  /* 0x000075005f007a0c */ /* 0x000ff60003f06270 */
[----:B------:R-:W-:Y:S02]  /*7e30*/  @!UPT UIADD3 URZ, URZ, URZ, URZ ;  /* 0x0000003f3f3ff290 */ /* 0x000fe4000fffe03f */
[C---:B------:R-:W-:Y:S04]  /*7e40*/  @!P0 LEA R2, P2, R83.reuse, R2, 0x1 ;  /* 0x0000000253028211 */ /* 0x040fe800078408ff */
[----:B------:R-:W-:Y:S01]  /*7e50*/  @!P0 LEA.HI.X R3, R83, R3, R94, 0x1, P2 ;  /* 0x0000000353038211 */ /* 0x000fe200010f0c5e */
[----:B-----5:R-:W-:Y:S04]  /*7e60*/  @!P1 ST.E.128 [R4.64], R8 ;  /* 0x0000000804009985 */ /* 0x020fe8000c101d16 */
[----:B------:R-:W3:Y:S04]  /*7e70*/  @!P0 LDS.128 R4, [R93+0x2000] ;  /* 0x002000005d048984 */ /* 0x000ee80000000c00 */
[----:B---3--:R3:W-:Y:S02]  /*7e80*/  @!P0 ST.E.128 [R2.64], R4 ;  /* 0x0000000402008985 */ /* 0x0087e4000c101d16 */
.L_x_99:
[----:B------:R-:W-:Y:S05]  /*7e90*/  BSYNC B0 ;  /* 0x0000000000007941 */ /* 0x000fea0003800000 */
.L_x_98:
[----:B---3--:R3:W1:Y:S01]  /*7ea0*/  SHFL.IDX PT, R3, R13, 0x3, 0x1c1f ;  /* 0x007c1f000d037f89 */ /* 0x00866200000e0000 */
[----:B------:R-:W-:Y:S01]  /*7eb0*/  ISETP.GE.AND P0, PT, R12, 0x61, PT ;  /* 0x000000610c00780c */ /* 0x000fe20003f06270 */
[----:B------:R-:W-:Y:S02]  /*7ec0*/  BSSY B0, `(.L_x_100) ;  /* 0x000000f000007945 */ /* 0x000fe40003800000 */
[----:B----4-:R3:W4:Y:S10]  /*7ed0*/  SHFL.IDX PT, R2, R14, 0x3, 0x1c1f ;  /* 0x007c1f000e027f89 */ /* 0x01073400000e0000 */
[----:B------:R-:W-:-:S05]  /*7ee0*/  @!P0 BRA `(.L_x_101) ;  /* 0x000000c000008947 */ /* 0x000fca0003800000 */
[C---:B------:R-:W-:Y:S11]  /*7ef0*/  ISETP.GE.AND P1, PT, R18.reuse, c[0x0][0x1d4], PT ;  /* 0x0000750012007a0c */ /* 0x040ff60003f26270 */
[----:B------:R-:W-:Y:S02]  /*7f00*/  @!UPT UIADD3 URZ, URZ, URZ, URZ ;  /* 0x0000003f3f3ff290 */ /* 0x000fe4000fffe03f */
[----:B------:R-:W5:Y:S01]  /*7f10*/  @!P1 LDS.128 R8, [R92+0x3000] ;  /* 0x003000005c089984 */ /* 0x000f620000000c00 */
[CC--:B----4-:R-:W-:Y:S04]  /*7f20*/  @!P1 LEA R4, P0, R18.reuse, R2.reuse, 0x1 ;  /* 0x0000000212049211 */ /* 0x0d0fe800078008ff */
[-C--:B-1----:R-:W-:Y:S02]  /*7f30*/  @!P1 LEA.HI.X R5, R18, R3.reuse, R19, 0x1, P0 ;  /* 0x0000000312059211 */ /* 0x082fe400000f0c13 */
[----:B------:R-:W-:Y:S11]  /*7f40*/  ISETP.GE.AND P0, PT, R95, c[0x0][0x1d4], PT ;  /* 0x000075005f007a0c */ /* 0x000ff60003f06270 */
[----:B------:R-:W-:Y:S02]  /*7f50*/  @!UPT UIADD3 URZ, URZ, URZ, URZ ;  /* 0x0000003f3f3ff290 */ /* 0x000fe4000fffe03f */
[C---:B------:R-:W-:Y:S04]  /*7f60*/  @!P0 LEA R2, P2, R83.reuse, R2, 0x1 ;  /* 0x0000000253028211 */ /* 0x040fe800078408ff */
[----:B------:R-:W-:Y:S01]  /*7f70*/  @!P0 LEA.HI.X R3, R83, R3, R94, 0x1, P2 ;  /* 0x0000000353038211 */ /* 0x000fe200010f0c5e */
[----:B-----5:R-:W-:Y:S04]  /*7f80*/  @!P1 ST.E.128 [R4.64], R8 ;  /* 0x0000000804009985 */ /* 0x020fe8000c101d16 */
[----:B------:R-:W1:Y:S04]  /*7f90*/  @!P0 LDS.128 R4, [R93+0x3000] ;  /* 0x003000005d048984 */ /* 0x000e680000000c00 */
[----:B-1----:R1:W-:Y:S02]  /*7fa0*/  @!P0 ST.E.128 [R2.64], R4 ;  /* 0x0000000402008985 */ /* 0x0023e4000c101d16 */
.L_x_101:
[----:B------:R-:W-:Y:S05]  /*7fb0*/  BSYNC B0 ;  /* 0x0000000000007941 */ /* 0x000fea0003800000 */
.L_x_100:
[----:B------:R-:W-:Y:S02]  /*7fc0*/  UISETP.GT.AND UP0, UPT, UR6, UR7, UPT ;  /* 0x000000070600728c */ /* 0x000fe4000bf04270 */
[----:B------:R-:W-:Y:S04]  /*7fd0*/  UIADD3 UR6, UR6, -0x1, URZ ;  /* 0xffffffff06067890 */ /* 0x000fe8000fffe03f */
[----:B------:R-:W-:Y:S05]  /*7fe0*/  PLOP3.LUT P0, PT, PT, PT, UP0, 0x80, 0x0 ;  /* 0x000000000000781c */ /* 0x000fea0003f0f008 */
[----:B------:R-:W-:Y:S02]  /*7ff0*/  @UP0 USHF.R.S32.HI UR9, URZ, 0x1f, UR6 ;  /* 0x0000001f3f090899 */ /* 0x000fe40008011406 */
[----:B------:R-:W-:Y:S04]  /*8000*/  @UP0 UIMAD UR5, UR11, UR6, URZ ;  /* 0x000000060b0502a4 */ /* 0x000fe8000f8e023f */
[----:B------:R-:W-:Y:S02]  /*8010*/  @UP0 UIMAD UR5, UR9, UR24, UR5 ;  /* 0x00000018090502a4 */ /* 0x000fe4000f8e0205 */
[----:B-1--4-:R-:W-:Y:S02]  /*8020*/  @P0 IMAD.MOV.U32 R2, RZ, RZ, R130 ;  /* 0x000000ffff020224 */ /* 0x012fe400078e0082 */
[----:B------:R-:W-:Y:S04]  /*8030*/  @P0 IMAD.MOV.U32 R3, RZ, RZ, R127 ;  /* 0x000000ffff030224 */ /* 0x000fe800078e007f */
[----:B------:R-:W-:Y:S05]  /*8040*/  @P0 IMAD.WIDE.U32 R2, R146, UR6, R2 ;  /* 0x0000000692020c25 */ /* 0x000fea000f8e0002 */
[C---:B------:R-:W-:Y:S02]  /*8050*/  @P0 LEA R12, P1, R2.reuse, c[0x0][0x220], 0x1 ;  /* 0x00008800020c0a11 */ /* 0x040fe400078208ff */
[----:B------:R-:W-:Y:S04]  /*8060*/  @P0 IADD3 R3, R3, UR5, RZ ;  /* 0x0000000503030c10 */ /* 0x000fe8000fffe0ff */
[----:B--23--:R-:W-:Y:S02]  /*8070*/  @P0 LEA.HI.X R13, R2, c[0x0][0x224], R3, 0x1, P1 ;  /* 0x00008900020d0a11 */ /* 0x00cfe400008f0c03 */
[-C--:B------:R-:W-:Y:S03]  /*8080*/  @P0 IADD3 R10, P1, R12, R151.reuse, RZ ;  /* 0x000000970c0a0210 */ /* 0x080fe60007f3e0ff */
[----:B------:R-:W-:Y:S01]  /*8090*/  @!PT LDS RZ, [RZ] ;  /* 0x00000000fffff984 */ /* 0x000fe20000000800 */
[----:B------:R-:W-:Y:S01]  /*80a0*/  @!PT LDS RZ, [RZ] ;  /* 0x00000000fffff984 */ /* 0x000fe20000000800 */
[----:B------:R-:W-:Y:S01]  /*80b0*/  @!PT LDS RZ, [RZ] ;  /* 0x00000000fffff984 */ /* 0x000fe20000000800 */
[----:B------:R1:W-:Y:S02]  /*80c0*/  @P0 LDGSTS.E.BYPASS.LTC128B.128 [R91+0x3900], [R12.64], !P6 ;  /* 0x039000000c5b0fae */ /* 0x0003e4000f101d56 */
[--C-:B------:R-:W-:Y:S01]  /*80d0*/  @P0 IMAD.X R11, R13, 0x1, R150.reuse, P1 ;  /* 0x000000010d0b0824 */ /* 0x100fe200008e0696 */
[-C--:B------:R-:W-:Y:S04]  /*80e0*/  @P0 IADD3 R8, P1, R10, R151.reuse, RZ ;  /* 0x000000970a080210 */ /* 0x080fe80007f3e0ff */
[----:B------:R1:W-:Y:S01]  /*80f0*/  @P0 LDGSTS.E.BYPASS.LTC128B.128 [R91+0x4100], [R10.64], !P6 ;  /* 0x041000000a5b0fae */ /* 0x0003e2000f101d56 */
        /* <DEDUP_REMOVED lines=10> */
[----:B------:R-:W-:Y:S04]  /*81a0*/  @P0 IADD3 R14, P1, R2, R151, RZ ;  /* 0x00000097020e0210 */ /* 0x000fe80007f3e0ff */
[----:B------:R1:W-:Y:S01]  /*81b0*/  @P0 LDGSTS.E.BYPASS.LTC128B.128 [R91+0x6100], [R2.64], !P6 ;  /* 0x06100000025b0fae */ /* 0x0003e2000f101d56 */
[----:B------:R-:W-:Y:S05]  /*81c0*/  @P0 IMAD.X R15, R3, 0x1, R150, P1 ;  /* 0x00000001030f0824 */ /* 0x000fea00008e0696 */
[----:B------:R1:W-:Y:S04]  /*81d0*/  @P0 LDGSTS.E.BYPASS.LTC128B.128 [R91+0x6900], [R14.64], !P6 ;  /* 0x069000000e5b0fae */ /* 0x0003e8000f101d56 */
[----:B------:R-:W0:Y:S01]  /*81e0*/  LDGDEPBAR ;  /* 0x00000000000079af */ /* 0x000e220000000000 */
[----:B------:R-:W-:-:S05]  /*81f0*/  @P0 BRA `(.L_x_102) ;  /* 0xffff9cf000000947 */ /* 0x000fca000383ffff */
[----:B------:R-:W-:Y:S06]  /*8200*/  BAR.SYNC.DEFER_BLOCKING 0x0 ;  /* 0x0000000000007b1d */ /* 0x000fec0000010000 */
.L_x_55:
[----:B------:R-:W-:Y:S01]  /*8210*/  UISETP.GE.AND UP0, UPT, UR13, 0x1, UPT ;  /* 0x000000010d00788c */ /* 0x000fe2000bf06270 */
[----:B------:R-:W-:Y:S01]  /*8220*/  PLOP3.LUT P4, PT, PT, PT, PT, 0x80, 0x0 ;  /* 0x000000000000781c */ /* 0x000fe20003f8f070 */
[----:B------:R-:W-:Y:S01]  /*8230*/  CS2R R186, SRZ ;  /* 0x0000000000ba7805 */ /* 0x000fe2000001ff00 */
[----:B------:R-:W-:Y:S01]  /*8240*/  CS2R R184, SRZ ;  /* 0x0000000000b87805 */ /* 0x000fe2000001ff00 */
[----:B------:R-:W-:Y:S01]  /*8250*/  CS2R R130, SRZ ;  /* 0x0000000000827805 */ /* 0x000fe2000001ff00 */
[----:B------:R-:W-:Y:S01]  /*8260*/  CS2R R128, SRZ ;  /* 0x0000000000807805 */ /* 0x000fe2000001ff00 */
[----:B------:R-:W-:Y:S01]  /*8270*/  PLOP3.LUT P0, PT, PT, PT, UP0, 0x80, 0x0 ;  /* 0x000000000000781c */ /* 0x000fe20003f0f008 */
[----:B-1----:R-:W-:Y:S01]  /*8280*/  IMAD.MOV.U32 R15, RZ, RZ, RZ ;  /* 0x000000ffff0f7224 */ /* 0x002fe200078e00ff */
[----:B------:R-:W-:Y:S01]  /*8290*/  CS2R R124, SRZ ;  /* 0x00000000007c7805 */ /* 0x000fe2000001ff00 */
[----:B------:R-:W-:Y:S01]  /*82a0*/  IMAD.MOV.U32 R126, RZ, RZ, RZ ;  /* 0x000000ffff7e7224 */ /* 0x000fe200078e00ff */
        /* <DEDUP_REMOVED lines=30> */
[----:B-----5:R-:W-:Y:S01]  /*8490*/  CS2R R26, SRZ ;  /* 0x00000000001a7805 */ /* 0x020fe2000001ff00 */
        /* <DEDUP_REMOVED lines=9> */
[----:B------:R-:W-:-:S02]  /*8530*/  UISETP.NE.U32.AND UP1, UPT, URZ, UR4, UPT ;  /* 0x000000043f00728c */ /* 0x000fc4000bf25070 */
[----:B------:R-:W-:Y:S02]  /*8540*/  ULDC.64 UR6, c[0x0][0x340] ;  /* 0x0000d00000067ab9 */ /* 0x000fe40000000a00 */
[----:B------:R-:W-:-:S06]  /*8550*/  UISETP.NE.AND.EX UP1, UPT, URZ, UR5, UPT, UP1 ;  /* 0x000000053f00728c */ /* 0x000fcc000bf25310 */
[----:B------:R-:W-:-:S05]  /*8560*/  PLOP3.LUT P6, PT, PT, PT, UP1, 0x80, 0x0 ;  /* 0x000000000000781c */ /* 0x000fca0003fcf018 */
[----:B------:R-:W-:Y:S02]  /*8570*/  @UP1 UMOV UR4, 0x4 ;  /* 0x0000000400041882 */ /* 0x000fe40000000000 */
[----:B------:R-:W-:-:S06]  /*8580*/  @UP1 UIMAD.WIDE UR4, UR20, UR4, UR6 ;  /* 0x00000004140412a5 */ /* 0x000fcc000f8e0206 */
[----:B------:R-:W-:Y:S02]  /*8590*/  IMAD.U32 R2, RZ, RZ, UR4 ;  /* 0x00000004ff027e24 */ /* 0x000fe4000f8e00ff */
[----:B------:R-:W-:Y:S01]  /*85a0*/  IMAD.U32 R3, RZ, RZ, UR5 ;  /* 0x00000005ff037e24 */ /* 0x000fe2000f8e00ff */
[----:B------:R-:W1:Y:S01]  /*85b0*/  S2R R20, SR_CTAID.X ;  /* 0x0000000000147919 */ /* 0x000e620000002500 */
[----:B------:R-:W-:Y:S01]  /*85c0*/  SHF.R.S32.HI R17, RZ, 0x1f, R247 ;  /* 0x0000001fff117819 */ /* 0x000fe200000114f7 */
[----:B------:R-:W-:Y:S02]  /*85d0*/  USHF.R.S32.HI UR6, URZ, 0x1f, UR18 ;  /* 0x0000001f3f067899 */ /* 0x000fe40008011412 */
[----:B------:R3:W4:Y:S01]  /*85e0*/  @P6 LDG.E R16, [R2.64] ;  /* 0x0000001602106981 */ /* 0x000722000c1e1900 */
[----:B------:R-:W-:Y:S01]  /*85f0*/  ULDC.64 UR4, c[0x0][0x178] ;  /* 0x00005e0000047ab9 */ /* 0x000fe20000000a00 */
[----:B------:R-:W-:Y:S01]  /*8600*/  LEA.HI R9, R17, R247, RZ, 0x6 ;  /* 0x000000f711097211 */ /* 0x000fe200078f30ff */
[----:B------:R-:W-:Y:S01]  /*8610*/  UIMAD UR6, UR6, UR4, URZ ;  /* 0x00000004060672a4 */ /* 0x000fe2000f8e023f */
[----:B------:R-:W-:Y:S01]  /*8620*/  IMAD.MOV.U32 R252, RZ, RZ, c[0x0][0x2b8] ;  /* 0x0000ae00fffc7624 */ /* 0x000fe200078e00ff */
[----:B------:R-:W-:Y:S01]  /*8630*/  UIMAD.WIDE.U32 UR8, UR18, UR4, URZ ;  /* 0x00000004120872a5 */ /* 0x000fe2000f8e003f */
[----:B------:R-:W-:Y:S01]  /*8640*/  IMAD.MOV.U32 R249, RZ, RZ, RZ ;  /* 0x000000fffff97224 */ /* 0x000fe200078e00ff */
[----:B------:R-:W-:-:S03]  /*8650*/  UIMAD UR18, UR18, UR5, UR6 ;  /* 0x00000005121272a4 */ /* 0x000fc6000f8e0206 */
[----:B------:R-:W-:Y:S02]  /*8660*/  ULDC.64 UR6, c[0x0][0x348] ;  /* 0x0000d20000067ab9 */ /* 0x000fe40000000a00 */
[----:B------:R-:W-:Y:S02]  /*8670*/  UISETP.NE.U32.AND UP0, UPT, URZ, UR6, UPT ;  /* 0x000000063f00728c */ /* 0x000fe4000bf05070 */
[----:B------:R-:W-:Y:S02]  /*8680*/  ULDC.64 UR4, c[0x0][0x1b8] ;  /* 0x00006e0000047ab9 */ /* 0x000fe40000000a00 */
[----:B------:R-:W-:Y:S02]  /*8690*/  UISETP.NE.AND.EX UP0, UPT, URZ, UR7, UPT, UP0 ;  /* 0x000000073f00728c */ /* 0x000fe4000bf05300 */
[----:B------:R-:W-:Y:S02]  /*86a0*/  USHF.R.S32.HI UR7, URZ, 0x1f, UR20 ;  /* 0x0000001f3f077899 */ /* 0x000fe40008011414 */
[----:B------:R-:W-:-:S02]  /*86b0*/  UIMAD UR6, UR14, UR4, URZ ;  /* 0x000000040e0672a4 */ /* 0x000fc4000f8e023f */
[----:B------:R-:W-:Y:S02]  /*86c0*/  UIADD3 UR9, UR9, UR18, URZ ;  /* 0x0000001209097290 */ /* 0x000fe4000fffe03f */
[----:B------:R-:W-:Y:S01]  /*86d0*/  USEL UR7, UR7, URZ, !UP0 ;  /* 0x0000003f07077287 */ /* 0x000fe2000c000000 */
[----:B---3--:R-:W-:Y:S01]  /*86e0*/  LEA.HI R2, R17, R247, RZ, 0x3 ;  /* 0x000000f711027211 */ /* 0x008fe200078f18ff */
[----:B------:R-:W-:Y:S01]  /*86f0*/  IMAD.MOV.U32 R3, RZ, RZ, c[0x0][0x2c4] ;  /* 0x0000b100ff037624 */ /* 0x000fe200078e00ff */
[----:B------:R-:W-:Y:S02]  /*8700*/  UIMAD UR6, UR15, UR5, UR6 ;  /* 0x000000050f0672a4 */ /* 0x000fe4000f8e0206 */
[----:B------:R-:W-:Y:S01]  /*8710*/  LOP3.LUT R0, R2, 0xfffffff8, RZ, 0xc0, !PT ;  /* 0xfffffff802007812 */ /* 0x000fe200078ec0ff */
[----:B------:R-:W-:Y:S01]  /*8720*/  UIMAD.WIDE.U32 UR10, UR15, UR4, UR8 ;  /* 0x000000040f0a72a5 */ /* 0x000fe2000f8e0008 */
[----:B------:R-:W-:Y:S01]  /*8730*/  ISETP.NE.AND P0, PT, R3, 0x1, PT ;  /* 0x000000010300780c */ /* 0x000fe20003f05270 */
[----:B------:R-:W-:Y:S01]  /*8740*/  USEL UR8, UR20, URZ, !UP0 ;  /* 0x0000003f14087287 */ /* 0x000fe2000c000000 */
[----:B------:R-:W-:Y:S01]  /*8750*/  SHF.R.S32.HI R46, RZ, 0x3, R2 ;  /* 0x00000003ff2e7819 */ /* 0x000fe20000011402 */
[----:B------:R-:W-:Y:S01]  /*8760*/  IMAD.IADD R70, R247, 0x1, -R0 ;  /* 0x00000001f7467824 */ /* 0x000fe200078e0a00 */
[----:B------:R-:W-:-:S02]  /*8770*/  ULDC.64 UR4, c[0x0][0x1c0] ;  /* 0x0000700000047ab9 */ /* 0x000fc40000000a00 */
[----:B------:R-:W-:Y:S01]  /*8780*/  UIMAD UR7, UR7, UR4, URZ ;  /* 0x00000004070772a4 */ /* 0x000fe2000f8e023f */
[--C-:B------:R-:W-:Y:S01]  /*8790*/  IMAD R251, R70, 0x10, R46.reuse ;  /* 0x0000001046fb7824 */ /* 0x100fe200078e022e */
[----:B------:R-:W-:Y:S01]  /*87a0*/  UIADD3 UR11, UR11, UR6, URZ ;  /* 0x000000060b0b7290 */ /* 0x000fe2000fffe03f */
[C---:B-1----:R-:W-:Y:S01]  /*87b0*/  IMAD R15, R20.reuse, 0x80, R46 ;  /* 0x00000080140f7824 */ /* 0x042fe200078e022e */
[----:B------:R-:W-:Y:S01]  /*87c0*/  UIMAD UR5, UR8, UR5, UR7 ;  /* 0x00000005080572a4 */ /* 0x000fe2000f8e0207 */
[----:B------:R-:W-:Y:S01]  /*87d0*/  IMAD R4, R20, 0x80, R251 ;  /* 0x0000008014047824 */ /* 0x000fe200078e02fb */
[----:B------:R-:W-:Y:S01]  /*87e0*/  UIMAD.WIDE.U32 UR8, UR8, UR4, UR10 ;  /* 0x00000004080872a5 */ /* 0x000fe2000f8e000a */
[----:B------:R-:W-:Y:S01]  /*87f0*/  IMAD.SHL.U32 R44, R70, 0x8, RZ ;  /* 0x00000008462c7824 */ /* 0x000fe200078e00ff */
[----:B------:R-:W-:Y:S01]  /*8800*/  UMOV UR6, 0x70 ;  /* 0x0000007000067882 */ /* 0x000fe20000000000 */
[----:B------:R-:W-:Y:S01]  /*8810*/  @P0 IMAD.HI.U32 R2, R4, c[0x0][0x2c8], RZ ;  /* 0x0000b20004020a27 */ /* 0x000fe200078e00ff */
[----:B------:R-:W-:Y:S01]  /*8820*/  UIADD3 UR5, UR9, UR5, URZ ;  /* 0x0000000509057290 */ /* 0x000fe2000fffe03f */
[----:B------:R-:W-:Y:S01]  /*8830*/  LEA.HI R51, R17, R247, RZ, 0x4 ;  /* 0x000000f711337211 */ /* 0x000fe200078f20ff */
[----:B------:R-:W-:Y:S01]  /*8840*/  ULDC UR4, c[0x0][0x2c4] ;  /* 0x0000b10000047ab9 */ /* 0x000fe20000000800 */
[----:B------:R-:W-:Y:S01]  /*8850*/  IMAD.MOV.U32 R0, RZ, RZ, R4 ;  /* 0x000000ffff007224 */ /* 0x000fe200078e0004 */
[----:B------:R-:W-:Y:S01]  /*8860*/  @P0 SHF.R.U32.HI R0, RZ, c[0x0][0x2cc], R2 ;  /* 0x0000b300ff000a19 */ /* 0x000fe20000011602 */
[----:B------:R-:W-:Y:S01]  /*8870*/  IMAD.U32 R3, RZ, RZ, UR9 ;  /* 0x00000009ff037e24 */ /* 0x000fe2000f8e00ff */
[----:B--2---:R-:W-:Y:S01]  /*8880*/  UIMAD UR19, UR19, UR4, URZ ;  /* 0x00000004131372a4 */ /* 0x004fe2000f8e023f */
[----:B------:R-:W-:Y:S01]  /*8890*/  IMAD.U32 R2, RZ, RZ, UR8 ;  /* 0x00000008ff027e24 */ /* 0x000fe2000f8e00ff */
[--C-:B------:R-:W-:Y:S01]  /*88a0*/  SHF.R.S32.HI R6, RZ, 0x1f, R0.reuse ;  /* 0x0000001fff067819 */ /* 0x100fe20000011400 */
[----:B------:R-:W-:Y:S01]  /*88b0*/  IMAD.MOV R5, RZ, RZ, -R0 ;  /* 0x000000ffff057224 */ /* 0x000fe200078e0a00 */
[----:B------:R-:W-:Y:S01]  /*88c0*/  ISETP.GE.AND P4, PT, R44, c[0x0][0x198], PT ;  /* 0x000066002c007a0c */ /* 0x000fe20003f86270 */
[----:B------:R-:W-:Y:S01]  /*88d0*/  IMAD.U32 R3, RZ, RZ, UR5 ;  /* 0x00000005ff037e24 */ /* 0x000fe2000f8e00ff */
[----:B------:R-:W-:Y:S01]  /*88e0*/  ISETP.GE.AND P2, PT, R15, UR19, PT ;  /* 0x000000130f007c0c */ /* 0x000fe2000bf46270 */
[----:B------:R-:W-:Y:S01]  /*88f0*/  IMAD R4, R5, c[0x0][0x2c4], R4 ;  /* 0x0000b10005047a24 */ /* 0x000fe200078e0204 */
[----:B------:R-:W-:Y:S01]  /*8900*/  SHF.R.S32.HI R245, RZ, 0x1f, R44 ;  /* 0x0000001ffff57819 */ /* 0x000fe2000001142c */
[----:B------:R-:W-:Y:S01]  /*8910*/  IMAD R5, R6, c[0x0][0x1b0], RZ ;  /* 0x00006c0006057a24 */ /* 0x000fe200078e02ff */
[----:B------:R-:W-:Y:S01]  /*8920*/  UIMAD UR6, UR12, UR6, -0x70 ;  /* 0xffffff900c0674a4 */ /* 0x000fe2000f8e0206 */
[C---:B------:R-:W-:Y:S01]  /*8930*/  IMAD.WIDE.U32 R2, R0.reuse, c[0x0][0x1b0], R2 ;  /* 0x00006c0000027a25 */ /* 0x040fe200078e0002 */
[----:B------:R-:W-:Y:S01]  /*8940*/  ULDC.64 UR4, c[0x0][0x2b0] ;  /* 0x0000ac0000047ab9 */ /* 0x000fe20000000a00 */
[----:B------:R-:W-:Y:S02]  /*8950*/  STL [R1+0x8], R251 ;  /* 0x000008fb01007387 */ /* 0x000fe40000100800 */
[----:B------:R-:W-:Y:S01]  /*8960*/  IMAD R6, R0, c[0x0][0x1b4], R5 ;  /* 0x00006d0000067a24 */ /* 0x000fe200078e0205 */
[----:B------:R-:W-:-:S03]  /*8970*/  SHF.R.S32.HI R5, RZ, 0x1f, R4 ;  /* 0x0000001fff057819 */ /* 0x000fc60000011404 */
[----:B------:R-:W-:Y:S02]  /*8980*/  IMAD.IADD R3, R3, 0x1, R6 ;  /* 0x0000000103037824 */ /* 0x000fe400078e0206 */
[----:B------:R-:W-:Y:S02]  /*8990*/  IMAD R0, R5, c[0x0][0x1a8], RZ ;  /* 0x00006a0005007a24 */ /* 0x000fe400078e02ff */
[----:B------:R-:W-:-:S04]  /*89a0*/  IMAD.WIDE.U32 R2, R4, c[0x0][0x1a8], R2 ;  /* 0x00006a0004027a25 */ /* 0x000fc800078e0002 */
[----:B------:R-:W-:Y:S01]  /*89b0*/  IMAD R0, R4, c[0x0][0x1ac], R0 ;  /* 0x00006b0004007a24 */ /* 0x000fe200078e0200 */
[----:B------:R-:W-:-:S03]  /*89c0*/  LEA R7, P0, R2, c[0x0][0x160], 0x1 ;  /* 0x0000580002077a11 */ /* 0x000fc600078008ff */
[----:B------:R-:W-:Y:S01]  /*89d0*/  IMAD.IADD R6, R3, 0x1, R0 ;  /* 0x0000000103067824 */ /* 0x000fe200078e0200 */
[----:B------:R-:W-:Y:S01]  /*89e0*/  IADD3 R3, R15, 0x10, RZ ;  /* 0x000000100f037810 */ /* 0x000fe20007ffe0ff */
[----:B------:R-:W1:Y:S01]  /*89f0*/  SHFL.IDX PT, R4, R7, RZ, 0x181f ;  /* 0x00181fff07047589 */ /* 0x000e6200000e0000 */
[----:B------:R-:W-:Y:S02]  /*8a00*/  IMAD.SHL.U32 R0, R46, 0x40, RZ ;  /* 0x000000402e007824 */ /* 0x000fe400078e00ff */
[----:B------:R-:W-:Y:S01]  /*8a10*/  LEA.HI.X R6, R2, c[0x0][0x164], R6, 0x1, P0 ;  /* 0x0000590002067a11 */ /* 0x000fe200000f0c06 */
[----:B------:R-:W-:Y:S01]  /*8a20*/  SHFL.IDX PT, R5, R7, 0x1, 0x181f ;  /* 0x00381f0007057f89 */ /* 0x000fe200000e0000 */
[----:B------:R-:W-:Y:S02]  /*8a30*/  ISETP.GE.AND P1, PT, R3, UR19, PT ;  /* 0x0000001303007c0c */ /* 0x000fe4000bf26270 */
[----:B------:R-:W-:Y:S01]  /*8a40*/  LOP3.LUT R0, R0, 0x1c0, RZ, 0xc0, !PT ;  /* 0x000001c000007812 */ /* 0x000fe200078ec0ff */
[----:B------:R-:W2:Y:S03]  /*8a50*/  SHFL.IDX PT, R8, R6, RZ, 0x181f ;  /* 0x00181fff06087589 */ /* 0x000ea600000e0000 */
[----:B------:R-:W-:Y:S01]  /*8a60*/  SHF.R.U32.HI R2, RZ, 0x3, R0 ;  /* 0x00000003ff027819 */ /* 0x000fe20000011600 */
[----:B------:R-:W3:Y:S01]  /*8a70*/  SHFL.IDX PT, R11, R6, 0x1, 0x181f ;  /* 0x00381f00060b7f89 */ /* 0x000ee200000e0000 */
[----:B------:R-:W-:-:S03]  /*8a80*/  LOP3.LUT R0, R0, 0x38, R44, 0xf8, !PT ;  /* 0x0000003800007812 */ /* 0x000fc600078ef82c */
[----:B------:R-:W5:Y:S01]  /*8a90*/  SHFL.IDX PT, R12, R7, 0x2, 0x181f ;  /* 0x00581f00070c7f89 */ /* 0x000f6200000e0000 */
[----:B------:R-:W-:Y:S01]  /*8aa0*/  LOP3.LUT R3, R0, R2, RZ, 0x3c, !PT ;  /* 0x0000000200037212 */ /* 0x000fe200078e3cff */
[----:B------:R-:W-:Y:S01]  /*8ab0*/  IMAD.SHL.U32 R0, R9, 0x8, RZ ;  /* 0x0000000809007824 */ /* 0x000fe200078e00ff */
[----:B------:R-:W-:Y:S01]  /*8ac0*/  IADD3 R9, R15, 0x20, RZ ;  /* 0x000000200f097810 */ /* 0x000fe20007ffe0ff */
[----:B------:R-:W3:Y:S03]  /*8ad0*/  SHFL.IDX PT, R13, R6, 0x2, 0x181f ;  /* 0x00581f00060d7f89 */ /* 0x000ee600000e0000 */
[----:B------:R-:W-:Y:S01]  /*8ae0*/  LOP3.LUT R69, R3, 0xfffffe00, R0, 0xf8, !PT ;  /* 0xfffffe0003457812 */ /* 0x000fe200078ef800 */
[----:B------:R-:W5:Y:S01]  /*8af0*/  SHFL.IDX PT, R10, R7, 0x3, 0x181f ;  /* 0x00781f00070a7f89 */ /* 0x000f6200000e0000 */
[----:B-1----:R-:W-:Y:S02]  /*8b00*/  @!P2 LEA R2, P0, R44, R4, 0x1 ;  /* 0x000000042c02a211 */ /* 0x002fe400078008ff */
[----:B------:R-:W-:Y:S01]  /*8b10*/  IADD3 R4, R15, 0x30, RZ ;  /* 0x000000300f047810 */ /* 0x000fe20007ffe0ff */
[----:B------:R-:W-:Y:S01]  /*8b20*/  @!P2 IMAD.SHL.U32 R0, R69, 0x2, RZ ;  /* 0x000000024500a824 */ /* 0x000fe200078e00ff */
[----:B------:R-:W-:Y:S02]  /*8b30*/  SHFL.IDX PT, R14, R6, 0x5, 0x181f ;  /* 0x00b81f00060e7f89 */ /* 0x000fe400000e0000 */
[----:B------:R-:W-:-:S02]  /*8b40*/  ISETP.GE.AND P3, PT, R4, UR19, PT ;  /* 0x0000001304007c0c */ /* 0x000fc4000bf66270 */
[C---:B--2---:R-:W-:Y:S02]  /*8b50*/  @!P2 LEA.HI.X R3, R44.reuse, R8, R245, 0x1, P0 ;  /* 0x000000082c03a211 */ /* 0x044fe400000f0cf5 */
[----:B------:R-:W-:Y:S01]  /*8b60*/  ISETP.GE.AND P0, PT, R9, UR19, PT ;  /* 0x0000001309007c0c */ /* 0x000fe2000bf06270 */
[----:B------:R-:W-:Y:S04]  /*8b70*/  SHFL.IDX PT, R8, R7, 0x4, 0x181f ;  /* 0x00981f0007087f89 */ /* 0x000fe800000e0000 */
[----:B------:R1:W-:Y:S01]  /*8b80*/  @!P2 LDGSTS.E.BYPASS.LTC128B.128 [R0+0x7100], [R2.64], !P4 ;  /* 0x071000000200afae */ /* 0x0003e2000e101d56 */
[----:B------:R-:W-:-:S03]  /*8b90*/  @!P1 LEA R4, P2, R44, R5, 0x1 ;  /* 0x000000052c049211 */ /* 0x000fc600078408ff */
[----:B------:R-:W2:Y:S01]  /*8ba0*/  SHFL.IDX PT, R9, R6, 0x3, 0x181f ;  /* 0x00781f0006097f89 */ /* 0x000ea200000e0000 */
[----:B---3--:R-:W-:-:S03]  /*8bb0*/  @!P1 LEA.HI.X R5, R44, R11, R245, 0x1, P2 ;  /* 0x0000000b2c059211 */ /* 0x008fc600010f0cf5 */
[----:B------:R-:W-:Y:S01]  /*8bc0*/  SHFL.IDX PT, R11, R6, 0x4, 0x181f ;  /* 0x00981f00060b7f89 */ /* 0x000fe200000e0000 */
[----:B-1----:R-:W-:Y:S01]  /*8bd0*/  IADD3 R2, R15, 0x40, RZ ;  /* 0x000000400f027810 */ /* 0x002fe20007ffe0ff */
[----:B------:R-:W-:-:S03]  /*8be0*/  @!P1 IMAD.SHL.U32 R0, R69, 0x2, RZ ;  /* 0x0000000245009824 */ /* 0x000fc600078e00ff */
[----:B------:R-:W-:Y:S02]  /*8bf0*/  ISETP.GE.AND P2, PT, R2, UR19, PT ;  /* 0x0000001302007c0c */ /* 0x000fe4000bf46270 */
[----:B-----5:R-:W-:Y:S01]  /*8c00*/  @!P0 LEA R2, P5, R44, R12, 0x1 ;  /* 0x0000000c2c028211 */ /* 0x020fe200078a08ff */
[----:B------:R1:W-:Y:S01]  /*8c10*/  @!P1 LDGSTS.E.BYPASS.LTC128B.128 [R0+0x7900], [R4.64], !P4 ;  /* 0x0790000004009fae */ /* 0x0003e2000e101d56 */
[----:B------:R-:W-:Y:S02]  /*8c20*/  ISETP.NE.AND P1, PT, R252, 0x1, PT ;  /* 0x00000001fc00780c */ /* 0x000fe40003f25270 */
[----:B------:R-:W-:Y:S01]  /*8c30*/  @!P0 LEA.HI.X R3, R44, R13, R245, 0x1, P5 ;  /* 0x0000000d2c038211 */ /* 0x000fe200028f0cf5 */
[----:B------:R-:W-:Y:S04]  /*8c40*/  SHFL.IDX PT, R12, R7, 0x7, 0x181f ;  /* 0x00f81f00070c7f89 */ /* 0x000fe800000e0000 */
[----:B------:R-:W3:Y:S01]  /*8c50*/  SHFL.IDX PT, R13, R7, 0x5, 0x181f ;  /* 0x00b81f00070d7f89 */ /* 0x000ee200000e0000 */
[----:B-1----:R-:W-:Y:S01]  /*8c60*/  @!P0 IMAD.SHL.U32 R0, R69, 0x2, RZ ;  /* 0x0000000245008824 */ /* 0x002fe200078e00ff */
[----:B------:R-:W-:-:S04]  /*8c70*/  IADD3 R4, R15, 0x50, RZ ;  /* 0x000000500f047810 */ /* 0x000fc80007ffe0ff */
[----:B------:R1:W-:Y:S01]  /*8c80*/  @!P0 LDGSTS.E.BYPASS.LTC128B.128 [R0+0x8100], [R2.64], !P4 ;  /* 0x0810000002008fae */ /* 0x0003e2000e101d56 */
[----:B------:R-:W-:Y:S02]  /*8c90*/  ISETP.GE.AND P5, PT, R4, UR19, PT ;  /* 0x0000001304007c0c */ /* 0x000fe4000bfa6270 */
[----:B------:R-:W-:Y:S02]  /*8ca0*/  IADD3 R4, R15, 0x60, RZ ;  /* 0x000000600f047810 */ /* 0x000fe40007ffe0ff */
[C---:B-1----:R-:W-:Y:S01]  /*8cb0*/  @!P3 LEA R2, P0, R44.reuse, R10, 0x1 ;  /* 0x0000000a2c02b211 */ /* 0x042fe200078008ff */
[----:B------:R-:W-:Y:S01]  /*8cc0*/  @!P3 IMAD.SHL.U32 R0, R69, 0x2, RZ ;  /* 0x000000024500b824 */ /* 0x000fe200078e00ff */
[----:B------:R-:W1:Y:S02]  /*8cd0*/  SHFL.IDX PT, R10, R7, 0x6, 0x181f ;  /* 0x00d81f00070a7f89 */ /* 0x000e6400000e0000 */
[----:B--2---:R-:W-:-:S05]  /*8ce0*/  @!P3 LEA.HI.X R3, R44, R9, R245, 0x1, P0 ;  /* 0x000000092c03b211 */ /* 0x004fca00000f0cf5 */
[----:B------:R2:W-:Y:S01]  /*8cf0*/  @!P3 LDGSTS.E.BYPASS.LTC128B.128 [R0+0x8900], [R2.64], !P4 ;  /* 0x089000000200bfae */ /* 0x0005e2000e101d56 */
[----:B------:R-:W-:Y:S02]  /*8d00*/  ISETP.NE.AND P3, PT, R252, 0x1, PT ;  /* 0x00000001fc00780c */ /* 0x000fe40003f65270 */
[----:B--2---:R-:W-:Y:S02]  /*8d10*/  IADD3 R0, R251, UR6, RZ ;  /* 0x00000006fb007c10 */ /* 0x004fe4000fffe0ff */
[----:B---3--:R-:W-:Y:S02]  /*8d20*/  @!P5 LEA R2, P1, R44, R13, 0x1 ;  /* 0x0000000d2c02d211 */ /* 0x008fe400078208ff */
[----:B------:R-:W-:Y:S01]  /*8d30*/  SHFL.IDX PT, R13, R6, 0x7, 0x181f ;  /* 0x00f81f00060d7f89 */ /* 0x000fe200000e0000 */
[----:B------:R-:W-:Y:S02]  /*8d40*/  IADD3 R9, R0, UR17, RZ ;  /* 0x0000001100097c10 */ /* 0x000fe4000fffe0ff */
[----:B------:R-:W-:Y:S01]  /*8d50*/  @!P5 LEA.HI.X R3, R44, R14, R245, 0x1, P1 ;  /* 0x0000000e2c03d211 */ /* 0x000fe200008f0cf5 */
[----:B----4-:R2:W3:Y:S01]  /*8d60*/  @P6 R2UR UR10, R16 ;  /* 0x00000000100a63c2 */ /* 0x0104e200000e0000 */
[----:B------:R-:W-:Y:S01]  /*8d70*/  ISETP.GE.AND P6, PT, R4, UR19, PT ;  /* 0x0000001304007c0c */ /* 0x000fe2000bfc6270 */
[----:B---3--:R-:W-:Y:S01]  /*8d80*/  @!UP1 UMOV UR10, UR20 ;  /* 0x00000014000a9c82 */ /* 0x008fe20008000000 */
[----:B------:R-:W-:Y:S01]  /*8d90*/  @!P2 LEA R4, P0, R44, R8, 0x1 ;  /* 0x000000082c04a211 */ /* 0x000fe200078008ff */
[----:B------:R-:W-:Y:S01]  /*8da0*/  @!P2 IMAD.SHL.U32 R8, R69, 0x2, RZ ;  /* 0x000000024508a824 */ /* 0x000fe200078e00ff */
[----:B------:R-:W-:-:S02]  /*8db0*/  USHF.R.S32.HI UR7, URZ, 0x1f, UR10 ;  /* 0x0000001f3f077899 */ /* 0x000fc4000801140a */
[----:B------:R-:W-:Y:S01]  /*8dc0*/  @!P2 LEA.HI.X R5, R44, R11, R245, 0x1, P0 ;  /* 0x0000000b2c05a211 */ /* 0x000fe200000f0cf5 */
[----:B------:R-:W-:Y:S01]  /*8dd0*/  UIMAD.WIDE.U32 UR8, UR10, UR4, URZ ;  /* 0x000000040a0872a5 */ /* 0x000fe2000f8e003f */
[----:B------:R1:W3:Y:S01]  /*8de0*/  SHFL.IDX PT, R11, R6, 0x6, 0x181f ;  /* 0x00d81f00060b7f89 */ /* 0x0002e200000e0000 */
[----:B------:R-:W-:Y:S01]  /*8df0*/  ISETP.GE.AND P0, PT, R0, UR13, PT ;  /* 0x0000000d00007c0c */ /* 0x000fe2000bf06270 */
[----:B------:R-:W-:Y:S01]  /*8e00*/  UIMAD UR7, UR7, UR4, URZ ;  /* 0x00000004070772a4 */ /* 0x000fe2000f8e023f */
[----:B------:R-:W-:Y:S01]  /*8e10*/  @!P5 IMAD.SHL.U32 R0, R69, 0x2, RZ ;  /* 0x000000024500d824 */ /* 0x000fe200078e00ff */
[----:B------:R4:W-:Y:S01]  /*8e20*/  @!P2 LDGSTS.E.BYPASS.LTC128B.128 [R8+0x9100], [R4.64], !P4 ;  /* 0x091000000408afae */ /* 0x0009e2000e101d56 */
[----:B------:R-:W-:Y:S01]  /*8e30*/  ISETP.GT.OR P0, PT, R251, 0x6f, P0 ;  /* 0x0000006ffb00780c */ /* 0x000fe20000704670 */
[----:B------:R-:W-:Y:S02]  /*8e40*/  UIMAD UR7, UR10, UR5, UR7 ;  /* 0x000000050a0772a4 */ /* 0x000fe4000f8e0207 */
[----:B------:R5:W-:Y:S01]  /*8e50*/  @!P5 LDGSTS.E.BYPASS.LTC128B.128 [R0+0x9900], [R2.64], !P4 ;  /* 0x099000000200dfae */ /* 0x000be2000e101d56 */
[----:B------:R-:W-:-:S02]  /*8e60*/  ULDC.64 UR4, c[0x0][0x1e8] ;  /* 0x00007a0000047ab9 */ /* 0x000fc40000000a00 */
[----:B------:R-:W-:Y:S01]  /*8e70*/  UIADD3 UR7, UR9, UR7, URZ ;  /* 0x0000000709077290 */ /* 0x000fe2000fffe03f */
[----:B-1----:R-:W-:Y:S01]  /*8e80*/  @!P6 LEA R6, P2, R44, R10, 0x1 ;  /* 0x0000000a2c06e211 */ /* 0x002fe200078408ff */
[----:B------:R-:W-:-:S03]  /*8e90*/  @!P6 IMAD.SHL.U32 R10, R69, 0x2, RZ ;  /* 0x00000002450ae824 */ /* 0x000fc600078e00ff */
[----:B---3--:R-:W-:Y:S02]  /*8ea0*/  @!P6 LEA.HI.X R7, R44, R11, R245, 0x1, P2 ;  /* 0x0000000b2c07e211 */ /* 0x008fe400010f0cf5 */
[----:B----4-:R-:W-:Y:S01]  /*8eb0*/  IADD3 R5, R15, 0x70, RZ ;  /* 0x000000700f057810 */ /* 0x010fe20007ffe0ff */
[----:B------:R-:W-:Y:S02]  /*8ec0*/  @P3 IMAD.HI.U32 R4, R9, c[0x0][0x2bc], RZ ;  /* 0x0000af0009043a27 */ /* 0x000fe400078e00ff */
[----:B------:R1:W-:Y:S01]  /*8ed0*/  @!P6 LDGSTS.E.BYPASS.LTC128B.128 [R10+0xa100], [R6.64], !P4 ;  /* 0x0a100000060aefae */ /* 0x0003e2000e101d56 */
[----:B------:R-:W-:Y:S01]  /*8ee0*/  ISETP.GE.AND P1, PT, R5, UR19, PT ;  /* 0x0000001305007c0c */ /* 0x000fe2000bf26270 */
[----:B------:R-:W-:Y:S01]  /*8ef0*/  IMAD.MOV.U32 R8, RZ, RZ, R9 ;  /* 0x000000ffff087224 */ /* 0x000fe200078e0009 */
[----:B------:R-:W-:-:S04]  /*8f00*/  @P3 SHF.R.U32.HI R8, RZ, c[0x0][0x2c0], R4 ;  /* 0x0000b000ff083a19 */ /* 0x000fc80000011604 */
[----:B-----5:R-:W-:-:S04]  /*8f10*/  @!P0 IADD3 R0, P3, R8, UR8, RZ ;  /* 0x0000000808008c10 */ /* 0x020fc8000ff7e0ff */
[----:B------:R-:W-:Y:S02]  /*8f20*/  @!P0 LEA R2, P2, R0, c[0x0][0x2a0], 0x2 ;  /* 0x0000a80000028a11 */ /* 0x000fe400078410ff */
[----:B------:R-:W-:Y:S02]  /*8f30*/  @!P0 LEA.HI.X.SX32 R3, R8, UR7, 0x1, P3 ;  /* 0x0000000708038c11 */ /* 0x000fe400098f0eff */
[----:B------:R-:W-:Y:S02]  /*8f40*/  @!P1 LEA R4, P3, R44, R12, 0x1 ;  /* 0x0000000c2c049211 */ /* 0x000fe400078608ff */
[----:B------:R-:W-:Y:S01]  /*8f50*/  @!P0 LEA.HI.X R3, R0, c[0x0][0x2a4], R3, 0x2, P2 ;  /* 0x0000a90000038a11 */ /* 0x000fe200010f1403 */
[----:B------:R-:W-:Y:S01]  /*8f60*/  @!P1 IMAD.SHL.U32 R0, R69, 0x2, RZ ;  /* 0x0000000245009824 */ /* 0x000fe200078e00ff */
[----:B------:R-:W-:-:S05]  /*8f70*/  @!P1 LEA.HI.X R5, R44, R13, R245, 0x1, P3 ;  /* 0x0000000d2c059211 */ /* 0x000fca00018f0cf5 */
[----:B------:R3:W-:Y:S04]  /*8f80*/  @!P1 LDGSTS.E.BYPASS.LTC128B.128 [R0+0xa900], [R4.64], !P4 ;  /* 0x0a90000004009fae */ /* 0x0007e8000e101d56 */
[----:B------:R-:W0:Y:S04]  /*8f90*/  LDGDEPBAR ;  /* 0x00000000000079af */ /* 0x000e280000000000 */
[----:B------:R-:W-:Y:S06]  /*8fa0*/  BAR.SYNC.DEFER_BLOCKING 0x0 ;  /* 0x0000000000007b1d */ /* 0x000fec0000010000 */
[----:B------:R4:W5:Y:S01]  /*8fb0*/  @!P0 LDG.E R249, [R2.64] ;  /* 0x0000001602f98981 */ /* 0x000962000c1e1900 */
[----:B---3--:R-:W-:Y:S01]  /*8fc0*/  IMAD.MOV R0, RZ, RZ, -R8 ;  /* 0x000000ffff007224 */ /* 0x008fe200078e0a08 */
[----:B------:R-:W-:Y:S01]  /*8fd0*/  UIMAD UR10, UR14, UR4, URZ ;  /* 0x000000040e0a72a4 */ /* 0x000fe2000f8e023f */
[----:B------:R-:W-:Y:S01]  /*8fe0*/  ISETP.GE.AND P3, PT, R44, c[0x0][0x1d4], PT ;  /* 0x000075002c007a0c */ /* 0x000fe20003f66270 */
[----:B------:R-:W-:Y:S01]  /*8ff0*/  UIMAD.WIDE.U32 UR24, UR15, UR4, URZ ;  /* 0x000000040f1872a5 */ /* 0x000fe2000f8e003f */
[----:B------:R-:W-:Y:S01]  /*9000*/  IMAD R250, R0, c[0x0][0x2b8], R9 ;  /* 0x0000ae0000fa7a24 */ /* 0x000fe200078e0209 */
[----:B------:R-:W-:Y:S01]  /*9010*/  UIMAD UR10, UR15, UR5, UR10 ;  /* 0x000000050f0a72a4 */ /* 0x000fe2000f8e020a */
[----:B------:R-:W-:Y:S01]  /*9020*/  IMAD.U32 R9, RZ, RZ, UR15 ;  /* 0x0000000fff097e24 */ /* 0x000fe2000f8e00ff */
[----:B------:R-:W-:Y:S01]  /*9030*/  UIADD3 UR11, UR12, -0x1, URZ ;  /* 0xffffffff0c0b7890 */ /* 0x000fe2000fffe03f */
[----:B------:R-:W-:Y:S01]  /*9040*/  LEA.HI R138, R17, R247, RZ, 0x5 ;  /* 0x000000f7118a7211 */ /* 0x000fe200078f28ff */
[----:B------:R-:W-:Y:S01]  /*9050*/  UIADD3 UR10, UR25, UR10, URZ ;  /* 0x0000000a190a7290 */ /* 0x000fe2000fffe03f */
[----:B------:R-:W-:Y:S01]  /*9060*/  SHF.R.S32.HI R49, RZ, 0x1f, R250 ;  /* 0x0000001fff317819 */ /* 0x000fe200000114fa */
[----:B------:R-:W-:Y:S01]  /*9070*/  UIMAD UR11, UR11, -0x70, UR13 ;  /* 0xffffff900b0b78a4 */ /* 0x000fe2000f8e020d */
[----:B------:R-:W-:Y:S01]  /*9080*/  SHF.R.S32.HI R52, RZ, 0x5, R138 ;  /* 0x00000005ff347819 */ /* 0x000fe2000001148a */
[----:B------:R-:W-:-:S02]  /*9090*/  ULDC.64 UR4, c[0x0][0x210] ;  /* 0x0000840000047ab9 */ /* 0x000fc40000000a00 */
[----:B------:R-:W-:Y:S01]  /*90a0*/  IMAD R0, R49, c[0x0][0x1e0], RZ ;  /* 0x0000780031007a24 */ /* 0x000fe200078e02ff */
[----:B------:R-:W-:Y:S01]  /*90b0*/  UIMAD UR14, UR14, UR4, URZ ;  /* 0x000000040e0e72a4 */ /* 0x000fe2000f8e023f */
[----:B------:R-:W-:Y:S01]  /*90c0*/  IADD3 R68, -R46, UR11, RZ ;  /* 0x0000000b2e447c10 */ /* 0x000fe2000fffe1ff */
[----:B------:R-:W-:Y:S01]  /*90d0*/  UIMAD.WIDE.U32 UR26, UR15, UR4, URZ ;  /* 0x000000040f1a72a5 */ /* 0x000fe2000f8e003f */
[----:B------:R-:W-:Y:S01]  /*90e0*/  IMAD R0, R250, c[0x0][0x1e4], R0 ;  /* 0x00007900fa007a24 */ /* 0x000fe200078e0200 */
[----:B------:R-:W-:Y:S01]  /*90f0*/  UIMAD UR5, UR15, UR5, UR14 ;  /* 0x000000050f0572a4 */ /* 0x000fe2000f8e020e */
[C---:B------:R-:W-:Y:S02]  /*9100*/  ISETP.GE.AND P4, PT, R68.reuse, 0x11, PT ;  /* 0x000000114400780c */ /* 0x040fe40003f86270 */
[----:B------:R-:W-:Y:S01]  /*9110*/  ISETP.GE.AND P2, PT, R68, 0x21, PT ;  /* 0x000000214400780c */ /* 0x000fe20003f46270 */
[----:B----4-:R-:W-:Y:S01]  /*9120*/  IMAD.WIDE.U32 R2, R250, c[0x0][0x1e0], RZ ;  /* 0x00007800fa027a25 */ /* 0x010fe200078e00ff */
[C---:B------:R-:W-:Y:S01]  /*9130*/  ISETP.GE.AND P5, PT, R68.reuse, 0x31, PT ;  /* 0x000000314400780c */ /* 0x040fe20003fa6270 */
[----:B------:R-:W-:Y:S01]  /*9140*/  UIADD3 UR5, UR27, UR5, URZ ;  /* 0x000000051b057290 */ /* 0x000fe2000fffe03f */
[----:B------:R-:W-:Y:S01]  /*9150*/  ISETP.GE.AND P6, PT, R68, 0x41, PT ;  /* 0x000000414400780c */ /* 0x000fe20003fc6270 */
[----:B------:R-:W-:Y:S01]  /*9160*/  IMAD.IADD R3, R3, 0x1, R0 ;  /* 0x0000000103037824 */ /* 0x000fe200078e0200 */
[----:B-----5:R-:W-:-:S03]  /*9170*/  SHF.R.S32.HI R50, RZ, 0x1f, R249 ;  /* 0x0000001fff327819 */ /* 0x020fc600000114f9 */
[----:B------:R-:W-:-:S04]  /*9180*/  IMAD.WIDE.U32 R2, R249, c[0x0][0x1f0], R2 ;  /* 0x00007c00f9027a25 */ /* 0x000fc800078e0002 */
[----:B------:R-:W-:Y:S01]  /*9190*/  IMAD R0, R50, c[0x0][0x1f0], RZ ;  /* 0x00007c0032007a24 */ /* 0x000fe200078e02ff */
[----:B------:R-:W-:-:S03]  /*91a0*/  IADD3 R4, P1, R2, UR24, RZ ;  /* 0x0000001802047c10 */ /* 0x000fc6000ff3e0ff */
[----:B------:R-:W-:Y:S01]  /*91b0*/  IMAD R0, R249, c[0x0][0x1f4], R0 ;  /* 0x00007d00f9007a24 */ /* 0x000fe200078e0200 */
[----:B------:R-:W-:-:S04]  /*91c0*/  LEA R2, P0, R4, c[0x0][0x1c8], 0x1 ;  /* 0x0000720004027a11 */ /* 0x000fc800078008ff */
[----:B------:R-:W-:Y:S01]  /*91d0*/  IADD3.X R0, R3, UR10, R0, P1, !PT ;  /* 0x0000000a03007c10 */ /* 0x000fe20008ffe400 */
[----:B------:R-:W3:Y:S01]  /*91e0*/  SHFL.IDX PT, R5, R2, RZ, 0x181f ;  /* 0x00181fff02057589 */ /* 0x000ee200000e0000 */
[----:B------:R-:W-:Y:S02]  /*91f0*/  IMAD R3, R250, c[0x0][0x1e0], RZ ;  /* 0x00007800fa037a24 */ /* 0x000fe400078e02ff */
[----:B------:R-:W-:Y:S01]  /*9200*/  LEA.HI.X R0, R4, c[0x0][0x1cc], R0, 0x1, P0 ;  /* 0x0000730004007a11 */ /* 0x000fe200000f0c00 */
[----:B-1----:R-:W-:Y:S01]  /*9210*/  SHFL.IDX PT, R7, R2, 0x1, 0x181f ;  /* 0x00381f0002077f89 */ /* 0x002fe200000e0000 */
[----:B------:R-:W-:Y:S01]  /*9220*/  ISETP.GE.AND P0, PT, R68, 0x1, PT ;  /* 0x000000014400780c */ /* 0x000fe20003f06270 */
[----:B------:R-:W-:Y:S02]  /*9230*/  IMAD R3, R249, c[0x0][0x1f0], R3 ;  /* 0x00007c00f9037a24 */ /* 0x000fe400078e0203 */
[----:B------:R-:W1:Y:S02]  /*9240*/  SHFL.IDX PT, R6, R0, RZ, 0x181f ;  /* 0x00181fff00067589 */ /* 0x000e6400000e0000 */
[----:B------:R-:W-:-:S02]  /*9250*/  IMAD R12, R9, c[0x0][0x1e8], R3 ;  /* 0x00007a00090c7a24 */ /* 0x000fc400078e0203 */
[----:B------:R-:W4:Y:S04]  /*9260*/  SHFL.IDX PT, R8, R0, 0x1, 0x181f ;  /* 0x00381f0000087f89 */ /* 0x000f2800000e0000 */
[----:B------:R-:W5:Y:S02]  /*9270*/  SHFL.IDX PT, R10, R2, 0x2, 0x181f ;  /* 0x00581f00020a7f89 */ /* 0x000f6400000e0000 */
[----:B------:R-:W-:Y:S02]  /*9280*/  @P0 IMAD.SHL.U32 R3, R69, 0x2, RZ ;  /* 0x0000000245030824 */ /* 0x000fe400078e00ff */
[----:B------:R-:W2:Y:S04]  /*9290*/  SHFL.IDX PT, R11, R0, 0x2, 0x181f ;  /* 0x00581f00000b7f89 */ /* 0x000ea800000e0000 */
[----:B------:R-:W5:Y:S01]  /*92a0*/  SHFL.IDX PT, R9, R2, 0x3, 0x181f ;  /* 0x00781f0002097f89 */ /* 0x000f6200000e0000 */
[----:B---3--:R-:W-:-:S03]  /*92b0*/  @P0 LEA R4, P1, R44, R5, 0x1 ;  /* 0x000000052c040211 */ /* 0x008fc600078208ff */
[----:B------:R-:W-:Y:S04]  /*92c0*/  SHFL.IDX PT, R15, R0, 0x3, 0x181f ;  /* 0x00781f00000f7f89 */ /* 0x000fe800000e0000 */
[----:B------:R-:W3:Y:S01]  /*92d0*/  SHFL.IDX PT, R13, R2, 0x4, 0x181f ;  /* 0x00981f00020d7f89 */ /* 0x000ee200000e0000 */
[----:B-1----:R-:W-:Y:S02]  /*92e0*/  @P0 LEA.HI.X R5, R44, R6, R245, 0x1, P1 ;  /* 0x000000062c050211 */ /* 0x002fe400008f0cf5 */
[----:B------:R-:W-:Y:S01]  /*92f0*/  ISETP.GE.AND P1, PT, R68, 0x51, PT ;  /* 0x000000514400780c */ /* 0x000fe20003f26270 */
[----:B------:R-:W1:Y:S04]  /*9300*/  SHFL.IDX PT, R14, R0, 0x4, 0x181f ;  /* 0x00981f00000e7f89 */ /* 0x000e6800000e0000 */
[----:B------:R1:W-:Y:S01]  /*9310*/  @P0 LDGSTS.E.BYPASS.LTC128B.128 [R3+0x3900], [R4.64], !P3 ;  /* 0x0390000004030fae */ /* 0x0003e2000d901d56 */
[----:B------:R-:W-:-:S03]  /*9320*/  @P4 LEA R6, P0, R44, R7, 0x1 ;  /* 0x000000072c064211 */ /* 0x000fc600078008ff */
[----:B--2---:R-:W-:Y:S01]  /*9330*/  SHFL.IDX PT, R16, R0, 0x5, 0x181f ;  /* 0x00b81f0000107f89 */ /* 0x004fe200000e0000 */
[----:B----4-:R-:W-:Y:S02]  /*9340*/  @P4 LEA.HI.X R7, R44, R8, R245, 0x1, P0 ;  /* 0x000000082c074211 */ /* 0x010fe400000f0cf5 */
[----:B-1----:R-:W-:Y:S02]  /*9350*/  LEA R3, R12, c[0x0][0x1c8], 0x1 ;  /* 0x000072000c037a11 */ /* 0x002fe400078e08ff */
[----:B------:R1:W2:Y:S01]  /*9360*/  SHFL.IDX PT, R12, R2, 0x5, 0x181f ;  /* 0x00b81f00020c7f89 */ /* 0x0002a200000e0000 */
[----:B-----5:R-:W-:-:S03]  /*9370*/  @P2 LEA R4, P0, R44, R10, 0x1 ;  /* 0x0000000a2c042211 */ /* 0x020fc600078008ff */
[----:B------:R4:W5:Y:S01]  /*9380*/  SHFL.IDX PT, R8, R3, 0x6, 0x181f ;  /* 0x00d81f0003087f89 */ /* 0x00096200000e0000 */
[----:B------:R-:W-:Y:S02]  /*9390*/  @P2 LEA.HI.X R5, R44, R11, R245, 0x1, P0 ;  /* 0x0000000b2c052211 */ /* 0x000fe400000f0cf5 */
[----:B------:R-:W-:Y:S01]  /*93a0*/  ISETP.GE.AND P0, PT, R68, 0x61, PT ;  /* 0x000000614400780c */ /* 0x000fe20003f06270 */
[----:B------:R2:W3:Y:S01]  /*93b0*/  SHFL.IDX PT, R10, R0, 0x6, 0x181f ;  /* 0x00d81f00000a7f89 */ /* 0x0004e200000e0000 */
[C---:B-1----:R-:W-:Y:S02]  /*93c0*/  @P4 IMAD.SHL.U32 R2, R69.reuse, 0x2, RZ ;  /* 0x0000000245024824 */ /* 0x042fe400078e00ff */
[----:B----4-:R-:W-:-:S03]  /*93d0*/  @P2 IMAD.SHL.U32 R3, R69, 0x2, RZ ;  /* 0x0000000245032824 */ /* 0x010fc600078e00ff */
[----:B------:R1:W-:Y:S01]  /*93e0*/  @P4 LDGSTS.E.BYPASS.LTC128B.128 [R2+0x4100], [R6.64], !P3 ;  /* 0x0410000006024fae */ /* 0x0003e2000d901d56 */
[----:B--2---:R-:W-:-:S03]  /*93f0*/  @P5 IMAD.SHL.U32 R0, R69, 0x2, RZ ;  /* 0x0000000245005824 */ /* 0x004fc600078e00ff */
[----:B------:R2:W-:Y:S01]  /*9400*/  @P2 LDGSTS.E.BYPASS.LTC128B.128 [R3+0x4900], [R4.64], !P3 ;  /* 0x0490000004032fae */ /* 0x0005e2000d901d56 */
[C---:B-1----:R-:W-:Y:S02]  /*9410*/  @P5 LEA R2, P4, R44.reuse, R9, 0x1 ;  /* 0x000000092c025211 */ /* 0x042fe400078808ff */
[C---:B---3--:R-:W-:Y:S02]  /*9420*/  @P6 LEA R6, P2, R44.reuse, R13, 0x1 ;  /* 0x0000000d2c066211 */ /* 0x048fe400078408ff */
[C-C-:B--2---:R-:W-:Y:S01]  /*9430*/  @P5 LEA.HI.X R3, R44.reuse, R15, R245.reuse, 0x1, P4 ;  /* 0x0000000f2c035211 */ /* 0x144fe200020f0cf5 */
[----:B------:R-:W-:Y:S01]  /*9440*/  @P6 IMAD.SHL.U32 R5, R69, 0x2, RZ ;  /* 0x0000000245056824 */ /* 0x000fe200078e00ff */
[C---:B------:R-:W-:Y:S02]  /*9450*/  @P6 LEA.HI.X R7, R44.reuse, R14, R245, 0x1, P2 ;  /* 0x0000000e2c076211 */ /* 0x040fe400010f0cf5 */
[----:B------:R-:W-:Y:S01]  /*9460*/  @P1 LEA R4, P4, R44, R12, 0x1 ;  /* 0x0000000c2c041211 */ /* 0x000fe200078808ff */
[----:B------:R1:W-:Y:S01]  /*9470*/  @P5 LDGSTS.E.BYPASS.LTC128B.128 [R0+0x5100], [R2.64], !P3 ;  /* 0x0510000002005fae */ /* 0x0003e2000d901d56 */
[----:B------:R-:W-:-:S03]  /*9480*/  ISETP.GT.AND P5, PT, R251, 0x6f, PT ;  /* 0x0000006ffb00780c */ /* 0x000fc60003fa4270 */
[----:B------:R2:W-:Y:S01]  /*9490*/  @P6 LDGSTS.E.BYPASS.LTC128B.128 [R5+0x5900], [R6.64], !P3 ;  /* 0x0590000006056fae */ /* 0x0005e2000d901d56 */
[----:B-1----:R-:W-:Y:S02]  /*94a0*/  LOP3.LUT R0, R51, 0xfffffff0, RZ, 0xc0, !PT ;  /* 0xfffffff033007812 */ /* 0x002fe400078ec0ff */
[C---:B-----5:R-:W-:Y:S02]  /*94b0*/  @P0 LEA R2, P2, R44.reuse, R8, 0x1 ;  /* 0x000000082c020211 */ /* 0x060fe400078408ff */
[C-C-:B--2---:R-:W-:Y:S01]  /*94c0*/  @P1 LEA.HI.X R5, R44.reuse, R16, R245.reuse, 0x1, P4 ;  /* 0x000000102c051211 */ /* 0x144fe200020f0cf5 */
[----:B------:R-:W-:Y:S01]  /*94d0*/  IMAD.IADD R6, R247, 0x1, -R0 ;  /* 0x00000001f7067824 */ /* 0x000fe200078e0a00 */
[----:B------:R-:W-:Y:S01]  /*94e0*/  @P0 LEA.HI.X R3, R44, R10, R245, 0x1, P2 ;  /* 0x0000000a2c030211 */ /* 0x000fe200010f0cf5 */
[C---:B------:R-:W-:Y:S02]  /*94f0*/  @P1 IMAD.SHL.U32 R7, R69.reuse, 0x2, RZ ;  /* 0x0000000245071824 */ /* 0x040fe400078e00ff */
[----:B------:R-:W-:Y:S01]  /*9500*/  @P0 IMAD.SHL.U32 R0, R69, 0x2, RZ ;  /* 0x0000000245000824 */ /* 0x000fe200078e00ff */
[----:B------:R-:W-:-:S02]  /*9510*/  SHF.R.S32.HI R8, RZ, 0x1f, R6 ;  /* 0x0000001fff087819 */ /* 0x000fc40000011406 */
[----:B------:R1:W-:Y:S02]  /*9520*/  @P1 LDGSTS.E.BYPASS.LTC128B.128 [R7+0x6100], [R4.64], !P3 ;  /* 0x0610000004071fae */ /* 0x0003e4000d901d56 */
[----:B------:R-:W-:Y:S02]  /*9530*/  LEA.HI R48, R8, R6, RZ, 0x3 ;  /* 0x0000000608307211 */ /* 0x000fe400078f18ff */
[----:B------:R2:W-:Y:S01]  /*9540*/  @P0 LDGSTS.E.BYPASS.LTC128B.128 [R0+0x6900], [R2.64], !P3 ;  /* 0x0690000002000fae */ /* 0x0005e2000d901d56 */
[----:B------:R-:W-:-:S03]  /*9550*/  ISETP.LT.AND P0, PT, RZ, c[0x0][0x27c], PT ;  /* 0x00009f00ff007a0c */ /* 0x000fc60003f01270 */
[----:B------:R-:W0:Y:S01]  /*9560*/  LDGDEPBAR ;  /* 0x00000000000079af */ /* 0x000e220000000000 */
[----:B-1----:R-:W-:Y:S01]  /*9570*/  IMAD.MOV.U32 R4, RZ, RZ, 0x20 ;  /* 0x00000020ff047424 */ /* 0x002fe200078e00ff */
[----:B--2---:R-:W-:Y:S01]  /*9580*/  LOP3.LUT R0, R48, 0xfffffff8, RZ, 0xc0, !PT ;  /* 0xfffffff830007812 */ /* 0x004fe200078ec0ff */
[----:B------:R-:W-:-:S04]  /*9590*/  IMAD.MOV.U32 R3, RZ, RZ, 0x10 ;  /* 0x00000010ff037424 */ /* 0x000fc800078e00ff */
[----:B------:R-:W-:-:S05]  /*95a0*/  IMAD.IADD R47, R6, 0x1, -R0 ;  /* 0x00000001062f7824 */ /* 0x000fca00078e0a00 */
[----:B------:R-:W-:-:S05]  /*95b0*/  R2P PR, R47, 0x6 ;  /* 0x000000062f007804 */ /* 0x000fca0000000000 */
[----:B------:R-:W-:Y:S02]  /*95c0*/  SEL R3, R3, 0xfffffff0, !P1 ;  /* 0xfffffff003037807 */ /* 0x000fe40004800000 */
[----:B------:R-:W-:Y:S01]  /*95d0*/  SEL R4, R4, 0xffffffe0, !P2 ;  /* 0xffffffe004047807 */ /* 0x000fe20005000000 */
[----:B------:R-:W-:Y:S05]  /*95e0*/  @P0 BRA `(.L_x_104) ;  /* 0x0000002000000947 */ /* 0x000fea0003800000 */
[----:B------:R-:W-:-:S04]  /*95f0*/  DEPBAR.LE SB0, 0x1 ;  /* 0x000080400000791a */ /* 0x000fc80000000000 */
[----:B------:R-:W-:Y:S05]  /*9600*/  BRA `(.L_x_105) ;  /* 0x000035e000007947 */ /* 0x000fea0003800000 */
.L_x_104:
[----:B------:R-:W-:Y:S01]  /*9610*/  SHF.R.S32.HI R0, RZ, 0x1f, R149 ;  /* 0x0000001fff007819 */ /* 0x000fe20000011495 */
[----:B------:R-:W-:Y:S01]  /*9620*/  ULDC.U8 UR4, c[0x0][0x298] ;  /* 0x0000a60000047ab9 */ /* 0x000fe20000000000 */
[----:B------:R-:W-:Y:S01]  /*9630*/  LEA.HI R10, R17, R247, RZ, 0x2 ;  /* 0x000000f7110a7211 */ /* 0x000fe200078f10ff */
[C---:B------:R-:W-:Y:S01]  /*9640*/  IMAD.WIDE.U32 R6, R149.reuse, c[0x0][0x290], RZ ;  /* 0x0000a40095067a25 */ /* 0x040fe200078e00ff */
[----:B------:R-:W-:Y:S01]  /*9650*/  ISETP.NE.AND P2, PT, RZ, UR4, PT ;  /* 0x00000004ff007c0c */ /* 0x000fe2000bf45270 */
[----:B------:R-:W-:Y:S01]  /*9660*/  BSSY B2, `(.L_x_105) ;  /* 0x0000358000027945 */ /* 0x000fe20003800000 */
[----:B------:R-:W-:Y:S01]  /*9670*/  SHF.R.S32.HI R39, RZ, 0x2, R10 ;  /* 0x00000002ff277819 */ /* 0x000fe2000001140a */
[----:B------:R-:W-:Y:S01]  /*9680*/  IMAD R2, R0, c[0x0][0x280], RZ ;  /* 0x0000a00000027a24 */ /* 0x000fe200078e02ff */
[----:B------:R-:W-:Y:S01]  /*9690*/  LEA R16, P0, R6, c[0x0][0x288], 0x1 ;  /* 0x0000a20006107a11 */ /* 0x000fe200078008ff */
[----:B------:R-:W-:Y:S02]  /*96a0*/  IMAD R0, R0, c[0x0][0x290], RZ ;  /* 0x0000a40000007a24 */ /* 0x000fe400078e02ff */
[----:B------:R-:W-:-:S02]  /*96b0*/  IMAD R5, R149, c[0x0][0x284], R2 ;  /* 0x0000a10095057a24 */ /* 0x000fc400078e0202 */
[C---:B------:R-:W-:Y:S01]  /*96c0*/  IMAD R2, R149.reuse, c[0x0][0x294], R0 ;  /* 0x0000a50095027a24 */ /* 0x040fe200078e0200 */
[----:B------:R-:W-:Y:S01]  /*96d0*/  LOP3.LUT R0, R10, 0xfffffffc, RZ, 0xc0, !PT ;  /* 0xfffffffc0a007812 */ /* 0x000fe200078ec0ff */
[----:B------:R-:W-:-:S03]  /*96e0*/  IMAD.WIDE.U32 R8, R149, c[0x0][0x280], RZ ;  /* 0x0000a00095087a25 */ /* 0x000fc600078e00ff */
[----:B------:R-:W-:Y:S01]  /*96f0*/  IADD3 R0, -R0, R247, RZ ;  /* 0x000000f700007210 */ /* 0x000fe20007ffe1ff */
[----:B------:R-:W-:Y:S01]  /*9700*/  IMAD.IADD R2, R2, 0x1, R7 ;  /* 0x0000000102027824 */ /* 0x000fe200078e0207 */
[----:B------:R-:W-:Y:S01]  /*9710*/  LEA R18, P1, R8, c[0x0][0x270], 0x1 ;  /* 0x00009c0008127a11 */ /* 0x000fe200078208ff */
[----:B------:R-:W-:Y:S01]  /*9720*/  IMAD.IADD R5, R5, 0x1, R9 ;  /* 0x0000000105057824 */ /* 0x000fe200078e0209 */
[----:B------:R-:W-:Y:S02]  /*9730*/  SHF.L.U32 R25, R0, 0x3, RZ ;  /* 0x0000000300197819 */ /* 0x000fe400000006ff */
[----:B------:R-:W-:Y:S01]  /*9740*/  LEA.HI.X R17, R6, c[0x0][0x28c], R2, 0x1, P0 ;  /* 0x0000a30006117a11 */ /* 0x000fe200000f0c02 */
[----:B------:R-:W-:Y:S01]  /*9750*/  IMAD R2, R20, 0x80, R39 ;  /* 0x0000008014027824 */ /* 0x000fe200078e0227 */
[----:B------:R-:W-:Y:S01]  /*9760*/  LEA.HI.X R19, R8, c[0x0][0x274], R5, 0x1, P1 ;  /* 0x00009d0008137a11 */ /* 0x000fe200008f0c05 */
[----:B------:R-:W-:Y:S05]  /*9770*/  @!P2 BRA `(.L_x_106) ;  /* 0x00001a300000a947 */ /* 0x000fea0003800000 */
[----:B------:R-:W-:Y:S01]  /*9780*/  ISETP.GE.AND P0, PT, R2, UR19, PT ;  /* 0x0000001302007c0c */ /* 0x000fe2000bf06270 */
[----:B------:R-:W-:Y:S01]  /*9790*/  BSSY B0, `(.L_x_107) ;  /* 0x0000017000007945 */ /* 0x000fe20003800000 */
[----:B------:R-:W-:Y:S01]  /*97a0*/  SHF.L.U32 R24, R0, 0x2, RZ ;  /* 0x0000000200187819 */ /* 0x000fe200000006ff */
[----:B------:R-:W-:Y:S01]  /*97b0*/  CS2R R8, SRZ ;  /* 0x0000000000087805 */ /* 0x000fe2000001ff00 */
[----:B------:R-:W-:Y:S01]  /*97c0*/  CS2R R12, SRZ ;  /* 0x00000000000c7805 */ /* 0x000fe2000001ff00 */
[----:B------:R-:W-:Y:S01]  /*97d0*/  CS2R R6, SRZ ;  /* 0x0000000000067805 */ /* 0x000fe2000001ff00 */
[----:B------:R-:W-:-:S07]  /*97e0*/  CS2R R10, SRZ ;  /* 0x00000000000a7805 */ /* 0x000fce000001ff00 */
[----:B------:R-:W-:Y:S05]  /*97f0*/  @P0 BRA `(.L_x_108) ;  /* 0x0000010000000947 */ /* 0x000fea0003800000 */
[C---:B------:R-:W-:Y:S01]  /*9800*/  IADD3 R2, R24.reuse, 0x10, RZ ;  /* 0x0000001018027810 */ /* 0x040fe20007ffe0ff */
[----:B------:R-:W-:Y:S01]  /*9810*/  CS2R R8, SRZ ;  /* 0x0000000000087805 */ /* 0x000fe2000001ff00 */
[----:B------:R-:W-:Y:S01]  /*9820*/  ISETP.GE.AND P1, PT, R24, c[0x0][0x27c], PT ;  /* 0x00009f0018007a0c */ /* 0x000fe20003f26270 */
[----:B------:R-:W-:Y:S01]  /*9830*/  CS2R R6, SRZ ;  /* 0x0000000000067805 */ /* 0x000fe2000001ff00 */
[----:B------:R-:W-:-:S11]  /*9840*/  ISETP.GE.AND P0, PT, R2, c[0x0][0x27c], PT ;  /* 0x00009f0002007a0c */ /* 0x000fd60003f06270 */
[----:B------:R-:W-:Y:S02]  /*9850*/  @!P1 IMAD.WIDE R20, R24, 0x2, R18 ;  /* 0x0000000218149825 */ /* 0x000fe400078e0212 */
[----:B------:R-:W-:-:S03]  /*9860*/  @!P0 SHF.R.S32.HI R0, RZ, 0x1f, R2 ;  /* 0x0000001fff008819 */ /* 0x000fc60000011402 */
[----:B------:R1:W5:Y:S01]  /*9870*/  @!P1 LD.E.64 R12, [R20.64] ;  /* 0x00000016140c9980 */ /* 0x000362000c101b00 */
[----:B------:R-:W-:-:S04]  /*9880*/  @!P0 LEA.HI R0, R0, R2, RZ, 0x2 ;  /* 0x0000000200008211 */ /* 0x000fc800078f10ff */
[----:B------:R-:W-:-:S05]  /*9890*/  @!P0 LOP3.LUT R0, R0, 0xfffffffc, RZ, 0xc0, !PT ;  /* 0xfffffffc00008812 */ /* 0x000fca00078ec0ff */
[----:B------:R-:W-:-:S04]  /*98a0*/  @!P0 IMAD.WIDE R14, R0, 0x2, R16 ;  /* 0x00000002000e8825 */ /* 0x000fc800078e0210 */
[----:B------:R-:W-:Y:S01]  /*98b0*/  @!P0 IMAD.WIDE R18, R0, 0x2, R18 ;  /* 0x0000000200128825 */ /* 0x000fe200078e0212 */
[----:B------:R1:W5:Y:S03]  /*98c0*/  @!P0 LD.E.64 R6, [R14.64] ;  /* 0x000000160e068980 */ /* 0x000366000c101b00 */
[----:B------:R-:W-:Y:S01]  /*98d0*/  @!P1 IMAD.WIDE R16, R24, 0x2, R16 ;  /* 0x0000000218109825 */ /* 0x000fe200078e0210 */
[----:B------:R1:W5:Y:S04]  /*98e0*/  @!P0 LD.E.64 R8, [R18.64] ;  /* 0x0000001612088980 */ /* 0x000368000c101b00 */
[----:B------:R1:W5:Y:S02]  /*98f0*/  @!P1 LD.E.64 R10, [R16.64] ;  /* 0x00000016100a9980 */ /* 0x000364000c101b00 */
.L_x_108:
[----:B------:R-:W-:Y:S05]  /*9900*/  BSYNC B0 ;  /* 0x0000000000007941 */ /* 0x000fea0003800000 */
.L_x_107:
[----:B-1----:R-:W-:Y:S01]  /*9910*/  SHF.R.S32.HI R14, RZ, 0x1f, R39 ;  /* 0x0000001fff0e7819 */ /* 0x002fe20000011427 */
[----:B------:R-:W-:Y:S01]  /*9920*/  UIMAD UR4, UR16, -0x80, UR19 ;  /* 0xffffff80100478a4 */ /* 0x000fe2000f8e0213 */
[--C-:B-----5:R-:W-:Y:S01]  /*9930*/  SHF.R.U64 R21, R12, 0x10, R13.reuse ;  /* 0x000000100c157819 */ /* 0x120fe2000000120d */
[--C-:B------:R-:W-:Y:S01]  /*9940*/  IMAD.MOV.U32 R22, RZ, RZ, R13.reuse ;  /* 0x000000ffff167224 */ /* 0x100fe200078e000d */
[----:B------:R-:W-:Y:S01]  /*9950*/  LEA.HI R14, R14, R39, RZ, 0x3 ;  /* 0x000000270e0e7211 */ /* 0x000fe200078f18ff */
[----:B------:R-:W-:Y:S01]  /*9960*/  UISETP.LT.AND UP0, UPT, UR4, 0x80, UPT ;  /* 0x000000800400788c */ /* 0x000fe2000bf01270 */
[----:B------:R-:W-:Y:S01]  /*9970*/  SHF.R.U32.HI R17, RZ, 0x10, R13 ;  /* 0x00000010ff117819 */ /* 0x000fe2000001160d */
[----:B------:R-:W-:Y:S01]  /*9980*/  IMAD.MOV.U32 R23, RZ, RZ, R12 ;  /* 0x000000ffff177224 */ /* 0x000fe200078e000c */
[----:B------:R-:W-:Y:S01]  /*9990*/  LOP3.LUT R14, R14, 0xfffffff8, RZ, 0xc0, !PT ;  /* 0xfffffff80e0e7812 */ /* 0x000fe200078ec0ff */
[----:B------:R-:W-:Y:S01]  /*99a0*/  USEL UR4, UR4, 0x80, UP0 ;  /* 0x0000008004047887 */ /* 0x000fe20008000000 */
[----:B------:R-:W-:Y:S01]  /*99b0*/  IMAD.MOV.U32 R20, RZ, RZ, R8 ;  /* 0x000000ffff147224 */ /* 0x000fe200078e0008 */
[--C-:B------:R-:W-:Y:S01]  /*99c0*/  SHF.R.U64 R18, R8, 0x10, R9.reuse ;  /* 0x0000001008127819 */ /* 0x100fe20000001209 */
[--C-:B------:R-:W-:Y:S01]  /*99d0*/  IMAD.MOV.U32 R19, RZ, RZ, R9.reuse ;  /* 0x000000ffff137224 */ /* 0x100fe200078e0009 */
[----:B------:R-:W-:Y:S01]  /*99e0*/  SHF.R.U32.HI R13, RZ, 0x10, R9 ;  /* 0x00000010ff0d7819 */ /* 0x000fe20000011609 */
[C---:B------:R-:W-:Y:S01]  /*99f0*/  IMAD.IADD R14, R39.reuse, 0x1, -R14 ;  /* 0x00000001270e7824 */ /* 0x040fe200078e0a0e */
[----:B------:R-:W-:Y:S01]  /*9a00*/  ISETP.GE.AND P0, PT, R39, UR4, PT ;  /* 0x0000000427007c0c */ /* 0x000fe2000bf06270 */
[----:B------:R-:W-:Y:S01]  /*9a10*/  IMAD.MOV.U32 R16, RZ, RZ, R10 ;  /* 0x000000ffff107224 */ /* 0x000fe200078e000a */
[--C-:B------:R-:W-:Y:S01]  /*9a20*/  SHF.R.U64 R15, R10, 0x10, R11.reuse ;  /* 0x000000100a0f7819 */ /* 0x100fe2000000120b */
[C---:B------:R-:W-:Y:S01]  /*9a30*/  IMAD.SHL.U32 R0, R14.reuse, 0x40, RZ ;  /* 0x000000400e007824 */ /* 0x040fe200078e00ff */
[----:B------:R-:W-:Y:S01]  /*9a40*/  LOP3.LUT P1, RZ, R14, 0x4, RZ, 0xc0, !PT ;  /* 0x000000040eff7812 */ /* 0x000fe2000782c0ff */
[--C-:B------:R-:W-:Y:S01]  /*9a50*/  IMAD.MOV.U32 R12, RZ, RZ, R11.reuse ;  /* 0x000000ffff0c7224 */ /* 0x100fe200078e000b */
[----:B------:R-:W-:Y:S01]  /*9a60*/  SHF.R.U32.HI R10, RZ, 0x10, R11 ;  /* 0x00000010ff0a7819 */ /* 0x000fe2000001160b */
[----:B------:R-:W-:Y:S01]  /*9a70*/  IMAD.MOV.U32 R9, RZ, RZ, R6 ;  /* 0x000000ffff097224 */ /* 0x000fe200078e0006 */
[----:B------:R-:W-:Y:S01]  /*9a80*/  LOP3.LUT R0, R0, 0x1c0, RZ, 0xc0, !PT ;  /* 0x000001c000007812 */ /* 0x000fe200078ec0ff */
[----:B------:R-:W-:Y:S01]  /*9a90*/  IMAD.MOV.U32 R8, RZ, RZ, R7 ;  /* 0x000000ffff087224 */ /* 0x000fe200078e0007 */
[----:B------:R-:W-:-:S04]  /*9aa0*/  DEPBAR.LE SB0, 0x1 ;  /* 0x000080400000791a */ /* 0x000fc80000000000 */
[----:B------:R-:W-:Y:S01]  /*9ab0*/  LOP3.LUT R5, R0, 0x18, R25, 0xf8, !PT ;  /* 0x0000001800057812 */ /* 0x000fe200078ef819 */
[----:B------:R-:W-:Y:S01]  /*9ac0*/  BSSY B1, `(.L_x_109) ;  /* 0x0000067000017945 */ /* 0x000fe20003800000 */
[----:B------:R-:W-:Y:S02]  /*9ad0*/  SHF.R.U32.HI R2, RZ, 0x3, R0 ;  /* 0x00000003ff027819 */ /* 0x000fe40000011600 */
[--C-:B------:R-:W-:Y:S02]  /*9ae0*/  SHF.R.U64 R6, R6, 0x10, R7.reuse ;  /* 0x0000001006067819 */ /* 0x100fe40000001207 */
[----:B------:R-:W-:Y:S02]  /*9af0*/  LOP3.LUT R2, R5, R2, RZ, 0x3c, !PT ;  /* 0x0000000205027212 */ /* 0x000fe400078e3cff */
[----:B------:R-:W-:Y:S02]  /*9b00*/  SHF.R.U32.HI R5, RZ, 0x10, R7 ;  /* 0x00000010ff057819 */ /* 0x000fe40000011607 */
[----:B------:R-:W-:Y:S01]  /*9b10*/  PRMT R21, R23, 0x5410, R21 ;  /* 0x0000541017157816 */ /* 0x000fe20000000015 */
[----:B------:R-:W-:Y:S01]  /*9b20*/  IMAD R2, R52, 0x200, R2 ;  /* 0x0000020034027824 */ /* 0x000fe200078e0202 */
[----:B------:R-:W-:-:S02]  /*9b30*/  PRMT R25, R20, 0x5410, R18 ;  /* 0x0000541014197816 */ /* 0x000fc40000000012 */
[----:B------:R-:W-:Y:S02]  /*9b40*/  PRMT R28, R19, 0x5410, R13 ;  /* 0x00005410131c7816 */ /* 0x000fe4000000000d */
[C---:B------:R-:W-:Y:S02]  /*9b50*/  IADD3 R0, R2.reuse, 0x20, RZ ;  /* 0x0000002002007810 */ /* 0x040fe40007ffe0ff */
[----:B------:R-:W-:Y:S02]  /*9b60*/  @P1 IADD3 R0, R2, -0x20, RZ ;  /* 0xffffffe002001810 */ /* 0x000fe40007ffe0ff */
[----:B------:R-:W-:Y:S02]  /*9b70*/  PRMT R22, R22, 0x5410, R17 ;  /* 0x0000541016167816 */ /* 0x000fe40000000011 */
[----:B------:R-:W-:Y:S02]  /*9b80*/  PRMT R19, R16, 0x5410, R15 ;  /* 0x0000541010137816 */ /* 0x000fe4000000000f */
[----:B------:R-:W-:-:S02]  /*9b90*/  PRMT R20, R12, 0x5410, R10 ;  /* 0x000054100c147816 */ /* 0x000fc4000000000a */
[----:B------:R-:W-:Y:S02]  /*9ba0*/  LEA R26, R2, 0x7100, 0x1 ;  /* 0x00007100021a7811 */ /* 0x000fe400078e08ff */
[----:B------:R-:W-:Y:S02]  /*9bb0*/  LEA R29, R0, 0x7100, 0x1 ;  /* 0x00007100001d7811 */ /* 0x000fe400078e08ff */
[----:B------:R-:W-:Y:S02]  /*9bc0*/  PRMT R23, R9, 0x5410, R6 ;  /* 0x0000541009177816 */ /* 0x000fe40000000006 */
[----:B------:R-:W-:Y:S01]  /*9bd0*/  PRMT R27, R8, 0x5410, R5 ;  /* 0x00005410081b7816 */ /* 0x000fe20000000005 */
[----:B------:R-:W-:Y:S06]  /*9be0*/  BAR.SYNC.DEFER_BLOCKING 0x0 ;  /* 0x0000000000007b1d */ /* 0x000fec0000010000 */
[----:B------:R-:W-:Y:S05]  /*9bf0*/  @P0 BRA `(.L_x_110) ;  /* 0x0000053000000947 */ /* 0x000fea0003800000 */
[----:B------:R-:W-:Y:S01]  /*9c00*/  ISETP.GE.AND P0, PT, R24, c[0x0][0x27c], PT ;  /* 0x00009f0018007a0c */ /* 0x000fe20003f06270 */
[----:B------:R-:W-:-:S12]  /*9c10*/  BSSY B0, `(.L_x_111) ;  /* 0x0000028000007945 */ /* 0x000fd80003800000 */
[----:B------:R-:W-:Y:S05]  /*9c20*/  @P0 BRA `(.L_x_112) ;  /* 0x0000026000000947 */ /* 0x000fea0003800000 */
[----:B------:R-:W1:Y:S01]  /*9c30*/  LDS.128 R8, [R26] ;  /* 0x000000001a087984 */ /* 0x000e620000000c00 */
[----:B------:R-:W-:Y:S01]  /*9c40*/  SHF.L.U32 R5, R21, 0x10, RZ ;  /* 0x0000001015057819 */ /* 0x000fe200000006ff */
[----:B------:R-:W-:Y:S01]  /*9c50*/  IMAD.U32 R0, R19, 0x10000, RZ ;  /* 0x0001000013007824 */ /* 0x000fe200078e00ff */
[----:B------:R-:W-:Y:S02]  /*9c60*/  LOP3.LUT R2, R21, 0xffff0000, RZ, 0xc0, !PT ;  /* 0xffff000015027812 */ /* 0x000fe400078ec0ff */
[C---:B-1----:R-:W-:Y:S01]  /*9c70*/  SHF.L.U32 R7, R8.reuse, 0x10, RZ ;  /* 0x0000001008077819 */ /* 0x042fe200000006ff */
[----:B------:R-:W-:Y:S01]  /*9c80*/  IMAD.U32 R16, R11, 0x10000, RZ ;  /* 0x000100000b107824 */ /* 0x000fe200078e00ff */
[----:B------:R-:W-:Y:S02]  /*9c90*/  LOP3.LUT R6, R8, 0xffff0000, RZ, 0xc0, !PT ;  /* 0xffff000008067812 */ /* 0x000fe400078ec0ff */
[C---:B------:R-:W-:Y:S02]  /*9ca0*/  SHF.L.U32 R13, R9.reuse, 0x10, RZ ;  /* 0x00000010090d7819 */ /* 0x040fe400000006ff */
[----:B------:R-:W-:Y:S01]  /*9cb0*/  LOP3.LUT R8, R9, 0xffff0000, RZ, 0xc0, !PT ;  /* 0xffff000009087812 */ /* 0x000fe200078ec0ff */
[----:B------:R-:W-:Y:S01]  /*9cc0*/  FMUL.FTZ R14, R6, R0 ;  /* 0x00000000060e7220 */ /* 0x000fe20000410000 */
[----:B------:R-:W-:-:S02]  /*9cd0*/  LOP3.LUT R9, R19, 0xffff0000, RZ, 0xc0, !PT ;  /* 0xffff000013097812 */ /* 0x000fc400078ec0ff */
[C---:B------:R-:W-:Y:S01]  /*9ce0*/  SHF.L.U32 R15, R10.reuse, 0x10, RZ ;  /* 0x000000100a0f7819 */ /* 0x040fe200000006ff */
[-C--:B------:R-:W-:Y:S01]  /*9cf0*/  FFMA.FTZ R18, R7, R5.reuse, -R14 ;  /* 0x0000000507127223 */ /* 0x080fe2000001080e */
[----:B------:R-:W-:Y:S01]  /*9d00*/  LOP3.LUT R12, R10, 0xffff0000, RZ, 0xc0, !PT ;  /* 0xffff00000a0c7812 */ /* 0x000fe200078ec0ff */
[----:B------:R-:W-:Y:S01]  /*9d10*/  FMUL.FTZ R10, R6, R5 ;  /* 0x00000005060a7220 */ /* 0x000fe20000410000 */
[----:B------:R-:W-:Y:S01]  /*9d20*/  LOP3.LUT R11, R11, 0xffff0000, RZ, 0xc0, !PT ;  /* 0xffff00000b0b7812 */ /* 0x000fe200078ec0ff */
[-C--:B------:R-:W-:Y:S01]  /*9d30*/  FMUL.FTZ R6, R8, R9.reuse ;  /* 0x0000000908067220 */ /* 0x080fe20000410000 */
[----:B------:R-:W-:Y:S01]  /*9d40*/  LOP3.LUT R5, R22, 0xffff0000, RZ, 0xc0, !PT ;  /* 0xffff000016057812 */ /* 0x000fe200078ec0ff */
[----:B------:R-:W-:Y:S01]  /*9d50*/  FFMA.FTZ R17, R7, R0, R10 ;  /* 0x0000000007117223 */ /* 0x000fe2000001000a */
[----:B------:R-:W-:Y:S01]  /*9d60*/  LOP3.LUT R0, R20, 0xffff0000, RZ, 0xc0, !PT ;  /* 0xffff000014007812 */ /* 0x000fe200078ec0ff */
[-C--:B------:R-:W-:Y:S02]  /*9d70*/  FMUL.FTZ R8, R8, R2.reuse ;  /* 0x0000000208087220 */ /* 0x080fe40000410000 */
[C---:B------:R-:W-:Y:S01]  /*9d80*/  FFMA.FTZ R14, R13.reuse, R2, -R6 ;  /* 0x000000020d0e7223 */ /* 0x040fe20000010806 */
[----:B------:R-:W-:Y:S01]  /*9d90*/  SHF.L.U32 R2, R20, 0x10, RZ ;  /* 0x0000001014027819 */ /* 0x000fe200000006ff */
[----:B------:R-:W-:Y:S01]  /*9da0*/  FFMA.FTZ R13, R13, R9, R8 ;  /* 0x000000090d0d7223 */ /* 0x000fe20000010008 */
[----:B------:R-:W-:Y:S01]  /*9db0*/  SHF.L.U32 R6, R22, 0x10, RZ ;  /* 0x0000001016067819 */ /* 0x000fe200000006ff */
[----:B------:R-:W-:-:S02]  /*9dc0*/  FMUL.FTZ R7, R11, R0 ;  /* 0x000000000b077220 */ /* 0x000fc40000410000 */
[C---:B------:R-:W-:Y:S02]  /*9dd0*/  FMUL.FTZ R9, R12.reuse, R2 ;  /* 0x000000020c097220 */ /* 0x040fe40000410000 */
[-C--:B------:R-:W-:Y:S02]  /*9de0*/  FMUL.FTZ R8, R12, R6.reuse ;  /* 0x000000060c087220 */ /* 0x080fe40000410000 */
[-C--:B------:R-:W-:Y:S02]  /*9df0*/  FMUL.FTZ R11, R11, R5.reuse ;  /* 0x000000050b0b7220 */ /* 0x080fe40000410000 */
[----:B------:R-:W-:Y:S01]  /*9e00*/  FFMA.FTZ R6, R15, R6, -R9 ;  /* 0x000000060f067223 */ /* 0x000fe20000010809 */
[----:B------:R-:W-:Y:S01]  /*9e10*/  F2FP.BF16.PACK_AB R9, R13, R14 ;  /* 0x0000000e0d09723e */ /* 0x000fe200000010ff */
[----:B------:R-:W-:Y:S01]  /*9e20*/  FFMA.FTZ R10, R15, R2, R8 ;  /* 0x000000020f0a7223 */ /* 0x000fe20000010008 */
[----:B------:R-:W-:Y:S01]  /*9e30*/  F2FP.BF16.PACK_AB R8, R17, R18 ;  /* 0x000000121108723e */ /* 0x000fe200000010ff */
[----:B------:R-:W-:-:S02]  /*9e40*/  FFMA.FTZ R7, R16, R5, -R7 ;  /* 0x0000000510077223 */ /* 0x000fc40000010807 */
[----:B------:R-:W-:Y:S01]  /*9e50*/  FFMA.FTZ R11, R16, R0, R11 ;  /* 0x00000000100b7223 */ /* 0x000fe2000001000b */
[----:B------:R-:W-:-:S04]  /*9e60*/  F2FP.BF16.PACK_AB R10, R10, R6 ;  /* 0x000000060a0a723e */ /* 0x000fc800000010ff */
[----:B------:R-:W-:-:S05]  /*9e70*/  F2FP.BF16.PACK_AB R11, R11, R7 ;  /* 0x000000070b0b723e */ /* 0x000fca00000010ff */
[----:B------:R1:W-:Y:S02]  /*9e80*/  STS.128 [R26], R8 ;  /* 0x000000081a007388 */ /* 0x0003e40000000c00 */
.L_x_112:
[----:B------:R-:W-:Y:S05]  /*9e90*/  BSYNC B0 ;  /* 0x0000000000007941 */ /* 0x000fea0003800000 */
.L_x_111:
[----:B------:R-:W-:-:S04]  /*9ea0*/  IADD3 R0, R24, 0x10, RZ ;  /* 0x0000001018007810 */ /* 0x000fc80007ffe0ff */
[----:B------:R-:W-:-:S13]  /*9eb0*/  ISETP.GE.AND P0, PT, R0, c[0x0][0x27c], PT ;  /* 0x00009f0000007a0c */ /* 0x000fda0003f06270 */
[----:B------:R-:W-:Y:S05]  /*9ec0*/  @P0 BRA `(.L_x_110) ;  /* 0x0000026000000947 */ /* 0x000fea0003800000 */
[----:B-1----:R-:W1:Y:S01]  /*9ed0*/  LDS.128 R8, [R29] ;  /* 0x000000001d087984 */ /* 0x002e620000000c00 */
        /* <DEDUP_REMOVED lines=20> */
[----:B------:R-:W-:Y:S01]  /*a020*/  FFMA.FTZ R14, R13, R2, -R6 ;  /* 0x000000020d0e7223 */ /* 0x000fe20000010806 */
        /* <DEDUP_REMOVED lines=16> */
.L_x_110:
[----:B------:R-:W-:Y:S05]  /*a130*/  BSYNC B1 ;  /* 0x0000000000017941 */ /* 0x000fea0003800000 */
.L_x_109:
[----:B------:R-:W-:Y:S01]  /*a140*/  IADD3 R0, R39, 0x20, RZ ;  /* 0x0000002027007810 */ /* 0x000fe20007ffe0ff */
[----:B------:R-:W-:Y:S03]  /*a150*/  BSSY B1, `(.L_x_113) ;  /* 0x0000056000017945 */ /* 0x000fe60003800000 */
[----:B------:R-:W-:-:S13]  /*a160*/  ISETP.GE.AND P0, PT, R0, UR4, PT ;  /* 0x0000000400007c0c */ /* 0x000fda000bf06270 */
[----:B------:R-:W-:Y:S05]  /*a170*/  @P0 BRA `(.L_x_114) ;  /* 0x0000053000000947 */ /* 0x000fea0003800000 */
[----:B------:R-:W-:Y:S01]  /*a180*/  ISETP.GE.AND P0, PT, R24, c[0x0][0x27c], PT ;  /* 0x00009f0018007a0c */ /* 0x000fe20003f06270 */
[----:B------:R-:W-:-:S12]  /*a190*/  BSSY B0, `(.L_x_115) ;  /* 0x0000028000007945 */ /* 0x000fd80003800000 */
[----:B------:R-:W-:Y:S05]  /*a1a0*/  @P0 BRA `(.L_x_116) ;  /* 0x0000026000000947 */ /* 0x000fea0003800000 */
[----:B-1----:R-:W1:Y:S01]  /*a1b0*/  LDS.128 R8, [R26+0x1000] ;  /* 0x001000001a087984 */ /* 0x002e620000000c00 */
        /* <DEDUP_REMOVED lines=11> */
[CC--:B------:R-:W-:Y:S01]  /*a270*/  FFMA.FTZ R18, R5.reuse, R7.reuse, -R14 ;  /* 0x0000000705127223 */ /* 0x0c0fe2000001080e */
[----:B------:R-:W-:Y:S01]  /*a280*/  LOP3.LUT R12, R10, 0xffff0000, RZ, 0xc0, !PT ;  /* 0xffff00000a0c7812 */ /* 0x000fe200078ec0ff */
[----:B------:R-:W-:Y:S01]  /*a290*/  FMUL.FTZ R10, R5, R6 ;  /* 0x00000006050a7220 */ /* 0x000fe20000410000 */
[----:B------:R-:W-:Y:S01]  /*a2a0*/  LOP3.LUT R11, R11, 0xffff0000, RZ, 0xc0, !PT ;  /* 0xffff00000b0b7812 */ /* 0x000fe200078ec0ff */
[CC--:B------:R-:W-:Y:S01]  /*a2b0*/  FMUL.FTZ R6, R9.reuse, R8.reuse ;  /* 0x0000000809067220 */ /* 0x0c0fe20000410000 */
[----:B------:R-:W-:Y:S01]  /*a2c0*/  LOP3.LUT R5, R22, 0xffff0000, RZ, 0xc0, !PT ;  /* 0xffff000016057812 */ /* 0x000fe200078ec0ff */
[----:B------:R-:W-:Y:S01]  /*a2d0*/  FFMA.FTZ R17, R0, R7, R10 ;  /* 0x0000000700117223 */ /* 0x000fe2000001000a */
[----:B------:R-:W-:Y:S01]  /*a2e0*/  LOP3.LUT R0, R20, 0xffff0000, RZ, 0xc0, !PT ;  /* 0xffff000014007812 */ /* 0x000fe200078ec0ff */
[C---:B------:R-:W-:Y:S02]  /*a2f0*/  FMUL.FTZ R8, R2.reuse, R8 ;  /* 0x0000000802087220 */ /* 0x040fe40000410000 */
[-C--:B------:R-:W-:Y:S01]  /*a300*/  FFMA.FTZ R14, R2, R13.reuse, -R6 ;  /* 0x0000000d020e7223 */ /* 0x080fe20000010806 */
[----:B------:R-:W-:Y:S01]  /*a310*/  SHF.L.U32 R2, R20, 0x10, RZ ;  /* 0x0000001014027819 */ /* 0x000fe200000006ff */
[----:B------:R-:W-:Y:S01]  /*a320*/  FFMA.FTZ R13, R9, R13, R8 ;  /* 0x0000000d090d7223 */ /* 0x000fe20000010008 */
[----:B------:R-:W-:Y:S01]  /*a330*/  SHF.L.U32 R6, R22, 0x10, RZ ;  /* 0x0000001016067819 */ /* 0x000fe200000006ff */
[----:B------:R-:W-:-:S02]  /*a340*/  FMUL.FTZ R7, R0, R11 ;  /* 0x0000000b00077220 */ /* 0x000fc40000410000 */
[-C--:B------:R-:W-:Y:S02]  /*a350*/  FMUL.FTZ R9, R2, R12.reuse ;  /* 0x0000000c02097220 */ /* 0x080fe40000410000 */
[C---:B------:R-:W-:Y:S02]  /*a360*/  FMUL.FTZ R8, R6.reuse, R12 ;  /* 0x0000000c06087220 */ /* 0x040fe40000410000 */
[----:B------:R-:W-:Y:S02]  /*a370*/  FMUL.FTZ R11, R5, R11 ;  /* 0x0000000b050b7220 */ /* 0x000fe40000410000 */
[-C--:B------:R-:W-:Y:S01]  /*a380*/  FFMA.FTZ R6, R6, R15.reuse, -R9 ;  /* 0x0000000f06067223 */ /* 0x080fe20000010809 */
[----:B------:R-:W-:Y:S01]  /*a390*/  F2FP.BF16.PACK_AB R9, R13, R14 ;  /* 0x0000000e0d09723e */ /* 0x000fe200000010ff */
[----:B------:R-:W-:Y:S01]  /*a3a0*/  FFMA.FTZ R10, R2, R15, R8 ;  /* 0x0000000f020a7223 */ /* 0x000fe20000010008 */
[----:B------:R-:W-:Y:S01]  /*a3b0*/  F2FP.BF16.PACK_AB R8, R17, R18 ;  /* 0x000000121108723e */ /* 0x000fe200000010ff */
[----:B------:R-:W-:-:S02]  /*a3c0*/  FFMA.FTZ R7, R5, R16, -R7 ;  /* 0x0000001005077223 */ /* 0x000fc40000010807 */
[----:B------:R-:W-:Y:S01]  /*a3d0*/  FFMA.FTZ R11, R0, R16, R11 ;  /* 0x00000010000b7223 */ /* 0x000fe2000001000b */
[----:B------:R-:W-:-:S04]  /*a3e0*/  F2FP.BF16.PACK_AB R10, R10, R6 ;  /* 0x000000060a0a723e */ /* 0x000fc800000010ff */
[----:B------:R-:W-:-:S05]  /*a3f0*/  F2FP.BF16.PACK_AB R11, R11, R7 ;  /* 0x000000070b0b723e */ /* 0x000fca00000010ff */
[----:B------:R1:W-:Y:S02]  /*a400*/  STS.128 [R26+0x1000], R8 ;  /* 0x001000081a007388 */ /* 0x0003e40000000c00 */
.L_x_116:
[----:B------:R-:W-:Y:S05]  /*a410*/  BSYNC B0 ;  /* 0x0000000000007941 */ /* 0x000fea0003800000 */
.L_x_115:
[----:B------:R-:W-:-:S04]  /*a420*/  IADD3 R0, R24, 0x10, RZ ;  /* 0x0000001018007810 */ /* 0x000fc80007ffe0ff */
[----:B------:R-:W-:-:S13]  /*a430*/  ISETP.GE.AND P0, PT, R0, c[0x0][0x27c], PT ;  /* 0x00009f0000007a0c */ /* 0x000fda0003f06270 */
        /* <DEDUP_REMOVED lines=17> */
[-C--:B------:R-:W-:Y:S01]  /*a550*/  FMUL.FTZ R6, R9, R8.reuse ;  /* 0x0000000809067220 */ /* 0x080fe20000410000 */
[----:B------:R-:W-:Y:S01]  /*a560*/  LOP3.LUT R5, R28, 0xffff0000, RZ, 0xc0, !PT ;  /* 0xffff00001c057812 */ /* 0x000fe200078ec0ff */
[----:B------:R-:W-:Y:S01]  /*a570*/  FFMA.FTZ R17, R0, R7, R10 ;  /* 0x0000000700117223 */ /* 0x000fe2000001000a */
[C---:B------:R-:W-:Y:S01]  /*a580*/  LOP3.LUT R0, R27.reuse, 0xffff0000, RZ, 0xc0, !PT ;  /* 0xffff00001b007812 */ /* 0x040fe200078ec0ff */
        /* <DEDUP_REMOVED lines=18> */
.L_x_114:
[----:B------:R-:W-:Y:S05]  /*a6b0*/  BSYNC B1 ;  /* 0x0000000000017941 */ /* 0x000fea0003800000 */
.L_x_113:
        /* <DEDUP_REMOVED lines=45> */
.L_x_120:
[----:B------:R-:W-:Y:S05]  /*a990*/  BSYNC B0 ;  /* 0x0000000000007941 */ /* 0x000fea0003800000 */
.L_x_119:
        /* <DEDUP_REMOVED lines=41> */
.L_x_118:
[----:B------:R-:W-:Y:S05]  /*ac30*/  BSYNC B1 ;  /* 0x0000000000017941 */ /* 0x000fea0003800000 */
.L_x_117:
[----:B------:R-:W-:-:S04]  /*ac40*/  IADD3 R0, R39, 0x60, RZ ;  /* 0x0000006027007810 */ /* 0x000fc80007ffe0ff */
        /* <DEDUP_REMOVED lines=43> */
.L_x_123:
[----:B------:R-:W-:Y:S05]  /*af00*/  BSYNC B0 ;  /* 0x0000000000007941 */ /* 0x000fea0003800000 */
.L_x_122:
        /* <DEDUP_REMOVED lines=40> */
[----:B------:R1:W-:Y:S01]  /*b190*/  STS.128 [R29+0x3000], R8 ;  /* 0x003000081d007388 */ /* 0x0003e20000000c00 */
[----:B------:R-:W-:Y:S05]  /*b1a0*/  BRA `(.L_x_121) ;  /* 0x00001a3000007947 */ /* 0x000fea0003800000 */
.L_x_106:
[----:B------:R-:W-:Y:S01]  /*b1b0*/  ISETP.GE.AND P0, PT, R2, UR19, PT ;  /* 0x0000001302007c0c */ /* 0x000fe2000bf06270 */
[----:B------:R-:W-:Y:S01]  /*b1c0*/  BSSY B0, `(.L_x_124) ;  /* 0x000000d000007945 */ /* 0x000fe20003800000 */
[----:B------:R-:W-:Y:S01]  /*b1d0*/  CS2R R10, SRZ ;  /* 0x00000000000a7805 */ /* 0x000fe2000001ff00 */
[----:B------:R-:W-:Y:S01]  /*b1e0*/  CS2R R8, SRZ ;  /* 0x0000000000087805 */ /* 0x000fe2000001ff00 */
[----:B------:R-:W-:Y:S01]  /*b1f0*/  CS2R R14, SRZ ;  /* 0x00000000000e7805 */ /* 0x000fe2000001ff00 */
[----:B------:R-:W-:-:S08]  /*b200*/  CS2R R12, SRZ ;  /* 0x00000000000c7805 */ /* 0x000fd0000001ff00 */
[----:B------:R-:W-:Y:S05]  /*b210*/  @P0 BRA `(.L_x_125) ;  /* 0x0000007000000947 */ /* 0x000fea0003800000 */
[----:B------:R-:W-:Y:S01]  /*b220*/  ISETP.GE.AND P0, PT, R25, c[0x0][0x27c], PT ;  /* 0x00009f0019007a0c */ /* 0x000fe20003f06270 */
[----:B------:R-:W-:-:S12]  /*b230*/  CS2R R10, SRZ ;  /* 0x00000000000a7805 */ /* 0x000fd8000001ff00 */
[----:B------:R-:W-:Y:S05]  /*b240*/  @P0 BRA `(.L_x_125) ;  /* 0x0000004000000947 */ /* 0x000fea0003800000 */
[----:B------:R-:W-:-:S04]  /*b250*/  IMAD.WIDE R12, R25, 0x2, R18 ;  /* 0x00000002190c7825 */ /* 0x000fc800078e0212 */
[----:B------:R-:W-:Y:S02]  /*b260*/  IMAD.WIDE R8, R25, 0x2, R16 ;  /* 0x0000000219087825 */ /* 0x000fe400078e0210 */
[----:B------:R-:W5:Y:S04]  /*b270*/  LD.E.128 R12, [R12.64] ;  /* 0x000000160c0c7980 */ /* 0x000f68000c101d00 */
[----:B------:R-:W5:Y:S02]  /*b280*/  LD.E.128 R8, [R8.64] ;  /* 0x0000001608087980 */ /* 0x000f64000c101d00 */
.L_x_125:
[----:B------:R-:W-:Y:S05]  /*b290*/  BSYNC B0 ;  /* 0x0000000000007941 */ /* 0x000fea0003800000 */
.L_x_124:
[----:B------:R-:W-:Y:S01]  /*b2a0*/  UIMAD UR4, UR16, -0x80, UR19 ;  /* 0xffffff80100478a4 */ /* 0x000fe2000f8e0213 */
[----:B------:R-:W-:Y:S01]  /*b2b0*/  ISETP.GE.AND P0, PT, R25, c[0x0][0x27c], PT ;  /* 0x00009f0019007a0c */ /* 0x000fe20003f06270 */
[--C-:B-----5:R-:W-:Y:S01]  /*b2c0*/  IMAD.MOV.U32 R21, RZ, RZ, R13.reuse ;  /* 0x000000ffff157224 */ /* 0x120fe200078e000d */
[--C-:B------:R-:W-:Y:S01]  /*b2d0*/  SHF.R.U64 R20, R12, 0x10, R13.reuse ;  /* 0x000000100c147819 */ /* 0x100fe2000000120d */
[----:B------:R-:W-:Y:S01]  /*b2e0*/  UISETP.LT.AND UP0, UPT, UR4, 0x80, UPT ;  /* 0x000000800400788c */ /* 0x000fe2000bf01270 */
[----:B------:R-:W-:Y:S01]  /*b2f0*/  SHF.R.U32.HI R16, RZ, 0x10, R13 ;  /* 0x00000010ff107819 */ /* 0x000fe2000001160d */
[----:B------:R-:W-:Y:S01]  /*b300*/  IMAD.MOV.U32 R19, RZ, RZ, R14 ;  /* 0x000000ffff137224 */ /* 0x000fe200078e000e */
[--C-:B------:R-:W-:Y:S01]  /*b310*/  SHF.R.U64 R17, R14, 0x10, R15.reuse ;  /* 0x000000100e117819 */ /* 0x100fe2000000120f */
[----:B------:R-:W-:Y:S01]  /*b320*/  USEL UR4, UR4, 0x80, UP0 ;  /* 0x0000008004047887 */ /* 0x000fe20008000000 */
[----:B------:R-:W-:Y:S01]  /*b330*/  IMAD.MOV.U32 R22, RZ, RZ, R12 ;  /* 0x000000ffff167224 */ /* 0x000fe200078e000c */
[--C-:B------:R-:W-:Y:S01]  /*b340*/  SHF.R.U32.HI R12, RZ, 0x10, R15.reuse ;  /* 0x00000010ff0c7819 */ /* 0x100fe2000001160f */
[----:B------:R-:W-:Y:S01]  /*b350*/  IMAD.MOV.U32 R18, RZ, RZ, R15 ;  /* 0x000000ffff127224 */ /* 0x000fe200078e000f */
[----:B------:R-:W-:-:S04]  /*b360*/  DEPBAR.LE SB0, 0x1 ;  /* 0x000080400000791a */ /* 0x000fc80000000000 */
[----:B------:R-:W-:Y:S01]  /*b370*/  ISETP.GE.OR P1, PT, R39, UR4, P0 ;  /* 0x0000000427007c0c */ /* 0x000fe20008726670 */
[----:B------:R-:W-:Y:S01]  /*b380*/  IMAD.MOV.U32 R14, RZ, RZ, R8 ;  /* 0x000000ffff0e7224 */ /* 0x000fe200078e0008 */
[--C-:B------:R-:W-:Y:S01]  /*b390*/  SHF.R.U64 R8, R8, 0x10, R9.reuse ;  /* 0x0000001008087819 */ /* 0x100fe20000001209 */
[--C-:B------:R-:W-:Y:S01]  /*b3a0*/  IMAD.MOV.U32 R13, RZ, RZ, R9.reuse ;  /* 0x000000ffff0d7224 */ /* 0x100fe200078e0009 */
[----:B------:R-:W-:Y:S01]  /*b3b0*/  SHF.R.U32.HI R2, RZ, 0x10, R9 ;  /* 0x00000010ff027819 */ /* 0x000fe20000011609 */
[----:B------:R-:W-:Y:S01]  /*b3c0*/  IMAD.MOV.U32 R7, RZ, RZ, R10 ;  /* 0x000000ffff077224 */ /* 0x000fe200078e000a */
[--C-:B------:R-:W-:Y:S01]  /*b3d0*/  SHF.R.U64 R5, R10, 0x10, R11.reuse ;  /* 0x000000100a057819 */ /* 0x100fe2000000120b */
[--C-:B------:R-:W-:Y:S01]  /*b3e0*/  IMAD.MOV.U32 R6, RZ, RZ, R11.reuse ;  /* 0x000000ffff067224 */ /* 0x100fe200078e000b */
[----:B------:R-:W-:Y:S01]  /*b3f0*/  SHF.R.U32.HI R0, RZ, 0x10, R11 ;  /* 0x00000010ff007819 */ /* 0x000fe2000001160b */
[----:B------:R-:W-:Y:S01]  /*b400*/  BSSY B0, `(.L_x_126) ;  /* 0x0000062000007945 */ /* 0x000fe20003800000 */
[----:B------:R-:W-:-:S02]  /*b410*/  PRMT R40, R22, 0x5410, R20 ;  /* 0x0000541016287816 */ /* 0x000fc40000000014 */
[----:B------:R-:W-:Y:S02]  /*b420*/  PRMT R45, R21, 0x5410, R16 ;  /* 0x00005410152d7816 */ /* 0x000fe40000000010 */
[----:B------:R-:W-:Y:S02]  /*b430*/  PRMT R36, R19, 0x5410, R17 ;  /* 0x0000541013247816 */ /* 0x000fe40000000011 */
[----:B------:R-:W-:Y:S02]  /*b440*/  PRMT R43, R18, 0x5410, R12 ;  /* 0x00005410122b7816 */ /* 0x000fe4000000000c */
[----:B------:R-:W-:Y:S02]  /*b450*/  PRMT R38, R14, 0x5410, R8 ;  /* 0x000054100e267816 */ /* 0x000fe40000000008 */
[----:B------:R-:W-:Y:S02]  /*b460*/  PRMT R41, R13, 0x5410, R2 ;  /* 0x000054100d297816 */ /* 0x000fe40000000002 */
[----:B------:R-:W-:-:S02]  /*b470*/  PRMT R35, R7, 0x5410, R5 ;  /* 0x0000541007237816 */ /* 0x000fc40000000005 */
[----:B------:R-:W-:Y:S01]  /*b480*/  PRMT R42, R6, 0x5410, R0 ;  /* 0x00005410062a7816 */ /* 0x000fe20000000000 */
[----:B------:R-:W-:Y:S06]  /*b490*/  BAR.SYNC.DEFER_BLOCKING 0x0 ;  /* 0x0000000000007b1d */ /* 0x000fec0000010000 */
[----:B------:R-:W-:Y:S05]  /*b4a0*/  @P1 BRA `(.L_x_127) ;  /* 0x0000057000001947 */ /* 0x000fea0003800000 */
[----:B------:R-:W-:Y:S01]  /*b4b0*/  SHF.L.U32 R0, R39, 0x6, RZ ;  /* 0x0000000627007819 */ /* 0x000fe200000006ff */
[----:B------:R-:W-:Y:S01]  /*b4c0*/  IMAD.SHL.U32 R7, R52, 0x200, RZ ;  /* 0x0000020034077824 */ /* 0x000fe200078e00ff */
[----:B------:R-:W-:Y:S02]  /*b4d0*/  IADD3 R6, R25, c[0x0][0x27c], RZ ;  /* 0x00009f0019067a10 */ /* 0x000fe40007ffe0ff */
[----:B------:R-:W-:-:S04]  /*b4e0*/  LOP3.LUT R0, R0, 0x1c0, RZ, 0xc0, !PT ;  /* 0x000001c000007812 */ /* 0x000fc800078ec0ff */
[C---:B------:R-:W-:Y:S02]  /*b4f0*/  LOP3.LUT R2, R0.reuse, 0x38, R25, 0xf8, !PT ;  /* 0x0000003800027812 */ /* 0x040fe400078ef819 */
[----:B------:R-:W-:Y:S02]  /*b500*/  SHF.R.U32.HI R5, RZ, 0x3, R0 ;  /* 0x00000003ff057819 */ /* 0x000fe40000011600 */
[----:B------:R-:W-:Y:S02]  /*b510*/  LOP3.LUT R0, R0, 0x38, R6, 0xf8, !PT ;  /* 0x0000003800007812 */ /* 0x000fe400078ef806 */
[C-C-:B------:R-:W-:Y:S02]  /*b520*/  LOP3.LUT R2, R7.reuse, R2, R5.reuse, 0xf6, !PT ;  /* 0x0000000207027212 */ /* 0x140fe400078ef605 */
[----:B------:R-:W-:Y:S02]  /*b530*/  LOP3.LUT R0, R7, R0, R5, 0xf6, !PT ;  /* 0x0000000007007212 */ /* 0x000fe400078ef605 */
[----:B------:R-:W-:-:S02]  /*b540*/  SHF.L.U32 R32, R2, 0x1, RZ ;  /* 0x0000000102207819 */ /* 0x000fc400000006ff */
[----:B------:R-:W-:Y:S01]  /*b550*/  SHF.L.U32 R6, R38, 0x10, RZ ;  /* 0x0000001026067819 */ /* 0x000fe200000006ff */
[----:B------:R-:W-:Y:S02]  /*b560*/  IMAD.SHL.U32 R30, R0, 0x2, RZ ;  /* 0x00000002001e7824 */ /* 0x000fe400078e00ff */
[----:B------:R-:W1:Y:S01]  /*b570*/  LDS.128 R12, [R32+0x7100] ;  /* 0x00710000200c7984 */ /* 0x000e620000000c00 */
[----:B------:R-:W-:-:S03]  /*b580*/  IMAD.U32 R0, R40, 0x10000, RZ ;  /* 0x0001000028007824 */ /* 0x000fc600078e00ff */
[----:B------:R-:W2:Y:S01]  /*b590*/  LDS.128 R8, [R30+0x7100] ;  /* 0x007100001e087984 */ /* 0x000ea20000000c00 */
[C---:B-1----:R-:W-:Y:S01]  /*b5a0*/  SHF.L.U32 R16, R12.reuse, 0x10, RZ ;  /* 0x000000100c107819 */ /* 0x042fe200000006ff */
[----:B------:R-:W-:Y:S01]  /*b5b0*/  IMAD.U32 R21, R13, 0x10000, RZ ;  /* 0x000100000d157824 */ /* 0x000fe200078e00ff */
[----:B------:R-:W-:Y:S01]  /*b5c0*/  LOP3.LUT R18, R12, 0xffff0000, RZ, 0xc0, !PT ;  /* 0xffff00000c127812 */ /* 0x000fe200078ec0ff */
[----:B------:R-:W-:Y:S01]  /*b5d0*/  IMAD.U32 R24, R15, 0x10000, RZ ;  /* 0x000100000f187824 */ /* 0x000fe200078e00ff */
[C---:B--2---:R-:W-:Y:S01]  /*b5e0*/  SHF.L.U32 R2, R8.reuse, 0x10, RZ ;  /* 0x0000001008027819 */ /* 0x044fe200000006ff */
[C---:B------:R-:W-:Y:S01]  /*b5f0*/  IMAD.U32 R19, R9.reuse, 0x10000, RZ ;  /* 0x0001000009137824 */ /* 0x040fe200078e00ff */
[----:B------:R-:W-:Y:S02]  /*b600*/  LOP3.LUT R23, R9, 0xffff0000, RZ, 0xc0, !PT ;  /* 0xffff000009177812 */ /* 0x000fe400078ec0ff */
[----:B------:R-:W-:Y:S01]  /*b610*/  LOP3.LUT R12, R8, 0xffff0000, RZ, 0xc0, !PT ;  /* 0xffff0000080c7812 */ /* 0x000fe200078ec0ff */
[----:B------:R-:W-:Y:S01]  /*b620*/  FMUL.FTZ R5, R2, R6 ;  /* 0x0000000602057220 */ /* 0x000fe20000410000 */
[----:B------:R-:W-:Y:S01]  /*b630*/  LOP3.LUT R9, R38, 0xffff0000, RZ, 0xc0, !PT ;  /* 0xffff000026097812 */ /* 0x000fe200078ec0ff */
[-C--:B------:R-:W-:Y:S01]  /*b640*/  FMUL.FTZ R7, R2, R0.reuse ;  /* 0x0000000002077220 */ /* 0x080fe20000410000 */
[----:B------:R-:W-:Y:S01]  /*b650*/  LOP3.LUT R2, R40, 0xffff0000, RZ, 0xc0, !PT ;  /* 0xffff000028027812 */ /* 0x000fe200078ec0ff */
[----:B------:R-:W-:Y:S01]  /*b660*/  FFMA.FTZ R34, R16, R0, -R5 ;  /* 0x0000000010227223 */ /* 0x000fe20000010805 */
[----:B------:R-:W-:Y:S01]  /*b670*/  LOP3.LUT R27, R13, 0xffff0000, RZ, 0xc0, !PT ;  /* 0xffff00000d1b7812 */ /* 0x000fe200078ec0ff */
[----:B------:R-:W-:Y:S01]  /*b680*/  FMUL.FTZ R8, R12, R9 ;  /* 0x000000090c087220 */ /* 0x000fe20000410000 */
[----:B------:R-:W-:Y:S01]  /*b690*/  SHF.L.U32 R13, R10, 0x10, RZ ;  /* 0x000000100a0d7819 */ /* 0x000fe200000006ff */
[----:B------:R-:W-:Y:S01]  /*b6a0*/  FFMA.FTZ R33, R16, R6, R7 ;  /* 0x0000000610217223 */ /* 0x000fe20000010007 */
[----:B------:R-:W-:Y:S01]  /*b6b0*/  SHF.L.U32 R5, R35, 0x10, RZ ;  /* 0x0000001023057819 */ /* 0x000fe200000006ff */
[-C--:B------:R-:W-:Y:S01]  /*b6c0*/  FMUL.FTZ R7, R12, R2.reuse ;  /* 0x000000020c077220 */ /* 0x080fe20000410000 */
[----:B------:R-:W-:Y:S01]  /*b6d0*/  SHF.L.U32 R17, R14, 0x10, RZ ;  /* 0x000000100e117819 */ /* 0x000fe200000006ff */
[----:B------:R-:W-:Y:S01]  /*b6e0*/  FFMA.FTZ R12, R18, R2, -R8 ;  /* 0x00000002120c7223 */ /* 0x000fe20000010808 */
[----:B------:R-:W-:Y:S01]  /*b6f0*/  LOP3.LUT R20, R14, 0xffff0000, RZ, 0xc0, !PT ;  /* 0xffff00000e147812 */ /* 0x000fe200078ec0ff */
[----:B------:R-:W-:Y:S01]  /*b700*/  IMAD.U32 R0, R36, 0x10000, RZ ;  /* 0x0001000024007824 */ /* 0x000fe200078e00ff */
[----:B------:R-:W-:Y:S01]  /*b710*/  LOP3.LUT R14, R10, 0xffff0000, RZ, 0xc0, !PT ;  /* 0xffff00000a0e7812 */ /* 0x000fe200078ec0ff */
[-C--:B------:R-:W-:Y:S01]  /*b720*/  FMUL.FTZ R2, R13, R5.reuse ;  /* 0x000000050d027220 */ /* 0x080fe20000410000 */
[----:B------:R-:W-:Y:S01]  /*b730*/  LOP3.LUT R10, R35, 0xffff0000, RZ, 0xc0, !PT ;  /* 0xffff0000230a7812 */ /* 0x000fe200078ec0ff */
[-C--:B------:R-:W-:Y:S01]  /*b740*/  FMUL.FTZ R6, R13, R0.reuse ;  /* 0x000000000d067220 */ /* 0x080fe20000410000 */
[----:B------:R-:W-:Y:S01]  /*b750*/  LOP3.LUT R26, R15, 0xffff0000, RZ, 0xc0, !PT ;  /* 0xffff00000f1a7812 */ /* 0x000fe200078ec0ff */
[C---:B------:R-:W-:Y:S01]  /*b760*/  FFMA.FTZ R29, R17.reuse, R0, -R2 ;  /* 0x00000000111d7223 */ /* 0x040fe20000010802 */
[----:B------:R-:W-:Y:S01]  /*b770*/  LOP3.LUT R0, R36, 0xffff0000, RZ, 0xc0, !PT ;  /* 0xffff000024007812 */ /* 0x000fe200078ec0ff */
[----:B------:R-:W-:Y:S01]  /*b780*/  FFMA.FTZ R28, R17, R5, R6 ;  /* 0x00000005111c7223 */ /* 0x000fe20000010006 */
[----:B------:R-:W-:Y:S01]  /*b790*/  SHF.L.U32 R5, R45, 0x10, RZ ;  /* 0x000000102d057819 */ /* 0x000fe200000006ff */
[----:B------:R-:W-:Y:S01]  /*b7a0*/  FFMA.FTZ R31, R18, R9, R7 ;  /* 0x00000009121f7223 */ /* 0x000fe20000010007 */
[----:B------:R-:W-:Y:S01]  /*b7b0*/  SHF.L.U32 R8, R42, 0x10, RZ ;  /* 0x000000102a087819 */ /* 0x000fe200000006ff */
[----:B------:R-:W-:Y:S01]  /*b7c0*/  FMUL.FTZ R6, R14, R10 ;  /* 0x0000000a0e067220 */ /* 0x000fe20000410000 */
[----:B------:R-:W-:Y:S01]  /*b7d0*/  LOP3.LUT R22, R11, 0xffff0000, RZ, 0xc0, !PT ;  /* 0xffff00000b167812 */ /* 0x000fe200078ec0ff */
[----:B------:R-:W-:Y:S01]  /*b7e0*/  IMAD.U32 R2, R41, 0x10000, RZ ;  /* 0x0001000029027824 */ /* 0x000fe200078e00ff */
[----:B------:R-:W-:Y:S01]  /*b7f0*/  F2FP.BF16.PACK_AB R12, R12, R34 ;  /* 0x000000220c0c723e */ /* 0x000fe200000010ff */
[----:B------:R-:W-:-:S02]  /*b800*/  FMUL.FTZ R9, R14, R0 ;  /* 0x000000000e097220 */ /* 0x000fc40000410000 */
[----:B------:R-:W-:Y:S02]  /*b810*/  IMAD.U32 R15, R11, 0x10000, RZ ;  /* 0x000100000b0f7824 */ /* 0x000fe400078e00ff */
[C---:B------:R-:W-:Y:S01]  /*b820*/  FFMA.FTZ R14, R20.reuse, R0, -R6 ;  /* 0x00000000140e7223 */ /* 0x040fe20000010806 */
[----:B------:R-:W-:Y:S01]  /*b830*/  SHF.L.U32 R0, R43, 0x10, RZ ;  /* 0x000000102b007819 */ /* 0x000fe200000006ff */
[C---:B------:R-:W-:Y:S02]  /*b840*/  FMUL.FTZ R7, R19.reuse, R2 ;  /* 0x0000000213077220 */ /* 0x040fe40000410000 */
[----:B------:R-:W-:Y:S01]  /*b850*/  FFMA.FTZ R20, R20, R10, R9 ;  /* 0x0000000a14147223 */ /* 0x000fe20000010009 */
[----:B------:R-:W-:Y:S01]  /*b860*/  F2FP.BF16.PACK_AB R14, R14, R29 ;  /* 0x0000001d0e0e723e */ /* 0x000fe200000010ff */
[----:B------:R-:W-:Y:S02]  /*b870*/  FMUL.FTZ R6, R19, R5 ;  /* 0x0000000513067220 */ /* 0x000fe40000410000 */
[----:B------:R-:W-:-:S02]  /*b880*/  FMUL.FTZ R9, R15, R8 ;  /* 0x000000080f097220 */ /* 0x000fc40000410000 */
[----:B------:R-:W-:Y:S01]  /*b890*/  FFMA.FTZ R18, R21, R5, -R7 ;  /* 0x0000000515127223 */ /* 0x000fe20000010807 */
[----:B------:R-:W-:Y:S01]  /*b8a0*/  LOP3.LUT R5, R43, 0xffff0000, RZ, 0xc0, !PT ;  /* 0xffff00002b057812 */ /* 0x000fe200078ec0ff */
[----:B------:R-:W-:Y:S01]  /*b8b0*/  FFMA.FTZ R17, R21, R2, R6 ;  /* 0x0000000215117223 */ /* 0x000fe20000010006 */
[----:B------:R-:W-:Y:S01]  /*b8c0*/  LOP3.LUT R2, R41, 0xffff0000, RZ, 0xc0, !PT ;  /* 0xffff000029027812 */ /* 0x000fe200078ec0ff */
[-C--:B------:R-:W-:Y:S01]  /*b8d0*/  FMUL.FTZ R7, R15, R0.reuse ;  /* 0x000000000f077220 */ /* 0x080fe20000410000 */
[----:B------:R-:W-:Y:S01]  /*b8e0*/  LOP3.LUT R6, R45, 0xffff0000, RZ, 0xc0, !PT ;  /* 0xffff00002d067812 */ /* 0x000fe200078ec0ff */
[----:B------:R-:W-:Y:S01]  /*b8f0*/  FFMA.FTZ R16, R24, R0, -R9 ;  /* 0x0000000018107223 */ /* 0x000fe20000010809 */
[----:B------:R-:W-:Y:S01]  /*b900*/  LOP3.LUT R0, R42, 0xffff0000, RZ, 0xc0, !PT ;  /* 0xffff00002a007812 */ /* 0x000fe200078ec0ff */
[----:B------:R-:W-:Y:S02]  /*b910*/  FFMA.FTZ R11, R24, R8, R7 ;  /* 0x00000008180b7223 */ /* 0x000fe40000010007 */
[----:B------:R-:W-:-:S02]  /*b920*/  FMUL.FTZ R10, R23, R2 ;  /* 0x00000002170a7220 */ /* 0x000fc40000410000 */
[C---:B------:R-:W-:Y:S02]  /*b930*/  FMUL.FTZ R8, R22.reuse, R0 ;  /* 0x0000000016087220 */ /* 0x040fe40000410000 */
[-C--:B------:R-:W-:Y:S02]  /*b940*/  FMUL.FTZ R9, R23, R6.reuse ;  /* 0x0000000617097220 */ /* 0x080fe40000410000 */
[-C--:B------:R-:W-:Y:S02]  /*b950*/  FMUL.FTZ R7, R22, R5.reuse ;  /* 0x0000000516077220 */ /* 0x080fe40000410000 */
[----:B------:R-:W-:Y:S01]  /*b960*/  FFMA.FTZ R13, R27, R6, -R10 ;  /* 0x000000061b0d7223 */ /* 0x000fe2000001080a */
[----:B------:R-:W-:Y:S01]  /*b970*/  F2FP.BF16.PACK_AB R10, R20, R28 ;  /* 0x0000001c140a723e */ /* 0x000fe200000010ff */
[C---:B------:R-:W-:Y:S01]  /*b980*/  FFMA.FTZ R15, R26.reuse, R5, -R8 ;  /* 0x000000051a0f7223 */ /* 0x040fe20000010808 */
[----:B------:R-:W-:Y:S01]  /*b990*/  F2FP.BF16.PACK_AB R8, R31, R33 ;  /* 0x000000211f08723e */ /* 0x000fe200000010ff */
[----:B------:R-:W-:Y:S01]  /*b9a0*/  FFMA.FTZ R9, R27, R2, R9 ;  /* 0x000000021b097223 */ /* 0x000fe20000010009 */
[----:B------:R-:W-:Y:S01]  /*b9b0*/  F2FP.BF16.PACK_AB R13, R13, R18 ;  /* 0x000000120d0d723e */ /* 0x000fe200000010ff */
[----:B------:R-:W-:Y:S01]  /*b9c0*/  FFMA.FTZ R7, R26, R0, R7 ;  /* 0x000000001a077223 */ /* 0x000fe20000010007 */
[----:B------:R-:W-:-:S02]  /*b9d0*/  F2FP.BF16.PACK_AB R15, R15, R16 ;  /* 0x000000100f0f723e */ /* 0x000fc400000010ff */
[----:B------:R-:W-:Y:S02]  /*b9e0*/  F2FP.BF16.PACK_AB R9, R9, R17 ;  /* 0x000000110909723e */ /* 0x000fe400000010ff */
[----:B------:R-:W-:Y:S01]  /*b9f0*/  F2FP.BF16.PACK_AB R11, R7, R11 ;  /* 0x0000000b070b723e */ /* 0x000fe200000010ff */
[----:B------:R1:W-:Y:S04]  /*ba00*/  STS.128 [R32+0x7100], R12 ;  /* 0x0071000c20007388 */ /* 0x0003e80000000c00 */
[----:B------:R1:W-:Y:S02]  /*ba10*/  STS.128 [R30+0x7100], R8 ;  /* 0x007100081e007388 */ /* 0x0003e40000000c00 */
.L_x_127:
[----:B------:R-:W-:Y:S05]  /*ba20*/  BSYNC B0 ;  /* 0x0000000000007941 */ /* 0x000fea0003800000 */
.L_x_126:
[----:B------:R-:W-:Y:S01]  /*ba30*/  IADD3 R0, R39, 0x20, RZ ;  /* 0x0000002027007810 */ /* 0x000fe20007ffe0ff */
[----:B------:R-:W-:Y:S03]  /*ba40*/  BSSY B0, `(.L_x_128) ;  /* 0x000005d000007945 */ /* 0x000fe60003800000 */
[----:B------:R-:W-:-:S13]  /*ba50*/  ISETP.GE.OR P1, PT, R0, UR4, P0 ;  /* 0x0000000400007c0c */ /* 0x000fda0008726670 */
[----:B------:R-:W-:Y:S05]  /*ba60*/  @P1 BRA `(.L_x_129) ;  /* 0x000005a000001947 */ /* 0x000fea0003800000 */
[----:B------:R-:W-:Y:S01]  /*ba70*/  SHF.R.S32.HI R2, RZ, 0x1f, R0 ;  /* 0x0000001fff027819 */ /* 0x000fe20000011400 */
[----:B------:R-:W-:Y:S01]  /*ba80*/  IMAD.SHL.U32 R5, R0, 0x40, RZ ;  /* 0x0000004000057824 */ /* 0x000fe200078e00ff */
[----:B------:R-:W-:Y:S02]  /*ba90*/  IADD3 R7, R25, c[0x0][0x27c], RZ ;  /* 0x00009f0019077a10 */ /* 0x000fe40007ffe0ff */
[----:B------:R-:W-:Y:S02]  /*baa0*/  LEA.HI R2, R2, R0, RZ, 0x3 ;  /* 0x0000000002027211 */ /* 0x000fe400078f18ff */
[----:B------:R-:W-:-:S03]  /*bab0*/  LOP3.LUT R0, R5, 0x1c0, RZ, 0xc0, !PT ;  /* 0x000001c005007812 */ /* 0x000fc600078ec0ff */
[----:B------:R-:W-:Y:S01]  /*bac0*/  IMAD.SHL.U32 R2, R2, 0x40, RZ ;  /* 0x0000004002027824 */ /* 0x000fe200078e00ff */
[----:B------:R-:W-:Y:S02]  /*bad0*/  LOP3.LUT R5, R0, 0x38, R25, 0xf8, !PT ;  /* 0x0000003800057812 */ /* 0x000fe400078ef819 */
[----:B------:R-:W-:Y:S02]  /*bae0*/  SHF.R.U32.HI R6, RZ, 0x3, R0 ;  /* 0x00000003ff067819 */ /* 0x000fe40000011600 */
[----:B------:R-:W-:Y:S02]  /*baf0*/  LOP3.LUT R2, R2, 0xfffffe00, RZ, 0xc0, !PT ;  /* 0xfffffe0002027812 */ /* 0x000fe400078ec0ff */
[----:B------:R-:W-:Y:S02]  /*bb00*/  LOP3.LUT R0, R0, 0x38, R7, 0xf8, !PT ;  /* 0x0000003800007812 */ /* 0x000fe400078ef807 */
[C-C-:B------:R-:W-:Y:S02]  /*bb10*/  LOP3.LUT R5, R2.reuse, R5, R6.reuse, 0xf6, !PT ;  /* 0x0000000502057212 */ /* 0x140fe400078ef606 */
[----:B------:R-:W-:-:S02]  /*bb20*/  LOP3.LUT R0, R2, R0, R6, 0xf6, !PT ;  /* 0x0000000002007212 */ /* 0x000fc400078ef606 */
[----:B-1----:R-:W-:Y:S02]  /*bb30*/  SHF.L.U32 R32, R5, 0x1, RZ ;  /* 0x0000000105207819 */ /* 0x002fe400000006ff */
[----:B------:R-:W-:Y:S01]  /*bb40*/  SHF.L.U32 R2, R36, 0x10, RZ ;  /* 0x0000001024027819 */ /* 0x000fe200000006ff */
[----:B------:R-:W-:Y:S01]  /*bb50*/  IMAD.SHL.U32 R30, R0, 0x2, RZ ;  /* 0x00000002001e7824 */ /* 0x000fe200078e00ff */
[----:B------:R-:W-:Y:S01]  /*bb60*/  LOP3.LUT R0, R35, 0xffff0000, RZ, 0xc0, !PT ;  /* 0xffff000023007812 */ /* 0x000fe200078ec0ff */
[----:B------:R-:W1:Y:S04]  /*bb70*/  LDS.128 R12, [R32+0x7100] ;  /* 0x00710000200c7984 */ /* 0x000e680000000c00 */
[----:B------:R-:W2:Y:S01]  /*bb80*/  LDS.128 R8, [R30+0x7100] ;  /* 0x007100001e087984 */ /* 0x000ea20000000c00 */
[C---:B-1----:R-:W-:Y:S01]  /*bb90*/  SHF.L.U32 R17, R12.reuse, 0x10, RZ ;  /* 0x000000100c117819 */ /* 0x042fe200000006ff */
[----:B------:R-:W-:Y:S01]  /*bba0*/  IMAD.U32 R21, R13, 0x10000, RZ ;  /* 0x000100000d157824 */ /* 0x000fe200078e00ff */
[----:B------:R-:W-:Y:S01]  /*bbb0*/  LOP3.LUT R20, R12, 0xffff0000, RZ, 0xc0, !PT ;  /* 0xffff00000c147812 */ /* 0x000fe200078ec0ff */
[----:B------:R-:W-:Y:S01]  /*bbc0*/  IMAD.U32 R24, R15, 0x10000, RZ ;  /* 0x000100000f187824 */ /* 0x000fe200078e00ff */
[----:B------:R-:W-:Y:S01]  /*bbd0*/  SHF.L.U32 R12, R35, 0x10, RZ ;  /* 0x00000010230c7819 */ /* 0x000fe200000006ff */
[----:B--2---:R-:W-:Y:S01]  /*bbe0*/  IMAD.U32 R5, R10, 0x10000, RZ ;  /* 0x000100000a057824 */ /* 0x004fe200078e00ff */
[----:B------:R-:W-:Y:S01]  /*bbf0*/  LOP3.LUT R27, R13, 0xffff0000, RZ, 0xc0, !PT ;  /* 0xffff00000d1b7812 */ /* 0x000fe200078ec0ff */
[----:B------:R-:W-:Y:S01]  /*bc00*/  IMAD.U32 R19, R9, 0x10000, RZ ;  /* 0x0001000009137824 */ /* 0x000fe200078e00ff */
[----:B------:R-:W-:Y:S01]  /*bc10*/  SHF.L.U32 R13, R14, 0x10, RZ ;  /* 0x000000100e0d7819 */ /* 0x000fe200000006ff */
[-C--:B------:R-:W-:Y:S01]  /*bc20*/  FMUL.FTZ R6, R12, R5.reuse ;  /* 0x000000050c067220 */ /* 0x080fe20000410000 */
[----:B------:R-:W-:Y:S01]  /*bc30*/  LOP3.LUT R7, R10, 0xffff0000, RZ, 0xc0, !PT ;  /* 0xffff00000a077812 */ /* 0x000fe200078ec0ff */
[----:B------:R-:W-:Y:S01]  /*bc40*/  FMUL.FTZ R5, R2, R5 ;  /* 0x0000000502057220 */ /* 0x000fe20000410000 */
[----:B------:R-:W-:Y:S01]  /*bc50*/  LOP3.LUT R16, R14, 0xffff0000, RZ, 0xc0, !PT ;  /* 0xffff00000e107812 */ /* 0x000fe200078ec0ff */
[-C--:B------:R-:W-:Y:S01]  /*bc60*/  FFMA.FTZ R37, R2, R13.reuse, -R6 ;  /* 0x0000000d02257223 */ /* 0x080fe20000010806 */
[----:B------:R-:W-:Y:S01]  /*bc70*/  LOP3.LUT R2, R36, 0xffff0000, RZ, 0xc0, !PT ;  /* 0xffff000024027812 */ /* 0x000fe200078ec0ff */
[----:B------:R-:W-:Y:S01]  /*bc80*/  FFMA.FTZ R34, R12, R13, R5 ;  /* 0x0000000d0c227223 */ /* 0x000fe20000010005 */
[----:B------:R-:W-:Y:S01]  /*bc90*/  LOP3.LUT R26, R15, 0xffff0000, RZ, 0xc0, !PT ;  /* 0xffff00000f1a7812 */ /* 0x000fe200078ec0ff */
[----:B------:R-:W-:Y:S01]  /*bca0*/  IMAD.U32 R5, R40, 0x10000, RZ ;  /* 0x0001000028057824 */ /* 0x000fe200078e00ff */
[C---:B------:R-:W-:Y:S01]  /*bcb0*/  SHF.L.U32 R14, R8.reuse, 0x10, RZ ;  /* 0x00000010080e7819 */ /* 0x040fe200000006ff */
[----:B------:R-:W-:Y:S01]  /*bcc0*/  IMAD.U32 R18, R11, 0x10000, RZ ;  /* 0x000100000b127824 */ /* 0x000fe200078e00ff */
[----:B------:R-:W-:Y:S01]  /*bcd0*/  LOP3.LUT R15, R8, 0xffff0000, RZ, 0xc0, !PT ;  /* 0xffff0000080f7812 */ /* 0x000fe200078ec0ff */
[-C--:B------:R-:W-:Y:S01]  /*bce0*/  FMUL.FTZ R8, R0, R7.reuse ;  /* 0x0000000700087220 */ /* 0x080fe20000410000 */
[----:B------:R-:W-:Y:S01]  /*bcf0*/  SHF.L.U32 R6, R38, 0x10, RZ ;  /* 0x0000001026067819 */ /* 0x000fe200000006ff */
[C---:B------:R-:W-:Y:S01]  /*bd00*/  FMUL.FTZ R7, R2.reuse, R7 ;  /* 0x0000000702077220 */ /* 0x040fe20000410000 */
[----:B------:R-:W-:Y:S01]  /*bd10*/  LOP3.LUT R23, R9, 0xffff0000, RZ, 0xc0, !PT ;  /* 0xffff000009177812 */ /* 0x000fe200078ec0ff */
[----:B------:R-:W-:Y:S01]  /*bd20*/  FFMA.FTZ R33, R2, R16, -R8 ;  /* 0x0000001002217223 */ /* 0x000fe20000010808 */
[----:B------:R-:W-:Y:S01]  /*bd30*/  LOP3.LUT R9, R38, 0xffff0000, RZ, 0xc0, !PT ;  /* 0xffff000026097812 */ /* 0x000fe200078ec0ff */
[----:B------:R-:W-:Y:S01]  /*bd40*/  FMUL.FTZ R8, R5, R14 ;  /* 0x0000000e05087220 */ /* 0x000fe20000410000 */
[----:B------:R-:W-:Y:S01]  /*bd50*/  LOP3.LUT R22, R11, 0xffff0000, RZ, 0xc0, !PT ;  /* 0xffff00000b167812 */ /* 0x000fe200078ec0ff */
[----:B------:R-:W-:Y:S01]  /*bd60*/  FFMA.FTZ R31, R0, R16, R7 ;  /* 0x00000010001f7223 */ /* 0x000fe20000010007 */
[----:B------:R-:W-:Y:S01]  /*bd70*/  LOP3.LUT R0, R40, 0xffff0000, RZ, 0xc0, !PT ;  /* 0xffff000028007812 */ /* 0x000fe200078ec0ff */
[----:B------:R-:W-:Y:S01]  /*bd80*/  FMUL.FTZ R2, R6, R14 ;  /* 0x0000000e06027220 */ /* 0x000fe20000410000 */
[----:B------:R-:W-:Y:S01]  /*bd90*/  SHF.L.U32 R7, R42, 0x10, RZ ;  /* 0x000000102a077819 */ /* 0x000fe200000006ff */
[----:B------:R-:W-:Y:S01]  /*bda0*/  FFMA.FTZ R28, R6, R17, R8 ;  /* 0x00000011061c7223 */ /* 0x000fe20000010008 */
[----:B------:R-:W-:Y:S01]  /*bdb0*/  F2FP.BF16.PACK_AB R14, R33, R37 ;  /* 0x00000025210e723e */ /* 0x000fe200000010ff */
[----:B------:R-:W-:Y:S01]  /*bdc0*/  FFMA.FTZ R29, R5, R17, -R2 ;  /* 0x00000011051d7223 */ /* 0x000fe20000010802 */
[----:B------:R-:W-:Y:S01]  /*bdd0*/  SHF.L.U32 R5, R45, 0x10, RZ ;  /* 0x000000102d057819 */ /* 0x000fe200000006ff */
[----:B------:R-:W-:-:S02]  /*bde0*/  FMUL.FTZ R6, R9, R15 ;  /* 0x0000000f09067220 */ /* 0x000fc40000410000 */
[----:B------:R-:W-:Y:S02]  /*bdf0*/  IMAD.U32 R2, R41, 0x10000, RZ ;  /* 0x0001000029027824 */ /* 0x000fe400078e00ff */
[C---:B------:R-:W-:Y:S02]  /*be00*/  FMUL.FTZ R10, R0.reuse, R15 ;  /* 0x0000000f000a7220 */ /* 0x040fe40000410000 */
[-C--:B------:R-:W-:Y:S02]  /*be10*/  FFMA.FTZ R12, R0, R20.reuse, -R6 ;  /* 0x00000014000c7223 */ /* 0x080fe40000010806 */
[----:B------:R-:W-:Y:S02]  /*be20*/  FMUL.FTZ R8, R2, R19 ;  /* 0x0000001302087220 */ /* 0x000fe40000410000 */
[----:B------:R-:W-:Y:S01]  /*be30*/  FFMA.FTZ R20, R9, R20, R10 ;  /* 0x0000001409147223 */ /* 0x000fe2000001000a */
[----:B------:R-:W-:Y:S01]  /*be40*/  F2FP.BF16.PACK_AB R12, R12, R29 ;  /* 0x0000001d0c0c723e */ /* 0x000fe200000010ff */
[----:B------:R-:W-:-:S02]  /*be50*/  IMAD.U32 R0, R43, 0x10000, RZ ;  /* 0x000100002b007824 */ /* 0x000fc400078e00ff */
[----:B------:R-:W-:Y:S02]  /*be60*/  FMUL.FTZ R6, R5, R19 ;  /* 0x0000001305067220 */ /* 0x000fe40000410000 */
[-C--:B------:R-:W-:Y:S02]  /*be70*/  FMUL.FTZ R9, R7, R18.reuse ;  /* 0x0000001207097220 */ /* 0x080fe40000410000 */
[-C--:B------:R-:W-:Y:S01]  /*be80*/  FFMA.FTZ R19, R5, R21.reuse, -R8 ;  /* 0x0000001505137223 */ /* 0x080fe20000010808 */
[----:B------:R-:W-:Y:S01]  /*be90*/  LOP3.LUT R5, R43, 0xffff0000, RZ, 0xc0, !PT ;  /* 0xffff00002b057812 */ /* 0x000fe200078ec0ff */
[----:B------:R-:W-:Y:S01]  /*bea0*/  FFMA.FTZ R17, R2, R21, R6 ;  /* 0x0000001502117223 */ /* 0x000fe20000010006 */
[----:B------:R-:W-:Y:S01]  /*beb0*/  LOP3.LUT R2, R41, 0xffff0000, RZ, 0xc0, !PT ;  /* 0xffff000029027812 */ /* 0x000fe200078ec0ff */
[C---:B------:R-:W-:Y:S01]  /*bec0*/  FMUL.FTZ R8, R0.reuse, R18 ;  /* 0x0000001200087220 */ /* 0x040fe20000410000 */
[----:B------:R-:W-:Y:S01]  /*bed0*/  LOP3.LUT R6, R45, 0xffff0000, RZ, 0xc0, !PT ;  /* 0xffff00002d067812 */ /* 0x000fe200078ec0ff */
[-C--:B------:R-:W-:Y:S01]  /*bee0*/  FFMA.FTZ R16, R0, R24.reuse, -R9 ;  /* 0x0000001800107223 */ /* 0x080fe20000010809 */
[----:B------:R-:W-:Y:S01]  /*bef0*/  LOP3.LUT R0, R42, 0xffff0000, RZ, 0xc0, !PT ;  /* 0xffff00002a007812 */ /* 0x000fe200078ec0ff */
[----:B------:R-:W-:-:S02]  /*bf00*/  FFMA.FTZ R11, R7, R24, R8 ;  /* 0x00000018070b7223 */ /* 0x000fc40000010008 */
[-C--:B------:R-:W-:Y:S02]  /*bf10*/  FMUL.FTZ R10, R2, R23.reuse ;  /* 0x00000017020a7220 */ /* 0x080fe40000410000 */
[-C--:B------:R-:W-:Y:S02]  /*bf20*/  FMUL.FTZ R8, R0, R22.reuse ;  /* 0x0000001600087220 */ /* 0x080fe40000410000 */
[C---:B------:R-:W-:Y:S02]  /*bf30*/  FMUL.FTZ R9, R6.reuse, R23 ;  /* 0x0000001706097220 */ /* 0x040fe40000410000 */
[----:B------:R-:W-:Y:S02]  /*bf40*/  FMUL.FTZ R7, R5, R22 ;  /* 0x0000001605077220 */ /* 0x000fe40000410000 */
[-C--:B------:R-:W-:Y:S01]  /*bf50*/  FFMA.FTZ R13, R6, R27.reuse, -R10 ;  /* 0x0000001b060d7223 */ /* 0x080fe2000001080a */
[----:B------:R-:W-:Y:S01]  /*bf60*/  F2FP.BF16.PACK_AB R10, R31, R34 ;  /* 0x000000221f0a723e */ /* 0x000fe200000010ff */
[----:B------:R-:W-:Y:S01]  /*bf70*/  FFMA.FTZ R15, R5, R26, -R8 ;  /* 0x0000001a050f7223 */ /* 0x000fe20000010808 */
        /* <DEDUP_REMOVED lines=9> */
.L_x_129:
[----:B------:R-:W-:Y:S05]  /*c010*/  BSYNC B0 ;  /* 0x0000000000007941 */ /* 0x000fea0003800000 */
.L_x_128:
        /* <DEDUP_REMOVED lines=94> */
.L_x_131:
[----:B------:R-:W-:Y:S05]  /*c600*/  BSYNC B0 ;  /* 0x0000000000007941 */ /* 0x000fea0003800000 */
.L_x_130:
[----:B------:R-:W-:-:S04]  /*c610*/  IADD3 R0, R39, 0x60, RZ ;  /* 0x0000006027007810 */ /* 0x000fc80007ffe0ff */
        /* <DEDUP_REMOVED lines=14> */
[----:B------:R-:W-:Y:S02]  /*c700*/  SHF.L.U32 R31, R5, 0x1, RZ ;  /* 0x00000001051f7819 */ /* 0x000fe400000006ff */
[----:B------:R-:W-:Y:S01]  /*c710*/  SHF.L.U32 R2, R36, 0x10, RZ ;  /* 0x0000001024027819 */ /* 0x000fe200000006ff */
[----:B-1----:R-:W-:Y:S01]  /*c720*/  IMAD.SHL.U32 R30, R0, 0x2, RZ ;  /* 0x00000002001e7824 */ /* 0x002fe200078e00ff */
        /* <DEDUP_REMOVED lines=36> */
[-C--:B------:R-:W-:Y:S01]  /*c970*/  FFMA.FTZ R27, R6, R17.reuse, R8 ;  /* 0x00000011061b7223 */ /* 0x080fe20000010008 */
        /* <DEDUP_REMOVED lines=38> */
.L_x_121:
[----:B------:R-:W-:Y:S05]  /*cbe0*/  BSYNC B2 ;  /* 0x0000000000027941 */ /* 0x000fea0003800000 */
.L_x_105:
[----:B------:R-:W-:Y:S01]  /*cbf0*/  SHF.R.S32.HI R7, RZ, 0x4, R51 ;  /* 0x00000004ff077819 */ /* 0x000fe20000011433 */
[----:B------:R-:W-:Y:S01]  /*cc00*/  IMAD.SHL.U32 R6, R70, 0x40, RZ ;  /* 0x0000004046067824 */ /* 0x000fe200078e00ff */
[----:B------:R-:W-:-:S04]  /*cc10*/  DEPBAR.LE SB0, 0x0 ;  /* 0x000080000000791a */ /* 0x000fc80000000000 */
[----:B------:R-:W-:Y:S01]  /*cc20*/  LEA.HI R0, R51, R7, RZ, 0x1 ;  /* 0x0000000733007211 */ /* 0x000fe200078f08ff */
[----:B------:R-:W-:Y:S01]  /*cc30*/  IMAD.SHL.U32 R2, R47, 0x40, RZ ;  /* 0x000000402f027824 */ /* 0x000fe200078e00ff */
[----:B------:R-:W-:Y:S01]  /*cc40*/  LOP3.LUT P0, RZ, R70, 0x2, RZ, 0xc0, !PT ;  /* 0x0000000246ff7812 */ /* 0x000fe2000780c0ff */
[----:B------:R-:W-:Y:S01]  /*cc50*/  IMAD.SHL.U32 R5, R48, 0x40, RZ ;  /* 0x0000004030057824 */ /* 0x000fe200078e00ff */
[----:B------:R-:W-:Y:S01]  /*cc60*/  LOP3.LUT R0, R0, 0xfffffffe, RZ, 0xc0, !PT ;  /* 0xfffffffe00007812 */ /* 0x000fe200078ec0ff */
[----:B-1----:R-:W-:Y:S01]  /*cc70*/  IMAD.SHL.U32 R8, R46, 0x8, RZ ;  /* 0x000000082e087824 */ /* 0x002fe200078e00ff */
[----:B------:R-:W-:Y:S01]  /*cc80*/  LOP3.LUT R2, R2, 0x1c0, RZ, 0xc0, !PT ;  /* 0x000001c002027812 */ /* 0x000fe200078ec0ff */
[----:B------:R-:W-:Y:S01]  /*cc90*/  IMAD.SHL.U32 R246, R44, 0x2, RZ ;  /* 0x000000022cf67824 */ /* 0x000fe200078e00ff */
[----:B------:R-:W-:Y:S01]  /*cca0*/  LOP3.LUT R137, R5, 0xfffffe00, RZ, 0xc0, !PT ;  /* 0xfffffe0005897812 */ /* 0x000fe200078ec0ff */
[----:B------:R-:W-:Y:S01]  /*ccb0*/  IMAD.IADD R7, R7, 0x1, -R0 ;  /* 0x0000000107077824 */ /* 0x000fe200078e0a00 */
[----:B------:R-:W-:Y:S01]  /*ccc0*/  LOP3.LUT R0, R6, 0x1c0, RZ, 0xc0, !PT ;  /* 0x000001c006007812 */ /* 0x000fe200078ec0ff */
[----:B------:R-:W-:Y:S01]  /*ccd0*/  IMAD.SHL.U32 R248, R69, 0x2, RZ ;  /* 0x0000000245f87824 */ /* 0x000fe200078e00ff */
[----:B------:R-:W-:Y:S01]  /*cce0*/  SHF.L.U64.HI R245, R44, 0x1, R245 ;  /* 0x000000012cf57819 */ /* 0x000fe200000102f5 */
[----:B------:R-:W-:Y:S01]  /*ccf0*/  IMAD.SHL.U32 R6, R7, 0x8, RZ ;  /* 0x0000000807067824 */ /* 0x000fe200078e00ff */
[----:B------:R-:W-:Y:S01]  /*cd00*/  LOP3.LUT R5, R0, 0x8, R8, 0xf8, !PT ;  /* 0x0000000800057812 */ /* 0x000fe200078ef808 */
[----:B------:R-:W-:Y:S01]  /*cd10*/  UISETP.GE.AND UP0, UPT, UR13, 0x71, UPT ;  /* 0x000000710d00788c */ /* 0x000fe2000bf06270 */
[----:B------:R-:W-:-:S02]  /*cd20*/  SHF.R.U32.HI R0, RZ, 0x3, R0 ;  /* 0x00000003ff007819 */ /* 0x000fc40000011600 */
[----:B------:R-:W-:Y:S02]  /*cd30*/  LOP3.LUT R8, R2, 0x8, R6, 0xf8, !PT ;  /* 0x0000000802087812 */ /* 0x000fe400078ef806 */
[----:B------:R-:W-:Y:S01]  /*cd40*/  SHF.R.U32.HI R6, RZ, 0x3, R2 ;  /* 0x00000003ff067819 */ /* 0x000fe20000011602 */
[----:B------:R-:W-:Y:S01]  /*cd50*/  IMAD R2, R52, 0x400, R137 ;  /* 0x0000040034027824 */ /* 0x000fe200078e0289 */
[----:B------:R-:W-:Y:S02]  /*cd60*/  LOP3.LUT R0, R5, R0, RZ, 0x3c, !PT ;  /* 0x0000000005007212 */ /* 0x000fe400078e3cff */
[----:B------:R-:W-:-:S03]  /*cd70*/  LOP3.LUT R136, R8, R6, RZ, 0x3c, !PT ;  /* 0x0000000608887212 */ /* 0x000fc600078e3cff */
[----:B------:R-:W-:Y:S02]  /*cd80*/  IMAD R0, R7, 0x200, R0 ;  /* 0x0000020007007824 */ /* 0x000fe400078e0200 */
[----:B------:R-:W-:Y:S02]  /*cd90*/  IMAD.IADD R2, R136, 0x1, R2 ;  /* 0x0000000188027824 */ /* 0x000fe400078e0202 */
[----:B------:R-:W-:Y:S01]  /*cda0*/  IMAD.SHL.U32 R139, R0, 0x2, RZ ;  /* 0x00000002008b7824 */ /* 0x000fe200078e00ff */
[----:B------:R-:W-:Y:S01]  /*cdb0*/  BAR.SYNC.DEFER_BLOCKING 0x0 ;  /* 0x0000000000007b1d */ /* 0x000fe20000010000 */
[----:B------:R-:W-:Y:S02]  /*cdc0*/  IMAD.SHL.U32 R234, R2, 0x2, RZ ;  /* 0x0000000202ea7824 */ /* 0x000fe400078e00ff */
[----:B------:R-:W-:Y:S01]  /*cdd0*/  IMAD.WIDE.U32 R6, R250, c[0x0][0x208], RZ ;  /* 0x00008200fa067a25 */ /* 0x000fe200078e00ff */
[C---:B------:R-:W-:Y:S02]  /*cde0*/  IADD3 R0, R139.reuse, 0x3900, RZ ;  /* 0x000039008b007810 */ /* 0x040fe40007ffe0ff */
[----:B------:R-:W-:Y:S01]  /*cdf0*/  IADD3 R238, R139, 0x3920, RZ ;  /* 0x000039208bee7810 */ /* 0x000fe20007ffe0ff */
[----:B------:R-:W-:Y:S01]  /*ce00*/  IMAD R2, R50, c[0x0][0x218], RZ ;  /* 0x0000860032027a24 */ /* 0x000fe200078e02ff */
[----:B------:R-:W-:Y:S01]  /*ce10*/  @P0 IADD3 R238, R0, -0x20, RZ ;  /* 0xffffffe000ee0810 */ /* 0x000fe20007ffe0ff */
[----:B------:R-:W-:-:S02]  /*ce20*/  IMAD R0, R49, c[0x0][0x208], RZ ;  /* 0x0000820031007a24 */ /* 0x000fc400078e02ff */
[----:B------:R-:W-:Y:S01]  /*ce30*/  IMAD R2, R249, c[0x0][0x21c], R2 ;  /* 0x00008700f9027a24 */ /* 0x000fe200078e0202 */
[----:B------:R-:W-:Y:S01]  /*ce40*/  IADD3 R244, R238, 0x800, RZ ;  /* 0x00000800eef47810 */ /* 0x000fe20007ffe0ff */
[----:B------:R-:W-:Y:S01]  /*ce50*/  IMAD R0, R250, c[0x0][0x20c], R0 ;  /* 0x00008300fa007a24 */ /* 0x000fe200078e0200 */
[C---:B------:R-:W-:Y:S01]  /*ce60*/  IADD3 R243, R238.reuse, 0x1000, RZ ;  /* 0x00001000eef37810 */ /* 0x040fe20007ffe0ff */
[----:B------:R-:W-:Y:S01]  /*ce70*/  IMAD R237, R3, 0x2, R234 ;  /* 0x0000000203ed7824 */ /* 0x000fe200078e02ea */
[C---:B------:R-:W-:Y:S01]  /*ce80*/  IADD3 R242, R238.reuse, 0x1800, RZ ;  /* 0x00001800eef27810 */ /* 0x040fe20007ffe0ff */
[----:B------:R-:W-:Y:S01]  /*ce90*/  IMAD.IADD R7, R7, 0x1, R0 ;  /* 0x0000000107077824 */ /* 0x000fe200078e0200 */
[----:B------:R-:W-:Y:S01]  /*cea0*/  IADD3 R241, R238, 0x2000, RZ ;  /* 0x00002000eef17810 */ /* 0x000fe20007ffe0ff */
[----:B------:R-:W-:Y:S01]  /*ceb0*/  IMAD R235, R4, 0x2, R234 ;  /* 0x0000000204eb7824 */ /* 0x000fe200078e02ea */
[C---:B------:R-:W-:Y:S01]  /*cec0*/  IADD3 R240, R238.reuse, 0x2800, RZ ;  /* 0x00002800eef07810 */ /* 0x040fe20007ffe0ff */
[----:B------:R-:W-:Y:S01]  /*ced0*/  IMAD.WIDE.U32 R6, R249, c[0x0][0x218], R6 ;  /* 0x00008600f9067a25 */ /* 0x000fe200078e0006 */
[----:B------:R-:W-:Y:S01]  /*cee0*/  IADD3 R239, R238, 0x3000, RZ ;  /* 0x00003000eeef7810 */ /* 0x000fe20007ffe0ff */
[----:B------:R-:W-:Y:S02]  /*cef0*/  LDSM.16.M88.4 R24, [R139+0x3900] ;  /* 0x003900008b18783b */ /* 0x000fe40000000200 */
[----:B------:R-:W-:Y:S01]  /*cf00*/  IMAD R236, R3, 0x2, R235 ;  /* 0x0000000203ec7824 */ /* 0x000fe200078e02eb */
[----:B------:R-:W-:Y:S01]  /*cf10*/  IADD3 R0, P0, R6, UR26, RZ ;  /* 0x0000001a06007c10 */ /* 0x000fe2000ff1e0ff */
[----:B------:R-:W1:Y:S03]  /*cf20*/  LDSM.16.M88.4 R8, [R234+0x9100] ;  /* 0x00910000ea08783b */ /* 0x000e660000000200 */
[----:B------:R-:W-:Y:S01]  /*cf30*/  IADD3.X R6, R7, UR5, R2, P0, !PT ;  /* 0x0000000507067c10 */ /* 0x000fe200087fe402 */
[----:B------:R-:W2:Y:S01]  /*cf40*/  LDSM.16.M88.4 R20, [R139+0x4100] ;  /* 0x004100008b14783b */ /* 0x000ea20000000200 */
[----:B------:R-:W-:-:S03]  /*cf50*/  LEA R2, P0, R0, c[0x0][0x1f8], 0x1 ;  /* 0x00007e0000027a11 */ /* 0x000fc600078008ff */
[----:B------:R-:W3:Y:S01]  /*cf60*/  LDSM.16.M88.4 R16, [R139+0x4900] ;  /* 0x004900008b10783b */ /* 0x000ee20000000200 */
[----:B------:R-:W-:Y:S02]  /*cf70*/  LEA.HI.X R0, R0, c[0x0][0x1fc], R6, 0x1, P0 ;  /* 0x00007f0000007a11 */ /* 0x000fe400000f0c06 */
[----:B------:R-:W-:Y:S01]  /*cf80*/  ISETP.GE.AND P0, PT, R44, c[0x0][0x1d4], PT ;  /* 0x000075002c007a0c */ /* 0x000fe20003f06270 */
[----:B------:R-:W-:Y:S03]  /*cf90*/  LDSM.16.M88.4 R28, [R139+0x5100] ;  /* 0x005100008b1c783b */ /* 0x000fe60000000200 */
[C---:B------:R-:W-:Y:S01]  /*cfa0*/  ISETP.LT.OR P6, PT, R68.reuse, 0x1, P0 ;  /* 0x000000014400780c */ /* 0x040fe200007c1670 */
[----:B------:R-:W-:Y:S01]  /*cfb0*/  LDSM.16.M88.4 R32, [R139+0x5900] ;  /* 0x005900008b20783b */ /* 0x000fe20000000200 */
[----:B------:R-:W-:-:S03]  /*cfc0*/  ISETP.LT.OR P4, PT, R68, 0x21, P0 ;  /* 0x000000214400780c */ /* 0x000fc60000781670 */
[----:B------:R-:W-:Y:S04]  /*cfd0*/  LDSM.16.M88.4 R36, [R139+0x6100] ;  /* 0x006100008b24783b */ /* 0x000fe80000000200 */
[----:B------:R-:W-:Y:S04]  /*cfe0*/  LDSM.16.M88.4 R40, [R139+0x6900] ;  /* 0x006900008b28783b */ /* 0x000fe80000000200 */
[----:B------:R-:W-:Y:S04]  /*cff0*/  LDSM.16.M88.4 R12, [R234+0x7100] ;  /* 0x00710000ea0c783b */ /* 0x000fe80000000200 */
[----:B------:R-:W-:Y:S04]  /*d000*/  SHFL.IDX PT, R5, R2, RZ, 0x181f ;  /* 0x00181fff02057589 */ /* 0x000fe800000e0000 */
[----:B------:R-:W4:Y:S01]  /*d010*/  SHFL.IDX PT, R6, R2, 0x1, 0x181f ;  /* 0x00381f0002067f89 */ /* 0x000f2200000e0000 */
[C---:B-1----:R-:W-:Y:S03]  /*d020*/  HMMA.16816.F32.BF16 R52, R8.reuse, R24, RZ ;  /* 0x000000180834723c */ /* 0x042fe600000418ff */
[----:B------:R-:W1:Y:S04]  /*d030*/  SHFL.IDX PT, R7, R0, 0x1, 0x181f ;  /* 0x00381f0000077f89 */ /* 0x000e6800000e0000 */
[----:B------:R-:W-:Y:S01]  /*d040*/  LDSM.16.M88.4 R80, [R238+0x800] ;  /* 0x00080000ee50783b */ /* 0x000fe20000000200 */
[C---:B--2---:R-:W-:Y:S03]  /*d050*/  HMMA.16816.F32.BF16 R56, R8.reuse, R20, RZ ;  /* 0x000000140838723c */ /* 0x044fe600000418ff */
[----:B------:R-:W-:Y:S04]  /*d060*/  LDSM.16.M88.4 R84, [R238] ;  /* 0x00000000ee54783b */ /* 0x000fe80000000200 */
[----:B------:R-:W-:Y:S01]  /*d070*/  LDSM.16.M88.4 R76, [R238+0x1000] ;  /* 0x00100000ee4c783b */ /* 0x000fe20000000200 */
[----:B---3--:R-:W-:Y:S03]  /*d080*/  HMMA.16816.F32.BF16 R60, R8, R16, RZ ;  /* 0x00000010083c723c */ /* 0x008fe600000418ff */
[----:B------:R-:W-:Y:S01]  /*d090*/  LDSM.16.M88.4 R48, [R238+0x1800] ;  /* 0x00180000ee30783b */ /* 0x000fe20000000200 */
[----:B----4-:R-:W-:-:S04]  /*d0a0*/  IADD3 R6, P1, R6, R246, RZ ;  /* 0x000000f606067210 */ /* 0x010fc80007f3e0ff */
[----:B------:R-:W-:Y:S01]  /*d0b0*/  HMMA.16816.F32.BF16 R64, R8, R28, RZ ;  /* 0x0000001c0840723c */ /* 0x000fe200000418ff */
[----:B-1----:R-:W-:-:S07]  /*d0c0*/  IMAD.X R7, R7, 0x1, R245, P1 ;  /* 0x0000000107077824 */ /* 0x002fce00008e06f5 */
        /* <DEDUP_REMOVED lines=10> */
[----:B------:R-:W-:Y:S04]  /*d170*/  SHFL.IDX PT, R9, R0, RZ, 0x181f ;  /* 0x00181fff00097589 */ /* 0x000fe800000e0000 */
[----:B------:R-:W1:Y:S03]  /*d180*/  SHFL.IDX PT, R8, R2, 0x2, 0x181f ;  /* 0x00581f0002087f89 */ /* 0x000e6600000e0000 */
[C---:B------:R-:W-:Y:S01]  /*d190*/  HMMA.16816.F32.BF16 R184, R12.reuse, R24, RZ ;  /* 0x000000180cb8723c */ /* 0x040fe200000418ff */
[----:B------:R-:W2:Y:S07]  /*d1a0*/  SHFL.IDX PT, R10, R0, 0x2, 0x181f ;  /* 0x00581f00000a7f89 */ /* 0x000eae00000e0000 */
[C---:B------:R-:W-:Y:S01]  /*d1b0*/  HMMA.16816.F32.BF16 R228, R12.reuse, R26, RZ ;  /* 0x0000001a0ce4723c */ /* 0x040fe200000418ff */
[----:B------:R-:W-:Y:S07]  /*d1c0*/  LDSM.16.M88.4 R24, [R238+0x3000] ;  /* 0x00300000ee18783b */ /* 0x000fee0000000200 */
[C---:B------:R-:W-:Y:S07]  /*d1d0*/  HMMA.16816.F32.BF16 R188, R12.reuse, R20, RZ ;  /* 0x000000140cbc723c */ /* 0x040fee00000418ff */
[-C--:B-1----:R-:W-:Y:S01]  /*d1e0*/  IADD3 R20, P1, R8, R246.reuse, RZ ;  /* 0x000000f608147210 */ /* 0x082fe20007f3e0ff */
[C---:B------:R-:W-:Y:S01]  /*d1f0*/  HMMA.16816.F32.BF16 R224, R12.reuse, R22, RZ ;  /* 0x000000160ce0723c */ /* 0x040fe200000418ff */
[----:B------:R-:W-:Y:S03]  /*d200*/  SHFL.IDX PT, R22, R2, 0x5, 0x181f ;  /* 0x00b81f0002167f89 */ /* 0x000fe600000e0000 */
[--C-:B--2---:R-:W-:Y:S01]  /*d210*/  IMAD.X R21, R10, 0x1, R245.reuse, P1 ;  /* 0x000000010a157824 */ /* 0x104fe200008e06f5 */
[----:B------:R-:W-:Y:S03]  /*d220*/  SHFL.IDX PT, R23, R0, 0x5, 0x181f ;  /* 0x00b81f0000177f89 */ /* 0x000fe600000e0000 */
[C---:B------:R-:W-:Y:S08]  /*d230*/  HMMA.16816.F32.BF16 R152, R12.reuse, R16, RZ ;  /* 0x000000100c98723c */ /* 0x040ff000000418ff */
[C---:B------:R-:W-:Y:S01]  /*d240*/  HMMA.16816.F32.BF16 R172, R12.reuse, R18, RZ ;  /* 0x000000120cac723c */ /* 0x040fe200000418ff */
[----:B------:R-:W1:Y:S07]  /*d250*/  LDSM.16.M88.4 R16, [R237+0x9100] ;  /* 0x00910000ed10783b */ /* 0x000e6e0000000200 */
[C---:B------:R-:W-:Y:S08]  /*d260*/  HMMA.16816.F32.BF16 R148, R12.reuse, R28, RZ ;  /* 0x0000001c0c94723c */ /* 0x040ff000000418ff */
[C---:B------:R-:W-:Y:S01]  /*d270*/  HMMA.16816.F32.BF16 R168, R12.reuse, R30, RZ ;  /* 0x0000001e0ca8723c */ /* 0x040fe200000418ff */
[----:B------:R-:W-:Y:S07]  /*d280*/  LDSM.16.M88.4 R28, [R238+0x2800] ;  /* 0x00280000ee1c783b */ /* 0x000fee0000000200 */
[C---:B------:R-:W-:Y:S08]  /*d290*/  HMMA.16816.F32.BF16 R144, R12.reuse, R32, RZ ;  /* 0x000000200c90723c */ /* 0x040ff000000418ff */
[C---:B------:R-:W-:Y:S01]  /*d2a0*/  HMMA.16816.F32.BF16 R164, R12.reuse, R34, RZ ;  /* 0x000000220ca4723c */ /* 0x040fe200000418ff */
[----:B------:R-:W2:Y:S07]  /*d2b0*/  LDSM.16.M88.4 R32, [R238+0x2000] ;  /* 0x00200000ee20783b */ /* 0x000eae0000000200 */
[C---:B------:R-:W-:Y:S01]  /*d2c0*/  HMMA.16816.F32.BF16 R140, R12.reuse, R36, RZ ;  /* 0x000000240c8c723c */ /* 0x040fe200000418ff */
[----:B------:R-:W-:Y:S04]  /*d2d0*/  SHFL.IDX PT, R36, R2, 0x4, 0x181f ;  /* 0x00981f0002247f89 */ /* 0x000fe800000e0000 */
[----:B------:R-:W-:Y:S03]  /*d2e0*/  SHFL.IDX PT, R37, R0, 0x4, 0x181f ;  /* 0x00981f0000257f89 */ /* 0x000fe600000e0000 */
[C---:B------:R-:W-:Y:S08]  /*d2f0*/  HMMA.16816.F32.BF16 R180, R12.reuse, R38, RZ ;  /* 0x000000260cb4723c */ /* 0x040ff000000418ff */
[C---:B------:R-:W-:Y:S08]  /*d300*/  HMMA.16816.F32.BF16 R120, R12.reuse, R40, RZ ;  /* 0x000000280c78723c */ /* 0x040ff000000418ff */
[----:B------:R-:W-:Y:S01]  /*d310*/  HMMA.16816.F32.BF16 R116, R12, R42, RZ ;  /* 0x0000002a0c74723c */ /* 0x000fe200000418ff */
[----:B------:R-:W3:Y:S04]  /*d320*/  SHFL.IDX PT, R14, R2, 0x3, 0x181f ;  /* 0x00781f00020e7f89 */ /* 0x000ee800000e0000 */
[----:B------:R-:W4:Y:S02]  /*d330*/  SHFL.IDX PT, R15, R0, 0x3, 0x181f ;  /* 0x00781f00000f7f89 */ /* 0x000f2400000e0000 */
[----:B------:R-:W-:Y:S01]  /*d340*/  IADD3 R12, P2, R5, R246, RZ ;  /* 0x000000f6050c7210 */ /* 0x000fe20007f5e0ff */
[C---:B-1----:R-:W-:Y:S01]  /*d350*/  HMMA.16816.F32.BF16 R104, R16.reuse, R80, R56 ;  /* 0x000000501068723c */ /* 0x042fe20000041838 */
[----:B------:R-:W1:Y:S03]  /*d360*/  SHFL.IDX PT, R2, R2, 0x6, 0x181f ;  /* 0x00d81f0002027f89 */ /* 0x000e6600000e0000 */
[----:B------:R-:W-:Y:S01]  /*d370*/  IMAD.X R13, R9, 0x1, R245, P2 ;  /* 0x00000001090d7824 */ /* 0x000fe200010e06f5 */
[C---:B------:R-:W-:Y:S01]  /*d380*/  ISETP.LT.OR P2, PT, R68.reuse, 0x11, P0 ;  /* 0x000000114400780c */ /* 0x040fe20000741670 */
[----:B------:R-:W-:Y:S02]  /*d390*/  LDSM.16.M88.4 R8, [R237+0x7100] ;  /* 0x00710000ed08783b */ /* 0x000fe40000000200 */
[----:B--2---:R-:W-:Y:S02]  /*d3a0*/  HMMA.16816.F32.BF16 R44, R16, R32, R72 ;  /* 0x00000020102c723c */ /* 0x004fe40000041848 */
[----:B------:R-:W-:Y:S01]  /*d3b0*/  @!PT LDS RZ, [RZ] ;  /* 0x00000000fffff984 */ /* 0x000fe20000000800 */
[----:B------:R-:W-:Y:S01]  /*d3c0*/  @!PT LDS RZ, [RZ] ;  /* 0x00000000fffff984 */ /* 0x000fe20000000800 */
[----:B------:R-:W-:Y:S01]  /*d3d0*/  @!PT LDS RZ, [RZ] ;  /* 0x00000000fffff984 */ /* 0x000fe20000000800 */
[----:B------:R2:W-:Y:S01]  /*d3e0*/  LDGSTS.E.BYPASS.LTC128B.128 [R248+0x100], [R12.64], !P6 ;  /* 0x001000000cf87fae */ /* 0x0005e2000f101d56 */
[----:B------:R-:W-:-:S03]  /*d3f0*/  ISETP.LT.OR P6, PT, R68, 0x41, P0 ;  /* 0x000000414400780c */ /* 0x000fc600007c1670 */
[----:B------:R5:W1:Y:S02]  /*d400*/  SHFL.IDX PT, R5, R0, 0x6, 0x181f ;  /* 0x00d81f0000057f89 */ /* 0x000a6400000e0000 */
[----:B------:R-:W-:Y:S01]  /*d410*/  HMMA.16816.F32.BF16 R40, R16, R24, R88 ;  /* 0x000000181028723c */ /* 0x000fe20000041858 */
[----:B---3--:R-:W-:Y:S01]  /*d420*/  IADD3 R14, P1, R14, R246, RZ ;  /* 0x000000f60e0e7210 */ /* 0x008fe20007f3e0ff */
[----:B------:R3:W-:Y:S01]  /*d430*/  LDGSTS.E.BYPASS.LTC128B.128 [R248+0x900], [R6.64], !P2 ;  /* 0x0090000006f87fae */ /* 0x0007e2000d101d56 */
[----:B------:R-:W-:-:S03]  /*d440*/  ISETP.LT.OR P2, PT, R68, 0x31, P0 ;  /* 0x000000314400780c */ /* 0x000fc60000741670 */
[----:B----4-:R-:W-:Y:S01]  /*d450*/  IMAD.X R15, R15, 0x1, R245, P1 ;  /* 0x000000010f0f7824 */ /* 0x010fe200008e06f5 */
[----:B------:R4:W-:Y:S01]  /*d460*/  LDGSTS.E.BYPASS.LTC128B.128 [R248+0x1100], [R20.64], !P4 ;  /* 0x0110000014f87fae */ /* 0x0009e2000e101d56 */
[----:B------:R-:W-:Y:S01]  /*d470*/  ISETP.LT.OR P4, PT, R68, 0x51, P0 ;  /* 0x000000514400780c */ /* 0x000fe20000781670 */
[C---:B------:R-:W-:Y:S07]  /*d480*/  HMMA.16816.F32.BF16 R100, R16.reuse, R76, R60 ;  /* 0x0000004c1064723c */ /* 0x040fee000004183c */
[----:B------:R1:W-:Y:S01]  /*d490*/  LDGSTS.E.BYPASS.LTC128B.128 [R248+0x1900], [R14.64], !P2 ;  /* 0x019000000ef87fae */ /* 0x0003e2000d101d56 */
[----:B------:R-:W-:Y:S01]  /*d4a0*/  LOP3.LUT P2, RZ, R70, 0x4, RZ, 0xc0, !PT ;  /* 0x0000000446ff7812 */ /* 0x000fe2000784c0ff */
[----:B------:R-:W-:Y:S01]  /*d4b0*/  HMMA.16816.F32.BF16 R108, R16, R84, R52 ;  /* 0x00000054106c723c */ /* 0x000fe20000041834 */
[----:B-----5:R-:W-:-:S05]  /*d4c0*/  IMAD.MOV.U32 R0, RZ, RZ, 0x40 ;  /* 0x00000040ff007424 */ /* 0x020fca00078e00ff */
[----:B------:R-:W-:Y:S02]  /*d4d0*/  SEL R0, R0, 0xffffffc0, !P2 ;  /* 0xffffffc000007807 */ /* 0x000fe40005000000 */
[C---:B------:R-:W-:Y:S01]  /*d4e0*/  HMMA.16816.F32.BF16 R96, R16.reuse, R48, R64 ;  /* 0x000000301060723c */ /* 0x040fe20000041840 */
[-C--:B---3--:R-:W-:Y:S02]  /*d4f0*/  IADD3 R6, P1, R36, R246.reuse, RZ ;  /* 0x000000f624067210 */ /* 0x088fe40007f3e0ff */
[----:B------:R-:W-:Y:S02]  /*d500*/  IMAD.IADD R233, R139, 0x1, R0 ;  /* 0x000000018be97824 */ /* 0x000fe400078e0200 */
[----:B------:R-:W-:Y:S01]  /*d510*/  IMAD.IADD R232, R0, 0x1, R238 ;  /* 0x0000000100e87824 */ /* 0x000fe200078e02ee */
[----:B------:R-:W-:Y:S01]  /*d520*/  LOP3.LUT R0, R136, R137, RZ, 0xfc, !PT ;  /* 0x0000008988007212 */ /* 0x000fe200078efcff */
[--C-:B------:R-:W-:Y:S01]  /*d530*/  IMAD.X R7, R37, 0x1, R245.reuse, P1 ;  /* 0x0000000125077824 */ /* 0x100fe200008e06f5 */
[----:B--2---:R-:W-:Y:S01]  /*d540*/  IADD3 R12, P1, R22, R246, RZ ;  /* 0x000000f6160c7210 */ /* 0x004fe20007f3e0ff */
[----:B------:R-:W-:Y:S03]  /*d550*/  HMMA.16816.F32.BF16 R36, R16, R86, R112 ;  /* 0x000000561024723c */ /* 0x000fe60000041870 */
[----:B------:R1:W-:Y:S01]  /*d560*/  LDGSTS.E.BYPASS.LTC128B.128 [R248+0x2100], [R6.64], !P6 ;  /* 0x0210000006f87fae */ /* 0x0003e2000f101d56 */
[----:B------:R-:W-:Y:S01]  /*d570*/  IMAD.X R13, R23, 0x1, R245, P1 ;  /* 0x00000001170d7824 */ /* 0x000fe200008e06f5 */
[----:B------:R-:W-:-:S02]  /*d580*/  ISETP.LT.OR P1, PT, R68, 0x61, P0 ;  /* 0x000000614400780c */ /* 0x000fc40000721670 */
[----:B------:R-:W-:Y:S01]  /*d590*/  PLOP3.LUT P6, PT, PT, PT, UP0, 0x80, 0x0 ;  /* 0x000000000000781c */ /* 0x000fe20003fcf008 */
[C---:B------:R-:W-:Y:S01]  /*d5a0*/  HMMA.16816.F32.BF16 R92, R16.reuse, R28, R92 ;  /* 0x0000001c105c723c */ /* 0x040fe2000004185c */
[----:B------:R2:W-:Y:S07]  /*d5b0*/  LDGSTS.E.BYPASS.LTC128B.128 [R248+0x2900], [R12.64], !P4 ;  /* 0x029000000cf87fae */ /* 0x0005ee000e101d56 */
[C---:B------:R-:W-:Y:S08]  /*d5c0*/  HMMA.16816.F32.BF16 R124, R16.reuse, R82, R124 ;  /* 0x00000052107c723c */ /* 0x040ff0000004187c */
[----:B------:R-:W-:Y:S01]  /*d5d0*/  HMMA.16816.F32.BF16 R216, R16, R78, R128 ;  /* 0x0000004e10d8723c */ /* 0x000fe20000041880 */
[----:B-1----:R-:W-:-:S07]  /*d5e0*/  IADD3 R6, P0, R2, R246, RZ ;  /* 0x000000f602067210 */ /* 0x002fce0007f1e0ff */
[----:B------:R-:W-:Y:S01]  /*d5f0*/  HMMA.16816.F32.BF16 R200, R16, R50, R132 ;  /* 0x0000003210c8723c */ /* 0x000fe20000041884 */
[----:B------:R-:W-:-:S05]  /*d600*/  IMAD.X R7, R5, 0x1, R245, P0 ;  /* 0x0000000105077824 */ /* 0x000fca00000e06f5 */
[----:B------:R1:W-:Y:S02]  /*d610*/  LDGSTS.E.BYPASS.LTC128B.128 [R248+0x3100], [R6.64], !P1 ;  /* 0x0310000006f87fae */ /* 0x0003e4000c901d56 */
[C---:B------:R-:W-:Y:S02]  /*d620*/  HMMA.16816.F32.BF16 R112, R16.reuse, R34, R156 ;  /* 0x000000221070723c */ /* 0x040fe4000004189c */
[----:B----4-:R-:W-:Y:S04]  /*d630*/  LDSM.16.M88.4 R20, [R235+0x9100] ;  /* 0x00910000eb14783b */ /* 0x010fe80000000200 */
[----:B------:R-:W3:Y:S02]  /*d640*/  LDSM.16.M88.4 R72, [R233+0x3900] ;  /* 0x00390000e948783b */ /* 0x000ee40000000200 */
[C---:B------:R-:W-:Y:S02]  /*d650*/  HMMA.16816.F32.BF16 R196, R16.reuse, R30, R160 ;  /* 0x0000001e10c4723c */ /* 0x040fe400000418a0 */
[----:B------:R-:W4:Y:S04]  /*d660*/  LDSM.16.M88.4 R56, [R233+0x5900] ;  /* 0x00590000e938783b */ /* 0x000f280000000200 */
[----:B------:R-:W5:Y:S02]  /*d670*/  LDSM.16.M88.4 R88, [R233+0x6900] ;  /* 0x00690000e958783b */ /* 0x000f640000000200 */
[----:B------:R-:W-:Y:S02]  /*d680*/  HMMA.16816.F32.BF16 R176, R16, R26, R176 ;  /* 0x0000001a10b0723c */ /* 0x000fe400000418b0 */
[----:B------:R-:W1:Y:S04]  /*d690*/  LDSM.16.M88.4 R60, [R233+0x5100] ;  /* 0x00510000e93c783b */ /* 0x000e680000000200 */
[----:B------:R-:W1:Y:S02]  /*d6a0*/  LDSM.16.M88.4 R64, [R233+0x4900] ;  /* 0x00490000e940783b */ /* 0x000e640000000200 */
[C---:B------:R-:W-:Y:S02]  /*d6b0*/  HMMA.16816.F32.BF16 R184, R8.reuse, R84, R184 ;  /* 0x0000005408b8723c */ /* 0x040fe400000418b8 */
[----:B------:R-:W1:Y:S04]  /*d6c0*/  LDSM.16.M88.4 R52, [R233+0x6100] ;  /* 0x00610000e934783b */ /* 0x000e680000000200 */
[----:B------:R-:W1:Y:S02]  /*d6d0*/  LDSM.16.M88.4 R16, [R235+0x7100] ;  /* 0x00710000eb10783b */ /* 0x000e640000000200 */
[C---:B------:R-:W-:Y:S02]  /*d6e0*/  HMMA.16816.F32.BF16 R188, R8.reuse, R80, R188 ;  /* 0x0000005008bc723c */ /* 0x040fe400000418bc */
[----:B------:R-:W1:Y:S04]  /*d6f0*/  LDSM.16.M88.4 R68, [R233+0x4100] ;  /* 0x00410000e944783b */ /* 0x000e680000000200 */
[----:B--2---:R-:W-:Y:S02]  /*d700*/  LDSM.16.M88.4 R12, [R236+0x7100] ;  /* 0x00710000ec0c783b */ /* 0x004fe40000000200 */
[C---:B------:R-:W-:Y:S02]  /*d710*/  HMMA.16816.F32.BF16 R84, R8.reuse, R86, R228 ;  /* 0x000000560854723c */ /* 0x040fe400000418e4 */
[----:B------:R-:W0:Y:S06]  /*d720*/  LDGDEPBAR ;  /* 0x00000000000079af */ /* 0x000e2c0000000000 */
[C---:B------:R-:W-:Y:S08]  /*d730*/  HMMA.16816.F32.BF16 R192, R8.reuse, R76, R152 ;  /* 0x0000004c08c0723c */ /* 0x040ff00000041898 */
[C---:B------:R-:W-:Y:S08]  /*d740*/  HMMA.16816.F32.BF16 R80, R8.reuse, R82, R224 ;  /* 0x000000520850723c */ /* 0x040ff000000418e0 */
[C---:B------:R-:W-:Y:S08]  /*d750*/  HMMA.16816.F32.BF16 R204, R8.reuse, R48, R148 ;  /* 0x0000003008cc723c */ /* 0x040ff00000041894 */
[C---:B------:R-:W-:Y:S08]  /*d760*/  HMMA.16816.F32.BF16 R76, R8.reuse, R78, R172 ;  /* 0x0000004e084c723c */ /* 0x040ff000000418ac */
[C---:B------:R-:W-:Y:S01]  /*d770*/  HMMA.16816.F32.BF16 R152, R8.reuse, R50, R168 ;  /* 0x000000320898723c */ /* 0x040fe200000418a8 */
[----:B------:R-:W-:Y:S07]  /*d780*/  LDSM.16.M88.4 R48, [R232] ;  /* 0x00000000e830783b */ /* 0x000fee0000000200 */
[C---:B------:R-:W-:Y:S08]  /*d790*/  HMMA.16816.F32.BF16 R208, R8.reuse, R32, R144 ;  /* 0x0000002008d0723c */ /* 0x040ff00000041890 */
[C---:B------:R-:W-:Y:S01]  /*d7a0*/  HMMA.16816.F32.BF16 R164, R8.reuse, R34, R164 ;  /* 0x0000002208a4723c */ /* 0x040fe200000418a4 */
[----:B------:R-:W-:Y:S07]  /*d7b0*/  LDSM.16.M88.4 R32, [R232+0x2000] ;  /* 0x00200000e820783b */ /* 0x000fee0000000200 */
[C---:B------:R-:W-:Y:S08]  /*d7c0*/  HMMA.16816.F32.BF16 R212, R8.reuse, R28, R140 ;  /* 0x0000001c08d4723c */ /* 0x040ff0000004188c */
[C---:B------:R-:W-:Y:S08]  /*d7d0*/  HMMA.16816.F32.BF16 R220, R8.reuse, R24, R120 ;  /* 0x0000001808dc723c */ /* 0x040ff00000041878 */
[C---:B------:R-:W-:Y:S01]  /*d7e0*/  HMMA.16816.F32.BF16 R180, R8.reuse, R30, R180 ;  /* 0x0000001e08b4723c */ /* 0x040fe200000418b4 */
[----:B------:R-:W-:Y:S07]  /*d7f0*/  LDSM.16.M88.4 R28, [R232+0x2800] ;  /* 0x00280000e81c783b */ /* 0x000fee0000000200 */
[----:B------:R-:W-:Y:S01]  /*d800*/  HMMA.16816.F32.BF16 R172, R8, R26, R116 ;  /* 0x0000001a08ac723c */ /* 0x000fe20000041874 */
[----:B------:R-:W-:Y:S04]  /*d810*/  LDSM.16.M88.4 R8, [R236+0x9100] ;  /* 0x00910000ec08783b */ /* 0x000fe80000000200 */
[----:B------:R-:W-:Y:S03]  /*d820*/  LDSM.16.M88.4 R24, [R232+0x3000] ;  /* 0x00300000e818783b */ /* 0x000fe60000000200 */
[C---:B---3--:R-:W-:Y:S01]  /*d830*/  HMMA.16816.F32.BF16 R128, R20.reuse, R74, R36 ;  /* 0x0000004a1480723c */ /* 0x048fe20000041824 */
[----:B------:R-:W2:Y:S07]  /*d840*/  LDSM.16.M88.4 R36, [R232+0x1800] ;  /* 0x00180000e824783b */ /* 0x000eae0000000200 */
[C---:B----4-:R-:W-:Y:S01]  /*d850*/  HMMA.16816.F32.BF16 R144, R20.reuse, R56, R44 ;  /* 0x000000381490723c */ /* 0x050fe2000004182c */
[----:B------:R-:W3:Y:S07]  /*d860*/  LDSM.16.M88.4 R44, [R232+0x800] ;  /* 0x00080000e82c783b */ /* 0x000eee0000000200 */
[----:B-----5:R-:W-:Y:S01]  /*d870*/  HMMA.16816.F32.BF16 R132, R20, R88, R40 ;  /* 0x000000581484723c */ /* 0x020fe20000041828 */
[----:B------:R-:W4:Y:S01]  /*d880*/  LDSM.16.M88.4 R40, [R232+0x1000] ;  /* 0x00100000e828783b */ /* 0x000f220000000200 */
[----:B------:R-:W-:-:S06]  /*d890*/  DEPBAR.LE SB0, 0x0 ;  /* 0x000080000000791a */ /* 0x000fcc0000000000 */
[C---:B-1----:R-:W-:Y:S08]  /*d8a0*/  HMMA.16816.F32.BF16 R148, R20.reuse, R60, R96 ;  /* 0x0000003c1494723c */ /* 0x042ff00000041860 */
[C---:B------:R-:W-:Y:S08]  /*d8b0*/  HMMA.16816.F32.BF16 R156, R20.reuse, R64, R100 ;  /* 0x00000040149c723c */ /* 0x040ff00000041864 */
[----:B------:R-:W-:Y:S08]  /*d8c0*/  HMMA.16816.F32.BF16 R140, R20, R52, R92 ;  /* 0x00000034148c723c */ /* 0x000ff0000004185c */
[----:B------:R-:W-:Y:S08]  /*d8d0*/  HMMA.16816.F32.BF16 R96, R16, R74, R84 ;  /* 0x0000004a1060723c */ /* 0x000ff00000041854 */
[C---:B------:R-:W-:Y:S08]  /*d8e0*/  HMMA.16816.F32.BF16 R168, R20.reuse, R72, R108 ;  /* 0x0000004814a8723c */ /* 0x040ff0000004186c */
[C---:B------:R-:W-:Y:S08]  /*d8f0*/  HMMA.16816.F32.BF16 R160, R20.reuse, R68, R104 ;  /* 0x0000004414a0723c */ /* 0x040ff00000041868 */
        /* <DEDUP_REMOVED lines=19> */
[C---:B--2---:R-:W-:Y:S08]  /*da30*/  HMMA.16816.F32.BF16 R164, R8.reuse, R36, R148 ;  /* 0x0000002408a4723c */ /* 0x044ff00000041894 */
[C---:B------:R-:W-:Y:S08]  /*da40*/  HMMA.16816.F32.BF16 R168, R8.reuse, R48, R168 ;  /* 0x0000003008a8723c */ /* 0x040ff000000418a8 */
[C---:B------:R-:W-:Y:S08]  /*da50*/  HMMA.16816.F32.BF16 R128, R8.reuse, R50, R128 ;  /* 0x000000320880723c */ /* 0x040ff00000041880 */
[----:B------:R-:W-:Y:S08]  /*da60*/  HMMA.16816.F32.BF16 R148, R8, R38, R116 ;  /* 0x000000260894723c */ /* 0x000ff00000041874 */
[C---:B------:R-:W-:Y:S08]  /*da70*/  HMMA.16816.F32.BF16 R100, R12.reuse, R48, R100 ;  /* 0x000000300c64723c */ /* 0x040ff00000041864 */
[C---:B------:R-:W-:Y:S08]  /*da80*/  HMMA.16816.F32.BF16 R96, R12.reuse, R50, R96 ;  /* 0x000000320c60723c */ /* 0x040ff00000041860 */
[C---:B------:R-:W-:Y:S08]  /*da90*/  HMMA.16816.F32.BF16 R72, R12.reuse, R36, R72 ;  /* 0x000000240c48723c */ /* 0x040ff00000041848 */
[----:B------:R-:W-:Y:S08]  /*daa0*/  HMMA.16816.F32.BF16 R68, R12, R38, R68 ;  /* 0x000000260c44723c */ /* 0x000ff00000041844 */
[C---:B---3--:R-:W-:Y:S08]  /*dab0*/  HMMA.16816.F32.BF16 R160, R8.reuse, R44, R160 ;  /* 0x0000002c08a0723c */ /* 0x048ff000000418a0 */
[C---:B------:R-:W-:Y:S08]  /*dac0*/  HMMA.16816.F32.BF16 R124, R8.reuse, R46, R124 ;  /* 0x0000002e087c723c */ /* 0x040ff0000004187c */
[C---:B------:R-:W-:Y:S08]  /*dad0*/  HMMA.16816.F32.BF16 R172, R8.reuse, R24, R132 ;  /* 0x0000001808ac723c */ /* 0x040ff00000041884 */
[----:B------:R-:W-:Y:S08]  /*dae0*/  HMMA.16816.F32.BF16 R104, R8, R26, R104 ;  /* 0x0000001a0868723c */ /* 0x000ff00000041868 */
[C---:B------:R-:W-:Y:S08]  /*daf0*/  HMMA.16816.F32.BF16 R92, R12.reuse, R44, R92 ;  /* 0x0000002c0c5c723c */ /* 0x040ff0000004185c */
[C---:B------:R-:W-:Y:S08]  /*db00*/  HMMA.16816.F32.BF16 R48, R12.reuse, R46, R84 ;  /* 0x0000002e0c30723c */ /* 0x040ff00000041854 */
[----:B------:R-:W-:Y:S07]  /*db10*/  HMMA.16816.F32.BF16 R36, R12, R24, R20 ;  /* 0x000000180c24723c */ /* 0x000fee0000041814 */
[----:B------:R-:W-:Y:S01]  /*db20*/  P2R R20, PR, RZ, 0x40 ;  /* 0x00000040ff147803 */ /* 0x000fe20000000000 */
[C---:B----4-:R-:W-:Y:S08]  /*db30*/  HMMA.16816.F32.BF16 R156, R8.reuse, R40, R156 ;  /* 0x00000028089c723c */ /* 0x050ff0000004189c */
        /* <DEDUP_REMOVED lines=14> */
[----:B------:R-:W-:Y:S01]  /*dc20*/  IMAD.U32 R2, RZ, RZ, UR17 ;  /* 0x00000011ff027e24 */ /* 0x000fe2000f8e00ff */
[----:B------:R-:W-:Y:S01]  /*dc30*/  ISETP.NE.AND P6, PT, R252, 0x1, PT ;  /* 0x00000001fc00780c */ /* 0x000fe20003fc5270 */
        /* <DEDUP_REMOVED lines=37> */
[----:B------:R-:W-:Y:S01]  /*de90*/  SHFL.IDX PT, R5, R5, 0x6, 0x181f ;  /* 0x00d81f0005057f89 */ /* 0x000fe200000e0000 */
[----:B---3--:R-:W-:-:S03]  /*dea0*/  IMAD.X R9, R9, 0x1, R245, P1 ;  /* 0x0000000109097824 */ /* 0x008fc600008e06f5 */
[----:B------:R-:W1:Y:S01]  /*deb0*/  SHFL.IDX PT, R19, R2, 0x3, 0x181f ;  /* 0x00781f0002137f89 */ /* 0x000e6200000e0000 */
[----:B----4-:R-:W-:Y:S01]  /*dec0*/  IMAD.X R7, R11, 0x1, R245, P0 ;  /* 0x000000010b077824 */ /* 0x010fe200000e06f5 */
[-C--:B------:R-:W-:Y:S02]  /*ded0*/  IADD3 R14, P0, R10, R246.reuse, RZ ;  /* 0x000000f60a0e7210 */ /* 0x080fe40007f1e0ff */
[----:B------:R-:W2:Y:S01]  /*dee0*/  SHFL.IDX PT, R18, R2, 0x4, 0x181f ;  /* 0x00981f0002127f89 */ /* 0x000ea200000e0000 */
[----:B-----5:R-:W-:-:S03]  /*def0*/  IADD3 R12, P4, R12, R246, RZ ;  /* 0x000000f60c0c7210 */ /* 0x020fc60007f9e0ff */
[----:B------:R-:W3:Y:S01]  /*df00*/  SHFL.IDX PT, R17, R2, 0x5, 0x181f ;  /* 0x00b81f0002117f89 */ /* 0x000ee200000e0000 */
[----:B------:R-:W-:-:S03]  /*df10*/  IADD3 R10, P2, R13, R246, RZ ;  /* 0x000000f60d0a7210 */ /* 0x000fc60007f5e0ff */
[----:B------:R-:W4:Y:S01]  /*df20*/  SHFL.IDX PT, R2, R2, 0x6, 0x181f ;  /* 0x00d81f0002027f89 */ /* 0x000f2200000e0000 */
[----:B------:R-:W-:-:S03]  /*df30*/  IMAD.X R15, R15, 0x1, R245, P0 ;  /* 0x000000010f0f7824 */ /* 0x000fc600000e06f5 */
        /* <DEDUP_REMOVED lines=13> */
.L_x_132:
[----:B------:R-:W-:Y:S01]  /*e010*/  LOP3.LUT R2, R138, 0xffffffe0, RZ, 0xc0, !PT ;  /* 0xffffffe08a027812 */ /* 0x000fe200078ec0ff */
[----:B-1----:R-:W-:Y:S01]  /*e020*/  IMAD.MOV.U32 R6, RZ, RZ, -0x2 ;  /* 0xfffffffeff067424 */ /* 0x002fe200078e00ff */
[----:B------:R-:W-:Y:S01]  /*e030*/  STL [R1+0x34], R241 ;  /* 0x000034f101007387 */ /* 0x000fe20000100800 */
[----:B------:R-:W-:Y:S02]  /*e040*/  SHF.L.U32 R228, R0, 0x1, RZ ;  /* 0x0000000100e47819 */ /* 0x000fe400000006ff */
[----:B------:R-:W-:Y:S01]  /*e050*/  IMAD.IADD R2, R247, 0x1, -R2 ;  /* 0x00000001f7027824 */ /* 0x000fe200078e0a02 */
[----:B------:R-:W-:Y:S02]  /*e060*/  STL [R1+0x30], R240 ;  /* 0x000030f001007387 */ /* 0x000fe40000100800 */
[----:B------:R-:W-:-:S02]  /*e070*/  IMAD R229, R4, 0x2, R228 ;  /* 0x0000000204e57824 */ /* 0x000fc400078e02e4 */
[----:B------:R-:W-:Y:S01]  /*e080*/  SHF.R.S32.HI R5, RZ, 0x1f, R2 ;  /* 0x0000001fff057819 */ /* 0x000fe20000011402 */
[----:B------:R-:W-:Y:S01]  /*e090*/  STL [R1+0x2c], R239 ;  /* 0x00002cef01007387 */ /* 0x000fe20000100800 */
[----:B------:R-:W-:Y:S02]  /*e0a0*/  IMAD R231, R3, 0x2, R228 ;  /* 0x0000000203e77824 */ /* 0x000fe400078e02e4 */
[----:B------:R-:W-:Y:S01]  /*e0b0*/  LEA.HI R5, R5, R2, RZ, 0x2 ;  /* 0x0000000205057211 */ /* 0x000fe200078f10ff */
[----:B------:R1:W-:Y:S01]  /*e0c0*/  STL [R1+0x28], R238 ;  /* 0x000028ee01007387 */ /* 0x0003e20000100800 */
[----:B------:R-:W-:Y:S02]  /*e0d0*/  IMAD R230, R3, 0x2, R229 ;  /* 0x0000000203e67824 */ /* 0x000fe400078e02e5 */
[----:B------:R-:W-:Y:S01]  /*e0e0*/  LOP3.LUT R5, R5, 0x7ffffffc, RZ, 0xc0, !PT ;  /* 0x7ffffffc05057812 */ /* 0x000fe200078ec0ff */
[----:B------:R-:W-:Y:S04]  /*e0f0*/  STL [R1+0x24], R237 ;  /* 0x000024ed01007387 */ /* 0x000fe80000100800 */
[----:B------:R-:W-:Y:S01]  /*e100*/  IMAD.IADD R2, R2, 0x1, -R5 ;  /* 0x0000000102027824 */ /* 0x000fe200078e0a05 */
[----:B------:R-:W-:Y:S03]  /*e110*/  STL [R1+0x20], R236 ;  /* 0x000020ec01007387 */ /* 0x000fe60000100800 */
[----:B------:R-:W-:Y:S01]  /*e120*/  IMAD R2, R2, R6, UR11 ;  /* 0x0000000b02027e24 */ /* 0x000fe2000f8e0206 */
[----:B------:R-:W-:Y:S04]  /*e130*/  STL [R1+0x1c], R235 ;  /* 0x00001ceb01007387 */ /* 0x000fe80000100800 */
[C---:B------:R-:W-:Y:S01]  /*e140*/  ISETP.GT.AND P0, PT, R2.reuse, RZ, PT ;  /* 0x000000ff0200720c */ /* 0x040fe20003f04270 */
[----:B------:R-:W-:Y:S01]  /*e150*/  STL [R1+0x18], R234 ;  /* 0x000018ea01007387 */ /* 0x000fe20000100800 */
[----:B------:R-:W-:-:S02]  /*e160*/  ISETP.GT.AND P1, PT, R2, 0x1, PT ;  /* 0x000000010200780c */ /* 0x000fc40003f24270 */
[----:B------:R-:W-:Y:S01]  /*e170*/  ISETP.GT.AND P2, PT, R2, 0x8, PT ;  /* 0x000000080200780c */ /* 0x000fe20003f44270 */
[----:B------:R-:W-:Y:S01]  /*e180*/  STL [R1+0x14], R233 ;  /* 0x000014e901007387 */ /* 0x000fe20000100800 */
[----:B------:R-:W-:Y:S02]  /*e190*/  FSEL R10, R100, -INF , P0 ;  /* 0xff800000640a7808 */ /* 0x000fe40000000000 */
[----:B------:R-:W-:Y:S01]  /*e1a0*/  FSEL R29, R101, -INF , P1 ;  /* 0xff800000651d7808 */ /* 0x000fe20000800000 */
[----:B------:R2:W-:Y:S01]  /*e1b0*/  STL [R1+0x10], R232 ;  /* 0x000010e801007387 */ /* 0x0005e20000100800 */
[----:B------:R-:W-:Y:S02]  /*e1c0*/  FSEL R16, R170, -INF , P0 ;  /* 0xff800000aa107808 */ /* 0x000fe40000000000 */
[----:B------:R-:W-:Y:S01]  /*e1d0*/  FSEL R12, R168, -INF , P0 ;  /* 0xff800000a80c7808 */ /* 0x000fe20000000000 */
[----:B------:R-:W-:Y:S01]  /*e1e0*/  STL [R1+0xc], R139 ;  /* 0x00000c8b01007387 */ /* 0x000fe20000100800 */
[----:B------:R-:W-:-:S02]  /*e1f0*/  FSEL R32, R102, -INF , P0 ;  /* 0xff80000066207808 */ /* 0x000fc40000000000 */
[----:B------:R-:W-:Y:S01]  /*e200*/  FSEL R13, R169, -INF , P1 ;  /* 0xff800000a90d7808 */ /* 0x000fe20000800000 */
[----:B------:R-:W0:Y:S01]  /*e210*/  LDGDEPBAR ;  /* 0x00000000000079af */ /* 0x000e220000000000 */
[----:B------:R-:W-:Y:S02]  /*e220*/  ISETP.GT.AND P0, PT, R2, 0x9, PT ;  /* 0x000000090200780c */ /* 0x000fe40003f04270 */
[----:B------:R-:W-:Y:S02]  /*e230*/  FSEL R30, R96, -INF , P2 ;  /* 0xff800000601e7808 */ /* 0x000fe40001000000 */
[----:B------:R-:W-:Y:S02]  /*e240*/  FMNMX.FTZ R5, R10, R29, !PT ;  /* 0x0000001d0a057209 */ /* 0x000fe40007810000 */
[----:B------:R-:W-:Y:S02]  /*e250*/  FSEL R17, R171, -INF , P1 ;  /* 0xff800000ab117808 */ /* 0x000fe40000800000 */
[----:B------:R-:W-:-:S02]  /*e260*/  FSEL R33, R103, -INF , P1 ;  /* 0xff80000067217808 */ /* 0x000fc40000800000 */
[----:B------:R-:W-:Y:S02]  /*e270*/  FSEL R14, R128, -INF , P2 ;  /* 0xff800000800e7808 */ /* 0x000fe40001000000 */
[----:B------:R-:W-:Y:S02]  /*e280*/  ISETP.GT.AND P1, PT, R2, 0x10, PT ;  /* 0x000000100200780c */ /* 0x000fe40003f24270 */
[----:B------:R-:W-:Y:S02]  /*e290*/  FSEL R31, R97, -INF , P0 ;  /* 0xff800000611f7808 */ /* 0x000fe40000000000 */
[----:B------:R-:W-:Y:S02]  /*e2a0*/  FMNMX.FTZ R6, R12, R13, !PT ;  /* 0x0000000d0c067209 */ /* 0x000fe40007810000 */
[----:B------:R-:W-:Y:S02]  /*e2b0*/  FMNMX.FTZ R5, R30, R5, !PT ;  /* 0x000000051e057209 */ /* 0x000fe40007810000 */
[----:B------:R-:W-:-:S02]  /*e2c0*/  FSEL R18, R130, -INF , P2 ;  /* 0xff80000082127808 */ /* 0x000fc40001000000 */
[----:B------:R-:W-:Y:S02]  /*e2d0*/  FSEL R34, R98, -INF , P2 ;  /* 0xff80000062227808 */ /* 0x000fe40001000000 */
[----:B------:R-:W-:Y:S02]  /*e2e0*/  FSEL R15, R129, -INF , P0 ;  /* 0xff800000810f7808 */ /* 0x000fe40000000000 */
[----:B------:R-:W-:Y:S02]  /*e2f0*/  ISETP.GT.AND P2, PT, R2, 0x11, PT ;  /* 0x000000110200780c */ /* 0x000fe40003f44270 */
[----:B------:R-:W-:Y:S02]  /*e300*/  FSEL R89, R92, -INF , P1 ;  /* 0xff8000005c597808 */ /* 0x000fe40000800000 */
[----:B------:R-:W-:Y:S02]  /*e310*/  FMNMX.FTZ R6, R14, R6, !PT ;  /* 0x000000060e067209 */ /* 0x000fe40007810000 */
[----:B------:R-:W-:-:S02]  /*e320*/  FMNMX.FTZ R5, R31, R5, !PT ;  /* 0x000000051f057209 */ /* 0x000fc40007810000 */
[----:B------:R-:W-:Y:S02]  /*e330*/  FSEL R28, R131, -INF , P0 ;  /* 0xff800000831c7808 */ /* 0x000fe40000000000 */
[----:B------:R-:W-:Y:S02]  /*e340*/  FSEL R35, R99, -INF , P0 ;  /* 0xff80000063237808 */ /* 0x000fe40000000000 */
[----:B------:R-:W-:Y:S02]  /*e350*/  ISETP.GT.AND P0, PT, R2, 0x18, PT ;  /* 0x000000180200780c */ /* 0x000fe40003f04270 */
[----:B------:R-:W-:Y:S02]  /*e360*/  FSEL R40, R160, -INF , P1 ;  /* 0xff800000a0287808 */ /* 0x000fe40000800000 */
[----:B------:R-:W-:Y:S02]  /*e370*/  FSEL R90, R93, -INF , P2 ;  /* 0xff8000005d5a7808 */ /* 0x000fe40001000000 */
[----:B------:R-:W-:-:S02]  /*e380*/  FMNMX.FTZ R6, R15, R6, !PT ;  /* 0x000000060f067209 */ /* 0x000fc40007810000 */
[----:B------:R-:W-:Y:S02]  /*e390*/  FMNMX.FTZ R5, R89, R5, !PT ;  /* 0x0000000559057209 */ /* 0x000fe40007810000 */
[----:B------:R-:W-:Y:S02]  /*e3a0*/  FSEL R85, R162, -INF , P1 ;  /* 0xff800000a2557808 */ /* 0x000fe40000800000 */
[----:B------:R-:W-:Y:S02]  /*e3b0*/  FSEL R97, R94, -INF , P1 ;  /* 0xff8000005e617808 */ /* 0x000fe40000800000 */
[----:B------:R-:W-:Y:S02]  /*e3c0*/  ISETP.GT.AND P1, PT, R2, 0x19, PT ;  /* 0x000000190200780c */ /* 0x000fe40003f24270 */
[----:B------:R-:W-:Y:S02]  /*e3d0*/  FSEL R87, R126, -INF , P0 ;  /* 0xff8000007e577808 */ /* 0x000fe40000000000 */
[----:B------:R-:W-:-:S02]  /*e3e0*/  FSEL R80, R124, -INF , P0 ;  /* 0xff8000007c507808 */ /* 0x000fc40000000000 */
[----:B------:R-:W-:Y:S02]  /*e3f0*/  FSEL R117, R50, -INF , P0 ;  /* 0xff80000032757808 */ /* 0x000fe40000000000 */
[----:B------:R-:W-:Y:S02]  /*e400*/  FSEL R91, R48, -INF , P0 ;  /* 0xff800000305b7808 */ /* 0x000fe40000000000 */
[----:B------:R-:W-:Y:S02]  /*e410*/  FSEL R41, R161, -INF , P2 ;  /* 0xff800000a1297808 */ /* 0x000fe40001000000 */
[----:B------:R-:W-:Y:S02]  /*e420*/  ISETP.GT.AND P0, PT, R2, 0x21, PT ;  /* 0x000000210200780c */ /* 0x000fe40003f04270 */
        /* <DEDUP_REMOVED lines=8> */
[C---:B------:R-:W-:Y:S02]  /*e4b0*/  ISETP.GT.AND P2, PT, R2.reuse, 0x20, PT ;  /* 0x000000200200780c */ /* 0x040fe40003f44270 */
[----:B------:R-:W-:Y:S02]  /*e4c0*/  FSEL R125, R159, -INF , P0 ;  /* 0xff8000009f7d7808 */ /* 0x000fe40000000000 */
[----:B------:R-:W-:Y:S02]  /*e4d0*/  FSEL R121, R157, -INF , P0 ;  /* 0xff8000009d797808 */ /* 0x000fe40000000000 */
[----:B------:R-:W-:Y:S02]  /*e4e0*/  ISETP.GT.AND P1, PT, R2, 0x28, PT ;  /* 0x000000280200780c */ /* 0x000fe40003f24270 */
[----:B------:R-:W-:Y:S02]  /*e4f0*/  FSEL R133, R47, -INF , P0 ;  /* 0xff8000002f857808 */ /* 0x000fe40000000000 */
[----:B------:R-:W-:-:S02]  /*e500*/  FSEL R129, R45, -INF , P0 ;  /* 0xff8000002d817808 */ /* 0x000fc40000000000 */
[----:B------:R-:W-:Y:S02]  /*e510*/  FMNMX.FTZ R6, R41, R6, !PT ;  /* 0x0000000629067209 */ /* 0x000fe40007810000 */
[----:B------:R-:W-:Y:S02]  /*e520*/  FMNMX.FTZ R5, R91, R5, !PT ;  /* 0x000000055b057209 */ /* 0x000fe40007810000 */
[----:B------:R-:W-:Y:S02]  /*e530*/  ISETP.GT.AND P0, PT, R2, 0x30, PT ;  /* 0x000000300200780c */ /* 0x000fe40003f04270 */
[----:B------:R-:W-:Y:S02]  /*e540*/  FSEL R120, R156, -INF , P2 ;  /* 0xff8000009c787808 */ /* 0x000fe40001000000 */
[----:B------:R-:W-:Y:S02]  /*e550*/  FSEL R119, R44, -INF , P2 ;  /* 0xff8000002c777808 */ /* 0x000fe40001000000 */
[----:B------:R-:W-:-:S02]  /*e560*/  FSEL R126, R154, -INF , P1 ;  /* 0xff8000009a7e7808 */ /* 0x000fc40000800000 */
[----:B------:R-:W-:Y:S02]  /*e570*/  FMNMX.FTZ R6, R80, R6, !PT ;  /* 0x0000000650067209 */ /* 0x000fe40007810000 */
[----:B------:R-:W-:Y:S02]  /*e580*/  FMNMX.FTZ R5, R96, R5, !PT ;  /* 0x0000000560057209 */ /* 0x000fe40007810000 */
[----:B------:R-:W-:Y:S02]  /*e590*/  FSEL R156, R166, -INF , P0 ;  /* 0xff800000a69c7808 */ /* 0x000fe40000000000 */
[----:B------:R-:W-:Y:S02]  /*e5a0*/  FSEL R154, R164, -INF , P0 ;  /* 0xff800000a49a7808 */ /* 0x000fe40000000000 */
[----:B------:R-:W-:Y:S02]  /*e5b0*/  FSEL R159, R74, -INF , P0 ;  /* 0xff8000004a9f7808 */ /* 0x000fe40000000000 */
[----:B------:R-:W-:-:S02]  /*e5c0*/  FSEL R131, R72, -INF , P0 ;  /* 0xff80000048837808 */ /* 0x000fc40000000000 */
[----:B------:R-:W-:Y:S02]  /*e5d0*/  ISETP.GT.AND P0, PT, R2, 0x40, PT ;  /* 0x000000400200780c */ /* 0x000fe40003f04270 */
[----:B------:R-:W-:Y:S02]  /*e5e0*/  FMNMX.FTZ R6, R84, R6, !PT ;  /* 0x0000000654067209 */ /* 0x000fe40007810000 */
        /* <DEDUP_REMOVED lines=9> */
[----:B------:R-:W-:-:S02]  /*e680*/  ISETP.GT.AND P4, PT, R2, 0x29, PT ;  /* 0x000000290200780c */ /* 0x000fc40003f84270 */
[C---:B------:R-:W-:Y:S02]  /*e690*/  ISETP.GT.AND P1, PT, R2.reuse, 0x39, PT ;  /* 0x000000390200780c */ /* 0x040fe40003f24270 */
        /* <DEDUP_REMOVED lines=17> */
[C---:B------:R-:W-:Y:S02]  /*e7b0*/  ISETP.GT.AND P2, PT, R2.reuse, 0x31, PT ;  /* 0x000000310200780c */ /* 0x040fe40003f44270 */
[C---:B------:R-:W-:Y:S02]  /*e7c0*/  ISETP.GT.AND P1, PT, R2.reuse, 0x50, PT ;  /* 0x000000500200780c */ /* 0x040fe40003f24270 */
[----:B------:R-:W-:Y:S02]  /*e7d0*/  ISETP.GT.AND P0, PT, R2, 0x59, PT ;  /* 0x000000590200780c */ /* 0x000fe40003f04270 */
[----:B------:R-:W-:Y:S02]  /*e7e0*/  FMNMX.FTZ R7, R28, R7, !PT ;  /* 0x000000071c077209 */ /* 0x000fe40007810000 */
        /* <DEDUP_REMOVED lines=8> */
[----:B------:R-:W-:Y:S02]  /*e870*/  FSEL R152, R73, -INF , P2 ;  /* 0xff80000049987808 */ /* 0x000fe40001000000 */
        /* <DEDUP_REMOVED lines=31> */
[----:B--2---:R-:W-:Y:S02]  /*ea70*/  FSEL R232, R38, -INF , P0 ;  /* 0xff80000026e87808 */ /* 0x004fe40000000000 */
[----:B------:R-:W-:Y:S02]  /*ea80*/  FSEL R234, R36, -INF , P0 ;  /* 0xff80000024ea7808 */ /* 0x000fe40000000000 */
[----:B------:R-:W-:Y:S02]  /*ea90*/  FMNMX.FTZ R7, R86, R7, !PT ;  /* 0x0000000756077209 */ /* 0x000fe40007810000 */
[----:B------:R-:W-:-:S02]  /*eaa0*/  ISETP.GT.AND P4, PT, R2, 0x48, PT ;  /* 0x000000480200780c */ /* 0x000fc40003f84270 */
[C---:B------:R-:W-:Y:S02]  /*eab0*/  ISETP.GT.AND P2, PT, R2.reuse, 0x61, PT ;  /* 0x000000610200780c */ /* 0x040fe40003f44270 */
[C---:B------:R-:W-:Y:S02]  /*eac0*/  ISETP.GT.AND P1, PT, R2.reuse, 0x68, PT ;  /* 0x000000680200780c */ /* 0x040fe40003f24270 */
[----:B------:R-:W-:Y:S02]  /*ead0*/  ISETP.GT.AND P0, PT, R2, 0x69, PT ;  /* 0x000000690200780c */ /* 0x000fe40003f04270 */
        /* <DEDUP_REMOVED lines=13> */
[----:B------:R-:W-:Y:S02]  /*ebb0*/  FSEL R180, R145, -INF , P6 ;  /* 0xff80000091b47808 */ /* 0x000fe40003000000 */
[----:B------:R-:W-:-:S02]  /*ebc0*/  FSEL R145, R60, -INF , P4 ;  /* 0xff8000003c917808 */ /* 0x000fc40002000000 */
[----:B------:R-:W-:Y:S02]  /*ebd0*/  FMNMX.FTZ R2, R170, R2, !PT ;  /* 0x00000002aa027209 */ /* 0x000fe40007810000 */
[----:B------:R-:W-:Y:S02]  /*ebe0*/  FMNMX.FTZ R5, R146, R5, !PT ;  /* 0x0000000592057209 */ /* 0x000fe40007810000 */
[----:B------:R-:W-:Y:S02]  /*ebf0*/  FMNMX.FTZ R6, R126, R6, !PT ;  /* 0x000000067e067209 */ /* 0x000fe40007810000 */
[----:B------:R-:W-:Y:S02]  /*ec00*/  FSEL R171, R112, -INF , P4 ;  /* 0xff80000070ab7808 */ /* 0x000fe40002000000 */
        /* <DEDUP_REMOVED lines=23> */
[----:B------:R-:W-:Y:S02]  /*ed80*/  FSEL R192, R37, -INF , P2 ;  /* 0xff80000025c07808 */ /* 0x000fe40001000000 */
[----:B------:R-:W-:Y:S02]  /*ed90*/  FMNMX.FTZ R2, R210, R2, !PT ;  /* 0x00000002d2027209 */ /* 0x000fe40007810000 */
[----:B------:R-:W-:-:S02]  /*eda0*/  FMNMX.FTZ R5, R234, R5, !PT ;  /* 0x00000005ea057209 */ /* 0x000fc40007810000 */
[----:B------:R-:W-:Y:S02]  /*edb0*/  FSEL R183, R114, -INF , P4 ;  /* 0xff80000072b77808 */ /* 0x000fe40002000000 */
[----:B------:R-:W-:Y:S02]  /*edc0*/  FMNMX.FTZ R6, R184, R6, !PT ;  /* 0x00000006b8067209 */ /* 0x000fe40007810000 */
[----:B------:R-:W-:Y:S02]  /*edd0*/  FMNMX.FTZ R7, R117, R7, !PT ;  /* 0x0000000775077209 */ /* 0x000fe40007810000 */
[----:B------:R-:W-:Y:S02]  /*ede0*/  FSEL R197, R173, -INF , P2 ;  /* 0xff800000adc57808 */ /* 0x000fe40001000000 */
[----:B------:R-:W-:Y:S02]  /*edf0*/  FSEL R233, R24, -INF , P1 ;  /* 0xff80000018e97808 */ /* 0x000fe40000800000 */
[----:B------:R-:W-:-:S02]  /*ee00*/  FMNMX.FTZ R2, R204, R2, !PT ;  /* 0x00000002cc027209 */ /* 0x000fc40007810000 */
[----:B------:R-:W-:Y:S02]  /*ee10*/  FMNMX.FTZ R5, R192, R5, !PT ;  /* 0x00000005c0057209 */ /* 0x000fe40007810000 */
        /* <DEDUP_REMOVED lines=9> */
[----:B------:R-:W-:Y:S02]  /*eeb0*/  FMNMX.FTZ R2, R166, R2, !PT ;  /* 0x00000002a6027209 */ /* 0x000fe40007810000 */
[----:B------:R-:W-:-:S02]  /*eec0*/  FMNMX.FTZ R5, R198, R5, !PT ;  /* 0x00000005c6057209 */ /* 0x000fc40007810000 */
[----:B------:R-:W-:Y:S02]  /*eed0*/  FMNMX.FTZ R6, R218, R6, !PT ;  /* 0x00000006da067209 */ /* 0x000fe40007810000 */
[----:B------:R-:W-:Y:S01]  /*eee0*/  FMNMX.FTZ R7, R133, R7, !PT ;  /* 0x0000000785077209 */ /* 0x000fe20007810000 */
[----:B------:R-:W1:Y:S01]  /*eef0*/  SHFL.BFLY PT, R9, R5, 0x2, 0x1f ;  /* 0x0c401f0005097f89 */ /* 0x000e6200000e0000 */
[----:B------:R-:W-:Y:S02]  /*ef00*/  FMNMX.FTZ R2, R160, R2, !PT ;  /* 0x00000002a0027209 */ /* 0x000fe40007810000 */
[----:B------:R-:W-:Y:S02]  /*ef10*/  FMNMX.FTZ R6, R221, R6, !PT ;  /* 0x00000006dd067209 */ /* 0x000fe40007810000 */
[----:B------:R-:W-:Y:S01]  /*ef20*/  FMNMX.FTZ R7, R134, R7, !PT ;  /* 0x0000000786077209 */ /* 0x000fe20007810000 */
[----:B------:R-:W2:Y:S01]  /*ef30*/  SHFL.BFLY PT, R8, R2, 0x2, 0x1f ;  /* 0x0c401f0002087f89 */ /* 0x000ea200000e0000 */
        /* <DEDUP_REMOVED lines=11> */
[----:B------:R-:W-:Y:S02]  /*eff0*/  FMNMX.FTZ R6, R173, R6, !PT ;  /* 0x00000006ad067209 */ /* 0x000fe40007810000 */
[----:B------:R-:W-:-:S02]  /*f000*/  FMNMX.FTZ R7, R169, R7, !PT ;  /* 0x00000007a9077209 */ /* 0x000fc40007810000 */
[----:B-1----:R-:W-:Y:S02]  /*f010*/  FMNMX.FTZ R5, R5, R9, !PT ;  /* 0x0000000905057209 */ /* 0x002fe40007810000 */
[----:B------:R-:W-:Y:S02]  /*f020*/  FMNMX.FTZ R6, R172, R6, !PT ;  /* 0x00000006ac067209 */ /* 0x000fe40007810000 */
[----:B------:R-:W-:Y:S01]  /*f030*/  FSEL R186, R67, -INF , P6 ;  /* 0xff80000043ba7808 */ /* 0x000fe20003000000 */
[----:B------:R-:W1:Y:S01]  /*f040*/  SHFL.BFLY PT, R137, R5, 0x1, 0x1f ;  /* 0x0c201f0005897f89 */ /* 0x000e6200000e0000 */
[----:B------:R-:W-:Y:S02]  /*f050*/  FMNMX.FTZ R7, R187, R7, !PT ;  /* 0x00000007bb077209 */ /* 0x000fe40007810000 */
[----:B--2---:R-:W-:Y:S01]  /*f060*/  FMNMX.FTZ R2, R2, R8, !PT ;  /* 0x0000000802027209 */ /* 0x004fe20007810000 */
[----:B------:R-:W2:Y:S01]  /*f070*/  SHFL.BFLY PT, R9, R6, 0x2, 0x1f ;  /* 0x0c401f0006097f89 */ /* 0x000ea200000e0000 */
[----:B------:R-:W-:-:S02]  /*f080*/  FSEL R201, R62, -INF , P4 ;  /* 0xff8000003ec97808 */ /* 0x000fc40002000000 */
[----:B------:R-:W-:Y:S01]  /*f090*/  FMNMX.FTZ R7, R186, R7, !PT ;  /* 0x00000007ba077209 */ /* 0x000fe20007810000 */
[----:B------:R-:W3:Y:S01]  /*f0a0*/  SHFL.BFLY PT, R135, R2, 0x1, 0x1f ;  /* 0x0c201f0002877f89 */ /* 0x000ee200000e0000 */
[----:B------:R-:W-:Y:S02]  /*f0b0*/  FSEL R203, R39, -INF , P2 ;  /* 0xff80000027cb7808 */ /* 0x000fe40001000000 */
[----:B------:R-:W-:Y:S01]  /*f0c0*/  FMNMX.FTZ R7, R201, R7, !PT ;  /* 0x00000007c9077209 */ /* 0x000fe20007810000 */
[----:B------:R-:W-:Y:S01]  /*f0d0*/  LDSM.16.MT88.4 R36, [R230+0x100] ;  /* 0x00010000e624783b */ /* 0x000fe20000004200 */
[----:B------:R-:W-:Y:S02]  /*f0e0*/  FSEL R161, R26, -INF , P1 ;  /* 0xff8000001aa17808 */ /* 0x000fe40000800000 */
[----:B------:R-:W-:Y:S02]  /*f0f0*/  FMNMX.FTZ R7, R202, R7, !PT ;  /* 0x00000007ca077209 */ /* 0x000fe40007810000 */
[----:B------:R-:W-:-:S02]  /*f100*/  FSEL R237, R27, -INF , P0 ;  /* 0xff8000001bed7808 */ /* 0x000fc40000000000 */
[----:B------:R-:W-:Y:S01]  /*f110*/  FMNMX.FTZ R7, R252, R7, !PT ;  /* 0x00000007fc077209 */ /* 0x000fe20007810000 */
[----:B------:R-:W-:Y:S01]  /*f120*/  LDSM.16.MT88.4 R24, [R229+0x100] ;  /* 0x00010000e518783b */ /* 0x000fe20000004200 */
[----:B------:R-:W-:Y:S02]  /*f130*/  ISETP.NE.AND P6, PT, R20, RZ, PT ;  /* 0x000000ff1400720c */ /* 0x000fe40003fc5270 */
[----:B------:R-:W-:Y:S01]  /*f140*/  FMNMX.FTZ R7, R191, R7, !PT ;  /* 0x00000007bf077209 */ /* 0x000fe20007810000 */
[----:B------:R-:W-:Y:S01]  /*f150*/  LDSM.16.MT88.4 R20, [R228+0x100] ;  /* 0x00010000e414783b */ /* 0x000fe20000004200 */
[----:B-1----:R-:W-:Y:S02]  /*f160*/  FMNMX.FTZ R137, R5, R137, !PT ;  /* 0x0000008905897209 */ /* 0x002fe40007810000 */
[----:B------:R-:W-:Y:S02]  /*f170*/  FMNMX.FTZ R7, R190, R7, !PT ;  /* 0x00000007be077209 */ /* 0x000fe40007810000 */
[----:B--2---:R-:W-:-:S02]  /*f180*/  FMNMX.FTZ R9, R6, R9, !PT ;  /* 0x0000000906097209 */ /* 0x004fc40007810000 */
[----:B------:R-:W-:Y:S01]  /*f190*/  FMNMX.FTZ R5, R193, R7, !PT ;  /* 0x00000007c1057209 */ /* 0x000fe20007810000 */
[C---:B------:R-:W-:Y:S01]  /*f1a0*/  FMUL.FTZ R7, R137.reuse, c[0x0][0x2d0] ;  /* 0x0000b40089077a20 */ /* 0x040fe20000410000 */
[----:B---3--:R-:W-:Y:S01]  /*f1b0*/  FMNMX.FTZ R135, R2, R135, !PT ;  /* 0x0000008702877209 */ /* 0x008fe20007810000 */
[----:B------:R-:W-:Y:S01]  /*f1c0*/  SHFL.BFLY PT, R11, R9, 0x1, 0x1f ;  /* 0x0c201f00090b7f89 */ /* 0x000fe200000e0000 */
[----:B------:R-:W-:Y:S02]  /*f1d0*/  FMNMX.FTZ R2, R232, R5, !PT ;  /* 0x00000005e8027209 */ /* 0x000fe40007810000 */
[----:B------:R-:W-:Y:S01]  /*f1e0*/  FSETP.NEU.FTZ.AND P2, PT, R137, -INF , PT ;  /* 0xff8000008900780b */ /* 0x000fe20003f5d000 */
[----:B------:R-:W-:Y:S01]  /*f1f0*/  FMUL.FTZ R6, R135, c[0x0][0x2d0] ;  /* 0x0000b40087067a20 */ /* 0x000fe20000410000 */
[----:B------:R-:W-:Y:S02]  /*f200*/  FMNMX.FTZ R2, R203, R2, !PT ;  /* 0x00000002cb027209 */ /* 0x000fe40007810000 */
[----:B------:R-:W-:-:S02]  /*f210*/  FSEL R7, R7, RZ, P2 ;  /* 0x000000ff07077208 */ /* 0x000fc40001000000 */
[----:B------:R-:W-:Y:S02]  /*f220*/  FMNMX.FTZ R8, R161, R2, !PT ;  /* 0x00000002a1087209 */ /* 0x000fe40007810000 */
[----:B------:R-:W-:Y:S01]  /*f230*/  FSETP.NEU.FTZ.AND P1, PT, R135, -INF , PT ;  /* 0xff8000008700780b */ /* 0x000fe20003f3d000 */
[----:B------:R-:W-:Y:S01]  /*f240*/  FFMA.FTZ R2, R10, c[0x0][0x2d0], -R7 ;  /* 0x0000b4000a027a23 */ /* 0x000fe20000010807 */
[----:B------:R-:W-:Y:S02]  /*f250*/  FMNMX.FTZ R8, R237, R8, !PT ;  /* 0x00000008ed087209 */ /* 0x000fe40007810000 */
[----:B------:R-:W-:Y:S01]  /*f260*/  FSEL R6, R6, RZ, P1 ;  /* 0x000000ff06067208 */ /* 0x000fe20000800000 */
[----:B------:R1:W-:Y:S02]  /*f270*/  MUFU.EX2 R165, R2 ;  /* 0x0000000200a57308 */ /* 0x0003e40000000800 */
[----:B------:R-:W2:Y:S02]  /*f280*/  SHFL.BFLY PT, R10, R8, 0x2, 0x1f ;  /* 0x0c401f00080a7f89 */ /* 0x000ea400000e0000 */
[----:B------:R-:W-:-:S04]  /*f290*/  FFMA.FTZ R5, R13, c[0x0][0x2d0], -R6 ;  /* 0x0000b4000d057a23 */ /* 0x000fc80000010806 */
[----:B------:R-:W-:Y:S01]  /*f2a0*/  MUFU.EX2 R194, R5 ;  /* 0x0000000500c27308 */ /* 0x000fe20000000800 */
[----:B-1----:R-:W-:-:S07]  /*f2b0*/  FFMA.FTZ R2, R12, c[0x0][0x2d0], -R6 ;  /* 0x0000b4000c027a23 */ /* 0x002fce0000010806 */
[----:B------:R1:W-:Y:S01]  /*f2c0*/  MUFU.EX2 R162, R2 ;  /* 0x0000000200a27308 */ /* 0x0003e20000000800 */
[----:B--2---:R-:W-:Y:S02]  /*f2d0*/  FMNMX.FTZ R8, R8, R10, !PT ;  /* 0x0000000a08087209 */ /* 0x004fe40007810000 */
[----:B-1----:R-:W-:Y:S01]  /*f2e0*/  FMNMX.FTZ R2, R11, R9, !PT ;  /* 0x000000090b027209 */ /* 0x002fe20007810000 */
[----:B------:R-:W-:-:S03]  /*f2f0*/  FFMA.FTZ R9, R14, c[0x0][0x2d0], -R6 ;  /* 0x0000b4000e097a23 */ /* 0x000fc60000010806 */
[C---:B------:R-:W-:Y:S01]  /*f300*/  FSETP.NEU.FTZ.AND P0, PT, R2.reuse, -INF , PT ;  /* 0xff8000000200780b */ /* 0x040fe20003f1d000 */
[----:B------:R-:W-:Y:S01]  /*f310*/  FMUL.FTZ R5, R2, c[0x0][0x2d0] ;  /* 0x0000b40002057a20 */ /* 0x000fe20000410000 */
[----:B------:R1:W-:Y:S04]  /*f320*/  MUFU.EX2 R189, R9 ;  /* 0x0000000900bd7308 */ /* 0x0003e80000000800 */
[----:B------:R-:W-:-:S05]  /*f330*/  FSEL R5, R5, RZ, P0 ;  /* 0x000000ff05057208 */ /* 0x000fca0000000000 */
[----:B------:R-:W-:-:S04]  /*f340*/  FFMA.FTZ R0, R17, c[0x0][0x2d0], -R5 ;  /* 0x0000b40011007a23 */ /* 0x000fc80000010805 */
[----:B------:R2:W-:Y:S01]  /*f350*/  MUFU.EX2 R206, R0 ;  /* 0x0000000000ce7308 */ /* 0x0005e20000000800 */
[----:B-1----:R-:W-:-:S07]  /*f360*/  FFMA.FTZ R9, R15, c[0x0][0x2d0], -R6 ;  /* 0x0000b4000f097a23 */ /* 0x002fce0000010806 */
[----:B------:R1:W3:Y:S01]  /*f370*/  MUFU.EX2 R241, R9 ;  /* 0x0000000900f17308 */ /* 0x0002e20000000800 */
[----:B--2---:R-:W-:-:S07]  /*f380*/  FFMA.FTZ R0, R18, c[0x0][0x2d0], -R5 ;  /* 0x0000b40012007a23 */ /* 0x004fce0000010805 */
[----:B------:R2:W-:Y:S01]  /*f390*/  MUFU.EX2 R177, R0 ;  /* 0x0000000000b17308 */ /* 0x0005e20000000800 */
[--C-:B-1----:R-:W-:Y:S01]  /*f3a0*/  FFMA.FTZ R9, R16, c[0x0][0x2d0], -R5.reuse ;  /* 0x0000b40010097a23 */ /* 0x102fe20000010805 */
[----:B---3--:R-:W-:Y:S01]  /*f3b0*/  F2FP.BF16.PACK_AB R10, R241, R189 ;  /* 0x000000bdf10a723e */ /* 0x008fe200000010ff */
[----:B------:R-:W-:Y:S05]  /*f3c0*/  LDSM.16.MT88.4 R16, [R231+0x100] ;  /* 0x00010000e710783b */ /* 0x000fea0000004200 */
[----:B------:R1:W-:Y:S01]  /*f3d0*/  MUFU.EX2 R167, R9 ;  /* 0x0000000900a77308 */ /* 0x0003e20000000800 */
[----:B--2---:R-:W-:-:S07]  /*f3e0*/  FFMA.FTZ R0, R28, c[0x0][0x2d0], -R5 ;  /* 0x0000b4001c007a23 */ /* 0x004fce0000010805 */
[----:B------:R2:W3:Y:S01]  /*f3f0*/  MUFU.EX2 R205, R0 ;  /* 0x0000000000cd7308 */ /* 0x0004e20000000800 */
[----:B-1----:R-:W1:Y:S01]  /*f400*/  SHFL.BFLY PT, R9, R8, 0x1, 0x1f ;  /* 0x0c201f0008097f89 */ /* 0x002e6200000e0000 */
[----:B--2---:R-:W-:Y:S01]  /*f410*/  FFMA.FTZ R0, R29, c[0x0][0x2d0], -R7 ;  /* 0x0000b4001d007a23 */ /* 0x004fe20000010807 */
[----:B---3--:R-:W-:-:S05]  /*f420*/  F2FP.BF16.PACK_AB R11, R205, R177 ;  /* 0x000000b1cd0b723e */ /* 0x008fca00000010ff */
[----:B------:R2:W3:Y:S01]  /*f430*/  MUFU.EX2 R139, R0 ;  /* 0x00000000008b7308 */ /* 0x0004e20000000800 */
[----:B-1----:R-:W-:Y:S02]  /*f440*/  FMNMX.FTZ R136, R8, R9, !PT ;  /* 0x0000000908887209 */ /* 0x002fe40007810000 */
[----:B------:R-:W-:Y:S02]  /*f450*/  F2FP.BF16.PACK_AB R8, R194, R162 ;  /* 0x000000a2c208723e */ /* 0x000fe400000010ff */
[C---:B------:R-:W-:Y:S01]  /*f460*/  FSETP.NEU.FTZ.AND P0, PT, R136.reuse, -INF , PT ;  /* 0xff8000008800780b */ /* 0x040fe20003f1d000 */
[----:B------:R-:W-:Y:S01]  /*f470*/  FMUL.FTZ R3, R136, c[0x0][0x2d0] ;  /* 0x0000b40088037a20 */ /* 0x000fe20000410000 */
[----:B------:R-:W-:Y:S01]  /*f480*/  F2FP.BF16.PACK_AB R9, R206, R167 ;  /* 0x000000a7ce09723e */ /* 0x000fe200000010ff */
[----:B--2---:R-:W-:Y:S01]  /*f490*/  FFMA.FTZ R0, R30, c[0x0][0x2d0], -R7 ;  /* 0x0000b4001e007a23 */ /* 0x004fe20000010807 */
[----:B---3--:R-:W-:-:S03]  /*f4a0*/  F2FP.BF16.PACK_AB R12, R139, R165 ;  /* 0x000000a58b0c723e */ /* 0x008fc600000010ff */
[----:B------:R1:W-:Y:S02]  /*f4b0*/  MUFU.EX2 R235, R0 ;  /* 0x0000000000eb7308 */ /* 0x0003e40000000800 */
[C---:B------:R-:W-:Y:S08]  /*f4c0*/  HMMA.16816.F32.BF16 R68, R8.reuse, R20, RZ ;  /* 0x000000140844723c */ /* 0x040ff000000418ff */
        /* <DEDUP_REMOVED lines=10> */
[----:B------:R1:W-:Y:S03]  /*f570*/  MUFU.EX2 R247, R3 ;  /* 0x0000000300f77308 */ /* 0x0003e60000000800 */
[C---:B------:R-:W-:Y:S08]  /*f580*/  HMMA.16816.F32.BF16 R52, R8.reuse, R24, RZ ;  /* 0x000000180834723c */ /* 0x040ff000000418ff */
[----:B------:R-:W-:Y:S01]  /*f590*/  HMMA.16816.F32.BF16 R48, R8, R26, RZ ;  /* 0x0000001a0830723c */ /* 0x000fe200000418ff */
[----:B-1----:R-:W-:-:S04]  /*f5a0*/  FFMA.FTZ R3, R33, c[0x0][0x2d0], -R0 ;  /* 0x0000b40021037a23 */ /* 0x002fc80000010800 */
        /* <DEDUP_REMOVED lines=12> */
[----:B-1----:R-:W-:-:S04]  /*f670*/  FFMA.FTZ R3, R41, c[0x0][0x2d0], -R6 ;  /* 0x0000b40029037a23 */ /* 0x002fc80000010806 */
[----:B------:R1:W2:Y:S03]  /*f680*/  MUFU.EX2 R196, R3 ;  /* 0x0000000300c47308 */ /* 0x0002a60000000800 */
[----:B------:R-:W-:Y:S01]  /*f690*/  HMMA.16816.F32.BF16 R104, R12, R18, RZ ;  /* 0x000000120c68723c */ /* 0x000fe200000418ff */
[----:B------:R-:W-:Y:S07]  /*f6a0*/  LDSM.16.MT88.4 R16, [R229+0x900] ;  /* 0x00090000e510783b */ /* 0x000fee0000004200 */
[----:B------:R-:W-:Y:S01]  /*f6b0*/  HMMA.16816.F32.BF16 R40, R8, R38, RZ ;  /* 0x000000260828723c */ /* 0x000fe200000418ff */
[----:B-1----:R-:W-:-:S07]  /*f6c0*/  FFMA.FTZ R3, R80, c[0x0][0x2d0], -R6 ;  /* 0x0000b40050037a23 */ /* 0x002fce0000010806 */
[C---:B------:R-:W-:Y:S01]  /*f6d0*/  HMMA.16816.F32.BF16 R72, R12.reuse, R24, RZ ;  /* 0x000000180c48723c */ /* 0x040fe200000418ff */
[----:B--2---:R-:W-:Y:S01]  /*f6e0*/  F2FP.BF16.PACK_AB R8, R196, R179 ;  /* 0x000000b3c408723e */ /* 0x004fe200000010ff */
[----:B------:R1:W-:Y:S06]  /*f6f0*/  MUFU.EX2 R236, R3 ;  /* 0x0000000300ec7308 */ /* 0x0003ec0000000800 */
[C---:B------:R-:W-:Y:S01]  /*f700*/  HMMA.16816.F32.BF16 R80, R12.reuse, R20, RZ ;  /* 0x000000140c50723c */ /* 0x040fe200000418ff */
[----:B------:R-:W2:Y:S07]  /*f710*/  LDSM.16.MT88.4 R20, [R228+0x900] ;  /* 0x00090000e414783b */ /* 0x000eae0000004200 */
[----:B------:R-:W-:Y:S01]  /*f720*/  HMMA.16816.F32.BF16 R112, R12, R26, RZ ;  /* 0x0000001a0c70723c */ /* 0x000fe200000418ff */
[----:B-1----:R-:W-:-:S04]  /*f730*/  FFMA.FTZ R3, R84, c[0x0][0x2d0], -R6 ;  /* 0x0000b40054037a23 */ /* 0x002fc80000010806 */
[----:B------:R1:W3:Y:S03]  /*f740*/  MUFU.EX2 R188, R3 ;  /* 0x0000000300bc7308 */ /* 0x0002e60000000800 */
[C---:B------:R-:W-:Y:S08]  /*f750*/  HMMA.16816.F32.BF16 R24, R12.reuse, R36, RZ ;  /* 0x000000240c18723c */ /* 0x040ff000000418ff */
[----:B------:R-:W-:Y:S01]  /*f760*/  HMMA.16816.F32.BF16 R100, R12, R38, RZ ;  /* 0x000000260c64723c */ /* 0x000fe200000418ff */
[----:B------:R-:W-:Y:S01]  /*f770*/  LDSM.16.MT88.4 R12, [R228+0x1100] ;  /* 0x00110000e40c783b */ /* 0x000fe20000004200 */
[----:B-1----:R-:W-:Y:S01]  /*f780*/  FFMA.FTZ R3, R85, c[0x0][0x2d0], -R5 ;  /* 0x0000b40055037a23 */ /* 0x002fe20000010805 */
[----:B---3--:R-:W-:-:S03]  /*f790*/  F2FP.BF16.PACK_AB R10, R188, R236 ;  /* 0x000000ecbc0a723e */ /* 0x008fc600000010ff */
        /* <DEDUP_REMOVED lines=18> */
[C---:B------:R-:W-:Y:S01]  /*f8c0*/  HMMA.16816.F32.BF16 R60, R8.reuse, R18, R48 ;  /* 0x00000012083c723c */ /* 0x040fe20000041830 */
[----:B------:R1:W-:Y:S07]  /*f8d0*/  MUFU.EX2 R223, R3 ;  /* 0x0000000300df7308 */ /* 0x0003ee0000000800 */
[C---:B------:R-:W-:Y:S08]  /*f8e0*/  HMMA.16816.F32.BF16 R88, R8.reuse, R28, R44 ;  /* 0x0000001c0858723c */ /* 0x040ff0000004182c */
[----:B------:R-:W-:Y:S01]  /*f8f0*/  HMMA.16816.F32.BF16 R44, R8, R30, R40 ;  /* 0x0000001e082c723c */ /* 0x000fe20000041828 */
[----:B-1----:R-:W-:-:S04]  /*f900*/  FFMA.FTZ R3, R96, c[0x0][0x2d0], -R7 ;  /* 0x0000b40060037a23 */ /* 0x002fc80000010807 */
[----:B------:R1:W3:Y:S02]  /*f910*/  MUFU.EX2 R224, R3 ;  /* 0x0000000300e07308 */ /* 0x0002e40000000800 */
[----:B-1----:R-:W-:Y:S02]  /*f920*/  FFMA.FTZ R3, R97, c[0x0][0x2d0], -R0 ;  /* 0x0000b40061037a23 */ /* 0x002fe40000010800 */
[----:B------:R-:W-:Y:S04]  /*f930*/  HMMA.16816.F32.BF16 R96, R8, R16, R52 ;  /* 0x000000100860723c */ /* 0x000fe80000041834 */
[----:B------:R1:W-:Y:S03]  /*f940*/  MUFU.EX2 R215, R3 ;  /* 0x0000000300d77308 */ /* 0x0003e60000000800 */
[----:B--2---:R-:W-:-:S02]  /*f950*/  F2FP.BF16.PACK_AB R8, R225, R226 ;  /* 0x000000e2e108723e */ /* 0x004fc400000010ff */
[----:B---3--:R-:W-:Y:S01]  /*f960*/  F2FP.BF16.PACK_AB R10, R224, R223 ;  /* 0x000000dfe00a723e */ /* 0x008fe200000010ff */
[----:B-1----:R-:W-:Y:S01]  /*f970*/  FFMA.FTZ R3, R116, c[0x0][0x2d0], -R0 ;  /* 0x0000b40074037a23 */ /* 0x002fe20000010800 */
[----:B------:R-:W-:-:S03]  /*f980*/  MOV R116, R211 ;  /* 0x000000d300747202 */ /* 0x000fc60000000f00 */
        /* <DEDUP_REMOVED lines=12> */
[C---:B------:R-:W-:Y:S07]  /*fa50*/  HMMA.16816.F32.BF16 R72, R8.reuse, R16, R72 ;  /* 0x000000100848723c */ /* 0x040fee0000041848 */
[----:B------:R-:W-:Y:S01]  /*fa60*/  IMAD.MOV.U32 R17, RZ, RZ, R116 ;  /* 0x000000ffff117224 */ /* 0x000fe200078e0074 */
[----:B------:R-:W-:Y:S01]  /*fa70*/  MOV R116, R203 ;  /* 0x000000cb00747202 */ /* 0x000fe20000000f00 */
[----:B------:R-:W-:Y:S01]  /*fa80*/  HMMA.16816.F32.BF16 R48, R8, R20, R80 ;  /* 0x000000140830723c */ /* 0x000fe20000041850 */
[----:B------:R-:W-:-:S02]  /*fa90*/  IMAD.MOV.U32 R16, RZ, RZ, R4 ;  /* 0x000000ffff107224 */ /* 0x000fc400078e0004 */
[----:B-1----:R-:W-:Y:S02]  /*faa0*/  FFMA.FTZ R3, R120, c[0x0][0x2d0], -R6 ;  /* 0x0000b40078037a23 */ /* 0x002fe40000010806 */
[----:B------:R-:W-:Y:S02]  /*fab0*/  IMAD.MOV.U32 R120, RZ, RZ, R195 ;  /* 0x000000ffff787224 */ /* 0x000fe400078e00c3 */
[----:B------:R1:W-:Y:S01]  /*fac0*/  MUFU.EX2 R213, R3 ;  /* 0x0000000300d57308 */ /* 0x0003e20000000800 */
[C---:B------:R-:W-:Y:S01]  /*fad0*/  HMMA.16816.F32.BF16 R80, R8.reuse, R28, R24 ;  /* 0x0000001c0850723c */ /* 0x040fe20000041818 */
[----:B------:R-:W-:Y:S01]  /*fae0*/  IMAD.MOV.U32 R4, RZ, RZ, R192 ;  /* 0x000000ffff047224 */ /* 0x000fe200078e00c0 */
[----:B------:R-:W-:Y:S05]  /*faf0*/  LDSM.16.MT88.4 R24, [R229+0x1100] ;  /* 0x00110000e518783b */ /* 0x000fea0000004200 */
[----:B------:R-:W-:Y:S01]  /*fb00*/  IMAD.MOV.U32 R29, RZ, RZ, R193 ;  /* 0x000000ffff1d7224 */ /* 0x000fe200078e00c1 */
[----:B------:R-:W-:Y:S01]  /*fb10*/  HMMA.16816.F32.BF16 R36, R8, R34, R104 ;  /* 0x000000220824723c */ /* 0x000fe20000041868 */
[----:B-1----:R-:W-:-:S07]  /*fb20*/  FFMA.FTZ R3, R121, c[0x0][0x2d0], -R6 ;  /* 0x0000b40079037a23 */ /* 0x002fce0000010806 */
[C---:B------:R-:W-:Y:S01]  /*fb30*/  HMMA.16816.F32.BF16 R56, R8.reuse, R18, R112 ;  /* 0x000000120838723c */ /* 0x040fe20000041870 */
[----:B------:R-:W-:Y:S01]  /*fb40*/  IMAD.MOV.U32 R121, RZ, RZ, R196 ;  /* 0x000000ffff797224 */ /* 0x000fe200078e00c4 */
[----:B------:R-:W-:Y:S01]  /*fb50*/  MOV R105, R188 ;  /* 0x000000bc00697202 */ /* 0x000fe20000000f00 */
[----:B------:R1:W2:Y:S01]  /*fb60*/  MUFU.EX2 R214, R3 ;  /* 0x0000000300d67308 */ /* 0x0002a20000000800 */
[----:B------:R-:W-:Y:S01]  /*fb70*/  IMAD.MOV.U32 R106, RZ, RZ, R191 ;  /* 0x000000ffff6a7224 */ /* 0x000fe200078e00bf */
[----:B------:R-:W-:Y:S01]  /*fb80*/  MOV R107, R17 ;  /* 0x00000011006b7202 */ /* 0x000fe20000000f00 */
[----:B------:R-:W-:Y:S02]  /*fb90*/  IMAD.MOV.U32 R104, RZ, RZ, R189 ;  /* 0x000000ffff687224 */ /* 0x000fe400078e00bd */
[----:B------:R-:W-:Y:S01]  /*fba0*/  IMAD.MOV.U32 R114, RZ, RZ, R190 ;  /* 0x000000ffff727224 */ /* 0x000fe200078e00be */
[C---:B------:R-:W-:Y:S01]  /*fbb0*/  HMMA.16816.F32.BF16 R40, R8.reuse, R22, R92 ;  /* 0x000000160828723c */ /* 0x040fe2000004185c */
[----:B------:R-:W3:Y:S07]  /*fbc0*/  LDSM.16.MT88.4 R20, [R231+0x1100] ;  /* 0x00110000e714783b */ /* 0x000eee0000004200 */
[----:B------:R-:W-:Y:S01]  /*fbd0*/  HMMA.16816.F32.BF16 R52, R8, R32, R76 ;  /* 0x000000200834723c */ /* 0x000fe2000004184c */
[----:B------:R-:W4:Y:S01]  /*fbe0*/  LDSM.16.MT88.4 R32, [R230+0x1100] ;  /* 0x00110000e620783b */ /* 0x000f220000004200 */
[----:B-1----:R-:W-:-:S02]  /*fbf0*/  FFMA.FTZ R3, R122, c[0x0][0x2d0], -R6 ;  /* 0x0000b4007a037a23 */ /* 0x002fc40000010806 */
[----:B------:R-:W-:Y:S02]  /*fc00*/  IMAD.MOV.U32 R122, RZ, RZ, R200 ;  /* 0x000000ffff7a7224 */ /* 0x000fe400078e00c8 */
[----:B------:R1:W-:Y:S02]  /*fc10*/  MUFU.EX2 R212, R3 ;  /* 0x0000000300d47308 */ /* 0x0003e40000000800 */
[----:B------:R-:W-:Y:S07]  /*fc20*/  HMMA.16816.F32.BF16 R64, R8, R30, R100 ;  /* 0x0000001e0840723c */ /* 0x000fee0000041864 */
[----:B--2---:R-:W-:Y:S01]  /*fc30*/  F2FP.BF16.PACK_AB R8, R214, R213 ;  /* 0x000000d5d608723e */ /* 0x004fe200000010ff */
[----:B-1----:R-:W-:-:S02]  /*fc40*/  FFMA.FTZ R3, R123, c[0x0][0x2d0], -R6 ;  /* 0x0000b4007b037a23 */ /* 0x002fc40000010806 */
        /* <DEDUP_REMOVED lines=8> */
[----:B------:R1:W2:Y:S01]  /*fcd0*/  MUFU.EX2 R205, R3 ;  /* 0x0000000300cd7308 */ /* 0x0002a20000000800 */
[----:B------:R-:W-:Y:S01]  /*fce0*/  LDSM.16.MT88.4 R16, [R228+0x1900] ;  /* 0x00190000e410783b */ /* 0x000fe20000004200 */
[----:B-1----:R-:W-:Y:S01]  /*fcf0*/  FFMA.FTZ R3, R126, c[0x0][0x2d0], -R5 ;  /* 0x0000b4007e037a23 */ /* 0x002fe20000010805 */
[----:B--2---:R-:W-:Y:S01]  /*fd00*/  F2FP.BF16.PACK_AB R9, R205, R206 ;  /* 0x000000cecd09723e */ /* 0x004fe200000010ff */
[----:B------:R-:W-:-:S04]  /*fd10*/  IMAD.MOV.U32 R126, RZ, RZ, R204 ;  /* 0x000000ffff7e7224 */ /* 0x000fc800078e00cc */
[----:B------:R1:W-:Y:S02]  /*fd20*/  MUFU.EX2 R204, R3 ;  /* 0x0000000300cc7308 */ /* 0x0003e40000000800 */
[----:B-1----:R-:W-:Y:S01]  /*fd30*/  FFMA.FTZ R3, R127, c[0x0][0x2d0], -R5 ;  /* 0x0000b4007f037a23 */ /* 0x002fe20000010805 */
[----:B------:R-:W-:Y:S02]  /*fd40*/  MOV R127, R117 ;  /* 0x00000075007f7202 */ /* 0x000fe40000000f00 */
[----:B------:R-:W-:-:S03]  /*fd50*/  MOV R117, R197 ;  /* 0x000000c500757202 */ /* 0x000fc60000000f00 */
[----:B------:R1:W2:Y:S02]  /*fd60*/  MUFU.EX2 R203, R3 ;  /* 0x0000000300cb7308 */ /* 0x0002a40000000800 */
[----:B-1----:R-:W-:Y:S01]  /*fd70*/  FFMA.FTZ R3, R129, c[0x0][0x2d0], -R7 ;  /* 0x0000b40081037a23 */ /* 0x002fe20000010807 */
[----:B--2---:R-:W-:Y:S01]  /*fd80*/  F2FP.BF16.PACK_AB R11, R203, R204 ;  /* 0x000000cccb0b723e */ /* 0x004fe200000010ff */
[----:B------:R-:W-:-:S04]  /*fd90*/  IMAD.MOV.U32 R129, RZ, RZ, R105 ;  /* 0x000000ffff817224 */ /* 0x000fc800078e0069 */
[----:B------:R1:W2:Y:S02]  /*fda0*/  MUFU.EX2 R200, R3 ;  /* 0x0000000300c87308 */ /* 0x0002a40000000800 */
[C---:B---3--:R-:W-:Y:S08]  /*fdb0*/  HMMA.16816.F32.BF16 R76, R8.reuse, R22, R68 ;  /* 0x00000016084c723c */ /* 0x048ff00000041844 */
[----:B------:R-:W-:Y:S01]  /*fdc0*/  HMMA.16816.F32.BF16 R68, R8, R26, R60 ;  /* 0x0000001a0844723c */ /* 0x000fe2000004183c */
[----:B-1----:R-:W-:-:S02]  /*fdd0*/  FFMA.FTZ R3, R128, c[0x0][0x2d0], -R7 ;  /* 0x0000b40080037a23 */ /* 0x002fc40000010807 */
[----:B------:R-:W-:Y:S02]  /*fde0*/  IMAD.MOV.U32 R128, RZ, RZ, R107 ;  /* 0x000000ffff807224 */ /* 0x000fe400078e006b */
[----:B------:R1:W-:Y:S03]  /*fdf0*/  MUFU.EX2 R199, R3 ;  /* 0x0000000300c77308 */ /* 0x0003e60000000800 */
[C---:B------:R-:W-:Y:S08]  /*fe00*/  HMMA.16816.F32.BF16 R140, R8.reuse, R12, R140 ;  /* 0x0000000c088c723c */ /* 0x040ff0000004188c */
[----:B------:R-:W-:Y:S01]  /*fe10*/  HMMA.16816.F32.BF16 R108, R8, R20, R108 ;  /* 0x00000014086c723c */ /* 0x000fe2000004186c */
[----:B-1----:R-:W-:-:S07]  /*fe20*/  FFMA.FTZ R3, R130, c[0x0][0x2d0], -R7 ;  /* 0x0000b40082037a23 */ /* 0x002fce0000010807 */
[----:B------:R-:W-:Y:S01]  /*fe30*/  HMMA.16816.F32.BF16 R96, R8, R24, R96 ;  /* 0x000000180860723c */ /* 0x000fe20000041860 */
[----:B------:R-:W-:Y:S01]  /*fe40*/  IMAD.MOV.U32 R130, RZ, RZ, R125 ;  /* 0x000000ffff827224 */ /* 0x000fe200078e007d */
[----:B------:R1:W3:Y:S01]  /*fe50*/  MUFU.EX2 R198, R3 ;  /* 0x0000000300c67308 */ /* 0x0002e20000000800 */
[----:B------:R-:W-:-:S05]  /*fe60*/  IMAD.MOV.U32 R125, RZ, RZ, R177 ;  /* 0x000000ffff7d7224 */ /* 0x000fca00078e00b1 */
[C---:B----4-:R-:W-:Y:S08]  /*fe70*/  HMMA.16816.F32.BF16 R92, R8.reuse, R32, R88 ;  /* 0x00000020085c723c */ /* 0x050ff00000041858 */
[----:B------:R-:W-:Y:S01]  /*fe80*/  HMMA.16816.F32.BF16 R84, R8, R14, R84 ;  /* 0x0000000e0854723c */ /* 0x000fe20000041854 */
[----:B-1----:R-:W-:Y:S02]  /*fe90*/  FFMA.FTZ R3, R131, c[0x0][0x2d0], -R7 ;  /* 0x0000b40083037a23 */ /* 0x002fe40000010807 */
[----:B------:R-:W-:-:S02]  /*fea0*/  IMAD.MOV.U32 R131, RZ, RZ, R161 ;  /* 0x000000ffff837224 */ /* 0x000fc400078e00a1 */
[----:B------:R1:W-:Y:S03]  /*feb0*/  MUFU.EX2 R197, R3 ;  /* 0x0000000300c57308 */ /* 0x0003e60000000800 */
[----:B------:R-:W-:Y:S07]  /*fec0*/  HMMA.16816.F32.BF16 R60, R8, R34, R44 ;  /* 0x00000022083c723c */ /* 0x000fee000004182c */
[----:B--2---:R-:W-:-:S02]  /*fed0*/  F2FP.BF16.PACK_AB R8, R200, R251 ;  /* 0x000000fbc808723e */ /* 0x004fc400000010ff */
[----:B---3--:R-:W-:Y:S01]  /*fee0*/  F2FP.BF16.PACK_AB R10, R198, R199 ;  /* 0x000000c7c60a723e */ /* 0x008fe200000010ff */
[----:B-1----:R-:W-:-:S04]  /*fef0*/  FFMA.FTZ R3, R132, c[0x0][0x2d0], -R0 ;  /* 0x0000b40084037a23 */ /* 0x002fc80000010800 */
[----:B------:R1:W-:Y:S02]  /*ff00*/  MUFU.EX2 R252, R3 ;  /* 0x0000000300fc7308 */ /* 0x0003e40000000800 */
[----:B-1----:R-:W-:-:S06]  /*ff10*/  FFMA.FTZ R3, R133, c[0x0][0x2d0], -R0 ;  /* 0x0000b40085037a23 */ /* 0x002fcc0000010800 */
[----:B------:R1:W2:Y:S02]  /*ff20*/  MUFU.EX2 R196, R3 ;  /* 0x0000000300c47308 */ /* 0x0002a40000000800 */
[----:B-1----:R-:W-:Y:S01]  /*ff30*/  FFMA.FTZ R3, R134, c[0x0][0x2d0], -R0 ;  /* 0x0000b40086037a23 */ /* 0x002fe20000010800 */
[----:B--2---:R-:W-:-:S05]  /*ff40*/  F2FP.BF16.PACK_AB R9, R196, R252 ;  /* 0x000000fcc409723e */ /* 0x004fca00000010ff */
[----:B------:R1:W-:Y:S02]  /*ff50*/  MUFU.EX2 R195, R3 ;  /* 0x0000000300c37308 */ /* 0x0003e40000000800 */
[----:B-1----:R-:W-:Y:S02]  /*ff60*/  FFMA.FTZ R3, R153, c[0x0][0x2d0], -R0 ;  /* 0x0000b40099037a23 */ /* 0x002fe40000010800 */
[----:B------:R-:W-:-:S04]  /*ff70*/  IMAD.MOV.U32 R153, RZ, RZ, R118 ;  /* 0x000000ffff997224 */ /* 0x000fc800078e0076 */
[----:B------:R1:W2:Y:S01]  /*ff80*/  MUFU.EX2 R193, R3 ;  /* 0x0000000300c17308 */ /* 0x0002a20000000800 */
[----:B------:R-:W-:Y:S02]  /*ff90*/  IMAD.MOV.U32 R118, RZ, RZ, R166 ;  /* 0x000000ffff767224 */ /* 0x000fe400078e00a6 */
[--C-:B-1----:R-:W-:Y:S01]  /*ffa0*/  FFMA.FTZ R3, R152, c[0x0][0x2d0], -R7.reuse ;  /* 0x0000b40098037a23 */ /* 0x102fe20000010807 */
[----:B------:R-:W-:Y:S02]  /*ffb0*/  MOV R152, R194 ;  /* 0x000000c200987202 */ /* 0x000fe40000000f00 */
[----:B--2---:R-:W-:Y:S02]  /*ffc0*/  F2FP.BF16.PACK_AB R11, R193, R195 ;  /* 0x000000c3c10b723e */ /* 0x004fe400000010ff */
[----:B------:R1:W-:Y:S05]  /*ffd0*/  MUFU.EX2 R194, R3 ;  /* 0x0000000300c27308 */ /* 0x0003ea0000000800 */
[C---:B------:R-:W-:Y:S08]  /*ffe0*/  HMMA.16816.F32.BF16 R48, R8.reuse, R12, R48 ;  /* 0x0000000c0830723c */ /* 0x040ff00000041830 */
[----:B------:R-:W-:Y:S01]  /*fff0*/  HMMA.16816.F32.BF16 R44, R8, R14, R40 ;  /* 0x0000000e082c723c */ /* 0x000fe20000041828 */
[----:B------:R-:W-:Y:S01]  /*10000*/  LDSM.16.MT88.4 R12, [R231+0x1900] ;  /* 0x00190000e70c783b */ /* 0x000fe20000004200 */
[----:B-1----:R-:W-:-:S04]  /*10010*/  FFMA.FTZ R3, R138, c[0x0][0x2d0], -R7 ;  /* 0x0000b4008a037a23 */ /* 0x002fc80000010807 */
[----:B------:R1:W-:Y:S02]  /*10020*/  MUFU.EX2 R192, R3 ;  /* 0x0000000300c07308 */ /* 0x0003e40000000800 */
[C---:B------:R-:W-:Y:S08]  /*10030*/  HMMA.16816.F32.BF16 R56, R8.reuse, R26, R56 ;  /* 0x0000001a0838723c */ /* 0x040ff00000041838 */
[----:B------:R-:W-:Y:S01]  /*10040*/  HMMA.16816.F32.BF16 R88, R8, R32, R80 ;  /* 0x000000200858723c */ /* 0x000fe20000041850 */
[----:B-1----:R-:W-:-:S02]  /*10050*/  FFMA.FTZ R3, R154, c[0x0][0x2d0], -R6 ;  /* 0x0000b4009a037a23 */ /* 0x002fc40000010806 */
[----:B------:R-:W-:-:S05]  /*10060*/  IMAD.MOV.U32 R154, RZ, RZ, R29 ;  /* 0x000000ffff9a7224 */ /* 0x000fca00078e001d */
[C---:B------:R-:W-:Y:S01]  /*10070*/  HMMA.16816.F32.BF16 R40, R8.reuse, R20, R52 ;  /* 0x000000140828723c */ /* 0x040fe20000041834 */
[----:B------:R1:W-:Y:S07]  /*10080*/  MUFU.EX2 R191, R3 ;  /* 0x0000000300bf7308 */ /* 0x0003ee0000000800 */
[C---:B------:R-:W-:Y:S01]  /*10090*/  HMMA.16816.F32.BF16 R28, R8.reuse, R24, R72 ;  /* 0x00000018081c723c */ /* 0x040fe20000041848 */
[----:B------:R-:W2:Y:S07]  /*100a0*/  LDSM.16.MT88.4 R24, [R229+0x1900] ;  /* 0x00190000e518783b */ /* 0x000eae0000004200 */
[----:B------:R-:W-:Y:S01]  /*100b0*/  HMMA.16816.F32.BF16 R72, R8, R34, R64 ;  /* 0x000000220848723c */ /* 0x000fe20000041840 */
[----:B-1----:R-:W-:Y:S01]  /*100c0*/  FFMA.FTZ R3, R155, c[0x0][0x2d0], -R6 ;  /* 0x0000b4009b037a23 */ /* 0x002fe20000010806 */
[----:B------:R-:W1:Y:S01]  /*100d0*/  LDSM.16.MT88.4 R32, [R230+0x1900] ;  /* 0x00190000e620783b */ /* 0x000e620000004200 */
[----:B------:R-:W-:-:S02]  /*100e0*/  IMAD.MOV.U32 R155, RZ, RZ, R104 ;  /* 0x000000ffff9b7224 */ /* 0x000fc400078e0068 */
[----:B------:R3:W4:Y:S03]  /*100f0*/  MUFU.EX2 R190, R3 ;  /* 0x0000000300be7308 */ /* 0x0007260000000800 */
[----:B------:R-:W-:Y:S01]  /*10100*/  HMMA.16816.F32.BF16 R36, R8, R22, R36 ;  /* 0x000000160824723c */ /* 0x000fe20000041824 */
[----:B------:R-:W1:Y:S01]  /*10110*/  LDSM.16.MT88.4 R20, [R228+0x2100] ;  /* 0x00210000e414783b */ /* 0x000e620000004200 */
[----:B---3--:R-:W-:-:S05]  /*10120*/  FFMA.FTZ R3, R148, c[0x0][0x2d0], -R6 ;  /* 0x0000b40094037a23 */ /* 0x008fca0000010806 */
[----:B----4-:R-:W-:Y:S01]  /*10130*/  F2FP.BF16.PACK_AB R8, R190, R191 ;  /* 0x000000bfbe08723e */ /* 0x010fe200000010ff */
[----:B------:R3:W-:Y:S02]  /*10140*/  MUFU.EX2 R189, R3 ;  /* 0x0000000300bd7308 */ /* 0x0007e40000000800 */
[----:B---3--:R-:W-:-:S06]  /*10150*/  FFMA.FTZ R3, R149, c[0x0][0x2d0], -R6 ;  /* 0x0000b40095037a23 */ /* 0x008fcc0000010806 */
[----:B------:R3:W4:Y:S02]  /*10160*/  MUFU.EX2 R188, R3 ;  /* 0x0000000300bc7308 */ /* 0x0007240000000800 */
[----:B---3--:R-:W-:Y:S01]  /*10170*/  FFMA.FTZ R3, R156, c[0x0][0x2d0], -R5 ;  /* 0x0000b4009c037a23 */ /* 0x008fe20000010805 */
[----:B----4-:R-:W-:Y:S02]  /*10180*/  F2FP.BF16.PACK_AB R10, R188, R189 ;  /* 0x000000bdbc0a723e */ /* 0x010fe400000010ff */
[----:B------:R-:W-:-:S03]  /*10190*/  MOV R156, R116 ;  /* 0x00000074009c7202 */ /* 0x000fc60000000f00 */
[----:B------:R3:W-:Y:S01]  /*101a0*/  MUFU.EX2 R138, R3 ;  /* 0x00000003008a7308 */ /* 0x0007e20000000800 */
[----:B------:R-:W-:Y:S01]  /*101b0*/  MOV R116, R162 ;  /* 0x000000a200747202 */ /* 0x000fe20000000f00 */
[----:B---3--:R-:W-:Y:S02]  /*101c0*/  FFMA.FTZ R3, R157, c[0x0][0x2d0], -R5 ;  /* 0x0000b4009d037a23 */ /* 0x008fe40000010805 */
[----:B------:R-:W-:-:S04]  /*101d0*/  IMAD.MOV.U32 R157, RZ, RZ, R160 ;  /* 0x000000ffff9d7224 */ /* 0x000fc800078e00a0 */
[----:B------:R3:W4:Y:S02]  /*101e0*/  MUFU.EX2 R134, R3 ;  /* 0x0000000300867308 */ /* 0x0007240000000800 */
[----:B---3--:R-:W-:Y:S01]  /*101f0*/  FFMA.FTZ R3, R150, c[0x0][0x2d0], -R5 ;  /* 0x0000b40096037a23 */ /* 0x008fe20000010805 */
[----:B----4-:R-:W-:-:S05]  /*10200*/  F2FP.BF16.PACK_AB R9, R134, R138 ;  /* 0x0000008a8609723e */ /* 0x010fca00000010ff */
        /* <DEDUP_REMOVED lines=8> */
[C---:B--2---:R-:W-:Y:S08]  /*10290*/  HMMA.16816.F32.BF16 R80, R8.reuse, R26, R68 ;  /* 0x0000001a0850723c */ /* 0x044ff00000041844 */
[----:B------:R-:W-:Y:S01]  /*102a0*/  HMMA.16816.F32.BF16 R140, R8, R16, R140 ;  /* 0x00000010088c723c */ /* 0x000fe2000004188c */
[----:B---3--:R-:W-:-:S02]  /*102b0*/  FFMA.FTZ R3, R144, c[0x0][0x2d0], -R7 ;  /* 0x0000b40090037a23 */ /* 0x008fc40000010807 */
[----:B------:R-:W-:Y:S02]  /*102c0*/  IMAD.MOV.U32 R144, RZ, RZ, R114 ;  /* 0x000000ffff907224 */ /* 0x000fe400078e0072 */
[----:B------:R2:W-:Y:S03]  /*102d0*/  MUFU.EX2 R114, R3 ;  /* 0x0000000300727308 */ /* 0x0005e60000000800 */
[C---:B------:R-:W-:Y:S08]  /*102e0*/  HMMA.16816.F32.BF16 R84, R8.reuse, R18, R84 ;  /* 0x000000120854723c */ /* 0x040ff00000041854 */
[----:B-1----:R-:W-:Y:S01]  /*102f0*/  HMMA.16816.F32.BF16 R68, R8, R34, R60 ;  /* 0x000000220844723c */ /* 0x002fe2000004183c */
[----:B--2---:R-:W-:Y:S01]  /*10300*/  FFMA.FTZ R3, R146, c[0x0][0x2d0], -R7 ;  /* 0x0000b40092037a23 */ /* 0x004fe20000010807 */
[----:B------:R-:W-:-:S03]  /*10310*/  MOV R146, R106 ;  /* 0x0000006a00927202 */ /* 0x000fc60000000f00 */
[----:B------:R1:W-:Y:S02]  /*10320*/  MUFU.EX2 R113, R3 ;  /* 0x0000000300717308 */ /* 0x0003e40000000800 */
[----:B-1----:R-:W-:Y:S02]  /*10330*/  FFMA.FTZ R3, R145, c[0x0][0x2d0], -R7 ;  /* 0x0000b40091037a23 */ /* 0x002fe40000010807 */
[----:B------:R-:W-:-:S04]  /*10340*/  IMAD.MOV.U32 R145, RZ, RZ, R124 ;  /* 0x000000ffff917224 */ /* 0x000fc800078e007c */
[----:B------:R1:W-:Y:S01]  /*10350*/  MUFU.EX2 R112, R3 ;  /* 0x0000000300707308 */ /* 0x0003e20000000800 */
[----:B------:R-:W-:Y:S02]  /*10360*/  IMAD.MOV.U32 R124, RZ, RZ, R119 ;  /* 0x000000ffff7c7224 */ /* 0x000fe400078e0077 */
[----:B------:R-:W-:Y:S02]  /*10370*/  IMAD.MOV.U32 R119, RZ, RZ, R165 ;  /* 0x000000ffff777224 */ /* 0x000fe400078e00a5 */
[----:B-1----:R-:W-:Y:S02]  /*10380*/  FFMA.FTZ R3, R159, c[0x0][0x2d0], -R0 ;  /* 0x0000b4009f037a23 */ /* 0x002fe40000010800 */
[----:B------:R-:W-:Y:S02]  /*10390*/  IMAD.MOV.U32 R159, RZ, RZ, R163 ;  /* 0x000000ffff9f7224 */ /* 0x000fe400078e00a3 */
[----:B------:R1:W-:Y:S01]  /*103a0*/  MUFU.EX2 R106, R3 ;  /* 0x00000003006a7308 */ /* 0x0003e20000000800 */
[----:B------:R-:W-:Y:S07]  /*103b0*/  HMMA.16816.F32.BF16 R160, R8, R12, R108 ;  /* 0x0000000c08a0723c */ /* 0x000fee000004186c */
[----:B------:R-:W-:-:S02]  /*103c0*/  IMAD.MOV.U32 R110, RZ, RZ, R178 ;  /* 0x000000ffff6e7224 */ /* 0x000fc400078e00b2 */
[----:B------:R-:W-:Y:S02]  /*103d0*/  IMAD.MOV.U32 R109, RZ, RZ, R176 ;  /* 0x000000ffff6d7224 */ /* 0x000fe400078e00b0 */
[----:B------:R-:W-:Y:S01]  /*103e0*/  HMMA.16816.F32.BF16 R176, R8, R24, R96 ;  /* 0x0000001808b0723c */ /* 0x000fe20000041860 */
[----:B------:R-:W-:Y:S02]  /*103f0*/  IMAD.MOV.U32 R111, RZ, RZ, R122 ;  /* 0x000000ffff6f7224 */ /* 0x000fe400078e007a */
[----:B------:R-:W-:Y:S02]  /*10400*/  IMAD.MOV.U32 R122, RZ, RZ, R167 ;  /* 0x000000ffff7a7224 */ /* 0x000fe400078e00a7 */
[----:B-1----:R-:W-:-:S03]  /*10410*/  FFMA.FTZ R3, R164, c[0x0][0x2d0], -R0 ;  /* 0x0000b400a4037a23 */ /* 0x002fc60000010800 */
[C---:B------:R-:W-:Y:S01]  /*10420*/  HMMA.16816.F32.BF16 R164, R8.reuse, R14, R76 ;  /* 0x0000000e08a4723c */ /* 0x040fe2000004184c */
[----:B------:R1:W2:Y:S07]  /*10430*/  MUFU.EX2 R105, R3 ;  /* 0x0000000300697308 */ /* 0x0002ae0000000800 */
[----:B------:R-:W-:Y:S07]  /*10440*/  HMMA.16816.F32.BF16 R76, R8, R32, R92 ;  /* 0x00000020084c723c */ /* 0x000fee000004185c */
[----:B------:R-:W-:Y:S01]  /*10450*/  F2FP.BF16.PACK_AB R8, R194, R197 ;  /* 0x000000c5c208723e */ /* 0x000fe200000010ff */
[----:B-1----:R-:W-:Y:S01]  /*10460*/  FFMA.FTZ R3, R168, c[0x0][0x2d0], -R0 ;  /* 0x0000b400a8037a23 */ /* 0x002fe20000010800 */
[----:B--2---:R-:W-:-:S02]  /*10470*/  F2FP.BF16.PACK_AB R9, R105, R106 ;  /* 0x0000006a6909723e */ /* 0x004fc400000010ff */
[----:B------:R-:W-:Y:S01]  /*10480*/  F2FP.BF16.PACK_AB R10, R115, R192 ;  /* 0x000000c0730a723e */ /* 0x000fe200000010ff */
        /* <DEDUP_REMOVED lines=8> */
[----:B-1----:R-:W-:-:S04]  /*10510*/  FFMA.FTZ R3, R170, c[0x0][0x2d0], -R6 ;  /* 0x0000b400aa037a23 */ /* 0x002fc80000010806 */
[----:B------:R1:W-:Y:S03]  /*10520*/  MUFU.EX2 R101, R3 ;  /* 0x0000000300657308 */ /* 0x0003e60000000800 */
[C---:B------:R-:W-:Y:S01]  /*10530*/  HMMA.16816.F32.BF16 R64, R8.reuse, R16, R48 ;  /* 0x000000100840723c */ /* 0x040fe20000041830 */
[----:B------:R-:W2:Y:S07]  /*10540*/  LDSM.16.MT88.4 R16, [R231+0x2100] ;  /* 0x00210000e710783b */ /* 0x000eae0000004200 */
[----:B------:R-:W-:Y:S01]  /*10550*/  HMMA.16816.F32.BF16 R52, R8, R12, R40 ;  /* 0x0000000c0834723c */ /* 0x000fe20000041828 */
[----:B-1----:R-:W-:-:S07]  /*10560*/  FFMA.FTZ R3, R180, c[0x0][0x2d0], -R6 ;  /* 0x0000b400b4037a23 */ /* 0x002fce0000010806 */
[C---:B------:R-:W-:Y:S01]  /*10570*/  HMMA.16816.F32.BF16 R48, R8.reuse, R14, R36 ;  /* 0x0000000e0830723c */ /* 0x040fe20000041824 */
[----:B------:R-:W1:Y:S01]  /*10580*/  LDSM.16.MT88.4 R12, [R229+0x2100] ;  /* 0x00210000e50c783b */ /* 0x000e620000004200 */
[----:B------:R3:W4:Y:S06]  /*10590*/  MUFU.EX2 R102, R3 ;  /* 0x0000000300667308 */ /* 0x00072c0000000800 */
[C---:B------:R-:W-:Y:S01]  /*105a0*/  HMMA.16816.F32.BF16 R36, R8.reuse, R24, R28 ;  /* 0x000000180824723c */ /* 0x040fe2000004181c */
[----:B------:R-:W1:Y:S07]  /*105b0*/  LDSM.16.MT88.4 R28, [R230+0x2100] ;  /* 0x00210000e61c783b */ /* 0x000e6e0000004200 */
[----:B------:R-:W-:Y:S01]  /*105c0*/  HMMA.16816.F32.BF16 R40, R8, R26, R56 ;  /* 0x0000001a0828723c */ /* 0x000fe20000041838 */
[----:B------:R-:W1:Y:S01]  /*105d0*/  LDSM.16.MT88.4 R24, [R228+0x2900] ;  /* 0x00290000e418783b */ /* 0x000e620000004200 */
[----:B---3--:R-:W-:-:S03]  /*105e0*/  FFMA.FTZ R3, R171, c[0x0][0x2d0], -R6 ;  /* 0x0000b400ab037a23 */ /* 0x008fc60000010806 */
[----:B------:R-:W-:Y:S01]  /*105f0*/  LDSM.16.MT88.4 R168, [R231+0x3100] ;  /* 0x00310000e7a8783b */ /* 0x000fe20000004200 */
[----:B------:R3:W-:Y:S02]  /*10600*/  MUFU.EX2 R100, R3 ;  /* 0x0000000300647308 */ /* 0x0007e40000000800 */
[----:B------:R-:W-:Y:S07]  /*10610*/  HMMA.16816.F32.BF16 R32, R8, R34, R72 ;  /* 0x000000220820723c */ /* 0x000fee0000041848 */
        /* <DEDUP_REMOVED lines=16> */
[C---:B------:R-:W-:Y:S08]  /*10720*/  HMMA.16816.F32.BF16 R148, R8.reuse, R22, R84 ;  /* 0x000000160894723c */ /* 0x040ff00000041854 */
[----:B------:R-:W-:Y:S01]  /*10730*/  HMMA.16816.F32.BF16 R140, R8, R20, R140 ;  /* 0x00000014088c723c */ /* 0x000fe2000004188c */
[----:B---3--:R-:W-:-:S04]  /*10740*/  FFMA.FTZ R3, R186, c[0x0][0x2d0], -R0 ;  /* 0x0000b400ba037a23 */ /* 0x008fc80000010800 */
[----:B------:R3:W4:Y:S03]  /*10750*/  MUFU.EX2 R93, R3 ;  /* 0x00000003005d7308 */ /* 0x0007260000000800 */
[C---:B--2---:R-:W-:Y:S08]  /*10760*/  HMMA.16816.F32.BF16 R160, R8.reuse, R16, R160 ;  /* 0x0000001008a0723c */ /* 0x044ff000000418a0 */
[----:B------:R-:W-:Y:S01]  /*10770*/  HMMA.16816.F32.BF16 R164, R8, R18, R164 ;  /* 0x0000001208a4723c */ /* 0x000fe200000418a4 */
[----:B---3--:R-:W-:-:S07]  /*10780*/  FFMA.FTZ R3, R201, c[0x0][0x2d0], -R0 ;  /* 0x0000b400c9037a23 */ /* 0x008fce0000010800 */
[C---:B-1----:R-:W-:Y:S01]  /*10790*/  HMMA.16816.F32.BF16 R176, R8.reuse, R12, R176 ;  /* 0x0000000c08b0723c */ /* 0x042fe200000418b0 */
[----:B------:R1:W-:Y:S07]  /*107a0*/  MUFU.EX2 R92, R3 ;  /* 0x00000003005c7308 */ /* 0x0003ee0000000800 */
[C---:B------:R-:W-:Y:S08]  /*107b0*/  HMMA.16816.F32.BF16 R80, R8.reuse, R14, R80 ;  /* 0x0000000e0850723c */ /* 0x040ff00000041850 */
[----:B------:R-:W-:Y:S01]  /*107c0*/  HMMA.16816.F32.BF16 R76, R8, R28, R76 ;  /* 0x0000001c084c723c */ /* 0x000fe2000004184c */
[----:B-1----:R-:W-:-:S04]  /*107d0*/  FFMA.FTZ R3, R202, c[0x0][0x2d0], -R0 ;  /* 0x0000b400ca037a23 */ /* 0x002fc80000010800 */
[----:B------:R1:W2:Y:S03]  /*107e0*/  MUFU.EX2 R91, R3 ;  /* 0x00000003005b7308 */ /* 0x0002a60000000800 */
[----:B------:R-:W-:Y:S07]  /*107f0*/  HMMA.16816.F32.BF16 R68, R8, R30, R68 ;  /* 0x0000001e0844723c */ /* 0x000fee0000041844 */
[----:B------:R-:W-:-:S02]  /*10800*/  F2FP.BF16.PACK_AB R8, R113, R114 ;  /* 0x000000727108723e */ /* 0x000fc400000010ff */
[----:B----4-:R-:W-:Y:S02]  /*10810*/  F2FP.BF16.PACK_AB R9, R93, R94 ;  /* 0x0000005e5d09723e */ /* 0x010fe400000010ff */
[----:B------:R-:W-:Y:S01]  /*10820*/  F2FP.BF16.PACK_AB R10, R107, R112 ;  /* 0x000000706b0a723e */ /* 0x000fe200000010ff */
[----:B-1----:R-:W-:Y:S01]  /*10830*/  FFMA.FTZ R3, R207, c[0x0][0x2d0], -R6 ;  /* 0x0000b400cf037a23 */ /* 0x002fe20000010806 */
[----:B--2---:R-:W-:-:S03]  /*10840*/  F2FP.BF16.PACK_AB R11, R91, R92 ;  /* 0x0000005c5b0b723e */ /* 0x004fc600000010ff */
        /* <DEDUP_REMOVED lines=16> */
[----:B------:R1:W-:Y:S03]  /*10950*/  MUFU.EX2 R87, R3 ;  /* 0x0000000300577308 */ /* 0x0003e60000000800 */
[----:B------:R-:W-:Y:S01]  /*10960*/  HMMA.16816.F32.BF16 R44, R8, R28, R44 ;  /* 0x0000001c082c723c */ /* 0x000fe2000004182c */
[----:B-1----:R-:W-:-:S04]  /*10970*/  FFMA.FTZ R3, R218, c[0x0][0x2d0], -R5 ;  /* 0x0000b400da037a23 */ /* 0x002fc80000010805 */
[----:B------:R1:W-:Y:S02]  /*10980*/  MUFU.EX2 R86, R3 ;  /* 0x0000000300567308 */ /* 0x0003e40000000800 */
[----:B-1----:R-:W-:-:S06]  /*10990*/  FFMA.FTZ R3, R221, c[0x0][0x2d0], -R5 ;  /* 0x0000b400dd037a23 */ /* 0x002fcc0000010805 */
[----:B------:R1:W1:Y:S02]  /*109a0*/  MUFU.EX2 R85, R3 ;  /* 0x0000000300557308 */ /* 0x0002640000000800 */
[----:B-1----:R-:W-:-:S06]  /*109b0*/  FFMA.FTZ R3, R220, c[0x0][0x2d0], -R5 ;  /* 0x0000b400dc037a23 */ /* 0x002fcc0000010805 */
[----:B------:R1:W-:Y:S02]  /*109c0*/  MUFU.EX2 R75, R3 ;  /* 0x00000003004b7308 */ /* 0x0003e40000000800 */
[----:B-1----:R-:W-:-:S06]  /*109d0*/  FFMA.FTZ R3, R222, c[0x0][0x2d0], -R5 ;  /* 0x0000b400de037a23 */ /* 0x002fcc0000010805 */
[----:B------:R1:W1:Y:S02]  /*109e0*/  MUFU.EX2 R84, R3 ;  /* 0x0000000300547308 */ /* 0x0002640000000800 */
[----:B-1----:R-:W-:Y:S01]  /*109f0*/  FFMA.FTZ R3, R109, c[0x0][0x2d0], -R7 ;  /* 0x0000b4006d037a23 */ /* 0x002fe20000010807 */
[----:B------:R-:W-:Y:S01]  /*10a00*/  MOV R109, R110 ;  /* 0x0000006e006d7202 */ /* 0x000fe20000000f00 */
[----:B------:R-:W-:Y:S02]  /*10a10*/  IMAD.MOV.U32 R110, RZ, RZ, R111 ;  /* 0x000000ffff6e7224 */ /* 0x000fe400078e006f */
[----:B------:R-:W-:Y:S02]  /*10a20*/  IMAD.MOV.U32 R111, RZ, RZ, R159 ;  /* 0x000000ffff6f7224 */ /* 0x000fe400078e009f */
[----:B------:R1:W-:Y:S01]  /*10a30*/  MUFU.EX2 R74, R3 ;  /* 0x00000003004a7308 */ /* 0x0003e20000000800 */
[----:B------:R-:W-:Y:S01]  /*10a40*/  IMAD.MOV.U32 R159, RZ, RZ, R145 ;  /* 0x000000ffff9f7224 */ /* 0x000fe200078e0091 */
[----:B------:R-:W-:Y:S01]  /*10a50*/  MOV R145, R146 ;  /* 0x0000009200917202 */ /* 0x000fe20000000f00 */
[----:B------:R-:W-:-:S02]  /*10a60*/  IMAD.MOV.U32 R146, RZ, RZ, R144 ;  /* 0x000000ffff927224 */ /* 0x000fc400078e0090 */
[----:B------:R-:W-:Y:S02]  /*10a70*/  IMAD.MOV.U32 R144, RZ, RZ, R154 ;  /* 0x000000ffff907224 */ /* 0x000fe400078e009a */
[----:B------:R-:W-:Y:S01]  /*10a80*/  IMAD.MOV.U32 R154, RZ, RZ, R127 ;  /* 0x000000ffff9a7224 */ /* 0x000fe200078e007f */
[----:B------:R-:W-:Y:S01]  /*10a90*/  MOV R127, R126 ;  /* 0x0000007e007f7202 */ /* 0x000fe20000000f00 */
[----:B------:R-:W-:Y:S01]  /*10aa0*/  IMAD.MOV.U32 R126, RZ, RZ, R241 ;  /* 0x000000ffff7e7224 */ /* 0x000fe200078e00f1 */
[----:B---3--:R-:W-:Y:S01]  /*10ab0*/  F2FP.BF16.PACK_AB R8, R89, R90 ;  /* 0x0000005a5908723e */ /* 0x008fe200000010ff */
[----:B------:R3:W5:Y:S01]  /*10ac0*/  LDL.LU R241, [R1+0x34] ;  /* 0x0000340001f17983 */ /* 0x0007620000300800 */
[----:B-1----:R-:W-:Y:S02]  /*10ad0*/  FFMA.FTZ R3, R109, c[0x0][0x2d0], -R7 ;  /* 0x0000b4006d037a23 */ /* 0x002fe40000010807 */
[----:B------:R-:W-:Y:S02]  /*10ae0*/  IMAD.MOV.U32 R109, RZ, RZ, R110 ;  /* 0x000000ffff6d7224 */ /* 0x000fe400078e006e */
[----:B------:R-:W-:Y:S01]  /*10af0*/  IMAD.MOV.U32 R110, RZ, RZ, R111 ;  /* 0x000000ffff6e7224 */ /* 0x000fe200078e006f */
[----:B------:R-:W-:Y:S01]  /*10b00*/  MOV R111, R159 ;  /* 0x0000009f006f7202 */ /* 0x000fe20000000f00 */
[----:B------:R-:W-:Y:S01]  /*10b10*/  IMAD.MOV.U32 R159, RZ, RZ, R145 ;  /* 0x000000ffff9f7224 */ /* 0x000fe200078e0091 */
[----:B------:R1:W1:Y:S01]  /*10b20*/  MUFU.EX2 R73, R3 ;  /* 0x0000000300497308 */ /* 0x0002620000000800 */
[----:B------:R-:W-:-:S02]  /*10b30*/  IMAD.MOV.U32 R145, RZ, RZ, R146 ;  /* 0x000000ffff917224 */ /* 0x000fc400078e0092 */
[----:B------:R-:W-:Y:S01]  /*10b40*/  IMAD.MOV.U32 R146, RZ, RZ, R144 ;  /* 0x000000ffff927224 */ /* 0x000fe200078e0090 */
[----:B------:R-:W-:Y:S01]  /*10b50*/  MOV R144, R127 ;  /* 0x0000007f00907202 */ /* 0x000fe20000000f00 */
[----:B------:R-:W-:Y:S01]  /*10b60*/  IMAD.MOV.U32 R127, RZ, RZ, R126 ;  /* 0x000000ffff7f7224 */ /* 0x000fe200078e007e */
[----:B------:R-:W-:Y:S01]  /*10b70*/  F2FP.BF16.PACK_AB R9, R85, R86 ;  /* 0x000000565509723e */ /* 0x000fe200000010ff */
[----:B------:R-:W-:Y:S01]  /*10b80*/  IMAD.MOV.U32 R126, RZ, RZ, R125 ;  /* 0x000000ffff7e7224 */ /* 0x000fe200078e007d */
[----:B------:R-:W-:Y:S01]  /*10b90*/  F2FP.BF16.PACK_AB R10, R87, R88 ;  /* 0x00000058570a723e */ /* 0x000fe200000010ff */
[----:B------:R-:W-:Y:S02]  /*10ba0*/  IMAD.MOV.U32 R125, RZ, RZ, R240 ;  /* 0x000000ffff7d7224 */ /* 0x000fe400078e00f0 */
[----:B-1----:R-:W-:Y:S01]  /*10bb0*/  FFMA.FTZ R3, R109, c[0x0][0x2d0], -R7 ;  /* 0x0000b4006d037a23 */ /* 0x002fe20000010807 */
[----:B------:R-:W-:Y:S01]  /*10bc0*/  MOV R109, R110 ;  /* 0x0000006e006d7202 */ /* 0x000fe20000000f00 */
[----:B------:R-:W-:Y:S01]  /*10bd0*/  IMAD.MOV.U32 R110, RZ, RZ, R111 ;  /* 0x000000ffff6e7224 */ /* 0x000fe200078e006f */
[----:B------:R-:W-:Y:S01]  /*10be0*/  F2FP.BF16.PACK_AB R11, R84, R75 ;  /* 0x0000004b540b723e */ /* 0x000fe200000010ff */
[----:B------:R-:W-:Y:S01]  /*10bf0*/  IMAD.MOV.U32 R111, RZ, RZ, R159 ;  /* 0x000000ffff6f7224 */ /* 0x000fe200078e009f */
[----:B------:R1:W-:Y:S01]  /*10c00*/  MUFU.EX2 R72, R3 ;  /* 0x0000000300487308 */ /* 0x0003e20000000800 */
[----:B------:R-:W-:Y:S01]  /*10c10*/  IMAD.MOV.U32 R159, RZ, RZ, R145 ;  /* 0x000000ffff9f7224 */ /* 0x000fe200078e0091 */
[----:B------:R-:W-:Y:S01]  /*10c20*/  MOV R145, R146 ;  /* 0x0000009200917202 */ /* 0x000fe20000000f00 */
[----:B------:R-:W-:Y:S01]  /*10c30*/  IMAD.MOV.U32 R146, RZ, RZ, R144 ;  /* 0x000000ffff927224 */ /* 0x000fe200078e0090 */
[----:B------:R-:W-:Y:S01]  /*10c40*/  MOV R207, R124 ;  /* 0x0000007c00cf7202 */ /* 0x000fe20000000f00 */
[----:B------:R-:W-:Y:S01]  /*10c50*/  IMAD.MOV.U32 R144, RZ, RZ, R158 ;  /* 0x000000ffff907224 */ /* 0x000fe200078e009e */
[----:B------:R-:W-:Y:S01]  /*10c60*/  MOV R202, R127 ;  /* 0x0000007f00ca7202 */ /* 0x000fe20000000f00 */
[----:B------:R-:W-:Y:S01]  /*10c70*/  IMAD.MOV.U32 R158, RZ, RZ, R118 ;  /* 0x000000ffff9e7224 */ /* 0x000fe200078e0076 */
[----:B------:R3:W5:Y:S01]  /*10c80*/  LDL.LU R240, [R1+0x30] ;  /* 0x0000300001f07983 */ /* 0x0007620000300800 */
[----:B------:R-:W-:Y:S01]  /*10c90*/  HMMA.16816.F32.BF16 R140, R8, R24, R140 ;  /* 0x00000018088c723c */ /* 0x000fe2000004188c */
[----:B------:R-:W-:Y:S01]  /*10ca0*/  IMAD.MOV.U32 R208, RZ, RZ, R126 ;  /* 0x000000ffffd07224 */ /* 0x000fe200078e007e */
[----:B------:R-:W-:Y:S01]  /*10cb0*/  MOV R118, R239 ;  /* 0x000000ef00767202 */ /* 0x000fe20000000f00 */
[----:B------:R-:W-:Y:S01]  /*10cc0*/  IMAD.MOV.U32 R209, RZ, RZ, R125 ;  /* 0x000000ffffd17224 */ /* 0x000fe200078e007d */
[----:B------:R3:W5:Y:S01]  /*10cd0*/  LDL.LU R239, [R1+0x2c] ;  /* 0x00002c0001ef7983 */ /* 0x0007620000300800 */
[----:B-1----:R-:W-:-:S02]  /*10ce0*/  FFMA.FTZ R3, R109, c[0x0][0x2d0], -R7 ;  /* 0x0000b4006d037a23 */ /* 0x002fc40000010807 */
[----:B------:R-:W-:Y:S02]  /*10cf0*/  IMAD.MOV.U32 R109, RZ, RZ, R110 ;  /* 0x000000ffff6d7224 */ /* 0x000fe400078e006e */
[----:B------:R-:W-:Y:S01]  /*10d00*/  IMAD.MOV.U32 R110, RZ, RZ, R111 ;  /* 0x000000ffff6e7224 */ /* 0x000fe200078e006f */
[----:B------:R1:W-:Y:S01]  /*10d10*/  MUFU.EX2 R59, R3 ;  /* 0x00000003003b7308 */ /* 0x0003e20000000800 */
[----:B------:R-:W-:Y:S01]  /*10d20*/  IMAD.MOV.U32 R111, RZ, RZ, R159 ;  /* 0x000000ffff6f7224 */ /* 0x000fe200078e009f */
[----:B------:R-:W-:Y:S01]  /*10d30*/  MOV R159, R145 ;  /* 0x00000091009f7202 */ /* 0x000fe20000000f00 */
[----:B------:R-:W-:Y:S02]  /*10d40*/  IMAD.MOV.U32 R145, RZ, RZ, R146 ;  /* 0x000000ffff917224 */ /* 0x000fe400078e0092 */
[----:B------:R-:W-:Y:S02]  /*10d50*/  IMAD.MOV.U32 R146, RZ, RZ, R144 ;  /* 0x000000ffff927224 */ /* 0x000fe400078e0090 */
[----:B------:R-:W-:Y:S01]  /*10d60*/  IMAD.MOV.U32 R144, RZ, RZ, R158 ;  /* 0x000000ffff907224 */ /* 0x000fe200078e009e */
[----:B------:R-:W-:Y:S01]  /*10d70*/  MOV R158, R157 ;  /* 0x0000009d009e7202 */ /* 0x000fe20000000f00 */
[----:B------:R-:W-:Y:S01]  /*10d80*/  IMAD.MOV.U32 R157, RZ, RZ, R238 ;  /* 0x000000ffff9d7224 */ /* 0x000fe200078e00ee */
[----:B------:R-:W-:Y:S01]  /*10d90*/  HMMA.16816.F32.BF16 R148, R8, R26, R148 ;  /* 0x0000001a0894723c */ /* 0x000fe20000041894 */
[----:B------:R3:W5:Y:S01]  /*10da0*/  LDL.LU R238, [R1+0x28] ;  /* 0x0000280001ee7983 */ /* 0x0007620000300800 */
[----:B-1----:R-:W-:-:S02]  /*10db0*/  FFMA.FTZ R3, R109, c[0x0][0x2d0], -R0 ;  /* 0x0000b4006d037a23 */ /* 0x002fc40000010800 */
[----:B------:R-:W-:Y:S02]  /*10dc0*/  IMAD.MOV.U32 R109, RZ, RZ, R110 ;  /* 0x000000ffff6d7224 */ /* 0x000fe400078e006e */
[----:B------:R-:W-:Y:S01]  /*10dd0*/  IMAD.MOV.U32 R110, RZ, RZ, R111 ;  /* 0x000000ffff6e7224 */ /* 0x000fe200078e006f */
[----:B------:R-:W-:Y:S01]  /*10de0*/  MOV R111, R159 ;  /* 0x0000009f006f7202 */ /* 0x000fe20000000f00 */
[----:B------:R1:W-:Y:S01]  /*10df0*/  MUFU.EX2 R58, R3 ;  /* 0x00000003003a7308 */ /* 0x0003e20000000800 */
[----:B------:R-:W-:Y:S02]  /*10e00*/  IMAD.MOV.U32 R159, RZ, RZ, R145 ;  /* 0x000000ffff9f7224 */ /* 0x000fe400078e0091 */
[----:B------:R-:W-:Y:S02]  /*10e10*/  IMAD.MOV.U32 R145, RZ, RZ, R146 ;  /* 0x000000ffff917224 */ /* 0x000fe400078e0092 */
[----:B------:R-:W-:Y:S01]  /*10e20*/  IMAD.MOV.U32 R146, RZ, RZ, R144 ;  /* 0x000000ffff927224 */ /* 0x000fe200078e0090 */
[----:B------:R-:W-:Y:S01]  /*10e30*/  MOV R144, R158 ;  /* 0x0000009e00907202 */ /* 0x000fe20000000f00 */
[----:B------:R-:W-:-:S02]  /*10e40*/  IMAD.MOV.U32 R158, RZ, RZ, R157 ;  /* 0x000000ffff9e7224 */ /* 0x000fc400078e009d */
[----:B------:R-:W-:Y:S02]  /*10e50*/  IMAD.MOV.U32 R157, RZ, RZ, R156 ;  /* 0x000000ffff9d7224 */ /* 0x000fe400078e009c */
[----:B------:R-:W-:Y:S01]  /*10e60*/  IMAD.MOV.U32 R156, RZ, RZ, R131 ;  /* 0x000000ffff9c7224 */ /* 0x000fe200078e0083 */
[----:B------:R-:W-:Y:S01]  /*10e70*/  MOV R131, R237 ;  /* 0x000000ed00837202 */ /* 0x000fe20000000f00 */
[----:B--2---:R-:W-:Y:S01]  /*10e80*/  HMMA.16816.F32.BF16 R160, R8, R20, R160 ;  /* 0x0000001408a0723c */ /* 0x004fe200000418a0 */
[----:B------:R3:W5:Y:S01]  /*10e90*/  LDL.LU R237, [R1+0x24] ;  /* 0x0000240001ed7983 */ /* 0x0007620000300800 */
[----:B-1----:R-:W-:Y:S02]  /*10ea0*/  FFMA.FTZ R3, R109, c[0x0][0x2d0], -R0 ;  /* 0x0000b4006d037a23 */ /* 0x002fe40000010800 */
[----:B------:R-:W-:Y:S02]  /*10eb0*/  IMAD.MOV.U32 R109, RZ, RZ, R110 ;  /* 0x000000ffff6d7224 */ /* 0x000fe400078e006e */
[----:B------:R-:W-:Y:S01]  /*10ec0*/  IMAD.MOV.U32 R110, RZ, RZ, R111 ;  /* 0x000000ffff6e7224 */ /* 0x000fe200078e006f */
[----:B------:R1:W2:Y:S01]  /*10ed0*/  MUFU.EX2 R57, R3 ;  /* 0x0000000300397308 */ /* 0x0002a20000000800 */
[----:B------:R-:W-:Y:S01]  /*10ee0*/  IMAD.MOV.U32 R111, RZ, RZ, R159 ;  /* 0x000000ffff6f7224 */ /* 0x000fe200078e009f */
[----:B------:R-:W-:Y:S01]  /*10ef0*/  MOV R159, R145 ;  /* 0x00000091009f7202 */ /* 0x000fe20000000f00 */
[----:B------:R-:W-:-:S02]  /*10f00*/  IMAD.MOV.U32 R145, RZ, RZ, R146 ;  /* 0x000000ffff917224 */ /* 0x000fc400078e0092 */
[----:B------:R-:W-:Y:S02]  /*10f10*/  IMAD.MOV.U32 R146, RZ, RZ, R144 ;  /* 0x000000ffff927224 */ /* 0x000fe400078e0090 */
[----:B------:R-:W-:Y:S01]  /*10f20*/  IMAD.MOV.U32 R144, RZ, RZ, R158 ;  /* 0x000000ffff907224 */ /* 0x000fe200078e009e */
[----:B------:R-:W-:Y:S01]  /*10f30*/  MOV R158, R157 ;  /* 0x0000009d009e7202 */ /* 0x000fe20000000f00 */
[----:B------:R-:W-:Y:S02]  /*10f40*/  IMAD.MOV.U32 R157, RZ, RZ, R156 ;  /* 0x000000ffff9d7224 */ /* 0x000fe400078e009c */
[----:B------:R-:W-:Y:S01]  /*10f50*/  IMAD.MOV.U32 R156, RZ, RZ, R131 ;  /* 0x000000ffff9c7224 */ /* 0x000fe200078e0083 */
[----:B------:R-:W-:Y:S01]  /*10f60*/  HMMA.16816.F32.BF16 R164, R8, R22, R164 ;  /* 0x0000001608a4723c */ /* 0x000fe200000418a4 */
[----:B------:R-:W-:Y:S02]  /*10f70*/  IMAD.MOV.U32 R131, RZ, RZ, R236 ;  /* 0x000000ffff837224 */ /* 0x000fe400078e00ec */
[----:B------:R3:W5:Y:S01]  /*10f80*/  LDL.LU R236, [R1+0x20] ;  /* 0x0000200001ec7983 */ /* 0x0007620000300800 */
[----:B-1----:R-:W-:Y:S01]  /*10f90*/  FFMA.FTZ R3, R109, c[0x0][0x2d0], -R0 ;  /* 0x0000b4006d037a23 */ /* 0x002fe20000010800 */
[----:B------:R-:W-:Y:S01]  /*10fa0*/  MOV R109, R110 ;  /* 0x0000006e006d7202 */ /* 0x000fe20000000f00 */
[----:B------:R-:W-:-:S02]  /*10fb0*/  IMAD.MOV.U32 R110, RZ, RZ, R111 ;  /* 0x000000ffff6e7224 */ /* 0x000fc400078e006f */
[----:B------:R1:W-:Y:S01]  /*10fc0*/  MUFU.EX2 R56, R3 ;  /* 0x0000000300387308 */ /* 0x0003e20000000800 */
[----:B------:R-:W-:Y:S02]  /*10fd0*/  IMAD.MOV.U32 R111, RZ, RZ, R159 ;  /* 0x000000ffff6f7224 */ /* 0x000fe400078e009f */
[----:B------:R-:W-:Y:S01]  /*10fe0*/  IMAD.MOV.U32 R159, RZ, RZ, R145 ;  /* 0x000000ffff9f7224 */ /* 0x000fe200078e0091 */
[----:B------:R-:W-:Y:S01]  /*10ff0*/  MOV R145, R146 ;  /* 0x0000009200917202 */ /* 0x000fe20000000f00 */
[----:B------:R-:W-:Y:S02]  /*11000*/  IMAD.MOV.U32 R146, RZ, RZ, R144 ;  /* 0x000000ffff927224 */ /* 0x000fe400078e0090 */
[----:B------:R-:W-:Y:S01]  /*11010*/  IMAD.MOV.U32 R144, RZ, RZ, R158 ;  /* 0x000000ffff907224 */ /* 0x000fe200078e009e */
[----:B----4-:R-:W-:Y:S01]  /*11020*/  HMMA.16816.F32.BF16 R176, R8, R16, R176 ;  /* 0x0000001008b0723c */ /* 0x010fe200000418b0 */
[----:B------:R-:W-:Y:S01]  /*11030*/  IMAD.MOV.U32 R158, RZ, RZ, R157 ;  /* 0x000000ffff9e7224 */ /* 0x000fe200078e009d */
[----:B------:R-:W-:Y:S01]  /*11040*/  MOV R157, R156 ;  /* 0x0000009c009d7202 */ /* 0x000fe20000000f00 */
[----:B------:R-:W-:-:S02]  /*11050*/  IMAD.MOV.U32 R156, RZ, RZ, R155 ;  /* 0x000000ffff9c7224 */ /* 0x000fc400078e009b */
[----:B------:R-:W-:Y:S02]  /*11060*/  IMAD.MOV.U32 R155, RZ, RZ, R235 ;  /* 0x000000ffff9b7224 */ /* 0x000fe400078e00eb */
[----:B------:R3:W5:Y:S01]  /*11070*/  LDL.LU R235, [R1+0x1c] ;  /* 0x00001c0001eb7983 */ /* 0x0007620000300800 */
[----:B-1----:R-:W-:Y:S02]  /*11080*/  FFMA.FTZ R3, R109, c[0x0][0x2d0], -R0 ;  /* 0x0000b4006d037a23 */ /* 0x002fe40000010800 */
[----:B------:R-:W-:Y:S01]  /*11090*/  IMAD.MOV.U32 R109, RZ, RZ, R110 ;  /* 0x000000ffff6d7224 */ /* 0x000fe200078e006e */
[----:B------:R-:W-:Y:S01]  /*110a0*/  MOV R110, R111 ;  /* 0x0000006f006e7202 */ /* 0x000fe20000000f00 */
[----:B------:R1:W4:Y:S01]  /*110b0*/  MUFU.EX2 R31, R3 ;  /* 0x00000003001f7308 */ /* 0x0003220000000800 */
[----:B------:R-:W-:Y:S02]  /*110c0*/  IMAD.MOV.U32 R111, RZ, RZ, R159 ;  /* 0x000000ffff6f7224 */ /* 0x000fe400078e009f */
[----:B------:R-:W-:-:S02]  /*110d0*/  IMAD.MOV.U32 R159, RZ, RZ, R145 ;  /* 0x000000ffff9f7224 */ /* 0x000fc400078e0091 */
[----:B------:R-:W-:Y:S01]  /*110e0*/  IMAD.MOV.U32 R145, RZ, RZ, R146 ;  /* 0x000000ffff917224 */ /* 0x000fe200078e0092 */
[C---:B------:R-:W-:Y:S01]  /*110f0*/  HMMA.16816.F32.BF16 R180, R8.reuse, R18, R80 ;  /* 0x0000001208b4723c */ /* 0x040fe20000041850 */
[----:B------:R-:W-:Y:S01]  /*11100*/  MOV R146, R144 ;  /* 0x0000009000927202 */ /* 0x000fe20000000f00 */
[----:B------:R-:W-:Y:S02]  /*11110*/  IMAD.MOV.U32 R144, RZ, RZ, R158 ;  /* 0x000000ffff907224 */ /* 0x000fe400078e009e */
[----:B------:R-:W-:Y:S02]  /*11120*/  IMAD.MOV.U32 R158, RZ, RZ, R157 ;  /* 0x000000ffff9e7224 */ /* 0x000fe400078e009d */
[----:B------:R-:W-:Y:S01]  /*11130*/  IMAD.MOV.U32 R157, RZ, RZ, R155 ;  /* 0x000000ffff9d7224 */ /* 0x000fe200078e009b */
[----:B------:R-:W-:Y:S01]  /*11140*/  MOV R155, R234 ;  /* 0x000000ea009b7202 */ /* 0x000fe20000000f00 */
[----:B------:R-:W-:Y:S01]  /*11150*/  HMMA.16816.F32.BF16 R76, R8, R12, R76 ;  /* 0x0000000c084c723c */ /* 0x000fe2000004184c */
[----:B------:R3:W5:Y:S01]  /*11160*/  LDL.LU R234, [R1+0x18] ;  /* 0x0000180001ea7983 */ /* 0x0007620000300800 */
[----:B-1----:R-:W-:-:S02]  /*11170*/  FFMA.FTZ R3, R109, c[0x0][0x2d0], -R6 ;  /* 0x0000b4006d037a23 */ /* 0x002fc40000010806 */
[----:B------:R-:W-:Y:S02]  /*11180*/  IMAD.MOV.U32 R109, RZ, RZ, R110 ;  /* 0x000000ffff6d7224 */ /* 0x000fe400078e006e */
[----:B------:R-:W-:Y:S01]  /*11190*/  IMAD.MOV.U32 R110, RZ, RZ, R111 ;  /* 0x000000ffff6e7224 */ /* 0x000fe200078e006f */
[----:B------:R1:W-:Y:S01]  /*111a0*/  MUFU.EX2 R29, R3 ;  /* 0x00000003001d7308 */ /* 0x0003e20000000800 */
[----:B------:R-:W-:Y:S01]  /*111b0*/  IMAD.MOV.U32 R111, RZ, RZ, R159 ;  /* 0x000000ffff6f7224 */ /* 0x000fe200078e009f */
[----:B------:R-:W-:Y:S01]  /*111c0*/  MOV R159, R145 ;  /* 0x00000091009f7202 */ /* 0x000fe20000000f00 */
[----:B------:R-:W-:Y:S01]  /*111d0*/  HMMA.16816.F32.BF16 R68, R8, R14, R68 ;  /* 0x0000000e0844723c */ /* 0x000fe20000041844 */
[----:B------:R-:W-:Y:S02]  /*111e0*/  IMAD.MOV.U32 R145, RZ, RZ, R146 ;  /* 0x000000ffff917224 */ /* 0x000fe400078e0092 */
[----:B------:R-:W-:Y:S02]  /*111f0*/  IMAD.MOV.U32 R146, RZ, RZ, R144 ;  /* 0x000000ffff927224 */ /* 0x000fe400078e0090 */
[----:B------:R-:W-:Y:S01]  /*11200*/  IMAD.MOV.U32 R144, RZ, RZ, R158 ;  /* 0x000000ffff907224 */ /* 0x000fe200078e009e */
[----:B------:R-:W-:Y:S01]  /*11210*/  MOV R158, R155 ;  /* 0x0000009b009e7202 */ /* 0x000fe20000000f00 */
[----:B------:R-:W-:-:S02]  /*11220*/  IMAD.MOV.U32 R155, RZ, RZ, R154 ;  /* 0x000000ffff9b7224 */ /* 0x000fc400078e009a */
[----:B-1----:R-:W-:Y:S02]  /*11230*/  FFMA.FTZ R3, R109, c[0x0][0x2d0], -R6 ;  /* 0x0000b4006d037a23 */ /* 0x002fe40000010806 */
[----:B------:R-:W-:Y:S02]  /*11240*/  IMAD.MOV.U32 R109, RZ, RZ, R110 ;  /* 0x000000ffff6d7224 */ /* 0x000fe400078e006e */
[----:B------:R-:W-:Y:S01]  /*11250*/  IMAD.MOV.U32 R110, RZ, RZ, R111 ;  /* 0x000000ffff6e7224 */ /* 0x000fe200078e006f */
[----:B------:R1:W1:Y:S01]  /*11260*/  MUFU.EX2 R30, R3 ;  /* 0x00000003001e7308 */ /* 0x0002620000000800 */
[----:B------:R-:W-:Y:S01]  /*11270*/  F2FP.BF16.PACK_AB R8, R73, R74 ;  /* 0x0000004a4908723e */ /* 0x000fe200000010ff */
[----:B------:R-:W-:Y:S01]  /*11280*/  IMAD.MOV.U32 R111, RZ, RZ, R159 ;  /* 0x000000ffff6f7224 */ /* 0x000fe200078e009f */
[----:B--2---:R-:W-:Y:S01]  /*11290*/  F2FP.BF16.PACK_AB R9, R57, R58 ;  /* 0x0000003a3909723e */ /* 0x004fe200000010ff */
[----:B------:R-:W-:Y:S01]  /*112a0*/  IMAD.MOV.U32 R154, RZ, RZ, R152 ;  /* 0x000000ffff9a7224 */ /* 0x000fe200078e0098 */
[----:B------:R-:W-:Y:S01]  /*112b0*/  F2FP.BF16.PACK_AB R10, R59, R72 ;  /* 0x000000483b0a723e */ /* 0x000fe200000010ff */
[----:B------:R-:W-:Y:S01]  /*112c0*/  IMAD.MOV.U32 R152, RZ, RZ, R4 ;  /* 0x000000ffff987224 */ /* 0x000fe200078e0004 */
[----:B----4-:R-:W-:Y:S01]  /*112d0*/  F2FP.BF16.PACK_AB R11, R31, R56 ;  /* 0x000000381f0b723e */ /* 0x010fe200000010ff */
[----:B-1----:R-:W-:Y:S01]  /*112e0*/  FFMA.FTZ R3, R109, c[0x0][0x2d0], -R6 ;  /* 0x0000b4006d037a23 */ /* 0x002fe20000010806 */
[----:B------:R-:W-:Y:S01]  /*112f0*/  MOV R159, R145 ;  /* 0x00000091009f7202 */ /* 0x000fe20000000f00 */
[----:B------:R-:W-:Y:S01]  /*11300*/  IMAD.MOV.U32 R109, RZ, RZ, R110 ;  /* 0x000000ffff6d7224 */ /* 0x000fe200078e006e */
[----:B------:R-:W-:Y:S01]  /*11310*/  MOV R4, R233 ;  /* 0x000000e900047202 */ /* 0x000fe20000000f00 */
[----:B------:R1:W-:Y:S01]  /*11320*/  MUFU.EX2 R28, R3 ;  /* 0x00000003001c7308 */ /* 0x0003e20000000800 */
[----:B------:R-:W-:Y:S01]  /*11330*/  IMAD.MOV.U32 R110, RZ, RZ, R111 ;  /* 0x000000ffff6e7224 */ /* 0x000fe200078e006f */
[----:B------:R-:W-:Y:S01]  /*11340*/  HMMA.16816.F32.BF16 R64, R8, R24, R64 ;  /* 0x000000180840723c */ /* 0x000fe20000041840 */
[----:B------:R-:W-:Y:S01]  /*11350*/  IMAD.MOV.U32 R145, RZ, RZ, R146 ;  /* 0x000000ffff917224 */ /* 0x000fe200078e0092 */
[----:B------:R3:W5:Y:S01]  /*11360*/  LDL.LU R233, [R1+0x14] ;  /* 0x0000140001e97983 */ /* 0x0007620000300800 */
[----:B------:R-:W-:-:S02]  /*11370*/  IMAD.MOV.U32 R146, RZ, RZ, R144 ;  /* 0x000000ffff927224 */ /* 0x000fc400078e0090 */
[----:B-1----:R-:W-:Y:S01]  /*11380*/  FFMA.FTZ R3, R109, c[0x0][0x2d0], -R6 ;  /* 0x0000b4006d037a23 */ /* 0x002fe20000010806 */
[----:B------:R-:W-:Y:S01]  /*11390*/  MOV R111, R159 ;  /* 0x0000009f006f7202 */ /* 0x000fe20000000f00 */
[----:B------:R-:W-:Y:S01]  /*113a0*/  IMAD.MOV.U32 R144, RZ, RZ, R158 ;  /* 0x000000ffff907224 */ /* 0x000fe200078e009e */
[----:B------:R-:W-:Y:S01]  /*113b0*/  MOV R158, R155 ;  /* 0x0000009b009e7202 */ /* 0x000fe20000000f00 */
[----:B------:R1:W2:Y:S01]  /*113c0*/  MUFU.EX2 R25, R3 ;  /* 0x0000000300197308 */ /* 0x0002a20000000800 */
[----:B------:R-:W-:Y:S01]  /*113d0*/  IMAD.MOV.U32 R155, RZ, RZ, R154 ;  /* 0x000000ffff9b7224 */ /* 0x000fe200078e009a */
[----:B------:R-:W-:Y:S01]  /*113e0*/  HMMA.16816.F32.BF16 R48, R8, R22, R48 ;  /* 0x000000160830723c */ /* 0x000fe20000041830 */
[----:B------:R-:W-:Y:S02]  /*113f0*/  IMAD.MOV.U32 R159, RZ, RZ, R145 ;  /* 0x000000ffff9f7224 */ /* 0x000fe400078e0091 */
[----:B------:R-:W-:Y:S02]  /*11400*/  IMAD.MOV.U32 R154, RZ, RZ, R152 ;  /* 0x000000ffff9a7224 */ /* 0x000fe400078e0098 */
[----:B------:R-:W-:-:S02]  /*11410*/  IMAD.MOV.U32 R145, RZ, RZ, R146 ;  /* 0x000000ffff917224 */ /* 0x000fc400078e0092 */
[----:B------:R-:W-:Y:S01]  /*11420*/  IMAD.MOV.U32 R152, RZ, RZ, R153 ;  /* 0x000000ffff987224 */ /* 0x000fe200078e0099 */
[----:B------:R-:W-:Y:S01]  /*11430*/  MOV R153, R123 ;  /* 0x0000007b00997202 */ /* 0x000fe20000000f00 */
[----:B-1----:R-:W-:Y:S02]  /*11440*/  FFMA.FTZ R3, R110, c[0x0][0x2d0], -R5 ;  /* 0x0000b4006e037a23 */ /* 0x002fe40000010805 */
[----:B------:R-:W-:Y:S02]  /*11450*/  IMAD.MOV.U32 R146, RZ, RZ, R144 ;  /* 0x000000ffff927224 */ /* 0x000fe400078e0090 */
[----:B------:R1:W-:Y:S01]  /*11460*/  MUFU.EX2 R24, R3 ;  /* 0x0000000300187308 */ /* 0x0003e20000000800 */
[----:B------:R-:W-:Y:S01]  /*11470*/  MOV R144, R158 ;  /* 0x0000009e00907202 */ /* 0x000fe20000000f00 */
[----:B------:R-:W-:Y:S02]  /*11480*/  IMAD.MOV.U32 R123, RZ, RZ, R232 ;  /* 0x000000ffff7b7224 */ /* 0x000fe400078e00e8 */
[----:B------:R-:W-:Y:S01]  /*11490*/  IMAD.MOV.U32 R158, RZ, RZ, R155 ;  /* 0x000000ffff9e7224 */ /* 0x000fe200078e009b */
[----:B------:R-:W-:Y:S01]  /*114a0*/  HMMA.16816.F32.BF16 R52, R8, R20, R52 ;  /* 0x000000140834723c */ /* 0x000fe20000041834 */
[----:B------:R-:W-:-:S02]  /*114b0*/  IMAD.MOV.U32 R155, RZ, RZ, R154 ;  /* 0x000000ffff9b7224 */ /* 0x000fc400078e009a */
[----:B------:R-:W-:-:S05]  /*114c0*/  IMAD.MOV.U32 R147, RZ, RZ, R111 ;  /* 0x000000ffff937224 */ /* 0x000fca00078e006f */
[C---:B------:R-:W-:Y:S01]  /*114d0*/  HMMA.16816.F32.BF16 R32, R8.reuse, R14, R32 ;  /* 0x0000000e0820723c */ /* 0x040fe20000041820 */
[----:B-1----:R-:W-:Y:S01]  /*114e0*/  FFMA.FTZ R3, R175, c[0x0][0x2d0], -R5 ;  /* 0x0000b400af037a23 */ /* 0x002fe20000010805 */
[----:B------:R-:W-:Y:S01]  /*114f0*/  MOV R109, R145 ;  /* 0x00000091006d7202 */ /* 0x000fe20000000f00 */
[----:B------:R-:W-:Y:S01]  /*11500*/  IMAD.MOV.U32 R186, RZ, RZ, R146 ;  /* 0x000000ffffba7224 */ /* 0x000fe200078e0092 */
[----:B------:R3:W5:Y:S01]  /*11510*/  LDL.LU R232, [R1+0x10] ;  /* 0x0000100001e87983 */ /* 0x0007620000300800 */
[----:B------:R1:W-:Y:S01]  /*11520*/  MUFU.EX2 R23, R3 ;  /* 0x0000000300177308 */ /* 0x0003e20000000800 */
[----:B------:R-:W-:Y:S01]  /*11530*/  IMAD.MOV.U32 R154, RZ, RZ, R152 ;  /* 0x000000ffff9a7224 */ /* 0x000fe200078e0098 */
[----:B------:R-:W-:Y:S01]  /*11540*/  MOV R152, R153 ;  /* 0x0000009900987202 */ /* 0x000fe20000000f00 */
[----:B------:R-:W-:Y:S01]  /*11550*/  IMAD.MOV.U32 R153, RZ, RZ, R123 ;  /* 0x000000ffff997224 */ /* 0x000fe200078e007b */
[----:B------:R-:W-:Y:S01]  /*11560*/  MOV R187, R155 ;  /* 0x0000009b00bb7202 */ /* 0x000fe20000000f00 */
[----:B------:R-:W-:Y:S01]  /*11570*/  IMAD.MOV.U32 R123, RZ, RZ, R122 ;  /* 0x000000ffff7b7224 */ /* 0x000fe200078e007a */
[----:B------:R-:W-:Y:S01]  /*11580*/  HMMA.16816.F32.BF16 R60, R8, R26, R60 ;  /* 0x0000001a083c723c */ /* 0x000fe2000004183c */
[----:B------:R-:W-:-:S02]  /*11590*/  IMAD.MOV.U32 R122, RZ, RZ, R119 ;  /* 0x000000ffff7a7224 */ /* 0x000fc400078e0077 */
[----:B-1----:R-:W-:Y:S01]  /*115a0*/  FFMA.FTZ R3, R173, c[0x0][0x2d0], -R5 ;  /* 0x0000b400ad037a23 */ /* 0x002fe20000010805 */
[----:B------:R-:W-:-:S04]  /*115b0*/  MOV R184, R153 ;  /* 0x0000009900b87202 */ /* 0x000fc80000000f00 */
[----:B------:R-:W-:Y:S01]  /*115c0*/  HMMA.16816.F32.BF16 R36, R8, R16, R36 ;  /* 0x000000100824723c */ /* 0x000fe20000041824 */
[----:B------:R-:W-:Y:S01]  /*115d0*/  MOV R119, R139 ;  /* 0x0000008b00777202 */ /* 0x000fe20000000f00 */
[----:B------:R1:W-:Y:S01]  /*115e0*/  MUFU.EX2 R22, R3 ;  /* 0x0000000300167308 */ /* 0x0003e20000000800 */
[----:B------:R-:W-:-:S05]  /*115f0*/  IMAD.MOV.U32 R108, RZ, RZ, R159 ;  /* 0x000000ffff6c7224 */ /* 0x000fca00078e009f */
[----:B------:R-:W-:Y:S01]  /*11600*/  HMMA.16816.F32.BF16 R40, R8, R18, R40 ;  /* 0x000000120828723c */ /* 0x000fe20000041828 */
[----:B------:R-:W-:Y:S01]  /*11610*/  IMAD.MOV.U32 R201, RZ, RZ, R184 ;  /* 0x000000ffffc97224 */ /* 0x000fe200078e00b8 */
[----:B------:R-:W-:-:S06]  /*11620*/  MOV R111, R119 ;  /* 0x00000077006f7202 */ /* 0x000fcc0000000f00 */
[----:B------:R-:W-:Y:S01]  /*11630*/  HMMA.16816.F32.BF16 R44, R8, R12, R44 ;  /* 0x0000000c082c723c */ /* 0x000fe2000004182c */
[----:B------:R-:W-:Y:S02]  /*11640*/  IMAD.MOV.U32 R185, RZ, RZ, R154 ;  /* 0x000000ffffb97224 */ /* 0x000fe400078e009a */
[----:B------:R-:W-:Y:S01]  /*11650*/  FFMA.FTZ R4, R4, c[0x0][0x2d0], -R7 ;  /* 0x0000b40004047a23 */ /* 0x000fe20000010807 */
[----:B------:R-:W-:Y:S01]  /*11660*/  MOV R146, R116 ;  /* 0x0000007400927202 */ /* 0x000fe20000000f00 */
[----:B-1----:R-:W-:Y:S01]  /*11670*/  FFMA.FTZ R3, R172, c[0x0][0x2d0], -R5 ;  /* 0x0000b400ac037a23 */ /* 0x002fe20000010805 */
[----:B------:R-:W-:Y:S03]  /*11680*/  LDSM.16.MT88.4 R16, [R230+0x3100] ;  /* 0x00310000e610783b */ /* 0x000fe60000004200 */
[----:B------:R1:W4:Y:S01]  /*11690*/  MUFU.EX2 R21, R3 ;  /* 0x0000000300157308 */ /* 0x0003220000000800 */
[----:B------:R-:W-:Y:S01]  /*116a0*/  IMAD.MOV.U32 R145, RZ, RZ, R158 ;  /* 0x000000ffff917224 */ /* 0x000fe200078e009e */
[----:B------:R3:W5:Y:S01]  /*116b0*/  LDL.LU R139, [R1+0xc] ;  /* 0x00000c00018b7983 */ /* 0x0007620000300800 */
[----:B------:R-:W-:Y:S01]  /*116c0*/  IMAD.MOV.U32 R159, RZ, RZ, R122 ;  /* 0x000000ffff9f7224 */ /* 0x000fe200078e007a */
[----:B------:R-:W-:Y:S01]  /*116d0*/  F2FP.BF16.PACK_AB R184, R30, R29 ;  /* 0x0000001d1eb8723e */ /* 0x000fe200000010ff */
[----:B------:R-:W-:-:S02]  /*116e0*/  IMAD.MOV.U32 R158, RZ, RZ, R123 ;  /* 0x000000ffff9e7224 */ /* 0x000fc400078e007b */
[----:B------:R-:W-:Y:S01]  /*116f0*/  IMAD.MOV.U32 R110, RZ, RZ, R152 ;  /* 0x000000ffff6e7224 */ /* 0x000fe200078e0098 */
[----:B------:R4:W-:Y:S01]  /*11700*/  MUFU.EX2 R14, R4 ;  /* 0x00000004000e7308 */ /* 0x0009e20000000800 */
[----:B------:R-:W-:Y:S01]  /*11710*/  FADD.FTZ R8, R158, R144 ;  /* 0x000000909e087221 */ /* 0x000fe20000010000 */
[----:B------:R-:W3:Y:S01]  /*11720*/  LDSM.16.MT88.4 R152, [R228+0x3100] ;  /* 0x00310000e498783b */ /* 0x000ee20000004200 */
[----:B------:R-:W-:Y:S02]  /*11730*/  IMAD.MOV.U32 R123, RZ, RZ, R117 ;  /* 0x000000ffff7b7224 */ /* 0x000fe400078e0075 */
[----:B------:R-:W-:Y:S02]  /*11740*/  IMAD.MOV.U32 R122, RZ, RZ, R118 ;  /* 0x000000ffff7a7224 */ /* 0x000fe400078e0076 */
[----:B------:R-:W3:Y:S01]  /*11750*/  LDSM.16.MT88.4 R116, [R229+0x3100] ;  /* 0x00310000e574783b */ /* 0x000ee20000004200 */
[----:B-1----:R-:W-:Y:S01]  /*11760*/  FFMA.FTZ R3, R186, c[0x0][0x2d0], -R7 ;  /* 0x0000b400ba037a23 */ /* 0x002fe20000010807 */
[----:B--2---:R-:W-:-:S03]  /*11770*/  F2FP.BF16.PACK_AB R186, R25, R28 ;  /* 0x0000001c19ba723e */ /* 0x004fc600000010ff */
[----:B------:R1:W-:Y:S01]  /*11780*/  MUFU.EX2 R20, R3 ;  /* 0x0000000300147308 */ /* 0x0003e20000000800 */
[----:B----4-:R-:W-:Y:S01]  /*11790*/  FADD.FTZ R4, R159, R111 ;  /* 0x0000006f9f047221 */ /* 0x010fe20000010000 */
[----:B------:R-:W-:Y:S01]  /*117a0*/  MOV R111, R128 ;  /* 0x00000080006f7202 */ /* 0x000fe20000000f00 */
[--C-:B-1----:R-:W-:Y:S01]  /*117b0*/  FFMA.FTZ R3, R187, c[0x0][0x2d0], -R7.reuse ;  /* 0x0000b400bb037a23 */ /* 0x102fe20000010807 */
[----:B------:R-:W-:Y:S01]  /*117c0*/  F2FP.BF16.PACK_AB R187, R21, R22 ;  /* 0x0000001615bb723e */ /* 0x000fe200000010ff */
[----:B------:R-:W-:Y:S01]  /*117d0*/  FFMA.FTZ R7, R185, c[0x0][0x2d0], -R7 ;  /* 0x0000b400b9077a23 */ /* 0x000fe20000010807 */
[----:B------:R-:W-:Y:S02]  /*117e0*/  F2FP.BF16.PACK_AB R185, R23, R24 ;  /* 0x0000001817b9723e */ /* 0x000fe400000010ff */
[----:B------:R1:W2:Y:S05]  /*117f0*/  MUFU.EX2 R15, R3 ;  /* 0x00000003000f7308 */ /* 0x0002aa0000000800 */
[C---:B------:R-:W-:Y:S03]  /*11800*/  HMMA.16816.F32.BF16 R160, R184.reuse, R168, R160 ;  /* 0x000000a8b8a0723c */ /* 0x040fe600000418a0 */
[----:B------:R4:W-:Y:S05]  /*11810*/  MUFU.EX2 R13, R7 ;  /* 0x00000007000d7308 */ /* 0x0009ea0000000800 */
[----:B---3--:R-:W-:Y:S01]  /*11820*/  HMMA.16816.F32.BF16 R140, R184, R152, R140 ;  /* 0x00000098b88c723c */ /* 0x008fe2000004188c */
[----:B-1----:R-:W-:Y:S01]  /*11830*/  FFMA.FTZ R3, R201, c[0x0][0x2d0], -R0 ;  /* 0x0000b400c9037a23 */ /* 0x002fe20000010800 */
[----:B--2---:R-:W-:Y:S01]  /*11840*/  F2FP.BF16.PACK_AB R128, R15, R20 ;  /* 0x000000140f80723e */ /* 0x004fe200000010ff */
[----:B------:R-:W-:-:S02]  /*11850*/  IMAD.MOV.U32 R201, RZ, RZ, R110 ;  /* 0x000000ffffc97224 */ /* 0x000fc400078e006e */
[----:B------:R1:W-:Y:S01]  /*11860*/  MUFU.EX2 R10, R3 ;  /* 0x00000003000a7308 */ /* 0x0003e20000000800 */
[----:B------:R-:W-:Y:S02]  /*11870*/  IMAD.MOV.U32 R110, RZ, RZ, R129 ;  /* 0x000000ffff6e7224 */ /* 0x000fe400078e0081 */
[----:B------:R-:W-:Y:S01]  /*11880*/  HMMA.16816.F32.BF16 R148, R184, R154, R148 ;  /* 0x0000009ab894723c */ /* 0x000fe20000041894 */
[----:B----4-:R-:W-:Y:S02]  /*11890*/  FADD.FTZ R7, R157, R4 ;  /* 0x000000049d077221 */ /* 0x010fe40000010000 */
[----:B------:R-:W-:-:S05]  /*118a0*/  FADD.FTZ R4, R208, R8 ;  /* 0x00000008d0047221 */ /* 0x000fca0000010000 */
[----:B------:R-:W-:Y:S01]  /*118b0*/  HMMA.16816.F32.BF16 R164, R184, R170, R164 ;  /* 0x000000aab8a4723c */ /* 0x000fe200000418a4 */
[----:B-1----:R-:W-:-:S07]  /*118c0*/  FFMA.FTZ R3, R147, c[0x0][0x2d0], -R0 ;  /* 0x0000b40093037a23 */ /* 0x002fce0000010800 */
[C---:B------:R-:W-:Y:S01]  /*118d0*/  HMMA.16816.F32.BF16 R176, R184.reuse, R116, R176 ;  /* 0x00000074b8b0723c */ /* 0x040fe200000418b0 */
[----:B------:R1:W2:Y:S07]  /*118e0*/  MUFU.EX2 R9, R3 ;  /* 0x0000000300097308 */ /* 0x0002ae0000000800 */
[C---:B------:R-:W-:Y:S08]  /*118f0*/  HMMA.16816.F32.BF16 R180, R184.reuse, R118, R180 ;  /* 0x00000076b8b4723c */ /* 0x040ff000000418b4 */
[----:B------:R-:W-:Y:S01]  /*11900*/  HMMA.16816.F32.BF16 R124, R184, R16, R76 ;  /* 0x00000010b87c723c */ /* 0x000fe2000004184c */
[--C-:B-1----:R-:W-:Y:S01]  /*11910*/  FFMA.FTZ R3, R108, c[0x0][0x2d0], -R0.reuse ;  /* 0x0000b4006c037a23 */ /* 0x102fe20000010800 */
[----:B--2---:R-:W-:Y:S01]  /*11920*/  F2FP.BF16.PACK_AB R129, R9, R10 ;  /* 0x0000000a0981723e */ /* 0x004fe200000010ff */
[----:B------:R-:W-:-:S02]  /*11930*/  FFMA.FTZ R0, R109, c[0x0][0x2d0], -R0 ;  /* 0x0000b4006d007a23 */ /* 0x000fc40000010800 */
[----:B------:R1:W-:Y:S01]  /*11940*/  MUFU.EX2 R11, R3 ;  /* 0x00000003000b7308 */ /* 0x0003e20000000800 */
[----:B------:R-:W-:Y:S02]  /*11950*/  IMAD.MOV.U32 R108, RZ, RZ, R131 ;  /* 0x000000ffff6c7224 */ /* 0x000fe400078e0083 */
[----:B------:R-:W-:Y:S01]  /*11960*/  HMMA.16816.F32.BF16 R184, R184, R18, R68 ;  /* 0x00000012b8b8723c */ /* 0x000fe20000041844 */
[----:B------:R-:W-:Y:S01]  /*11970*/  IMAD.MOV.U32 R109, RZ, RZ, R130 ;  /* 0x000000ffff6d7224 */ /* 0x000fe200078e0082 */
[----:B------:R-:W-:-:S03]  /*11980*/  F2FP.BF16.PACK_AB R130, R13, R14 ;  /* 0x0000000e0d82723e */ /* 0x000fc600000010ff */
[----:B------:R2:W3:Y:S01]  /*11990*/  MUFU.EX2 R12, R0 ;  /* 0x00000000000c7308 */ /* 0x0004e20000000800 */
[----:B-1----:R-:W-:-:S04]  /*119a0*/  FADD.FTZ R3, R247, R174 ;  /* 0x000000aef7037221 */ /* 0x002fc80000010000 */
[----:B------:R-:W-:Y:S02]  /*119b0*/  FADD.FTZ R6, R227, R3 ;  /* 0x00000003e3067221 */ /* 0x000fe40000010000 */
[----:B------:R-:W-:Y:S02]  /*119c0*/  FADD.FTZ R3, R209, R7 ;  /* 0x00000007d1037221 */ /* 0x000fe40000010000 */
[----:B--2---:R-:W-:Y:S01]  /*119d0*/  FADD.FTZ R0, R146, R145 ;  /* 0x0000009192007221 */ /* 0x004fe20000010000 */
[----:B---3--:R-:W-:Y:S01]  /*119e0*/  F2FP.BF16.PACK_AB R131, R12, R11 ;  /* 0x0000000b0c83723e */ /* 0x008fe200000010ff */
        /* <DEDUP_REMOVED lines=96> */
[----:B------:R1:W-:Y:S01]  /*11ff0*/  STL [R1+0x4], R0 ;  /* 0x0000040001007387 */ /* 0x0003e20000100800 */
[----:B------:R-:W-:Y:S02]  /*12000*/  FADD.FTZ R251, R72, R251 ;  /* 0x000000fb48fb7221 */ /* 0x000fe40000010000 */
[----:B------:R-:W-:Y:S01]  /*12010*/  FADD.FTZ R252, R56, R252 ;  /* 0x000000fc38fc7221 */ /* 0x000fe20000010000 */
[----:B------:R1:W-:Y:S01]  /*12020*/  STL [R1], R4 ;  /* 0x0000000401007387 */ /* 0x0003e20000100800 */
        /* <DEDUP_REMOVED lines=10> */
[----:B------:R-:W-:Y:S05]  /*120d0*/  @!P6 BRA `(.L_x_133) ;  /* 0x000043100000e947 */ /* 0x000fea0003800000 */
[----:B------:R-:W-:Y:S01]  /*120e0*/  IMAD.MOV.U32 R3, RZ, RZ, R136 ;  /* 0x000000ffff037224 */ /* 0x000fe200078e0088 */
[----:B------:R-:W-:Y:S01]  /*120f0*/  MOV R138, R2 ;  /* 0x00000002008a7202 */ /* 0x000fe20000000f00 */
[----:B-1----:R-:W-:Y:S01]  /*12100*/  IMAD.MOV.U32 R0, RZ, RZ, R137 ;  /* 0x000000ffff007224 */ /* 0x002fe200078e0089 */
[----:B------:R-:W-:Y:S01]  /*12110*/  MOV R133, R135 ;  /* 0x0000008700857202 */ /* 0x000fe20000000f00 */
[----:B------:R-:W-:Y:S01]  /*12120*/  ULDC UR6, c[0x0][0x210] ;  /* 0x0000840000067ab9 */ /* 0x000fe20000000800 */
[----:B------:R-:W-:Y:S01]  /*12130*/  IADD3 R247, R248, 0x100, RZ ;  /* 0x00000100f8f77810 */ /* 0x000fe20007ffe0ff */
[----:B------:R-:W-:Y:S02]  /*12140*/  ULDC UR4, c[0x0][0x1e8] ;  /* 0x00007a0000047ab9 */ /* 0x000fe40000000800 */
[----:B------:R-:W-:Y:S02]  /*12150*/  UIADD3 UR12, UR12, -0x2, URZ ;  /* 0xfffffffe0c0c7890 */ /* 0x000fe4000fffe03f */
[----:B------:R-:W-:-:S02]  /*12160*/  UIMAD UR6, UR15, UR6, URZ ;  /* 0x000000060f0672a4 */ /* 0x000fc4000f8e023f */
[----:B------:R-:W-:Y:S02]  /*12170*/  UIMAD UR4, UR15, UR4, URZ ;  /* 0x000000040f0472a4 */ /* 0x000fe4000f8e023f */
[----:B------:R-:W-:Y:S02]  /*12180*/  ULDC.64 UR22, c[0x0][0x118] ;  /* 0x0000460000167ab9 */ /* 0x000fe40000000a00 */
[----:B------:R-:W-:Y:S01]  /*12190*/  ULDC.64 UR18, c[0x0][0x118] ;  /* 0x0000460000127ab9 */ /* 0x000fe20000000a00 */
[----:B------:R-:W-:Y:S05]  /*121a0*/  BRA `(.L_x_134) ;  /* 0x0000042000007947 */ /* 0x000fea0003800000 */
.L_x_136:
[----:B------:R-:W2:Y:S01]  /*121b0*/  LDL R136, [R1+0x8] ;  /* 0x0000080001887983 */ /* 0x000ea20000100800 */
[----:B------:R-:W-:Y:S01]  /*121c0*/  IMAD.MOV.U32 R137, RZ, RZ, c[0x0][0x2b8] ;  /* 0x0000ae00ff897624 */ /* 0x000fe200078e00ff */
[----:B------:R-:W-:Y:S01]  /*121d0*/  UIMAD UR11, UR12, 0x70, UR17 ;  /* 0x000000700c0b78a4 */ /* 0x000fe2000f8e0211 */
[----:B------:R-:W-:Y:S03]  /*121e0*/  IMAD.MOV.U32 R249, RZ, RZ, RZ ;  /* 0x000000fffff97224 */ /* 0x000fe600078e00ff */
[----:B------:R-:W-:Y:S02]  /*121f0*/  ISETP.NE.AND P2, PT, R137, 0x1, PT ;  /* 0x000000018900780c */ /* 0x000fe40003f45270 */
[----:B------:R-:W-:Y:S05]  /*12200*/  IMAD.U32 R132, RZ, RZ, UR11 ;  /* 0x0000000bff847e24 */ /* 0x000fea000f8e00ff */
[----:B--2---:R-:W-:Y:S06]  /*12210*/  IADD3 R132, R132, -0x70, R136 ;  /* 0xffffff9084847810 */ /* 0x004fec0007ffe088 */
        /* <DEDUP_REMOVED lines=33> */
[-C--:B--2---:R-:W-:Y:S03]  /*12430*/  IADD3.X R137, R137, R245.reuse, RZ, P1, !PT ;  /* 0x000000f589897210 */ /* 0x084fe60000ffe4ff */
[----:B------:R-:W2:Y:S01]  /*12440*/  SHFL.IDX PT, R196, R2, 0x3, 0x181f ;  /* 0x00781f0002c47f89 */ /* 0x000ea200000e0000 */
[-C--:B---3--:R-:W-:Y:S03]  /*12450*/  IADD3 R134, P0, R134, R246.reuse, RZ ;  /* 0x000000f686867210 */ /* 0x088fe60007f1e0ff */
[----:B------:R3:W-:Y:S02]  /*12460*/  LDGSTS.E.BYPASS.LTC128B.128 [R248+0x3900], [R136.64], !P3 ;  /* 0x0390000088f87fae */ /* 0x0007e4000d901d52 */
[--C-:B----4-:R-:W-:Y:S01]  /*12470*/  IMAD.X R135, R135, 0x1, R245.reuse, P0 ;  /* 0x0000000187877824 */ /* 0x110fe200000e06f5 */
        /* <DEDUP_REMOVED lines=11> */
[--C-:B--2---:R-:W-:Y:S01]  /*12530*/  IMAD.X R191, R196, 0x1, R245.reuse, P4 ;  /* 0x00000001c4bf7824 */ /* 0x104fe200020e06f5 */
[----:B----4-:R-:W-:Y:S04]  /*12540*/  IADD3.X R189, R195, R245, RZ, P2, !PT ;  /* 0x000000f5c3bd7210 */ /* 0x010fe800017fe4ff */
[----:B------:R2:W-:Y:S01]  /*12550*/  LDGSTS.E.BYPASS.LTC128B.128 [R248+0x5100], [R190.64], !P3 ;  /* 0x05100000bef87fae */ /* 0x0005e2000d901d52 */
[----:B-----5:R-:W-:Y:S03]  /*12560*/  IADD3 R134, P0, R132, R246, RZ ;  /* 0x000000f684867210 */ /* 0x020fe60007f1e0ff */
[----:B------:R2:W-:Y:S01]  /*12570*/  LDGSTS.E.BYPASS.LTC128B.128 [R248+0x5900], [R188.64], !P3 ;  /* 0x05900000bcf87fae */ /* 0x0005e2000d901d52 */
[--C-:B-1----:R-:W-:Y:S02]  /*12580*/  IMAD.X R137, R194, 0x1, R245.reuse, P1 ;  /* 0x00000001c2897824 */ /* 0x102fe400008e06f5 */
[----:B------:R-:W-:Y:S03]  /*12590*/  IMAD.X R135, R2, 0x1, R245, P0 ;  /* 0x0000000102877824 */ /* 0x000fe600000e06f5 */
[----:B------:R2:W-:Y:S04]  /*125a0*/  LDGSTS.E.BYPASS.LTC128B.128 [R248+0x6100], [R136.64], !P3 ;  /* 0x0610000088f87fae */ /* 0x0005e8000d901d52 */
[----:B------:R2:W-:Y:S01]  /*125b0*/  LDGSTS.E.BYPASS.LTC128B.128 [R248+0x6900], [R134.64], !P3 ;  /* 0x0690000086f87fae */ /* 0x0005e2000d901d52 */
[----:B------:R-:W-:-:S05]  /*125c0*/  BRA `(.L_x_135) ;  /* 0x00000cd000007947 */ /* 0x000fca0003800000 */
.L_x_134:
[----:B------:R-:W-:Y:S04]  /*125d0*/  DEPBAR.LE SB0, 0x0 ;  /* 0x000080000000791a */ /* 0x000fe80000000000 */
[----:B------:R-:W-:Y:S01]  /*125e0*/  BAR.SYNC.DEFER_BLOCKING 0x0 ;  /* 0x0000000000007b1d */ /* 0x000fe20000010000 */
[----:B------:R-:W-:Y:S01]  /*125f0*/  IMAD.WIDE.U32 R68, R250, c[0x0][0x208], RZ ;  /* 0x00008200fa447a25 */ /* 0x000fe200078e00ff */
        /* <DEDUP_REMOVED lines=202> */
.L_x_135:
        /* <DEDUP_REMOVED lines=789> */
.L_x_133:
        /* <DEDUP_REMOVED lines=119> */
.L_x_103:
[----:B------:R-:W-:Y:S02]  /*16b60*/  USHF.R.S32.HI UR8, URZ, 0x1f, UR15 ;  /* 0x0000001f3f087899 */ /* 0x000fe4000801140f */
[----:B------:R-:W-:Y:S01]  /*16b70*/  ULDC.64 UR10, c[0x0][0x118] ;  /* 0x00004600000a7ab9 */ /* 0x000fe20000000a00 */
[----:B------:R-:W-:Y:S05]  /*16b80*/  @P4 BRA `(.L_x_137) ;  /* 0x0000149000004947 */ /* 0x000fea0003800000 */
[----:B------:R-:W1:Y:S01]  /*16b90*/  S2R R40, SR_TID.X ;  /* 0x0000000000287919 */ /* 0x000e620000002100 */
[----:B------:R-:W-:Y:S01]  /*16ba0*/  F2FP.BF16.PACK_AB R6, R145, R144 ;  /* 0x000000909106723e */ /* 0x000fe200000010ff */
[----:B------:R-:W-:Y:S01]  /*16bb0*/  IMAD.MOV.U32 R5, RZ, RZ, -0x10 ;  /* 0xfffffff0ff057424 */ /* 0x000fe200078e00ff */
[----:B------:R-:W-:Y:S01]  /*16bc0*/  F2FP.BF16.PACK_AB R27, R27, R146 ;  /* 0x000000921b1b723e */ /* 0x000fe200000010ff */
[----:B------:R-:W-:Y:S01]  /*16bd0*/  BAR.SYNC.DEFER_BLOCKING 0x1, 0x80 ;  /* 0x0042000000007b1d */ /* 0x000fe20000010000 */
[----:B------:R-:W-:Y:S02]  /*16be0*/  F2FP.BF16.PACK_AB R26, R26, R152 ;  /* 0x000000981a1a723e */ /* 0x000fe400000010ff */
[----:B------:R-:W-:-:S02]  /*16bf0*/  F2FP.BF16.PACK_AB R31, R31, R154 ;  /* 0x0000009a1f1f723e */ /* 0x000fc400000010ff */
        /* <DEDUP_REMOVED lines=8> */
[----:B------:R-:W-:Y:S02]  /*16c80*/  F2FP.BF16.PACK_AB R30, R30, R156 ;  /* 0x0000009c1e1e723e */ /* 0x000fe400000010ff */
[----:B------:R-:W-:Y:S01]  /*16c90*/  F2FP.BF16.PACK_AB R29, R29, R158 ;  /* 0x0000009e1d1d723e */ /* 0x000fe200000010ff */
[----:B------:R-:W-:Y:S01]  /*16ca0*/  ULDC.64 UR4, c[0x0][0x500] ;  /* 0x0001400000047ab9 */ /* 0x000fe20000000a00 */
[----:B------:R-:W-:Y:S01]  /*16cb0*/  F2FP.BF16.PACK_AB R21, R21, R168 ;  /* 0x000000a81515723e */ /* 0x000fe200000010ff */
[----:B------:R-:W-:Y:S01]  /*16cc0*/  UIMAD.WIDE UR4, UR20, UR6, UR4 ;  /* 0x00000006140472a5 */ /* 0x000fe2000f8e0204 */
[----:B------:R-:W-:-:S02]  /*16cd0*/  F2FP.BF16.PACK_AB R20, R20, R170 ;  /* 0x000000aa1414723e */ /* 0x000fc400000010ff */
[----:B-1----:R-:W-:Y:S02]  /*16ce0*/  SHF.R.S32.HI R41, RZ, 0x1f, R40 ;  /* 0x0000001fff297819 */ /* 0x002fe40000011428 */
[----:B------:R-:W-:Y:S02]  /*16cf0*/  F2FP.BF16.PACK_AB R28, R28, R160 ;  /* 0x000000a01c1c723e */ /* 0x000fe400000010ff */
[CC--:B------:R-:W-:Y:S02]  /*16d00*/  LEA.HI R2, R41.reuse, R40.reuse, RZ, 0x2 ;  /* 0x0000002829027211 */ /* 0x0c0fe400078f10ff */
[----:B------:R-:W-:Y:S02]  /*16d10*/  LEA.HI R35, R41, R40, RZ, 0x5 ;  /* 0x0000002829237211 */ /* 0x000fe400078f28ff */
[--C-:B------:R-:W-:Y:S02]  /*16d20*/  SHF.R.S32.HI R3, RZ, 0x2, R2.reuse ;  /* 0x00000002ff037819 */ /* 0x100fe40000011402 */
[----:B------:R-:W-:-:S02]  /*16d30*/  SHF.R.S32.HI R0, RZ, 0x1f, R2 ;  /* 0x0000001fff007819 */ /* 0x000fc40000011402 */
[----:B------:R-:W-:Y:S02]  /*16d40*/  SHF.R.S32.HI R34, RZ, 0x5, R35 ;  /* 0x00000005ff227819 */ /* 0x000fe40000011423 */
[----:B------:R-:W-:Y:S02]  /*16d50*/  LEA.HI R0, R0, R3, RZ, 0x3 ;  /* 0x0000000300007211 */ /* 0x000fe400078f18ff */
[----:B------:R-:W-:Y:S02]  /*16d60*/  F2FP.BF16.PACK_AB R162, R163, R162 ;  /* 0x000000a2a3a2723e */ /* 0x000fe400000010ff */
[----:B------:R-:W-:Y:S02]  /*16d70*/  LOP3.LUT R0, R0, 0xfffffff8, RZ, 0xc0, !PT ;  /* 0xfffffff800007812 */ /* 0x000fe400078ec0ff */
[----:B------:R-:W-:Y:S02]  /*16d80*/  F2FP.BF16.PACK_AB R25, R25, R164 ;  /* 0x000000a41919723e */ /* 0x000fe400000010ff */
[----:B------:R-:W-:Y:S01]  /*16d90*/  F2FP.BF16.PACK_AB R166, R167, R166 ;  /* 0x000000a6a7a6723e */ /* 0x000fe200000010ff */
[----:B------:R-:W-:Y:S01]  /*16da0*/  IMAD.IADD R3, R3, 0x1, -R0 ;  /* 0x0000000103037824 */ /* 0x000fe200078e0a00 */
[----:B------:R-:W-:-:S02]  /*16db0*/  LOP3.LUT R0, R2, 0xfffffffc, RZ, 0xc0, !PT ;  /* 0xfffffffc02007812 */ /* 0x000fc400078ec0ff */
[----:B------:R-:W-:Y:S01]  /*16dc0*/  F2FP.BF16.PACK_AB R24, R24, R172 ;  /* 0x000000ac1818723e */ /* 0x000fe200000010ff */
[C---:B------:R-:W-:Y:S01]  /*16dd0*/  IMAD.SHL.U32 R2, R3.reuse, 0x40, RZ ;  /* 0x0000004003027824 */ /* 0x040fe200078e00ff */
[----:B------:R-:W-:Y:S01]  /*16de0*/  LOP3.LUT R4, R3, 0x1, RZ, 0xc0, !PT ;  /* 0x0000000103047812 */ /* 0x000fe200078ec0ff */
[----:B------:R-:W-:Y:S01]  /*16df0*/  IMAD.IADD R14, R40, 0x1, -R0 ;  /* 0x00000001280e7824 */ /* 0x000fe200078e0a00 */
[----:B------:R-:W-:Y:S02]  /*16e00*/  F2FP.BF16.PACK_AB R23, R23, R174 ;  /* 0x000000ae1717723e */ /* 0x000fe400000010ff */
[----:B------:R-:W-:Y:S01]  /*16e10*/  LOP3.LUT R0, R2, 0x1c0, RZ, 0xc0, !PT ;  /* 0x000001c002007812 */ /* 0x000fe200078ec0ff */
[----:B------:R-:W-:Y:S01]  /*16e20*/  IMAD R2, R34, 0x200, R14 ;  /* 0x0000020022027824 */ /* 0x000fe200078e020e */
[----:B------:R-:W-:Y:S02]  /*16e30*/  ISETP.NE.U32.AND P0, PT, R4, 0x1, PT ;  /* 0x000000010400780c */ /* 0x000fe40003f05070 */
[----:B------:R-:W-:-:S02]  /*16e40*/  LEA.HI R0, R0, R0, RZ, 0x1d ;  /* 0x0000000000007211 */ /* 0x000fc400078fe8ff */
[----:B------:R-:W-:Y:S02]  /*16e50*/  R2P PR, R3, 0x6 ;  /* 0x0000000603007804 */ /* 0x000fe40000000000 */
[----:B------:R-:W-:Y:S01]  /*16e60*/  SEL R5, R5, 0x10, !P0 ;  /* 0x0000001005057807 */ /* 0x000fe20004000000 */
[----:B------:R-:W-:Y:S01]  /*16e70*/  IMAD.U32 R0, R2, 0x2, R0 ;  /* 0x0000000202007824 */ /* 0x000fe200078e0000 */
[----:B------:R-:W-:Y:S02]  /*16e80*/  F2FP.BF16.PACK_AB R18, R18, R116 ;  /* 0x000000741212723e */ /* 0x000fe400000010ff */
[----:B------:R-:W-:Y:S01]  /*16e90*/  F2FP.BF16.PACK_AB R13, R13, R118 ;  /* 0x000000760d0d723e */ /* 0x000fe200000010ff */
[----:B------:R-:W-:Y:S01]  /*16ea0*/  IMAD.SHL.U32 R0, R0, 0x2, RZ ;  /* 0x0000000200007824 */ /* 0x000fe200078e00ff */
[----:B------:R-:W-:Y:S02]  /*16eb0*/  F2FP.BF16.PACK_AB R22, R22, R176 ;  /* 0x000000b01616723e */ /* 0x000fe400000010ff */
[----:B------:R-:W-:Y:S01]  /*16ec0*/  F2FP.BF16.PACK_AB R178, R179, R178 ;  /* 0x000000b2b3b2723e */ /* 0x000fe200000010ff */
[C---:B------:R-:W-:Y:S01]  /*16ed0*/  IMAD.IADD R3, R0.reuse, 0x1, R5 ;  /* 0x0000000100037824 */ /* 0x040fe200078e0205 */
[----:B------:R1:W-:Y:S01]  /*16ee0*/  STS [R0+0x80], R6 ;  /* 0x0000800600007388 */ /* 0x0003e20000000800 */
[----:B------:R-:W-:-:S02]  /*16ef0*/  IADD3 R4, R0, 0x80, RZ ;  /* 0x0000008000047810 */ /* 0x000fc40007ffe0ff */
[----:B------:R-:W-:Y:S01]  /*16f00*/  IADD3 R2, R0, 0xc0, RZ ;  /* 0x000000c000027810 */ /* 0x000fe20007ffe0ff */
[----:B------:R-:W-:Y:S01]  /*16f10*/  STS [R0+0x480], R27 ;  /* 0x0004801b00007388 */ /* 0x000fe20000000800 */
[----:B------:R-:W-:Y:S02]  /*16f20*/  @P2 IADD3 R2, R4, -0x40, RZ ;  /* 0xffffffc004022810 */ /* 0x000fe40007ffe0ff */
[----:B------:R-:W-:Y:S01]  /*16f30*/  F2FP.BF16.PACK_AB R12, R12, R180 ;  /* 0x000000b40c0c723e */ /* 0x000fe200000010ff */
[----:B------:R-:W-:Y:S01]  /*16f40*/  STS [R3+0x80], R26 ;  /* 0x0000801a03007388 */ /* 0x000fe20000000800 */
[----:B------:R-:W-:Y:S02]  /*16f50*/  F2FP.BF16.PACK_AB R19, R19, R182 ;  /* 0x000000b61313723e */ /* 0x000fe400000010ff */
[----:B------:R-:W-:Y:S01]  /*16f60*/  F2FP.BF16.PACK_AB R17, R17, R120 ;  /* 0x000000781111723e */ /* 0x000fe200000010ff */
[----:B------:R-:W-:Y:S01]  /*16f70*/  STS [R3+0x480], R31 ;  /* 0x0004801f03007388 */ /* 0x000fe20000000800 */
[----:B------:R-:W-:-:S02]  /*16f80*/  F2FP.BF16.PACK_AB R16, R16, R122 ;  /* 0x0000007a1010723e */ /* 0x000fc400000010ff */
[----:B------:R-:W-:Y:S01]  /*16f90*/  F2FP.BF16.PACK_AB R9, R129, R128 ;  /* 0x000000808109723e */ /* 0x000fe200000010ff */
[----:B------:R-:W-:Y:S01]  /*16fa0*/  STS [R0+0x2080], R33 ;  /* 0x0020802100007388 */ /* 0x000fe20000000800 */
[----:B------:R-:W-:Y:S02]  /*16fb0*/  F2FP.BF16.PACK_AB R8, R131, R130 ;  /* 0x000000828308723e */ /* 0x000fe400000010ff */
[----:B------:R-:W-:Y:S01]  /*16fc0*/  F2FP.BF16.PACK_AB R11, R125, R124 ;  /* 0x0000007c7d0b723e */ /* 0x000fe200000010ff */
[----:B------:R3:W-:Y:S01]  /*16fd0*/  STS [R0+0x2480], R142 ;  /* 0x0024808e00007388 */ /* 0x0007e20000000800 */
[----:B------:R-:W-:Y:S02]  /*16fe0*/  F2FP.BF16.PACK_AB R15, R15, R126 ;  /* 0x0000007e0f0f723e */ /* 0x000fe400000010ff */
[----:B------:R-:W-:Y:S01]  /*16ff0*/  F2FP.BF16.PACK_AB R10, R185, R184 ;  /* 0x000000b8b90a723e */ /* 0x000fe200000010ff */
[----:B------:R-:W-:Y:S01]  /*17000*/  STS [R3+0x2080], R32 ;  /* 0x0020802003007388 */ /* 0x000fe20000000800 */
[----:B-1----:R-:W-:Y:S01]  /*17010*/  IMAD.MOV.U32 R6, RZ, RZ, 0x20 ;  /* 0x00000020ff067424 */ /* 0x002fe200078e00ff */
[----:B------:R-:W-:-:S02]  /*17020*/  F2FP.BF16.PACK_AB R7, R187, R186 ;  /* 0x000000babb07723e */ /* 0x000fc400000010ff */
[----:B------:R1:W-:Y:S01]  /*17030*/  STS [R3+0x2480], R150 ;  /* 0x0024809603007388 */ /* 0x0003e20000000800 */
[----:B------:R-:W-:Y:S02]  /*17040*/  PLOP3.LUT P0, PT, PT, PT, UP1, 0x80, 0x0 ;  /* 0x000000000000781c */ /* 0x000fe40003f0f018 */
[----:B------:R-:W-:-:S05]  /*17050*/  SEL R6, R6, 0xffffffe0, !P1 ;  /* 0xffffffe006067807 */ /* 0x000fca0004800000 */
[----:B------:R-:W-:-:S05]  /*17060*/  IMAD.IADD R4, R0, 0x1, R6 ;  /* 0x0000000100047824 */ /* 0x000fca00078e0206 */
[----:B------:R-:W-:Y:S01]  /*17070*/  STS [R4+0x80], R30 ;  /* 0x0000801e04007388 */ /* 0x000fe20000000800 */
[----:B---3--:R-:W-:-:S03]  /*17080*/  IMAD.IADD R0, R6, 0x1, R3 ;  /* 0x0000000106007824 */ /* 0x008fc600078e0203 */
[----:B------:R-:W-:Y:S04]  /*17090*/  STS [R4+0x480], R29 ;  /* 0x0004801d04007388 */ /* 0x000fe80000000800 */
        /* <DEDUP_REMOVED lines=10> */
[----:B---3--:R-:W-:-:S04]  /*17140*/  IMAD.IADD R0, R5, 0x1, R2 ;  /* 0x0000000105007824 */ /* 0x008fc800078e0202 */
        /* <DEDUP_REMOVED lines=17> */
[----:B---3--:R-:W-:Y:S01]  /*17260*/  IMAD.U32 R8, RZ, RZ, UR4 ;  /* 0x00000004ff087e24 */ /* 0x008fe2000f8e00ff */
[----:B------:R-:W-:Y:S06]  /*17270*/  BAR.SYNC.DEFER_BLOCKING 0x1, 0x80 ;  /* 0x0042000000007b1d */ /* 0x000fec0000010000 */
[----:B------:R-:W-:Y:S02]  /*17280*/  ULDC.64 UR4, c[0x0][0x508] ;  /* 0x0001420000047ab9 */ /* 0x000fe40000000a00 */
[----:B------:R-:W-:Y:S01]  /*17290*/  UISETP.NE.U32.AND UP0, UPT, URZ, UR4, UPT ;  /* 0x000000043f00728c */ /* 0x000fe2000bf05070 */
[----:B------:R-:W3:Y:S03]  /*172a0*/  @P0 LDG.E R0, [R8.64] ;  /* 0x0000000a08000981 */ /* 0x000ee6000c1e1900 */
[----:B------:R-:W-:Y:S01]  /*172b0*/  UISETP.NE.AND.EX UP0, UPT, URZ, UR5, UPT, UP0 ;  /* 0x000000053f00728c */ /* 0x000fe2000bf05300 */
[----:B------:R-:W-:-:S02]  /*172c0*/  IMAD.MOV.U32 R12, RZ, RZ, c[0x0][0x388] ;  /* 0x0000e200ff0c7624 */ /* 0x000fc400078e00ff */
[----:B------:R-:W-:-:S03]  /*172d0*/  ULDC.64 UR4, c[0x0][0x508] ;  /* 0x0001420000047ab9 */ /* 0x000fc60000000a00 */
[----:B------:R-:W-:-:S05]  /*172e0*/  PLOP3.LUT P1, PT, PT, PT, UP0, 0x80, 0x0 ;  /* 0x000000000000781c */ /* 0x000fca0003f2f008 */
[----:B------:R-:W-:-:S06]  /*172f0*/  @UP0 UIMAD.WIDE UR4, UR20, UR6, UR4 ;  /* 0x00000006140402a5 */ /* 0x000fcc000f8e0204 */
[----:B----4-:R-:W-:Y:S02]  /*17300*/  IMAD.U32 R2, RZ, RZ, UR4 ;  /* 0x00000004ff027e24 */ /* 0x010fe4000f8e00ff */
[----:B--2---:R-:W-:-:S05]  /*17310*/  IMAD.U32 R3, RZ, RZ, UR5 ;  /* 0x00000005ff037e24 */ /* 0x004fca000f8e00ff */
[----:B------:R1:W5:Y:S01]  /*17320*/  @P1 LDG.E R12, [R2.64] ;  /* 0x0000000a020c1981 */ /* 0x000362000c1e1900 */
[----:B------:R-:W-:Y:S02]  /*17330*/  UMOV UR6, URZ ;  /* 0x0000003f00067c82 */ /* 0x000fe40008000000 */
[----:B------:R-:W-:Y:S01]  /*17340*/  UMOV UR7, URZ ;  /* 0x0000003f00077c82 */ /* 0x000fe20008000000 */
[----:B---3--:R-:W2:Y:S02]  /*17350*/  @P0 R2UR UR5, R0 ;  /* 0x00000000000503c2 */ /* 0x008ea400000e0000 */
        /* <DEDUP_REMOVED lines=8> */
.L_x_138:
        /* <DEDUP_REMOVED lines=25> */
[----:B------:R-:W-:Y:S01]  /*17570*/  USEL UR9, UR9, URZ, !UP1 ;  /* 0x0000003f09097287 */ /* 0x000fe2000c800000 */
[----:B------:R-:W-:Y:S01]  /*17580*/  LEA.HI R0, R3, R5, RZ, 0x2 ;  /* 0x0000000503007211 */ /* 0x000fe200078f10ff */
[----:B------:R-:W-:-:S02]  /*17590*/  UMOV UR18, UR6 ;  /* 0x0000000600127c82 */ /* 0x000fc40008000000 */
[----:B------:R-:W-:Y:S01]  /*175a0*/  IMAD.IADD R2, R34, 0x1, -R2 ;  /* 0x0000000122027824 */ /* 0x000fe200078e0a02 */
[----:B------:R-:W-:Y:S01]  /*175b0*/  SHF.R.S32.HI R0, RZ, 0x2, R0 ;  /* 0x00000002ff007819 */ /* 0x000fe20000011400 */
[----:B------:R-:W-:Y:S02]  /*175c0*/  UMOV UR19, UR7 ;  /* 0x0000000700137c82 */ /* 0x000fe40008000000 */
[----:B------:R-:W-:Y:S02]  /*175d0*/  UIMAD.WIDE.U32 UR22, UR6, UR4, URZ ;  /* 0x00000004061672a5 */ /* 0x000fe4000f8e003f */
[----:B------:R-:W-:Y:S01]  /*175e0*/  IMAD R11, R2, 0x10, R0 ;  /* 0x00000010020b7824 */ /* 0x000fe200078e0200 */
[----:B------:R-:W-:Y:S01]  /*175f0*/  LOP3.LUT R0, R6, 0xfffffff8, RZ, 0xc0, !PT ;  /* 0xfffffff806007812 */ /* 0x000fe200078ec0ff */
[----:B------:R-:W-:Y:S02]  /*17600*/  UIMAD UR16, UR6, UR5, UR16 ;  /* 0x00000005061072a4 */ /* 0x000fe4000f8e0210 */
[----:B------:R-:W-:Y:S01]  /*17610*/  IMAD.IADD R3, R11, 0x1, R4 ;  /* 0x000000010b037824 */ /* 0x000fe200078e0204 */
[----:B------:R-:W-:Y:S01]  /*17620*/  ULDC.64 UR6, c[0x0][0x498] ;  /* 0x0001260000067ab9 */ /* 0x000fe20000000a00 */
[----:B------:R-:W-:Y:S01]  /*17630*/  IMAD.IADD R0, R40, 0x1, -R0 ;  /* 0x0000000128007824 */ /* 0x000fe200078e0a00 */
[----:B------:R-:W-:Y:S01]  /*17640*/  UIMAD.WIDE.U32 UR18, UR15, UR12, UR18 ;  /* 0x0000000c0f1272a5 */ /* 0x000fe2000f8e0012 */
[----:B-1----:R-:W-:Y:S01]  /*17650*/  IMAD R3, R22, 0x80, R3 ;  /* 0x0000008016037824 */ /* 0x002fe200078e0203 */
[----:B------:R-:W-:Y:S01]  /*17660*/  USEL UR12, UR20, URZ, !UP1 ;  /* 0x0000003f140c7287 */ /* 0x000fe2000c800000 */
[----:B------:R-:W-:Y:S01]  /*17670*/  IMAD R6, R0, 0x10, R19 ;  /* 0x0000001000067824 */ /* 0x000fe200078e0213 */
[----:B------:R-:W-:Y:S01]  /*17680*/  UIMAD UR17, UR9, UR6, URZ ;  /* 0x00000006091172a4 */ /* 0x000fe2000f8e023f */
[----:B------:R-:W-:Y:S01]  /*17690*/  @P0 IMAD.HI.U32 R4, R3, c[0x0][0x4ec], RZ ;  /* 0x00013b0003040a27 */ /* 0x000fe200078e00ff */
[----:B------:R-:W-:-:S02]  /*176a0*/  ULDC.64 UR4, c[0x0][0x3e8] ;  /* 0x0000fa0000047ab9 */ /* 0x000fc40000000a00 */
[----:B------:R-:W-:Y:S01]  /*176b0*/  UIADD3 UR19, UR19, UR13, URZ ;  /* 0x0000000d13137290 */ /* 0x000fe2000fffe03f */
[----:B------:R-:W-:Y:S01]  /*176c0*/  IMAD R9, R22, 0x80, R6 ;  /* 0x0000008016097824 */ /* 0x000fe200078e0206 */
[----:B------:R-:W-:Y:S01]  /*176d0*/  UIMAD UR7, UR12, UR7, UR17 ;  /* 0x000000070c0772a4 */ /* 0x000fe2000f8e0211 */
[----:B------:R-:W-:Y:S01]  /*176e0*/  IMAD.MOV.U32 R2, RZ, RZ, R3 ;  /* 0x000000ffff027224 */ /* 0x000fe200078e0003 */
[----:B------:R-:W-:Y:S01]  /*176f0*/  @P0 SHF.R.U32.HI R2, RZ, c[0x0][0x4f0], R4 ;  /* 0x00013c00ff020a19 */ /* 0x000fe20000011604 */
[----:B------:R-:W-:Y:S01]  /*17700*/  @P0 IMAD.HI.U32 R4, R9, c[0x0][0x4ec], RZ ;  /* 0x00013b0009040a27 */ /* 0x000fe200078e00ff */
[----:B------:R-:W-:Y:S02]  /*17710*/  UIMAD UR14, UR8, UR4, URZ ;  /* 0x00000004080e72a4 */ /* 0x000fe4000f8e023f */
[----:B------:R-:W-:Y:S01]  /*17720*/  UIADD3 UR17, UR23, UR16, URZ ;  /* 0x0000001017117290 */ /* 0x000fe2000fffe03f */
[----:B------:R-:W-:Y:S01]  /*17730*/  IMAD.MOV.U32 R7, RZ, RZ, R9 ;  /* 0x000000ffff077224 */ /* 0x000fe200078e0009 */
[----:B------:R-:W-:Y:S01]  /*17740*/  @P0 SHF.R.U32.HI R7, RZ, c[0x0][0x4f0], R4 ;  /* 0x00013c00ff070a19 */ /* 0x000fe20000011604 */
[----:B------:R-:W-:Y:S01]  /*17750*/  IMAD.SHL.U32 R4, R19, 0x40, RZ ;  /* 0x0000004013047824 */ /* 0x000fe200078e00ff */
[----:B------:R-:W-:Y:S01]  /*17760*/  UMOV UR16, UR22 ;  /* 0x0000001600107c82 */ /* 0x000fe20008000000 */
[--C-:B------:R-:W-:Y:S01]  /*17770*/  IMAD.MOV R6, RZ, RZ, -R2.reuse ;  /* 0x000000ffff067224 */ /* 0x100fe200078e0a02 */
[----:B------:R-:W-:Y:S01]  /*17780*/  UIMAD.WIDE.U32 UR18, UR12, UR6, UR18 ;  /* 0x000000060c1272a5 */ /* 0x000fe2000f8e0012 */
[----:B------:R-:W-:Y:S01]  /*17790*/  IMAD.SHL.U32 R0, R0, 0x8, RZ ;  /* 0x0000000800007824 */ /* 0x000fe200078e00ff */
[----:B------:R-:W-:Y:S01]  /*177a0*/  UIMAD UR14, UR15, UR5, UR14 ;  /* 0x000000050f0e72a4 */ /* 0x000fe2000f8e020e */
[----:B------:R-:W-:Y:S01]  /*177b0*/  LOP3.LUT R4, R4, 0x1c0, RZ, 0xc0, !PT ;  /* 0x000001c004047812 */ /* 0x000fe200078ec0ff */
[----:B------:R-:W-:Y:S01]  /*177c0*/  UIMAD.WIDE.U32 UR16, UR15, UR4, UR16 ;  /* 0x000000040f1072a5 */ /* 0x000fe2000f8e0010 */
[----:B------:R-:W-:Y:S01]  /*177d0*/  IMAD R6, R6, c[0x0][0x4e8], R3 ;  /* 0x00013a0006067a24 */ /* 0x000fe200078e0203 */
[----:B------:R-:W-:Y:S01]  /*177e0*/  SHF.R.S32.HI R8, RZ, 0x1f, R2 ;  /* 0x0000001fff087819 */ /* 0x000fe20000011402 */
[----:B------:R-:W-:Y:S01]  /*177f0*/  ULDC.64 UR4, c[0x0][0x3f0] ;  /* 0x0000fc0000047ab9 */ /* 0x000fe20000000a00 */
[----:B------:R-:W-:Y:S01]  /*17800*/  LOP3.LUT R10, R4, 0x38, R0, 0xf8, !PT ;  /* 0x00000038040a7812 */ /* 0x000fe200078ef800 */
[----:B------:R-:W-:Y:S01]  /*17810*/  UIMAD UR9, UR9, UR4, URZ ;  /* 0x00000004090972a4 */ /* 0x000fe2000f8e023f */
[----:B------:R-:W-:Y:S01]  /*17820*/  SHF.R.U32.HI R5, RZ, 0x3, R4 ;  /* 0x00000003ff057819 */ /* 0x000fe20000011604 */
[----:B------:R-:W-:Y:S01]  /*17830*/  UIADD3 UR17, UR17, UR14, URZ ;  /* 0x0000000e11117290 */ /* 0x000fe2000fffe03f */
[----:B------:R-:W-:Y:S01]  /*17840*/  IMAD.U32 R3, RZ, RZ, UR7 ;  /* 0x00000007ff037e24 */ /* 0x000fe2000f8e00ff */
[----:B------:R-:W-:Y:S01]  /*17850*/  IADD3 R2, P0, R2, UR18, RZ ;  /* 0x0000001202027c10 */ /* 0x000fe2000ff1e0ff */
[----:B------:R-:W-:Y:S01]  /*17860*/  UIMAD UR5, UR12, UR5, UR9 ;  /* 0x000000050c0572a4 */ /* 0x000fe2000f8e0209 */
[----:B------:R-:W-:Y:S01]  /*17870*/  SHF.R.S32.HI R4, RZ, 0x1f, R6 ;  /* 0x0000001fff047819 */ /* 0x000fe20000011406 */
[----:B------:R-:W-:Y:S01]  /*17880*/  UIMAD.WIDE.U32 UR12, UR12, UR4, UR16 ;  /* 0x000000040c0c72a5 */ /* 0x000fe2000f8e0010 */
[----:B------:R-:W-:Y:S01]  /*17890*/  IADD3.X R3, R8, UR19, R3, P0, !PT ;  /* 0x0000001308037c10 */ /* 0x000fe200087fe403 */
[--C-:B------:R-:W-:Y:S01]  /*178a0*/  IMAD.MOV R18, RZ, RZ, -R7.reuse ;  /* 0x000000ffff127224 */ /* 0x100fe200078e0a07 */
[----:B------:R-:W-:Y:S01]  /*178b0*/  LOP3.LUT R20, R10, R5, RZ, 0x3c, !PT ;  /* 0x000000050a147212 */ /* 0x000fe200078e3cff */
[----:B------:R-:W-:Y:S01]  /*178c0*/  IMAD R8, R4, c[0x0][0x488], RZ ;  /* 0x0001220004087a24 */ /* 0x000fe200078e02ff */
[----:B------:R-:W-:Y:S01]  /*178d0*/  UIADD3 UR5, UR13, UR5, URZ ;  /* 0x000000050d057290 */ /* 0x000fe2000fffe03f */
[----:B------:R-:W-:Y:S01]  /*178e0*/  SHF.R.S32.HI R10, RZ, 0x1f, R7 ;  /* 0x0000001fff0a7819 */ /* 0x000fe20000011407 */
[----:B------:R-:W-:Y:S01]  /*178f0*/  IMAD.WIDE.U32 R4, R6, c[0x0][0x488], R2 ;  /* 0x0001220006047a25 */ /* 0x000fe200078e0002 */
[----:B------:R-:W-:-:S03]  /*17900*/  SHF.R.S32.HI R53, RZ, 0x1f, R0 ;  /* 0x0000001fff357819 */ /* 0x000fc60000011400 */
        /* <DEDUP_REMOVED lines=15> */
[----:B------:R-:W-:Y:S02]  /*17a00*/  IMAD.MOV.U32 R4, RZ, RZ, R6 ;  /* 0x000000ffff047224 */ /* 0x000fe400078e0006 */
[----:B------:R-:W-:Y:S01]  /*17a10*/  IMAD R8, R22, 0x80, R11 ;  /* 0x0000008016087824 */ /* 0x000fe200078e020b */
[----:B------:R-:W-:Y:S01]  /*17a20*/  SHFL.IDX PT, R14, R9, 0x1, 0x1c1f ;  /* 0x003c1f00090e7f89 */ /* 0x000fe200000e0000 */
[----:B------:R-:W-:-:S02]  /*17a30*/  IMAD R6, R10, c[0x0][0x3d8], RZ ;  /* 0x0000f6000a067a24 */ /* 0x000fc400078e02ff */
[----:B------:R-:W-:Y:S01]  /*17a40*/  IMAD.IADD R5, R7, 0x1, R5 ;  /* 0x0000000107057824 */ /* 0x000fe200078e0205 */
[----:B------:R-:W2:Y:S01]  /*17a50*/  SHFL.IDX PT, R15, R3, 0x1, 0x1c1f ;  /* 0x003c1f00030f7f89 */ /* 0x000ea200000e0000 */
[----:B------:R-:W-:Y:S01]  /*17a60*/  IADD3 R7, R8, 0x8, RZ ;  /* 0x0000000808077810 */ /* 0x000fe20007ffe0ff */
[----:B------:R-:W-:Y:S01]  /*17a70*/  IMAD R6, R18, c[0x0][0x3dc], R6 ;  /* 0x0000f70012067a24 */ /* 0x000fe200078e0206 */
[-C--:B------:R-:W-:Y:S01]  /*17a80*/  ISETP.GE.OR P5, PT, R8, R2.reuse, P1 ;  /* 0x000000020800720c */ /* 0x080fe20000fa6670 */
[----:B------:R-:W-:Y:S01]  /*17a90*/  SHFL.IDX PT, R12, R9, 0x2, 0x1c1f ;  /* 0x005c1f00090c7f89 */ /* 0x000fe200000e0000 */
[----:B------:R-:W-:Y:S01]  /*17aa0*/  IMAD.WIDE.U32 R4, R18, c[0x0][0x3d8], R4 ;  /* 0x0000f60012047a25 */ /* 0x000fe200078e0004 */
[----:B------:R-:W-:Y:S02]  /*17ab0*/  ISETP.GE.OR P4, PT, R7, R2, P1 ;  /* 0x000000020700720c */ /* 0x000fe40000f86670 */
[----:B------:R-:W3:Y:S01]  /*17ac0*/  SHFL.IDX PT, R13, R3, 0x2, 0x1c1f ;  /* 0x005c1f00030d7f89 */ /* 0x000ee200000e0000 */
[----:B------:R-:W-:Y:S01]  /*17ad0*/  IMAD.IADD R6, R5, 0x1, R6 ;  /* 0x0000000105067824 */ /* 0x000fe200078e0206 */
[C---:B------:R-:W-:Y:S01]  /*17ae0*/  LEA R5, P2, R4.reuse, c[0x0][0x380], 0x1 ;  /* 0x0000e00004057a11 */ /* 0x040fe200078408ff */
[----:B------:R-:W-:Y:S01]  /*17af0*/  IMAD.SHL.U32 R7, R21, 0x8, RZ ;  /* 0x0000000815077824 */ /* 0x000fe200078e00ff */
[----:B------:R-:W-:Y:S02]  /*17b00*/  SHFL.IDX PT, R10, R9, 0x3, 0x1c1f ;  /* 0x007c1f00090a7f89 */ /* 0x000fe400000e0000 */
[----:B------:R-:W-:-:S02]  /*17b10*/  LEA.HI.X R4, R4, c[0x0][0x384], R6, 0x1, P2 ;  /* 0x0000e10004047a11 */ /* 0x000fc400010f0c06 */
[----:B------:R4:W3:Y:S01]  /*17b20*/  SHFL.IDX PT, R11, R3, 0x3, 0x1c1f ;  /* 0x007c1f00030b7f89 */ /* 0x0008e200000e0000 */
[----:B------:R-:W-:-:S03]  /*17b30*/  LOP3.LUT R7, R20, 0x7ffffe00, R7, 0xf8, !PT ;  /* 0x7ffffe0014077812 */ /* 0x000fc600078ef807 */
[----:B-1----:R-:W-:Y:S02]  /*17b40*/  @!P5 ST.E [R16.64], R36 ;  /* 0x000000241000d985 */ /* 0x002fe4000c10190a */
[----:B------:R-:W-:Y:S02]  /*17b50*/  IMAD.SHL.U32 R6, R7, 0x2, RZ ;  /* 0x0000000207067824 */ /* 0x000fe400078e00ff */
[----:B--2---:R-:W-:Y:S04]  /*17b60*/  @!P4 ST.E [R14.64], R37 ;  /* 0x000000250e00c985 */ /* 0x004fe8000c10190a */
[----:B------:R-:W-:Y:S04]  /*17b70*/  SHFL.IDX PT, R9, R4, RZ, 0x181f ;  /* 0x00181fff04097589 */ /* 0x000fe800000e0000 */
[----:B------:R-:W-:Y:S04]  /*17b80*/  SHFL.IDX PT, R14, R5, 0x2, 0x181f ;  /* 0x00581f00050e7f89 */ /* 0x000fe800000e0000 */
[----:B------:R-:W-:Y:S01]  /*17b90*/  SHFL.IDX PT, R44, R4, 0x2, 0x181f ;  /* 0x00581f00042c7f89 */ /* 0x000fe200000e0000 */
[----:B----4-:R-:W-:-:S03]  /*17ba0*/  IADD3 R3, R8, 0x40, RZ ;  /* 0x0000004008037810 */ /* 0x010fc60007ffe0ff */
[----:B------:R-:W-:Y:S01]  /*17bb0*/  SHFL.IDX PT, R15, R5, 0x3, 0x181f ;  /* 0x00781f00050f7f89 */ /* 0x000fe200000e0000 */
[----:B------:R-:W-:Y:S02]  /*17bc0*/  IADD3 R8, R8, 0x48, RZ ;  /* 0x0000004808087810 */ /* 0x000fe40007ffe0ff */
[-C--:B------:R-:W-:Y:S01]  /*17bd0*/  ISETP.GE.OR P3, PT, R3, R2.reuse, P1 ;  /* 0x000000020300720c */ /* 0x080fe20000f66670 */
[----:B------:R-:W-:Y:S01]  /*17be0*/  IMAD R3, R22, 0x80, R19 ;  /* 0x0000008016037824 */ /* 0x000fe200078e0213 */
[----:B------:R-:W-:Y:S01]  /*17bf0*/  ISETP.GE.OR P0, PT, R8, R2, P1 ;  /* 0x000000020800720c */ /* 0x000fe20000f06670 */
[----:B------:R-:W-:Y:S03]  /*17c00*/  SHFL.IDX PT, R45, R4, 0x3, 0x181f ;  /* 0x00781f00042d7f89 */ /* 0x000fe600000e0000 */
[C---:B------:R-:W-:Y:S01]  /*17c10*/  IADD3 R7, R3.reuse, 0x10, RZ ;  /* 0x0000001003077810 */ /* 0x040fe20007ffe0ff */
[----:B------:R-:W1:Y:S01]  /*17c20*/  SHFL.IDX PT, R8, R5, 0x1, 0x181f ;  /* 0x00381f0005087f89 */ /* 0x000e6200000e0000 */
[----:B------:R-:W-:-:S02]  /*17c30*/  IADD3 R32, R3, 0x40, RZ ;  /* 0x0000004003207810 */ /* 0x000fc40007ffe0ff */
[----:B------:R-:W-:Y:S01]  /*17c40*/  IADD3 R54, R3, 0x60, RZ ;  /* 0x0000006003367810 */ /* 0x000fe20007ffe0ff */
[----:B------:R-:W-:Y:S04]  /*17c50*/  SHFL.IDX PT, R48, R5, 0x4, 0x181f ;  /* 0x00981f0005307f89 */ /* 0x000fe800000e0000 */
[----:B---3--:R-:W-:Y:S04]  /*17c60*/  @!P3 ST.E [R12.64], R38 ;  /* 0x000000260c00b985 */ /* 0x008fe8000c10190a */
[----:B------:R1:W-:Y:S01]  /*17c70*/  @!P0 ST.E [R10.64], R39 ;  /* 0x000000270a008985 */ /* 0x0003e2000c10190a */
[----:B------:R-:W-:-:S03]  /*17c80*/  ISETP.GE.AND P0, PT, R0, c[0x0][0x3c8], PT ;  /* 0x0000f20000007a0c */ /* 0x000fc60003f06270 */
[----:B------:R-:W2:Y:S01]  /*17c90*/  SHFL.IDX PT, R12, R5, RZ, 0x181f ;  /* 0x00181fff050c7589 */ /* 0x000ea200000e0000 */
[-C--:B------:R-:W-:Y:S02]  /*17ca0*/  ISETP.GE.OR P4, PT, R7, R2.reuse, P0 ;  /* 0x000000020700720c */ /* 0x080fe40000786670 */
[C---:B------:R-:W-:Y:S01]  /*17cb0*/  ISETP.GE.OR P1, PT, R3.reuse, R2, P0 ;  /* 0x000000020300720c */ /* 0x040fe20000726670 */
[----:B------:R-:W-:Y:S01]  /*17cc0*/  LDS.128 R24, [R6+0x80] ;  /* 0x0000800006187984 */ /* 0x000fe20000000c00 */
[----:B------:R-:W-:-:S03]  /*17cd0*/  IADD3 R7, R3, 0x20, RZ ;  /* 0x0000002003077810 */ /* 0x000fc60007ffe0ff */
[----:B------:R-:W3:Y:S01]  /*17ce0*/  SHFL.IDX PT, R11, R4, 0x1, 0x181f ;  /* 0x00381f00040b7f89 */ /* 0x000ee200000e0000 */
[-C--:B------:R-:W-:Y:S02]  /*17cf0*/  ISETP.GE.OR P3, PT, R7, R2.reuse, P0 ;  /* 0x000000020700720c */ /* 0x080fe40000766670 */
[----:B------:R-:W-:Y:S01]  /*17d00*/  IADD3 R7, R3, 0x30, RZ ;  /* 0x0000003003077810 */ /* 0x000fe20007ffe0ff */
[----:B------:R-:W4:Y:S03]  /*17d10*/  LDS.128 R20, [R6+0x880] ;  /* 0x0008800006147984 */ /* 0x000f260000000c00 */
[----:B------:R-:W-:Y:S01]  /*17d20*/  ISETP.GE.OR P2, PT, R7, R2, P0 ;  /* 0x000000020700720c */ /* 0x000fe20000746670 */
[----:B------:R-:W4:Y:S04]  /*17d30*/  LDS.128 R16, [R6+0x1080] ;  /* 0x0010800006107984 */ /* 0x000f280000000c00 */
[----:B------:R-:W4:Y:S01]  /*17d40*/  LDS.128 R28, [R6+0x1880] ;  /* 0x00188000061c7984 */ /* 0x000f220000000c00 */
[----:B-1----:R-:W-:-:S03]  /*17d50*/  @!P4 LEA R10, P6, R0, R8, 0x1 ;  /* 0x00000008000ac211 */ /* 0x002fc600078c08ff */
[----:B------:R-:W-:Y:S01]  /*17d60*/  LDS.128 R36, [R6+0x2880] ;  /* 0x0028800006247984 */ /* 0x000fe20000000c00 */
[----:B--2---:R-:W-:-:S03]  /*17d70*/  @!P1 LEA R12, P5, R0, R12, 0x1 ;  /* 0x0000000c000c9211 */ /* 0x004fc600078a08ff */
[----:B------:R-:W-:Y:S01]  /*17d80*/  LDS.128 R40, [R6+0x3080] ;  /* 0x0030800006287984 */ /* 0x000fe20000000c00 */
[----:B------:R-:W-:-:S03]  /*17d90*/  @!P1 LEA.HI.X R13, R0, R9, R53, 0x1, P5 ;  /* 0x00000009000d9211 */ /* 0x000fc600028f0c35 */
[----:B------:R-:W1:Y:S02]  /*17da0*/  SHFL.IDX PT, R49, R5, 0x6, 0x181f ;  /* 0x00d81f0005317f89 */ /* 0x000e6400000e0000 */
[----:B------:R-:W-:Y:S02]  /*17db0*/  P2R R7, PR, RZ, 0x40 ;  /* 0x00000040ff077803 */ /* 0x000fe40000000000 */
[----:B------:R-:W-:Y:S01]  /*17dc0*/  SHFL.IDX PT, R52, R4, 0x4, 0x181f ;  /* 0x00981f0004347f89 */ /* 0x000fe200000e0000 */
[----:B------:R-:W-:Y:S02]  /*17dd0*/  ISETP.GE.OR P6, PT, R32, R2, P0 ;  /* 0x000000022000720c */ /* 0x000fe400007c6670 */
[----:B------:R-:W-:Y:S01]  /*17de0*/  ISETP.NE.AND P5, PT, R7, RZ, PT ;  /* 0x000000ff0700720c */ /* 0x000fe20003fa5270 */
[----:B------:R-:W-:Y:S03]  /*17df0*/  LDS.128 R32, [R6+0x2080] ;  /* 0x0020800006207984 */ /* 0x000fe60000000c00 */
[C---:B---3--:R-:W-:Y:S01]  /*17e00*/  @!P4 LEA.HI.X R11, R0.reuse, R11, R53, 0x1, P5 ;  /* 0x0000000b000bc211 */ /* 0x048fe200028f0c35 */
[----:B------:R-:W2:Y:S01]  /*17e10*/  SHFL.IDX PT, R7, R5, 0x5, 0x181f ;  /* 0x00b81f0005077f89 */ /* 0x000ea200000e0000 */
[----:B------:R-:W-:-:S03]  /*17e20*/  @!P3 LEA R8, P5, R0, R14, 0x1 ;  /* 0x0000000e0008b211 */ /* 0x000fc600078a08ff */
[----:B------:R-:W3:Y:S01]  /*17e30*/  SHFL.IDX PT, R51, R4, 0x5, 0x181f ;  /* 0x00b81f0004337f89 */ /* 0x000ee200000e0000 */
[C-C-:B------:R-:W-:Y:S02]  /*17e40*/  @!P3 LEA.HI.X R9, R0.reuse, R44, R53.reuse, 0x1, P5 ;  /* 0x0000002c0009b211 */ /* 0x140fe400028f0c35 */
[C---:B------:R-:W-:Y:S01]  /*17e50*/  @!P2 LEA R14, P5, R0.reuse, R15, 0x1 ;  /* 0x0000000f000ea211 */ /* 0x040fe200078a08ff */
[----:B------:R-:W1:Y:S01]  /*17e60*/  SHFL.IDX PT, R50, R4, 0x6, 0x181f ;  /* 0x00d81f0004327f89 */ /* 0x000e6200000e0000 */
[C---:B------:R-:W-:Y:S02]  /*17e70*/  IADD3 R44, R3.reuse, 0x50, RZ ;  /* 0x00000050032c7810 */ /* 0x040fe40007ffe0ff */
[----:B------:R-:W-:Y:S01]  /*17e80*/  @!P2 LEA.HI.X R15, R0, R45, R53, 0x1, P5 ;  /* 0x0000002d000fa211 */ /* 0x000fe200028f0c35 */
[----:B------:R-:W1:Y:S01]  /*17e90*/  SHFL.IDX PT, R5, R5, 0x7, 0x181f ;  /* 0x00f81f0005057f89 */ /* 0x000e6200000e0000 */
[-C--:B------:R-:W-:Y:S02]  /*17ea0*/  ISETP.GE.OR P5, PT, R44, R2.reuse, P0 ;  /* 0x000000022c00720c */ /* 0x080fe400007a6670 */
[----:B------:R-:W-:Y:S01]  /*17eb0*/  IADD3 R3, R3, 0x70, RZ ;  /* 0x0000007003037810 */ /* 0x000fe20007ffe0ff */
[----:B------:R1:W2:Y:S04]  /*17ec0*/  LDS.128 R44, [R6+0x3880] ;  /* 0x00388000062c7984 */ /* 0x0002a80000000c00 */
[----:B------:R-:W-:Y:S01]  /*17ed0*/  @!P1 ST.E.128 [R12.64], R24 ;  /* 0x000000180c009985 */ /* 0x000fe2000c101d0a */
[----:B------:R-:W-:-:S02]  /*17ee0*/  ISETP.GE.OR P1, PT, R54, R2, P0 ;  /* 0x000000023600720c */ /* 0x000fc40000726670 */
[----:B------:R-:W-:Y:S01]  /*17ef0*/  ISETP.GE.OR P0, PT, R3, R2, P0 ;  /* 0x000000020300720c */ /* 0x000fe20000706670 */
[----:B----4-:R4:W-:Y:S04]  /*17f00*/  @!P4 ST.E.128 [R10.64], R20 ;  /* 0x000000140a00c985 */ /* 0x0109e8000c101d0a */
[----:B------:R2:W-:Y:S04]  /*17f10*/  @!P3 ST.E.128 [R8.64], R16 ;  /* 0x000000100800b985 */ /* 0x0005e8000c101d0a */
[----:B------:R3:W-:Y:S04]  /*17f20*/  @!P2 ST.E.128 [R14.64], R28 ;  /* 0x0000001c0e00a985 */ /* 0x0007e8000c101d0a */
[----:B------:R-:W2:Y:S01]  /*17f30*/  SHFL.IDX PT, R4, R4, 0x7, 0x181f ;  /* 0x00f81f0004047f89 */ /* 0x000ea200000e0000 */
[----:B-1----:R-:W-:-:S02]  /*17f40*/  @!P1 LEA R6, P2, R0, R49, 0x1 ;  /* 0x0000003100069211 */ /* 0x002fc400078408ff */
[C---:B----4-:R-:W-:Y:S02]  /*17f50*/  @!P6 LEA R10, P4, R0.reuse, R48, 0x1 ;  /* 0x00000030000ae211 */ /* 0x050fe400078808ff */
[C---:B--2---:R-:W-:Y:S02]  /*17f60*/  @!P5 LEA R8, P3, R0.reuse, R7, 0x1 ;  /* 0x000000070008d211 */ /* 0x044fe400078608ff */
[C-C-:B------:R-:W-:Y:S02]  /*17f70*/  @!P6 LEA.HI.X R11, R0.reuse, R52, R53.reuse, 0x1, P4 ;  /* 0x00000034000be211 */ /* 0x140fe400020f0c35 */
[C-C-:B---3--:R-:W-:Y:S02]  /*17f80*/  @!P5 LEA.HI.X R9, R0.reuse, R51, R53.reuse, 0x1, P3 ;  /* 0x000000330009d211 */ /* 0x148fe400018f0c35 */
[----:B------:R-:W-:Y:S01]  /*17f90*/  @!P1 LEA.HI.X R7, R0, R50, R53, 0x1, P2 ;  /* 0x0000003200079211 */ /* 0x000fe200010f0c35 */
[----:B------:R1:W-:Y:S04]  /*17fa0*/  @!P6 ST.E.128 [R10.64], R32 ;  /* 0x000000200a00e985 */ /* 0x0003e8000c101d0a */
[----:B------:R1:W-:Y:S04]  /*17fb0*/  @!P5 ST.E.128 [R8.64], R36 ;  /* 0x000000240800d985 */ /* 0x0003e8000c101d0a */
[----:B------:R1:W-:Y:S01]  /*17fc0*/  @!P1 ST.E.128 [R6.64], R40 ;  /* 0x0000002806009985 */ /* 0x0003e2000c101d0a */
[----:B------:R-:W-:Y:S05]  /*17fd0*/  @P0 EXIT ;  /* 0x000000000000094d */ /* 0x000fea0003800000 */
[----:B------:R-:W-:-:S04]  /*17fe0*/  LEA R2, P0, R0, R5, 0x1 ;  /* 0x0000000500027211 */ /* 0x000fc800078008ff */
[----:B------:R-:W-:-:S05]  /*17ff0*/  LEA.HI.X R3, R0, R4, R53, 0x1, P0 ;  /* 0x0000000400037211 */ /* 0x000fca00000f0c35 */
[----:B------:R-:W-:Y:S01]  /*18000*/  ST.E.128 [R2.64], R44 ;  /* 0x0000002c02007985 */ /* 0x000fe2000c101d0a */
[----:B------:R-:W-:Y:S05]  /*18010*/  EXIT ;  /* 0x000000000000794d */ /* 0x000fea0003800000 */
.L_x_137:
        /* <DEDUP_REMOVED lines=10> */
[----:B------:R-:W3:Y:S01]  /*180c0*/  @P0 LDG.E R0, [R4.64] ;  /* 0x0000000a04000981 */ /* 0x000ee2000c1e1900 */
        /* <DEDUP_REMOVED lines=11> */
[----:B---3--:R-:W3:Y:S02]  /*18180*/  @P0 R2UR UR5, R0 ;  /* 0x00000000000503c2 */ /* 0x008ee400000e0000 */
[----:B---3--:R-:W-:Y:S02]  /*18190*/  @UP1 USHF.R.S32.HI UR4, URZ, 0x1f, UR5 ;  /* 0x0000001f3f041899 */ /* 0x008fe40008011405 */
[----:B------:R-:W-:-:S05]  /*181a0*/  @UP1 UMOV UR12, UR5 ;  /* 0x00000005000c1c82 */ /* 0x000fca0008000000 */
[----:B------:R-:W-:Y:S01]  /*181b0*/  @UP1 UMOV UR13, UR4 ;  /* 0x00000004000d1c82 */ /* 0x000fe20008000000 */
[----:B------:R-:W-:Y:S05]  /*181c0*/  @P1 BRA `(.L_x_139) ;  /* 0x0000004000001947 */ /* 0x000fea0003800000 */
[----:B-1----:R-:W-:Y:S05]  /*181d0*/  @!P0 BRA `(.L_x_139) ;  /* 0x0000003000008947 */ /* 0x002fea0003800000 */
[----:B------:R-:W3:Y:S04]  /*181e0*/  LDG.E R0, [R4.64] ;  /* 0x0000000a04007981 */ /* 0x000ee8000c1e1900 */
[----:B------:R-:W3:Y:S02]  /*181f0*/  LDG.E R2, [R4.64+0x4] ;  /* 0x0000040a04027981 */ /* 0x000ee4000c1e1900 */
[----:B---3-5:R-:W-:Y:S02]  /*18200*/  IADD3 R9, -R0, R2, RZ ;  /* 0x0000000200097210 */ /* 0x028fe40007ffe1ff */
.L_x_139:
        /* <DEDUP_REMOVED lines=43> */
.L_x_141:
[----:B------:R-:W-:Y:S05]  /*184c0*/  BSYNC B0 ;  /* 0x0000000000007941 */ /* 0x000fea0003800000 */
.L_x_140:
[----:B------:R-:W3:Y:S01]  /*184d0*/  S2R R10, SR_CTAID.X ;  /* 0x00000000000a7919 */ /* 0x000ee20000002500 */
        /* <DEDUP_REMOVED lines=18> */
[----:B---3--:R-:W-:Y:S02]  /*18600*/  IMAD R0, R10, 0x80, R0 ;  /* 0x000000800a007824 */ /* 0x008fe400078e0200 */
        /* <DEDUP_REMOVED lines=30> */
[----:B------:R-:W3:Y:S01]  /*187f0*/  SHFL.IDX PT, R7, R3, RZ, 0x181f ;  /* 0x00181fff03077589 */ /* 0x000ee200000e0000 */
[----:B------:R-:W-:Y:S02]  /*18800*/  SHF.R.S32.HI R20, RZ, 0x1f, R0 ;  /* 0x0000001fff147819 */ /* 0x000fe40000011400 */
[C---:B------:R-:W-:Y:S01]  /*18810*/  IADD3 R8, R2.reuse, 0x10, RZ ;  /* 0x0000001002087810 */ /* 0x040fe20007ffe0ff */
[----:B------:R-:W4:Y:S01]  /*18820*/  SHFL.IDX PT, R5, R4, 0x1, 0x181f ;  /* 0x00381f0004057f89 */ /* 0x000f2200000e0000 */
[----:B------:R-:W-:-:S02]  /*18830*/  ISETP.GE.OR P1, PT, R2, R19, P0 ;  /* 0x000000130200720c */ /* 0x000fc40000726670 */
[-C--:B------:R-:W-:Y:S01]  /*18840*/  ISETP.GE.OR P5, PT, R8, R19.reuse, P0 ;  /* 0x000000130800720c */ /* 0x080fe200007a6670 */
[----:B------:R-:W2:Y:S01]  /*18850*/  SHFL.IDX PT, R9, R3, 0x1, 0x181f ;  /* 0x00381f0003097f89 */ /* 0x000ea200000e0000 */
[C---:B------:R-:W-:Y:S02]  /*18860*/  IADD3 R14, R2.reuse, 0x20, RZ ;  /* 0x00000020020e7810 */ /* 0x040fe40007ffe0ff */
[----:B------:R-:W-:Y:S01]  /*18870*/  IADD3 R10, R2, 0x40, RZ ;  /* 0x00000040020a7810 */ /* 0x000fe20007ffe0ff */
[----:B------:R-:W2:Y:S01]  /*18880*/  SHFL.IDX PT, R8, R4, 0x2, 0x181f ;  /* 0x00581f0004087f89 */ /* 0x000ea200000e0000 */
[-C--:B------:R-:W-:Y:S02]  /*18890*/  ISETP.GE.OR P4, PT, R14, R19.reuse, P0 ;  /* 0x000000130e00720c */ /* 0x080fe40000786670 */
[----:B------:R-:W-:Y:S01]  /*188a0*/  IADD3 R13, R2, 0x30, RZ ;  /* 0x00000030020d7810 */ /* 0x000fe20007ffe0ff */
[----:B------:R-:W2:Y:S01]  /*188b0*/  SHFL.IDX PT, R12, R3, 0x2, 0x181f ;  /* 0x00581f00030c7f89 */ /* 0x000ea200000e0000 */
[----:B------:R-:W-:-:S02]  /*188c0*/  ISETP.GE.OR P6, PT, R10, R19, P0 ;  /* 0x000000130a00720c */ /* 0x000fc400007c6670 */
[----:B------:R-:W-:Y:S01]  /*188d0*/  ISETP.GE.OR P3, PT, R13, R19, P0 ;  /* 0x000000130d00720c */ /* 0x000fe20000766670 */
[----:B------:R-:W2:Y:S01]  /*188e0*/  SHFL.IDX PT, R11, R4, 0x3, 0x181f ;  /* 0x00781f00040b7f89 */ /* 0x000ea200000e0000 */
[----:B-1----:R-:W-:-:S03]  /*188f0*/  @!P1 LEA R6, P2, R0, R6, 0x1 ;  /* 0x0000000600069211 */ /* 0x002fc600078408ff */
[----:B------:R-:W1:Y:S01]  /*18900*/  SHFL.IDX PT, R14, R3, 0x3, 0x181f ;  /* 0x00781f00030e7f89 */ /* 0x000e6200000e0000 */
[----:B---3--:R-:W-:-:S03]  /*18910*/  @!P1 LEA.HI.X R7, R0, R7, R20, 0x1, P2 ;  /* 0x0000000700079211 */ /* 0x008fc600010f0c14 */
[----:B------:R-:W3:Y:S04]  /*18920*/  SHFL.IDX PT, R10, R4, 0x4, 0x181f ;  /* 0x00981f00040a7f89 */ /* 0x000ee800000e0000 */
[----:B------:R1:W-:Y:S04]  /*18930*/  @!P1 ST.E.128 [R6.64], RZ ;  /* 0x000000ff06009985 */ /* 0x0003e8000c101d0a */
[----:B------:R-:W-:Y:S04]  /*18940*/  SHFL.IDX PT, R13, R4, 0x5, 0x181f ;  /* 0x00b81f00040d7f89 */ /* 0x000fe800000e0000 */
[----:B------:R-:W-:Y:S04]  /*18950*/  SHFL.IDX PT, R15, R4, 0x6, 0x181f ;  /* 0x00d81f00040f7f89 */ /* 0x000fe800000e0000 */
[----:B------:R-:W3:Y:S04]  /*18960*/  SHFL.IDX PT, R18, R3, 0x4, 0x181f ;  /* 0x00981f0003127f89 */ /* 0x000ee800000e0000 */
[----:B------:R-:W3:Y:S04]  /*18970*/  SHFL.IDX PT, R17, R3, 0x5, 0x181f ;  /* 0x00b81f0003117f89 */ /* 0x000ee800000e0000 */
[----:B------:R-:W3:Y:S04]  /*18980*/  SHFL.IDX PT, R16, R3, 0x6, 0x181f ;  /* 0x00d81f0003107f89 */ /* 0x000ee800000e0000 */
[----:B------:R-:W3:Y:S01]  /*18990*/  SHFL.IDX PT, R4, R4, 0x7, 0x181f ;  /* 0x00f81f0004047f89 */ /* 0x000ee200000e0000 */
[----:B-1----:R-:W-:-:S02]  /*189a0*/  IADD3 R7, R2, 0x50, RZ ;  /* 0x0000005002077810 */ /* 0x002fc40007ffe0ff */
[C---:B----4-:R-:W-:Y:S01]  /*189b0*/  @!P5 LEA R6, P1, R0.reuse, R5, 0x1 ;  /* 0x000000050006d211 */ /* 0x050fe200078208ff */
[----:B------:R-:W1:Y:S01]  /*189c0*/  SHFL.IDX PT, R3, R3, 0x7, 0x181f ;  /* 0x00f81f0003037f89 */ /* 0x000e6200000e0000 */
[----:B------:R-:W-:Y:S02]  /*189d0*/  ISETP.GE.OR P2, PT, R7, R19, P0 ;  /* 0x000000130700720c */ /* 0x000fe40000746670 */
[C---:B--2---:R-:W-:Y:S02]  /*189e0*/  @!P5 LEA.HI.X R7, R0.reuse, R9, R20, 0x1, P1 ;  /* 0x000000090007d211 */ /* 0x044fe400008f0c14 */
[----:B------:R-:W-:Y:S02]  /*189f0*/  @!P4 LEA R8, P1, R0, R8, 0x1 ;  /* 0x000000080008c211 */ /* 0x000fe400078208ff */
[C---:B------:R-:W-:Y:S01]  /*18a00*/  IADD3 R9, R2.reuse, 0x60, RZ ;  /* 0x0000006002097810 */ /* 0x040fe20007ffe0ff */
[----:B------:R2:W-:Y:S01]  /*18a10*/  @!P5 ST.E.128 [R6.64], RZ ;  /* 0x000000ff0600d985 */ /* 0x0005e2000c101d0a */
[----:B------:R-:W-:-:S09]  /*18a20*/  IADD3 R2, R2, 0x70, RZ ;  /* 0x0000007002027810 */ /* 0x000fd20007ffe0ff */
[----:B------:R-:W-:Y:S02]  /*18a30*/  P2R R5, PR, RZ, 0x2 ;  /* 0x00000002ff057803 */ /* 0x000fe40000000000 */
[-C--:B------:R-:W-:Y:S02]  /*18a40*/  ISETP.GE.OR P1, PT, R9, R19.reuse, P0 ;  /* 0x000000130900720c */ /* 0x080fe40000726670 */
[----:B------:R-:W-:Y:S02]  /*18a50*/  ISETP.NE.AND P5, PT, R5, RZ, PT ;  /* 0x000000ff0500720c */ /* 0x000fe40003fa5270 */
[----:B------:R-:W-:Y:S02]  /*18a60*/  ISETP.GE.OR P0, PT, R2, R19, P0 ;  /* 0x000000130200720c */ /* 0x000fe40000706670 */
[----:B------:R-:W-:-:S05]  /*18a70*/  @!P4 LEA.HI.X R9, R0, R12, R20, 0x1, P5 ;  /* 0x0000000c0009c211 */ /* 0x000fca00028f0c14 */
[----:B------:R4:W-:Y:S01]  /*18a80*/  @!P4 ST.E.128 [R8.64], RZ ;  /* 0x000000ff0800c985 */ /* 0x0009e2000c101d0a */
[----:B--2---:R-:W-:-:S04]  /*18a90*/  @!P3 LEA R6, P5, R0, R11, 0x1 ;  /* 0x0000000b0006b211 */ /* 0x004fc800078a08ff */
[C---:B------:R-:W-:Y:S02]  /*18aa0*/  @!P3 LEA.HI.X R7, R0.reuse, R14, R20, 0x1, P5 ;  /* 0x0000000e0007b211 */ /* 0x040fe400028f0c14 */
[----:B---3--:R-:W-:-:S03]  /*18ab0*/  @!P6 LEA R10, P5, R0, R10, 0x1 ;  /* 0x0000000a000ae211 */ /* 0x008fc600078a08ff */
[----:B------:R2:W-:Y:S01]  /*18ac0*/  @!P3 ST.E.128 [R6.64], RZ ;  /* 0x000000ff0600b985 */ /* 0x0005e2000c101d0a */
[----:B------:R-:W-:-:S05]  /*18ad0*/  @!P6 LEA.HI.X R11, R0, R18, R20, 0x1, P5 ;  /* 0x00000012000be211 */ /* 0x000fca00028f0c14 */
[----:B------:R3:W-:Y:S01]  /*18ae0*/  @!P6 ST.E.128 [R10.64], RZ ;  /* 0x000000ff0a00e985 */ /* 0x0007e2000c101d0a */
[----:B----4-:R-:W-:-:S04]  /*18af0*/  @!P2 LEA R8, P4, R0, R13, 0x1 ;  /* 0x0000000d0008a211 */ /* 0x010fc800078808ff */
[----:B------:R-:W-:-:S05]  /*18b00*/  @!P2 LEA.HI.X R9, R0, R17, R20, 0x1, P4 ;  /* 0x000000110009a211 */ /* 0x000fca00020f0c14 */
[----:B------:R3:W-:Y:S01]  /*18b10*/  @!P2 ST.E.128 [R8.64], RZ ;  /* 0x000000ff0800a985 */ /* 0x0007e2000c101d0a */
[----:B--2---:R-:W-:-:S04]  /*18b20*/  @!P1 LEA R6, P3, R0, R15, 0x1 ;  /* 0x0000000f00069211 */ /* 0x004fc800078608ff */
[----:B------:R-:W-:-:S05]  /*18b30*/  @!P1 LEA.HI.X R7, R0, R16, R20, 0x1, P3 ;  /* 0x0000001000079211 */ /* 0x000fca00018f0c14 */
[----:B------:R3:W-:Y:S01]  /*18b40*/  @!P1 ST.E.128 [R6.64], RZ ;  /* 0x000000ff06009985 */ /* 0x0007e2000c101d0a */
[----:B------:R-:W-:Y:S05]  /*18b50*/  @P0 EXIT ;  /* 0x000000000000094d */ /* 0x000fea0003800000 */
[----:B-1----:R-:W-:-:S04]  /*18b60*/  LEA R2, P0, R0, R4, 0x1 ;  /* 0x0000000400027211 */ /* 0x002fc800078008ff */
[----:B------:R-:W-:-:S05]  /*18b70*/  LEA.HI.X R3, R0, R3, R20, 0x1, P0 ;  /* 0x0000000300037211 */ /* 0x000fca00000f0c14 */
[----:B------:R-:W-:Y:S01]  /*18b80*/  ST.E.128 [R2.64], RZ ;  /* 0x000000ff02007985 */ /* 0x000fe2000c101d0a */
[----:B------:R-:W-:Y:S05]  /*18b90*/  EXIT ;  /* 0x000000000000794d */ /* 0x000fea0003800000 */
.L_x_142:
        /* <DEDUP_REMOVED lines=14> */
.L_x_800:


//--------------------- .text._ZN7cutlass13device_kernelIN5flash19enable_sm80_to_sm89INS1_16FlashAttnFwdSm80INS1_25CollectiveMainloopFwdSm80ILi4ELi1ELb0EN4cute5tupleIJNS5_1CILi128EEENS7_ILi96EEENS7_ILi64EEEEEELi64ENS_10bfloat16_tEfNS_4arch4Sm80ELb0ELb1ELb0ELb0ELb1ELb0ELb1ELb0EEENS1_21CollectiveEpilogueFwdINS6_IJS8_SA_S9_EEENS6_IJNS7_ILi1EEESI_SI_EEESC_SE_Li128ELb0ELb1ELb0ELb0EEENS1_19SingleTileSchedulerILb0ELb0ELb1ELi128EEEEEEEEEvNT_6ParamsE --------------------------
	.section	.text._ZN7cutlass13device_kernelIN5flash19enable_sm80_to_sm89INS1_16FlashAttnFwdSm80INS1_25CollectiveMainloopFwdSm80ILi4ELi1ELb0EN4cute5tupleIJNS5_1CILi128EEENS7_ILi96EEENS7_ILi64EEEEEELi64ENS_10bfloat16_tEfNS_4arch4Sm80ELb0ELb1ELb0ELb0ELb1ELb0ELb1ELb0EEENS1_21CollectiveEpilogueFwdINS6_IJS8_SA_S9_EEENS6_IJNS7_ILi1EEESI_SI_EEESC_SE_Li128ELb0ELb1ELb0ELb0EEENS1_19SingleTileSchedulerILb0ELb0ELb1ELi128EEEEEEEEEvNT_6ParamsE,"ax",@progbits
	.sectioninfo	@"SHI_REGISTERS=255"
	.align	128
.text._ZN7cutlass13device_kernelIN5flash19enable_sm80_to_sm89INS1_16FlashAttnFwdSm80INS1_25CollectiveMainloopFwdSm80ILi4ELi1ELb0EN4cute5tupleIJNS5_1CILi128EEENS7_ILi96EEENS7_ILi64EEEEEELi64ENS_10bfloat16_tEfNS_4arch4Sm80ELb0ELb1ELb0ELb0ELb1ELb0ELb1ELb0EEENS1_21CollectiveEpilogueFwdINS6_IJS8_SA_S9_EEENS6_IJNS7_ILi1EEESI_SI_EEESC_SE_Li128ELb0ELb1ELb0ELb0EEENS1_19SingleTileSchedulerILb0ELb0ELb1ELi128EEEEEEEEEvNT_6ParamsE:
        .type           _ZN7cutlass13device_kernelIN5flash19enable_sm80_to_sm89INS1_16FlashAttnFwdSm80INS1_25CollectiveMainloopFwdSm80ILi4ELi1ELb0EN4cute5tupleIJNS5_1CILi128EEENS7_ILi96EEENS7_ILi64EEEEEELi64ENS_10bfloat16_tEfNS_4arch4Sm80ELb0ELb1ELb0ELb0ELb1ELb0ELb1ELb0EEENS1_21CollectiveEpilogueFwdINS6_IJS8_SA_S9_EEENS6_IJNS7_ILi1EEESI_SI_EEESC_SE_Li128ELb0ELb1ELb0ELb0EEENS1_19SingleTileSchedulerILb0ELb0ELb1ELi128EEEEEEEEEvNT_6ParamsE,@function
        .size           _ZN7cutlass13device_kernelIN5flash19enable_sm80_to_sm89INS1_16FlashAttnFwdSm80INS1_25CollectiveMainloopFwdSm80ILi4ELi1ELb0EN4cute5tupleIJNS5_1CILi128EEENS7_ILi96EEENS7_ILi64EEEEEELi64ENS_10bfloat16_tEfNS_4arch4Sm80ELb0ELb1ELb0ELb0ELb1ELb0ELb1ELb0EEENS1_21CollectiveEpilogueFwdINS6_IJS8_SA_S9_EEENS6_IJNS7_ILi1EEESI_SI_EEESC_SE_Li128ELb0ELb1ELb0ELb0EEENS1_19SingleTileSchedulerILb0ELb0ELb1ELi128EEEEEEEEEvNT_6ParamsE,(.L_x_801 - _ZN7cutlass13device_kernelIN5flash19enable_sm80_to_sm89INS1_16FlashAttnFwdSm80INS1_25CollectiveMainloopFwdSm80ILi4ELi1ELb0EN4cute5tupleIJNS5_1CILi128EEENS7_ILi96EEENS7_ILi64EEEEEELi64ENS_10bfloat16_tEfNS_4arch4Sm80ELb0ELb1ELb0ELb0ELb1ELb0ELb1ELb0EEENS1_21CollectiveEpilogueFwdINS6_IJS8_SA_S9_EEENS6_IJNS7_ILi1EEESI_SI_EEESC_SE_Li128ELb0ELb1ELb0ELb0EEENS1_19SingleTileSchedulerILb0ELb0ELb1ELi128EEEEEEEEEvNT_6ParamsE)
        .other          _ZN7cutlass13device_kernelIN5flash19enable_sm80_to_sm89INS1_16FlashAttnFwdSm80INS1_25CollectiveMainloopFwdSm80ILi4ELi1ELb0EN4cute5tupleIJNS5_1CILi128EEENS7_ILi96EEENS7_ILi64EEEEEELi64ENS_10bfloat16_tEfNS_4arch4Sm80ELb0ELb1ELb0ELb0ELb1ELb0ELb1ELb0EEENS1_21CollectiveEpilogueFwdINS6_IJS8_SA_S9_EEENS6_IJNS7_ILi1EEESI_SI_EEESC_SE_Li128ELb0ELb1ELb0ELb0EEENS1_19SingleTileSchedulerILb0ELb0ELb1ELi128EEEEEEEEEvNT_6ParamsE,@"STO_CUDA_ENTRY STV_DEFAULT"
_ZN7cutlass13device_kernelIN5flash19enable_sm80_to_sm89INS1_16FlashAttnFwdSm80INS1_25CollectiveMainloopFwdSm80ILi4ELi1ELb0EN4cute5tupleIJNS5_1CILi128EEENS7_ILi96EEENS7_ILi64EEEEEELi64ENS_10bfloat16_tEfNS_4arch4Sm80ELb0ELb1ELb0ELb0ELb1ELb0ELb1ELb0EEENS1_21CollectiveEpilogueFwdINS6_IJS8_SA_S9_EEENS6_IJNS7_ILi1EEESI_SI_EEESC_SE_Li128ELb0ELb1ELb0ELb0EEENS1_19SingleTileSchedulerILb0ELb0ELb1ELi128EEEEEEEEEvNT_6ParamsE:
[----:B------:R-:W-:-:S03]  /*0000*/  MOV R1, c[0x0][0x28] ;  /* 0x00000a0000017a02 */ /* 0x000fc60000000f00 */
[----:B------:R-:W1:Y:S01]  /*0010*/  S2UR UR16, SR_CTAID.Z ;  /* 0x00000000001079c3 */ /* 0x000e620000002700 */
[----:B------:R-:W-:Y:S02]  /*0020*/  IADD3 R1, R1, -0x8, RZ ;  /* 0xfffffff801017810 */ /* 0x000fe40007ffe0ff */
[----:B-1----:R-:W-:-:S13]  /*0030*/  ISETP.LE.AND P0, PT, RZ, UR16, PT ;  /* 0x00000010ff007c0c */ /* 0x002fda000bf03270 */
[----:B------:R-:W-:Y:S05]  /*0040*/  @!P0 EXIT ;  /* 0x000000000000894d */ /* 0x000fea0003800000 */
[----:B------:R-:W1:Y:S01]  /*0050*/  S2UR UR14, SR_CTAID.X ;  /* 0x00000000000e79c3 */ /* 0x000e620000002500 */
[----:B------:R-:W-:Y:S01]  /*0060*/  ULDC.64 UR4, c[0x0][0x370] ;  /* 0x0000dc0000047ab9 */ /* 0x000fe20000000a00 */
[----:B------:R-:W-:Y:S01]  /*0070*/  IMAD.MOV.U32 R233, RZ, RZ, RZ ;  /* 0x000000ffffe97224 */ /* 0x000fe200078e00ff */
[----:B------:R-:W-:Y:S02]  /*0080*/  UISETP.NE.U32.AND UP0, UPT, URZ, UR4, UPT ;  /* 0x000000043f00728c */ /* 0x000fe4000bf05070 */
[----:B------:R-:W-:Y:S02]  /*0090*/  ULDC.64 UR6, c[0x0][0x370] ;  /* 0x0000dc0000067ab9 */ /* 0x000fe40000000a00 */
[----:B------:R-:W-:Y:S02]  /*00a0*/  UISETP.NE.AND.EX UP0, UPT, URZ, UR5, UPT, UP0 ;  /* 0x000000053f00728c */ /* 0x000fe4000bf05300 */
[----:B------:R-:W-:Y:S02]  /*00b0*/  ULDC UR12, c[0x0][0x2c4] ;  /* 0x0000b100000c7ab9 */ /* 0x000fe40000000800 */
[----:B------:R-:W-:-:S02]  /*00c0*/  UISETP.NE.AND UP2, UPT, UR12, 0x1, UPT ;  /* 0x000000010c00788c */ /* 0x000fc4000bf45270 */
[----:B------:R-:W-:Y:S01]  /*00d0*/  PLOP3.LUT P0, PT, PT, PT, UP0, 0x80, 0x0 ;  /* 0x000000000000781c */ /* 0x000fe20003f0f008 */
[----:B------:R-:W-:-:S04]  /*00e0*/  ULDC.64 UR52, c[0x0][0x118] ;  /* 0x0000460000347ab9 */ /* 0x000fc80000000a00 */
[----:B------:R-:W-:Y:S02]  /*00f0*/  @UP0 UMOV UR4, 0x4 ;  /* 0x0000000400040882 */ /* 0x000fe40000000000 */
[----:B------:R-:W-:Y:S02]  /*0100*/  @UP0 UIMAD.WIDE UR4, UR16, UR4, UR6 ;  /* 0x00000004100402a5 */ /* 0x000fe4000f8e0206 */
[----:B-1----:R-:W-:-:S04]  /*0110*/  USHF.L.U32 UR14, UR14, 0x7, URZ ;  /* 0x000000070e0e7899 */ /* 0x002fc8000800063f */
[----:B------:R-:W-:Y:S01]  /*0120*/  MOV R2, UR4 ;  /* 0x0000000400027c02 */ /* 0x000fe20008000f00 */
[----:B------:R-:W-:Y:S01]  /*0130*/  IMAD.U32 R3, RZ, RZ, UR5 ;  /* 0x00000005ff037e24 */ /* 0x000fe2000f8e00ff */
[----:B------:R-:W-:Y:S02]  /*0140*/  @UP2 UIADD3 UR8, UR14, 0x7f, URZ ;  /* 0x0000007f0e082890 */ /* 0x000fe4000fffe03f */
[----:B------:R-:W-:Y:S02]  /*0150*/  ULDC.64 UR4, c[0x0][0x2c8] ;  /* 0x0000b20000047ab9 */ /* 0x000fe40000000a00 */
[----:B------:R-:W-:Y:S01]  /*0160*/  UIMAD.WIDE.U32 UR8, UR8, UR4, URZ ;  /* 0x00000004080872a5 */ /* 0x000fe2000f8e003f */
[----:B------:R-:W1:Y:S01]  /*0170*/  S2UR UR11, SR_CTAID.Y ;  /* 0x00000000000b79c3 */ /* 0x000e620000002600 */
[----:B------:R-:W-:Y:S01]  /*0180*/  UIADD3 UR6, UR14, 0x7f, URZ ;  /* 0x0000007f0e067890 */ /* 0x000fe2000fffe03f */
[----:B------:R-:W2:Y:S04]  /*0190*/  S2R R7, SR_TID.X ;  /* 0x0000000000077919 */ /* 0x000ea80000002100 */
[----:B------:R-:W-:Y:S01]  /*01a0*/  @UP2 UMOV UR7, UR9 ;  /* 0x0000000900072c82 */ /* 0x000fe20008000000 */
[----:B------:R3:W5:Y:S01]  /*01b0*/  @P0 LDG.E R233, [R2.64] ;  /* 0x0000003402e90981 */ /* 0x000762000c1e1900 */
[----:B------:R-:W-:-:S02]  /*01c0*/  @UP2 USHF.R.U32.HI UR6, URZ, UR5, UR7 ;  /* 0x000000053f062299 */ /* 0x000fc40008011607 */
[----:B------:R-:W-:Y:S02]  /*01d0*/  UMOV UR8, 0x1 ;  /* 0x0000000100087882 */ /* 0x000fe40000000000 */
[----:B------:R-:W-:Y:S02]  /*01e0*/  ULDC.64 UR4, c[0x0][0x328] ;  /* 0x0000ca0000047ab9 */ /* 0x000fe40000000a00 */
[----:B------:R-:W-:Y:S02]  /*01f0*/  UISETP.LE.AND UP0, UPT, UR8, UR5, UPT ;  /* 0x000000050800728c */ /* 0x000fe4000bf03270 */
[----:B------:R-:W-:Y:S02]  /*0200*/  ULDC UR7, c[0x0][0x2ac] ;  /* 0x0000ab0000077ab9 */ /* 0x000fe40000000800 */
[----:B------:R-:W-:Y:S02]  /*0210*/  ULDC UR10, c[0x0][0x1d0] ;  /* 0x00007400000a7ab9 */ /* 0x000fe40000000800 */
[----:B------:R-:W-:Y:S01]  /*0220*/  UIMAD UR10, UR7, UR10, URZ ;  /* 0x0000000a070a72a4 */ /* 0x000fe2000f8e023f */
[----:B------:R-:W-:Y:S01]  /*0230*/  PLOP3.LUT P0, PT, PT, PT, UP0, 0x40, 0x0 ;  /* 0x000000000000781c */ /* 0x000fe20003f0e808 */
[----:B------:R-:W-:-:S02]  /*0240*/  ULDC UR9, c[0x0][0x168] ;  /* 0x00005a0000097ab9 */ /* 0x000fc40000000800 */
[----:B------:R-:W-:Y:S02]  /*0250*/  UIADD3 UR9, UR10, -UR9, UR8 ;  /* 0x800000090a097290 */ /* 0x000fe4000fffe008 */
[----:B-1----:R-:W-:Y:S02]  /*0260*/  USHF.R.S32.HI UR15, URZ, 0x1f, UR11 ;  /* 0x0000001f3f0f7899 */ /* 0x002fe4000801140b */
[----:B------:R-:W-:-:S04]  /*0270*/  UIADD3 UR5, UR9, UR6, URZ ;  /* 0x0000000609057290 */ /* 0x000fc8000fffe03f */
[----:B------:R-:W-:Y:S02]  /*0280*/  UIADD3 UR6, UR5, UR4, URZ ;  /* 0x0000000405067290 */ /* 0x000fe4000fffe03f */
[----:B------:R-:W-:Y:S05]  /*0290*/  @P0 BRA `(.L_x_143) ;  /* 0x0000016000000947 */ /* 0x000fea0003800000 */
[----:B--23--:R-:W-:Y:S01]  /*02a0*/  ISETP.LT.AND P0, PT, RZ, UR5, PT ;  /* 0x00000005ff007c0c */ /* 0x00cfe2000bf01270 */
[----:B------:R-:W-:-:S12]  /*02b0*/  UIADD3 UR9, UR5, -0x1, URZ ;  /* 0xffffffff05097890 */ /* 0x000fd8000fffe03f */
[----:B------:R-:W-:Y:S05]  /*02c0*/  @P0 BRA `(.L_x_144) ;  /* 0x0000009000000947 */ /* 0x000fea0003800000 */
[----:B------:R-:W-:Y:S02]  /*02d0*/  ULDC UR4, c[0x0][0x32c] ;  /* 0x0000cb0000047ab9 */ /* 0x000fe40000000800 */
[----:B------:R-:W-:Y:S02]  /*02e0*/  UISETP.NE.AND UP1, UPT, UR8, UR4, UPT ;  /* 0x000000040800728c */ /* 0x000fe4000bf25270 */
[----:B------:R-:W-:-:S03]  /*02f0*/  UIADD3 UR9, -UR5, URZ, URZ ;  /* 0x0000003f05097290 */ /* 0x000fc6000fffe13f */
[----:B------:R-:W-:Y:S02]  /*0300*/  ULDC.64 UR4, c[0x0][0x330] ;  /* 0x0000cc0000047ab9 */ /* 0x000fe40000000a00 */
[----:B------:R-:W-:-:S07]  /*0310*/  UIMAD.WIDE.U32 UR18, UR9, UR4, URZ ;  /* 0x00000004091272a5 */ /* 0x000fce000f8e003f */
[----:B------:R-:W-:Y:S02]  /*0320*/  @UP1 UMOV UR13, UR19 ;  /* 0x00000013000d1c82 */ /* 0x000fe40008000000 */
[----:B------:R-:W-:-:S04]  /*0330*/  @UP1 USHF.R.U32.HI UR9, URZ, UR5, UR13 ;  /* 0x000000053f091299 */ /* 0x000fc8000801160d */
[----:B------:R-:W-:Y:S01]  /*0340*/  ULOP3.LUT UR9, URZ, UR9, URZ, 0x33, !UPT ;  /* 0x000000093f097292 */ /* 0x000fe2000f8e333f */
[----:B------:R-:W-:Y:S05]  /*0350*/  BRA `(.L_x_145) ;  /* 0x0000006000007947 */ /* 0x000fea0003800000 */
.L_x_144:
[----:B------:R-:W-:Y:S02]  /*0360*/  ULDC UR4, c[0x0][0x32c] ;  /* 0x0000cb0000047ab9 */ /* 0x000fe40000000800 */
[----:B------:R-:W-:-:S03]  /*0370*/  UISETP.NE.AND UP1, UPT, UR8, UR4, UPT ;  /* 0x000000040800728c */ /* 0x000fc6000bf25270 */
[----:B------:R-:W-:Y:S02]  /*0380*/  ULDC.64 UR4, c[0x0][0x330] ;  /* 0x0000cc0000047ab9 */ /* 0x000fe40000000a00 */
[----:B------:R-:W-:-:S07]  /*0390*/  UIMAD.WIDE.U32 UR18, UR9, UR4, URZ ;  /* 0x00000004091272a5 */ /* 0x000fce000f8e003f */
[----:B------:R-:W-:Y:S02]  /*03a0*/  @UP1 UMOV UR13, UR19 ;  /* 0x00000013000d1c82 */ /* 0x000fe40008000000 */
[----:B------:R-:W-:Y:S02]  /*03b0*/  @UP1 USHF.R.U32.HI UR9, URZ, UR5, UR13 ;  /* 0x000000053f091299 */ /* 0x000fe4000801160d */
.L_x_145:
[----:B------:R-:W-:Y:S02]  /*03c0*/  ULDC UR4, c[0x0][0x32c] ;  /* 0x0000cb0000047ab9 */ /* 0x000fe40000000800 */
[----:B------:R-:W-:-:S04]  /*03d0*/  UIMAD UR4, UR9, UR4, UR4 ;  /* 0x00000004090472a4 */ /* 0x000fc8000f8e0204 */
[----:B------:R-:W-:-:S04]  /*03e0*/  UISETP.LT.AND UP1, UPT, UR6, UR4, UPT ;  /* 0x000000040600728c */ /* 0x000fc8000bf21270 */
[----:B------:R-:W-:Y:S02]  /*03f0*/  USEL UR6, UR6, UR4, UP1 ;  /* 0x0000000406067287 */ /* 0x000fe40008800000 */
.L_x_143:
[----:B--23--:R-:W-:Y:S01]  /*0400*/  UIADD3 UR8, UR10, 0x5f, URZ ;  /* 0x0000005f0a087890 */ /* 0x00cfe2000fffe03f */
[----:B------:R-:W-:Y:S01]  /*0410*/  PLOP3.LUT P0, PT, PT, PT, UP0, 0x40, 0x0 ;  /* 0x000000000000781c */ /* 0x000fe20003f0e808 */
[----:B------:R-:W-:Y:S02]  /*0420*/  UIADD3 UR18, UR6, 0x5f, URZ ;  /* 0x0000005f06127890 */ /* 0x000fe4000fffe03f */
[----:B------:R-:W-:Y:S02]  /*0430*/  UIMAD.WIDE UR8, UR8, 0x2aaaaaab, URZ ;  /* 0x2aaaaaab080878a5 */ /* 0x000fe4000f8e023f */
[----:B------:R-:W-:Y:S02]  /*0440*/  UIMAD.WIDE UR18, UR18, 0x2aaaaaab, URZ ;  /* 0x2aaaaaab121278a5 */ /* 0x000fe4000f8e023f */
[----:B------:R-:W-:Y:S02]  /*0450*/  ULDC.64 UR4, c[0x0][0x2c8] ;  /* 0x0000b20000047ab9 */ /* 0x000fe40000000a00 */
[----:B------:R-:W-:-:S02]  /*0460*/  UIMAD.WIDE.U32 UR20, UR14, UR4, URZ ;  /* 0x000000040e1472a5 */ /* 0x000fc4000f8e003f */
[----:B------:R-:W-:Y:S02]  /*0470*/  UMOV UR17, UR9 ;  /* 0x0000000900117c82 */ /* 0x000fe40008000000 */
[----:B------:R-:W-:Y:S02]  /*0480*/  UMOV UR9, UR19 ;  /* 0x0000001300097c82 */ /* 0x000fe40008000000 */
[----:B------:R-:W-:Y:S02]  /*0490*/  USHF.R.U32.HI UR8, URZ, 0x1f, UR17 ;  /* 0x0000001f3f087899 */ /* 0x000fe40008011611 */
[----:B------:R-:W-:Y:S02]  /*04a0*/  USHF.R.U32.HI UR6, URZ, 0x1f, UR9 ;  /* 0x0000001f3f067899 */ /* 0x000fe40008011609 */
[----:B------:R-:W-:Y:S02]  /*04b0*/  ULDC UR13, c[0x0][0x168] ;  /* 0x00005a00000d7ab9 */ /* 0x000fe40000000800 */
[----:B------:R-:W-:-:S02]  /*04c0*/  UMOV UR4, UR14 ;  /* 0x0000000e00047c82 */ /* 0x000fc40008000000 */
[----:B------:R-:W-:Y:S02]  /*04d0*/  @UP2 USHF.R.U32.HI UR4, URZ, UR5, UR21 ;  /* 0x000000053f042299 */ /* 0x000fe40008011615 */
[----:B------:R-:W-:Y:S02]  /*04e0*/  UIADD3 UR13, UR10, -UR13, URZ ;  /* 0x8000000d0a0d7290 */ /* 0x000fe4000fffe03f */
[----:B------:R-:W-:Y:S02]  /*04f0*/  ULEA.HI.SX32 UR17, UR17, UR8, 0x1c ;  /* 0x0000000811117291 */ /* 0x000fe4000f8fe23f */
[----:B------:R-:W-:Y:S02]  /*0500*/  ULEA.HI.SX32 UR6, UR9, UR6, 0x1c ;  /* 0x0000000609067291 */ /* 0x000fe4000f8fe23f */
[----:B------:R-:W-:Y:S02]  /*0510*/  UIADD3 UR4, UR13, UR4, URZ ;  /* 0x000000040d047290 */ /* 0x000fe4000fffe03f */
[----:B------:R-:W-:-:S02]  /*0520*/  UISETP.LT.AND UP1, UPT, UR17, UR6, UPT ;  /* 0x000000061100728c */ /* 0x000fc4000bf21270 */
[----:B------:R-:W-:Y:S02]  /*0530*/  ULDC UR5, c[0x0][0x324] ;  /* 0x0000c90000057ab9 */ /* 0x000fe40000000800 */
[----:B------:R-:W-:Y:S02]  /*0540*/  UIADD3 UR8, UR4, -UR5, URZ ;  /* 0x8000000504087290 */ /* 0x000fe4000fffe03f */
[----:B------:R-:W-:Y:S01]  /*0550*/  USEL UR6, UR17, UR6, UP1 ;  /* 0x0000000611067287 */ /* 0x000fe20008800000 */
[----:B------:R-:W-:Y:S05]  /*0560*/  @P0 BRA `(.L_x_146) ;  /* 0x0000017000000947 */ /* 0x000fea0003800000 */
[----:B------:R-:W-:Y:S02]  /*0570*/  UMOV UR9, UR4 ;  /* 0x0000000400097c82 */ /* 0x000fe40008000000 */
[----:B------:R-:W-:-:S06]  /*0580*/  UISETP.GT.AND UP1, UPT, UR9, -0x1, UPT ;  /* 0xffffffff0900788c */ /* 0x000fcc000bf24270 */
[----:B------:R-:W-:-:S13]  /*0590*/  PLOP3.LUT P0, PT, PT, PT, UP1, 0x80, 0x0 ;  /* 0x000000000000781c */ /* 0x000fda0003f0f018 */
[----:B------:R-:W-:Y:S05]  /*05a0*/  @P0 BRA `(.L_x_147) ;  /* 0x0000009000000947 */ /* 0x000fea0003800000 */
[----:B------:R-:W-:Y:S02]  /*05b0*/  ULDC UR4, c[0x0][0x32c] ;  /* 0x0000cb0000047ab9 */ /* 0x000fe40000000800 */
[----:B------:R-:W-:Y:S02]  /*05c0*/  UISETP.NE.AND UP1, UPT, UR4, 0x1, UPT ;  /* 0x000000010400788c */ /* 0x000fe4000bf25270 */
[----:B------:R-:W-:Y:S02]  /*05d0*/  ULOP3.LUT UR9, URZ, UR9, URZ, 0x33, !UPT ;  /* 0x000000093f097292 */ /* 0x000fe4000f8e333f */
[----:B------:R-:W-:Y:S02]  /*05e0*/  ULDC.64 UR4, c[0x0][0x330] ;  /* 0x0000cc0000047ab9 */ /* 0x000fe40000000a00 */
[----:B------:R-:W-:-:S07]  /*05f0*/  UIMAD.WIDE.U32 UR18, UR9, UR4, URZ ;  /* 0x00000004091272a5 */ /* 0x000fce000f8e003f */
[----:B------:R-:W-:Y:S02]  /*0600*/  @UP1 UMOV UR17, UR19 ;  /* 0x0000001300111c82 */ /* 0x000fe40008000000 */
[----:B------:R-:W-:-:S04]  /*0610*/  @UP1 USHF.R.U32.HI UR9, URZ, UR5, UR17 ;  /* 0x000000053f091299 */ /* 0x000fc80008011611 */
[----:B------:R-:W-:Y:S01]  /*0620*/  ULOP3.LUT UR9, URZ, UR9, URZ, 0x33, !UPT ;  /* 0x000000093f097292 */ /* 0x000fe2000f8e333f */
[----:B------:R-:W-:Y:S05]  /*0630*/  BRA `(.L_x_148) ;  /* 0x0000006000007947 */ /* 0x000fea0003800000 */
.L_x_147:
[----:B------:R-:W-:Y:S02]  /*0640*/  ULDC UR4, c[0x0][0x32c] ;  /* 0x0000cb0000047ab9 */ /* 0x000fe40000000800 */
[----:B------:R-:W-:-:S03]  /*0650*/  UISETP.NE.AND UP1, UPT, UR4, 0x1, UPT ;  /* 0x000000010400788c */ /* 0x000fc6000bf25270 */
[----:B------:R-:W-:Y:S02]  /*0660*/  ULDC.64 UR4, c[0x0][0x330] ;  /* 0x0000cc0000047ab9 */ /* 0x000fe40000000a00 */
[----:B------:R-:W-:-:S07]  /*0670*/  UIMAD.WIDE.U32 UR18, UR9, UR4, URZ ;  /* 0x00000004091272a5 */ /* 0x000fce000f8e003f */
[----:B------:R-:W-:Y:S02]  /*0680*/  @UP1 UMOV UR17, UR19 ;  /* 0x0000001300111c82 */ /* 0x000fe40008000000 */
[----:B------:R-:W-:Y:S02]  /*0690*/  @UP1 USHF.R.U32.HI UR9, URZ, UR5, UR17 ;  /* 0x000000053f091299 */ /* 0x000fe40008011611 */
.L_x_148:
[----:B------:R-:W-:Y:S02]  /*06a0*/  ULDC UR4, c[0x0][0x32c] ;  /* 0x0000cb0000047ab9 */ /* 0x000fe40000000800 */
[----:B------:R-:W-:-:S04]  /*06b0*/  UIMAD UR4, UR9, UR4, URZ ;  /* 0x00000004090472a4 */ /* 0x000fc8000f8e023f */
[----:B------:R-:W-:-:S04]  /*06c0*/  UISETP.LT.AND UP1, UPT, UR8, UR4, UPT ;  /* 0x000000040800728c */ /* 0x000fc8000bf21270 */
[----:B------:R-:W-:-:S04]  /*06d0*/  USEL UR8, UR8, UR4, !UP1 ;  /* 0x0000000408087287 */ /* 0x000fc8000c800000 */
.L_x_146:
[----:B------:R-:W-:Y:S01]  /*06e0*/  UIMAD.WIDE UR4, UR8, 0x2aaaaaab, URZ ;  /* 0x2aaaaaab080478a5 */ /* 0x000fe2000f8e023f */
[----:B------:R-:W-:Y:S01]  /*06f0*/  PLOP3.LUT P4, PT, PT, PT, PT, 0x80, 0x0 ;  /* 0x000000000000781c */ /* 0x000fe20003f8f070 */
[----:B------:R-:W-:Y:S01]  /*0700*/  CS2R R10, SRZ ;  /* 0x00000000000a7805 */ /* 0x000fe2000001ff00 */
[----:B------:R-:W-:Y:S01]  /*0710*/  IMAD.MOV.U32 R126, RZ, RZ, RZ ;  /* 0x000000ffff7e7224 */ /* 0x000fe200078e00ff */
[----:B------:R-:W-:Y:S01]  /*0720*/  USHF.R.U32.HI UR4, URZ, 0x1f, UR5 ;  /* 0x0000001f3f047899 */ /* 0x000fe20008011605 */
[----:B------:R-:W-:Y:S01]  /*0730*/  IMAD.MOV.U32 R124, RZ, RZ, RZ ;  /* 0x000000ffff7c7224 */ /* 0x000fe200078e00ff */
[----:B------:R-:W-:Y:S01]  /*0740*/  CS2R R8, SRZ ;  /* 0x0000000000087805 */ /* 0x000fe2000001ff00 */
[----:B------:R-:W-:Y:S01]  /*0750*/  MOV R130, RZ ;  /* 0x000000ff00827202 */ /* 0x000fe20000000f00 */
[----:B------:R-:W-:Y:S01]  /*0760*/  ULEA.HI.SX32 UR4, UR5, UR4, 0x1c ;  /* 0x0000000405047291 */ /* 0x000fe2000f8fe23f */
[----:B------:R-:W-:Y:S01]  /*0770*/  IMAD.MOV.U32 R128, RZ, RZ, RZ ;  /* 0x000000ffff807224 */ /* 0x000fe200078e00ff */
[----:B------:R-:W-:Y:S01]  /*0780*/  CS2R R122, SRZ ;  /* 0x00000000007a7805 */ /* 0x000fe2000001ff00 */
[----:B------:R-:W-:Y:S01]  /*0790*/  CS2R R120, SRZ ;  /* 0x0000000000787805 */ /* 0x000fe2000001ff00 */
[----:B------:R-:W-:Y:S01]  /*07a0*/  UISETP.LT.AND UP1, UPT, URZ, UR4, UPT ;  /* 0x000000043f00728c */ /* 0x000fe2000bf21270 */
[----:B------:R-:W-:Y:S01]  /*07b0*/  CS2R R118, SRZ ;  /* 0x0000000000767805 */ /* 0x000fe2000001ff00 */
[----:B------:R-:W-:Y:S01]  /*07c0*/  CS2R R116, SRZ ;  /* 0x0000000000747805 */ /* 0x000fe2000001ff00 */
[----:B------:R-:W-:Y:S01]  /*07d0*/  CS2R R134, SRZ ;  /* 0x0000000000867805 */ /* 0x000fe2000001ff00 */
[----:B------:R-:W-:Y:S01]  /*07e0*/  USEL UR5, URZ, UR4, !UP1 ;  /* 0x000000043f057287 */ /* 0x000fe2000c800000 */
[----:B------:R-:W-:Y:S01]  /*07f0*/  CS2R R132, SRZ ;  /* 0x0000000000847805 */ /* 0x000fe2000001ff00 */
[----:B------:R-:W-:Y:S01]  /*0800*/  CS2R R114, SRZ ;  /* 0x0000000000727805 */ /* 0x000fe2000001ff00 */
[----:B------:R-:W-:Y:S01]  /*0810*/  CS2R R112, SRZ ;  /* 0x0000000000707805 */ /* 0x000fe2000001ff00 */
[----:B------:R-:W-:Y:S01]  /*0820*/  UISETP.GT.AND UP1, UPT, UR6, UR5, UPT ;  /* 0x000000050600728c */ /* 0x000fe2000bf24270 */
[----:B------:R-:W-:Y:S01]  /*0830*/  CS2R R110, SRZ ;  /* 0x00000000006e7805 */ /* 0x000fe2000001ff00 */
[----:B------:R-:W-:Y:S01]  /*0840*/  CS2R R108, SRZ ;  /* 0x00000000006c7805 */ /* 0x000fe2000001ff00 */
[----:B------:R-:W-:Y:S01]  /*0850*/  CS2R R106, SRZ ;  /* 0x00000000006a7805 */ /* 0x000fe2000001ff00 */
[----:B------:R-:W-:Y:S01]  /*0860*/  CS2R R104, SRZ ;  /* 0x0000000000687805 */ /* 0x000fe2000001ff00 */
[----:B------:R-:W-:Y:S01]  /*0870*/  CS2R R138, SRZ ;  /* 0x00000000008a7805 */ /* 0x000fe2000001ff00 */
[----:B------:R-:W-:Y:S01]  /*0880*/  PLOP3.LUT P0, PT, PT, PT, UP1, 0x80, 0x0 ;  /* 0x000000000000781c */ /* 0x000fe20003f0f018 */
        /* <DEDUP_REMOVED lines=15> */
[----:B------:R-:W-:Y:S01]  /*0980*/  MOV R14, RZ ;  /* 0x000000ff000e7202 */ /* 0x000fe20000000f00 */
[----:B------:R-:W-:Y:S01]  /*0990*/  CS2R R12, SRZ ;  /* 0x00000000000c7805 */ /* 0x000fe2000001ff00 */
[----:B------:R-:W-:Y:S01]  /*09a0*/  IMAD.MOV.U32 R5, RZ, RZ, RZ ;  /* 0x000000ffff057224 */ /* 0x000fe200078e00ff */
[----:B------:R-:W-:Y:S05]  /*09b0*/  @!P0 BRA `(.L_x_149) ;  /* 0x00016c5000008947 */ /* 0x000fea0003800000 */
[----:B------:R-:W-:Y:S02]  /*09c0*/  ULDC.64 UR8, c[0x0][0x340] ;  /* 0x0000d00000087ab9 */ /* 0x000fe40000000a00 */
[----:B------:R-:W-:-:S04]  /*09d0*/  UISETP.NE.U32.AND UP3, UPT, URZ, UR8, UPT ;  /* 0x000000083f00728c */ /* 0x000fc8000bf65070 */
[----:B------:R-:W-:-:S03]  /*09e0*/  UISETP.NE.AND.EX UP3, UPT, URZ, UR9, UPT, UP3 ;  /* 0x000000093f00728c */ /* 0x000fc6000bf65330 */
[----:B------:R-:W-:-:S03]  /*09f0*/  ULDC.64 UR8, c[0x0][0x340] ;  /* 0x0000d00000087ab9 */ /* 0x000fc60000000a00 */
[----:B------:R-:W-:-:S05]  /*0a00*/  PLOP3.LUT P2, PT, PT, PT, UP3, 0x80, 0x0 ;  /* 0x000000000000781c */ /* 0x000fca0003f4f038 */
[----:B------:R-:W-:Y:S02]  /*0a10*/  @UP3 UMOV UR4, 0x4 ;  /* 0x0000000400043882 */ /* 0x000fe40000000000 */
[----:B------:R-:W-:-:S06]  /*0a20*/  @UP3 UIMAD.WIDE UR8, UR16, UR4, UR8 ;  /* 0x00000004100832a5 */ /* 0x000fcc000f8e0208 */
[----:B------:R-:W-:Y:S02]  /*0a30*/  IMAD.U32 R2, RZ, RZ, UR8 ;  /* 0x00000008ff027e24 */ /* 0x000fe4000f8e00ff */
[----:B------:R-:W-:Y:S01]  /*0a40*/  IMAD.U32 R3, RZ, RZ, UR9 ;  /* 0x00000009ff037e24 */ /* 0x000fe2000f8e00ff */
[----:B------:R-:W-:Y:S01]  /*0a50*/  SHF.R.S32.HI R169, RZ, 0x1f, R7 ;  /* 0x0000001fffa97819 */ /* 0x000fe20000011407 */
[----:B------:R-:W-:Y:S02]  /*0a60*/  ULDC.64 UR8, c[0x0][0x1b8] ;  /* 0x00006e0000087ab9 */ /* 0x000fe40000000a00 */
[----:B------:R-:W-:Y:S01]  /*0a70*/  UIMAD UR4, UR15, UR8, URZ ;  /* 0x000000080f0472a4 */ /* 0x000fe2000f8e023f */
[----:B------:R1:W2:Y:S01]  /*0a80*/  @P2 LDG.E R15, [R2.64] ;  /* 0x00000034020f2981 */ /* 0x0002a2000c1e1900 */
[----:B------:R-:W-:Y:S01]  /*0a90*/  PLOP3.LUT P1, PT, PT, PT, UP2, 0x80, 0x0 ;  /* 0x000000000000781c */ /* 0x000fe20003f2f028 */
[----:B------:R-:W-:Y:S01]  /*0aa0*/  UIMAD.WIDE.U32 UR18, UR11, UR8, URZ ;  /* 0x000000080b1272a5 */ /* 0x000fe2000f8e003f */
[----:B------:R-:W-:Y:S01]  /*0ab0*/  PLOP3.LUT P0, PT, PT, PT, UP2, 0x80, 0x0 ;  /* 0x000000000000781c */ /* 0x000fe20003f0f028 */
[----:B------:R-:W-:Y:S01]  /*0ac0*/  UIMAD UR4, UR11, UR9, UR4 ;  /* 0x000000090b0472a4 */ /* 0x000fe2000f8e0204 */
[----:B------:R-:W-:Y:S01]  /*0ad0*/  IMAD.MOV.U32 R230, RZ, RZ, RZ ;  /* 0x000000ffffe67224 */ /* 0x000fe200078e00ff */
[----:B------:R-:W-:-:S02]  /*0ae0*/  USHF.R.S32.HI UR17, URZ, 0x1f, UR16 ;  /* 0x0000001f3f117899 */ /* 0x000fc40008011410 */
[----:B------:R-:W-:Y:S02]  /*0af0*/  ULDC.64 UR8, c[0x0][0x1c0] ;  /* 0x0000700000087ab9 */ /* 0x000fe40000000a00 */
[----:B------:R-:W-:Y:S02]  /*0b00*/  UIADD3 UR19, UR19, UR4, URZ ;  /* 0x0000000413137290 */ /* 0x000fe4000fffe03f */
[----:B------:R-:W-:Y:S02]  /*0b10*/  UIMAD UR17, UR17, UR8, URZ ;  /* 0x00000008111172a4 */ /* 0x000fe4000f8e023f */
[----:B------:R-:W-:Y:S02]  /*0b20*/  UIMAD.WIDE.U32 UR18, UR16, UR8, UR18 ;  /* 0x00000008101272a5 */ /* 0x000fe4000f8e0012 */
[----:B------:R-:W-:Y:S02]  /*0b30*/  UIMAD UR9, UR16, UR9, UR17 ;  /* 0x00000009100972a4 */ /* 0x000fe4000f8e0211 */
[----:B------:R-:W-:-:S02]  /*0b40*/  ULDC UR4, c[0x0][0x168] ;  /* 0x00005a0000047ab9 */ /* 0x000fc40000000800 */
[----:B------:R-:W-:Y:S01]  /*0b50*/  UIADD3 UR9, UR19, UR9, URZ ;  /* 0x0000000913097290 */ /* 0x000fe2000fffe03f */
[----:B------:R-:W-:Y:S01]  /*0b60*/  IMAD.U32 R9, RZ, RZ, UR19 ;  /* 0x00000013ff097e24 */ /* 0x000fe2000f8e00ff */
[----:B------:R-:W-:Y:S01]  /*0b70*/  UIMAD UR4, UR12, UR4, URZ ;  /* 0x000000040c0472a4 */ /* 0x000fe2000f8e023f */
[----:B------:R-:W-:Y:S01]  /*0b80*/  IMAD.U32 R8, RZ, RZ, UR18 ;  /* 0x00000012ff087e24 */ /* 0x000fe2000f8e00ff */
[----:B------:R-:W-:Y:S01]  /*0b90*/  ULDC UR8, c[0x0][0x2b8] ;  /* 0x0000ae0000087ab9 */ /* 0x000fe20000000800 */
[----:B-1----:R-:W-:Y:S01]  /*0ba0*/  LEA.HI R3, R169, R7, RZ, 0x3 ;  /* 0x00000007a9037211 */ /* 0x002fe200078f18ff */
[----:B------:R-:W-:Y:S01]  /*0bb0*/  IMAD.U32 R9, RZ, RZ, UR9 ;  /* 0x00000009ff097e24 */ /* 0x000fe2000f8e00ff */
[----:B------:R-:W-:Y:S02]  /*0bc0*/  UMOV UR35, 0x60 ;  /* 0x0000006000237882 */ /* 0x000fe40000000000 */
[----:B------:R-:W-:Y:S01]  /*0bd0*/  LOP3.LUT R4, R3, 0xfffffff8, RZ, 0xc0, !PT ;  /* 0xfffffff803047812 */ /* 0x000fe200078ec0ff */
[----:B------:R-:W-:Y:S01]  /*0be0*/  UISETP.NE.AND UP1, UPT, UR8, 0x1, UPT ;  /* 0x000000010800788c */ /* 0x000fe2000bf25270 */
[----:B------:R-:W-:Y:S01]  /*0bf0*/  SHF.R.S32.HI R3, RZ, 0x3, R3 ;  /* 0x00000003ff037819 */ /* 0x000fe20000011403 */
[----:B------:R-:W-:-:S02]  /*0c00*/  UIMAD UR12, UR6, UR35, -0x60 ;  /* 0xffffffa0060c74a4 */ /* 0x000fc4000f8e0223 */
[----:B------:R-:W-:Y:S01]  /*0c10*/  IMAD.IADD R4, R7, 0x1, -R4 ;  /* 0x0000000107047824 */ /* 0x000fe200078e0a04 */
[----:B------:R-:W-:Y:S01]  /*0c20*/  IADD3 R12, R3, UR14, RZ ;  /* 0x0000000e030c7c10 */ /* 0x000fe2000fffe0ff */
[----:B------:R-:W-:Y:S02]  /*0c30*/  ULDC.64 UR8, c[0x0][0x2b0] ;  /* 0x0000ac0000087ab9 */ /* 0x000fe40000000a00 */
[----:B------:R-:W-:Y:S01]  /*0c40*/  IMAD R232, R4, 0x10, R3 ;  /* 0x0000001004e87824 */ /* 0x000fe200078e0203 */
[----:B------:R-:W-:Y:S01]  /*0c50*/  ISETP.GE.AND P3, PT, R12, UR4, PT ;  /* 0x000000040c007c0c */ /* 0x000fe2000bf66270 */
[----:B------:R-:W-:-:S03]  /*0c60*/  IMAD.SHL.U32 R235, R4, 0x8, RZ ;  /* 0x0000000804eb7824 */ /* 0x000fc600078e00ff */
[----:B------:R-:W-:Y:S02]  /*0c70*/  IADD3 R0, R232, UR14, RZ ;  /* 0x0000000ee8007c10 */ /* 0x000fe4000fffe0ff */
[----:B------:R-:W-:Y:S02]  /*0c80*/  ISETP.GE.AND P5, PT, R235, c[0x0][0x198], PT ;  /* 0x00006600eb007a0c */ /* 0x000fe40003fa6270 */
[----:B------:R-:W-:Y:S01]  /*0c90*/  SHF.R.S32.HI R234, RZ, 0x1f, R235 ;  /* 0x0000001fffea7819 */ /* 0x000fe200000114eb */
[----:B------:R-:W-:-:S04]  /*0ca0*/  @P1 IMAD.HI.U32 R2, R0, c[0x0][0x2c8], RZ ;  /* 0x0000b20000021a27 */ /* 0x000fc800078e00ff */
[----:B------:R-:W-:Y:S01]  /*0cb0*/  IMAD.MOV.U32 R6, RZ, RZ, R0 ;  /* 0x000000ffff067224 */ /* 0x000fe200078e0000 */
[----:B------:R-:W-:-:S04]  /*0cc0*/  @P0 SHF.R.U32.HI R6, RZ, c[0x0][0x2cc], R2 ;  /* 0x0000b300ff060a19 */ /* 0x000fc80000011602 */
[--C-:B------:R-:W-:Y:S01]  /*0cd0*/  SHF.R.S32.HI R5, RZ, 0x1f, R6.reuse ;  /* 0x0000001fff057819 */ /* 0x100fe20000011406 */
[----:B------:R-:W-:Y:S02]  /*0ce0*/  IMAD.MOV R2, RZ, RZ, -R6 ;  /* 0x000000ffff027224 */ /* 0x000fe400078e0a06 */
[----:B------:R-:W-:-:S04]  /*0cf0*/  IMAD.WIDE.U32 R8, R6, c[0x0][0x1b0], R8 ;  /* 0x00006c0006087a25 */ /* 0x000fc800078e0008 */
[----:B------:R-:W-:Y:S02]  /*0d00*/  IMAD R2, R2, c[0x0][0x2c4], R0 ;  /* 0x0000b10002027a24 */ /* 0x000fe400078e0200 */
[----:B------:R-:W-:-:S03]  /*0d10*/  IMAD R5, R5, c[0x0][0x1b0], RZ ;  /* 0x00006c0005057a24 */ /* 0x000fc600078e02ff */
[----:B------:R-:W-:Y:S01]  /*0d20*/  SHF.R.S32.HI R0, RZ, 0x1f, R2 ;  /* 0x0000001fff007819 */ /* 0x000fe20000011402 */
[----:B------:R-:W-:Y:S01]  /*0d30*/  IMAD R5, R6, c[0x0][0x1b4], R5 ;  /* 0x00006d0006057a24 */ /* 0x000fe200078e0205 */
[----:B------:R-:W-:-:S03]  /*0d40*/  IADD3 R6, R12, 0x10, RZ ;  /* 0x000000100c067810 */ /* 0x000fc60007ffe0ff */
[----:B------:R-:W-:Y:S01]  /*0d50*/  IMAD.IADD R9, R9, 0x1, R5 ;  /* 0x0000000109097824 */ /* 0x000fe200078e0205 */
[----:B------:R-:W-:Y:S01]  /*0d60*/  ISETP.GE.AND P6, PT, R6, UR4, PT ;  /* 0x0000000406007c0c */ /* 0x000fe2000bfc6270 */
[----:B------:R-:W-:Y:S02]  /*0d70*/  IMAD R0, R0, c[0x0][0x1a8], RZ ;  /* 0x00006a0000007a24 */ /* 0x000fe400078e02ff */
[----:B------:R-:W-:-:S04]  /*0d80*/  IMAD.WIDE.U32 R8, R2, c[0x0][0x1a8], R8 ;  /* 0x00006a0002087a25 */ /* 0x000fc800078e0008 */
[----:B------:R-:W-:Y:S01]  /*0d90*/  IMAD R0, R2, c[0x0][0x1ac], R0 ;  /* 0x00006b0002007a24 */ /* 0x000fe200078e0200 */
[----:B------:R-:W-:Y:S02]  /*0da0*/  LEA R14, P0, R8, c[0x0][0x160], 0x1 ;  /* 0x00005800080e7a11 */ /* 0x000fe400078008ff */
[----:B------:R-:W-:Y:S01]  /*0db0*/  IADD3 R2, R12, 0x20, RZ ;  /* 0x000000200c027810 */ /* 0x000fe20007ffe0ff */
[----:B------:R-:W-:Y:S02]  /*0dc0*/  IMAD.IADD R13, R9, 0x1, R0 ;  /* 0x00000001090d7824 */ /* 0x000fe400078e0200 */
[----:B------:R-:W-:Y:S01]  /*0dd0*/  IMAD.SHL.U32 R0, R3, 0x40, RZ ;  /* 0x0000004003007824 */ /* 0x000fe200078e00ff */
[----:B------:R-:W1:Y:S01]  /*0de0*/  SHFL.IDX PT, R18, R14, RZ, 0x181f ;  /* 0x00181fff0e127589 */ /* 0x000e6200000e0000 */
[----:B------:R-:W-:Y:S02]  /*0df0*/  ISETP.GE.AND P1, PT, R2, UR4, PT ;  /* 0x0000000402007c0c */ /* 0x000fe4000bf26270 */
[----:B------:R-:W-:Y:S01]  /*0e00*/  LEA.HI.X R13, R8, c[0x0][0x164], R13, 0x1, P0 ;  /* 0x00005900080d7a11 */ /* 0x000fe200000f0c0d */
[----:B------:R-:W-:Y:S01]  /*0e10*/  SHFL.IDX PT, R16, R14, 0x1, 0x181f ;  /* 0x00381f000e107f89 */ /* 0x000fe200000e0000 */
[----:B------:R-:W-:-:S02]  /*0e20*/  LOP3.LUT R0, R0, 0x1c0, RZ, 0xc0, !PT ;  /* 0x000001c000007812 */ /* 0x000fc400078ec0ff */
[----:B------:R-:W-:Y:S01]  /*0e30*/  LEA.HI R8, R169, R7, RZ, 0x6 ;  /* 0x00000007a9087211 */ /* 0x000fe200078f30ff */
[----:B------:R-:W3:Y:S01]  /*0e40*/  SHFL.IDX PT, R5, R13, RZ, 0x181f ;  /* 0x00181fff0d057589 */ /* 0x000ee200000e0000 */
[----:B------:R-:W-:Y:S02]  /*0e50*/  SHF.R.U32.HI R229, RZ, 0x3, R0 ;  /* 0x00000003ffe57819 */ /* 0x000fe40000011600 */
[----:B------:R-:W-:Y:S01]  /*0e60*/  LOP3.LUT R0, R0, 0x38, R235, 0xf8, !PT ;  /* 0x0000003800007812 */ /* 0x000fe200078ef8eb */
[----:B------:R-:W-:Y:S01]  /*0e70*/  IMAD.SHL.U32 R8, R8, 0x8, RZ ;  /* 0x0000000808087824 */ /* 0x000fe200078e00ff */
[----:B------:R-:W-:Y:S01]  /*0e80*/  IADD3 R2, R12, 0x30, RZ ;  /* 0x000000300c027810 */ /* 0x000fe20007ffe0ff */
[----:B------:R-:W-:Y:S01]  /*0e90*/  SHFL.IDX PT, R10, R14, 0x2, 0x181f ;  /* 0x00581f000e0a7f89 */ /* 0x000fe200000e0000 */
[----:B------:R-:W-:-:S03]  /*0ea0*/  LOP3.LUT R229, R0, R229, RZ, 0x3c, !PT ;  /* 0x000000e500e57212 */ /* 0x000fc600078e3cff */
[----:B------:R-:W4:Y:S01]  /*0eb0*/  SHFL.IDX PT, R0, R13, 0x1, 0x181f ;  /* 0x00381f000d007f89 */ /* 0x000f2200000e0000 */
[----:B------:R-:W-:-:S03]  /*0ec0*/  LOP3.LUT R229, R229, 0xfffffe00, R8, 0xf8, !PT ;  /* 0xfffffe00e5e57812 */ /* 0x000fc600078ef808 */
[----:B------:R-:W-:Y:S01]  /*0ed0*/  SHFL.IDX PT, R8, R14, 0x3, 0x181f ;  /* 0x00781f000e087f89 */ /* 0x000fe200000e0000 */
[----:B-1----:R-:W-:Y:S01]  /*0ee0*/  @!P3 LEA R18, P0, R235, R18, 0x1 ;  /* 0x00000012eb12b211 */ /* 0x002fe200078008ff */
[----:B------:R-:W-:Y:S02]  /*0ef0*/  IMAD.SHL.U32 R229, R229, 0x2, RZ ;  /* 0x00000002e5e57824 */ /* 0x000fe400078e00ff */
[----:B------:R-:W1:Y:S04]  /*0f00*/  SHFL.IDX PT, R11, R13, 0x2, 0x181f ;  /* 0x00581f000d0b7f89 */ /* 0x000e6800000e0000 */
[----:B------:R-:W-:Y:S01]  /*0f10*/  SHFL.IDX PT, R9, R13, 0x3, 0x181f ;  /* 0x00781f000d097f89 */ /* 0x000fe200000e0000 */
[----:B---3--:R-:W-:Y:S02]  /*0f20*/  @!P3 LEA.HI.X R19, R235, R5, R234, 0x1, P0 ;  /* 0x00000005eb13b211 */ /* 0x008fe400000f0cea */
[----:B------:R-:W-:Y:S01]  /*0f30*/  ISETP.GE.AND P0, PT, R2, UR4, PT ;  /* 0x0000000402007c0c */ /* 0x000fe2000bf06270 */
[----:B------:R-:W-:Y:S01]  /*0f40*/  SHFL.IDX PT, R5, R14, 0x4, 0x181f ;  /* 0x00981f000e057f89 */ /* 0x000fe200000e0000 */
[----:B------:R-:W-:-:S03]  /*0f50*/  IADD3 R2, R12, 0x40, RZ ;  /* 0x000000400c027810 */ /* 0x000fc60007ffe0ff */
[----:B------:R3:W-:Y:S01]  /*0f60*/  @!P3 LDGSTS.E.BYPASS.LTC128B.128 [R229+0x6100], [R18.64], !P5 ;  /* 0x0610000012e5bfae */ /* 0x0007e2000e901d74 */
[C---:B------:R-:W-:Y:S02]  /*0f70*/  @!P6 LEA R16, P3, R235.reuse, R16, 0x1 ;  /* 0x00000010eb10e211 */ /* 0x040fe400078608ff */
[----:B------:R-:W-:Y:S01]  /*0f80*/  ISETP.GE.AND P4, PT, R2, UR4, PT ;  /* 0x0000000402007c0c */ /* 0x000fe2000bf86270 */
[----:B------:R-:W-:Y:S01]  /*0f90*/  SHFL.IDX PT, R6, R13, 0x4, 0x181f ;  /* 0x00981f000d067f89 */ /* 0x000fe200000e0000 */
[----:B------:R-:W-:Y:S02]  /*0fa0*/  IADD3 R2, R12, 0x50, RZ ;  /* 0x000000500c027810 */ /* 0x000fe40007ffe0ff */
[----:B----4-:R-:W-:Y:S02]  /*0fb0*/  @!P6 LEA.HI.X R17, R235, R0, R234, 0x1, P3 ;  /* 0x00000000eb11e211 */ /* 0x010fe400018f0cea */
[----:B------:R-:W4:Y:S01]  /*0fc0*/  SHFL.IDX PT, R0, R14, 0x5, 0x181f ;  /* 0x00b81f000e007f89 */ /* 0x000f2200000e0000 */
[----:B------:R-:W-:-:S03]  /*0fd0*/  ISETP.GE.AND P3, PT, R2, UR4, PT ;  /* 0x0000000402007c0c */ /* 0x000fc6000bf66270 */
[----:B------:R-:W3:Y:S04]  /*0fe0*/  SHFL.IDX PT, R2, R13, 0x5, 0x181f ;  /* 0x00b81f000d027f89 */ /* 0x000ee800000e0000 */
[----:B------:R2:W-:Y:S01]  /*0ff0*/  @!P6 LDGSTS.E.BYPASS.LTC128B.128 [R229+0x6900], [R16.64], !P5 ;  /* 0x0690000010e5efae */ /* 0x0005e2000e901d74 */
[----:B------:R-:W-:-:S04]  /*1000*/  @!P1 LEA R10, P6, R235, R10, 0x1 ;  /* 0x0000000aeb0a9211 */ /* 0x000fc800078c08ff */
[----:B-1----:R-:W-:-:S05]  /*1010*/  @!P1 LEA.HI.X R11, R235, R11, R234, 0x1, P6 ;  /* 0x0000000beb0b9211 */ /* 0x002fca00030f0cea */
[----:B------:R4:W-:Y:S01]  /*1020*/  @!P1 LDGSTS.E.BYPASS.LTC128B.128 [R229+0x7100], [R10.64], !P5 ;  /* 0x071000000ae59fae */ /* 0x0009e2000e901d74 */
[----:B------:R-:W-:Y:S02]  /*1030*/  PLOP3.LUT P1, PT, PT, PT, UP1, 0x80, 0x0 ;  /* 0x000000000000781c */ /* 0x000fe40003f2f018 */
[C---:B----4-:R-:W-:Y:S02]  /*1040*/  @!P3 LEA R10, P6, R235.reuse, R0, 0x1 ;  /* 0x00000000eb0ab211 */ /* 0x050fe400078c08ff */
[----:B------:R-:W1:Y:S02]  /*1050*/  SHFL.IDX PT, R0, R14, 0x6, 0x181f ;  /* 0x00d81f000e007f89 */ /* 0x000e6400000e0000 */
[C-C-:B---3--:R-:W-:Y:S02]  /*1060*/  @!P3 LEA.HI.X R11, R235.reuse, R2, R234.reuse, 0x1, P6 ;  /* 0x00000002eb0bb211 */ /* 0x148fe400030f0cea */
[----:B------:R-:W-:Y:S04]  /*1070*/  SHFL.IDX PT, R14, R14, 0x7, 0x181f ;  /* 0x00f81f000e0e7f89 */ /* 0x000fe800000e0000 */
[----:B------:R-:W3:Y:S04]  /*1080*/  SHFL.IDX PT, R2, R13, 0x6, 0x181f ;  /* 0x00d81f000d027f89 */ /* 0x000ee800000e0000 */
[----:B------:R-:W4:Y:S01]  /*1090*/  SHFL.IDX PT, R13, R13, 0x7, 0x181f ;  /* 0x00f81f000d0d7f89 */ /* 0x000f2200000e0000 */
[----:B--2---:R2:W1:Y:S01]  /*10a0*/  @P2 R2UR UR17, R15 ;  /* 0x000000000f1123c2 */ /* 0x00446200000e0000 */
[C---:B------:R-:W-:Y:S01]  /*10b0*/  @!P0 LEA R16, P2, R235.reuse, R8, 0x1 ;  /* 0x00000008eb108211 */ /* 0x040fe200078408ff */
[----:B-1----:R-:W-:Y:S01]  /*10c0*/  @!UP3 UMOV UR17, UR16 ;  /* 0x000000100011bc82 */ /* 0x002fe20008000000 */
[----:B------:R-:W-:Y:S01]  /*10d0*/  IADD3 R8, R12, 0x60, RZ ;  /* 0x000000600c087810 */ /* 0x000fe20007ffe0ff */
[----:B------:R-:W-:Y:S01]  /*10e0*/  USHF.R.S32.HI UR16, URZ, 0x1f, UR17 ;  /* 0x0000001f3f107899 */ /* 0x000fe20008011411 */
[----:B------:R-:W-:Y:S01]  /*10f0*/  @!P0 LEA.HI.X R17, R235, R9, R234, 0x1, P2 ;  /* 0x00000009eb118211 */ /* 0x000fe200010f0cea */
[----:B------:R-:W-:Y:S01]  /*1100*/  UIMAD.WIDE.U32 UR46, UR17, UR8, URZ ;  /* 0x00000008112e72a5 */ /* 0x000fe2000f8e003f */
[----:B------:R-:W-:Y:S01]  /*1110*/  ISETP.GE.AND P2, PT, R8, UR4, PT ;  /* 0x0000000408007c0c */ /* 0x000fe2000bf46270 */
[----:B------:R-:W-:-:S02]  /*1120*/  UIMAD UR16, UR16, UR8, URZ ;  /* 0x00000008101072a4 */ /* 0x000fc4000f8e023f */
[----:B------:R1:W-:Y:S01]  /*1130*/  @!P0 LDGSTS.E.BYPASS.LTC128B.128 [R229+0x7900], [R16.64], !P5 ;  /* 0x0790000010e58fae */ /* 0x0003e2000e901d74 */
[C---:B------:R-:W-:Y:S02]  /*1140*/  @!P4 LEA R8, P0, R235.reuse, R5, 0x1 ;  /* 0x00000005eb08c211 */ /* 0x040fe400078008ff */
[C---:B------:R-:W-:Y:S02]  /*1150*/  IADD3 R5, R232.reuse, UR12, RZ ;  /* 0x0000000ce8057c10 */ /* 0x040fe4000fffe0ff */
[----:B------:R-:W-:Y:S02]  /*1160*/  @!P4 LEA.HI.X R9, R235, R6, R234, 0x1, P0 ;  /* 0x00000006eb09c211 */ /* 0x000fe400000f0cea */
[----:B------:R-:W-:Y:S02]  /*1170*/  PLOP3.LUT P0, PT, PT, PT, UP1, 0x80, 0x0 ;  /* 0x000000000000781c */ /* 0x000fe40003f0f018 */
[C---:B------:R-:W-:Y:S01]  /*1180*/  ISETP.GE.AND P6, PT, R5.reuse, UR10, PT ;  /* 0x0000000a05007c0c */ /* 0x040fe2000bfc6270 */
[----:B-----5:R-:W-:Y:S01]  /*1190*/  IMAD.IADD R5, R5, 0x1, R233 ;  /* 0x0000000105057824 */ /* 0x020fe200078e02e9 */
[----:B------:R4:W-:Y:S02]  /*11a0*/  @!P4 LDGSTS.E.BYPASS.LTC128B.128 [R229+0x8100], [R8.64], !P5 ;  /* 0x0810000008e5cfae */ /* 0x0009e4000e901d74 */
[----:B------:R-:W-:Y:S01]  /*11b0*/  ISETP.GT.OR P6, PT, R232, 0x5f, P6 ;  /* 0x0000005fe800780c */ /* 0x000fe200037c4670 */
[----:B------:R-:W-:Y:S01]  /*11c0*/  IMAD.MOV.U32 R6, RZ, RZ, R5 ;  /* 0x000000ffff067224 */ /* 0x000fe200078e0005 */
[----:B--2---:R-:W-:Y:S01]  /*11d0*/  IADD3 R15, R12, 0x70, RZ ;  /* 0x000000700c0f7810 */ /* 0x004fe20007ffe0ff */
[----:B------:R-:W-:Y:S01]  /*11e0*/  @P1 IMAD.HI.U32 R12, R5, c[0x0][0x2bc], RZ ;  /* 0x0000af00050c1a27 */ /* 0x000fe200078e00ff */
[----:B------:R2:W-:Y:S02]  /*11f0*/  @!P3 LDGSTS.E.BYPASS.LTC128B.128 [R229+0x8900], [R10.64], !P5 ;  /* 0x089000000ae5bfae */ /* 0x0005e4000e901d74 */
[----:B------:R-:W-:Y:S01]  /*1200*/  ISETP.GE.AND P1, PT, R15, UR4, PT ;  /* 0x000000040f007c0c */ /* 0x000fe2000bf26270 */
[----:B------:R-:W-:Y:S01]  /*1210*/  UIMAD UR4, UR17, UR9, UR16 ;  /* 0x00000009110472a4 */ /* 0x000fe2000f8e0210 */
[----:B------:R-:W-:-:S02]  /*1220*/  @P0 SHF.R.U32.HI R6, RZ, c[0x0][0x2c0], R12 ;  /* 0x0000b000ff060a19 */ /* 0x000fc4000001160c */
[----:B------:R-:W-:Y:S02]  /*1230*/  ULDC.64 UR8, c[0x0][0x1e8] ;  /* 0x00007a0000087ab9 */ /* 0x000fe40000000a00 */
[----:B------:R-:W-:Y:S01]  /*1240*/  UIADD3 UR4, UR47, UR4, URZ ;  /* 0x000000042f047290 */ /* 0x000fe2000fffe03f */
[----:B-1----:R-:W-:-:S04]  /*1250*/  @!P2 LEA R16, P4, R235, R0, 0x1 ;  /* 0x00000000eb10a211 */ /* 0x002fc800078808ff */
[----:B---3--:R-:W-:-:S05]  /*1260*/  @!P2 LEA.HI.X R17, R235, R2, R234, 0x1, P4 ;  /* 0x00000002eb11a211 */ /* 0x008fca00020f0cea */
[----:B------:R1:W-:Y:S01]  /*1270*/  @!P2 LDGSTS.E.BYPASS.LTC128B.128 [R229+0x9100], [R16.64], !P5 ;  /* 0x0910000010e5afae */ /* 0x0003e2000e901d74 */
[----:B----4-:R-:W-:-:S04]  /*1280*/  @!P6 IADD3 R8, P0, R6, UR46, RZ ;  /* 0x0000002e0608ec10 */ /* 0x010fc8000ff1e0ff */
[----:B------:R-:W-:Y:S02]  /*1290*/  @!P6 LEA.HI.X.SX32 R0, R6, UR4, 0x1, P0 ;  /* 0x000000040600ec11 */ /* 0x000fe400080f0eff */
[C---:B------:R-:W-:Y:S02]  /*12a0*/  @!P1 LEA R14, P0, R235.reuse, R14, 0x1 ;  /* 0x0000000eeb0e9211 */ /* 0x040fe400078008ff */
[C---:B--2---:R-:W-:Y:S02]  /*12b0*/  @!P6 LEA R10, P3, R8.reuse, c[0x0][0x2a0], 0x2 ;  /* 0x0000a800080aea11 */ /* 0x044fe400078610ff */
[----:B------:R-:W-:Y:S02]  /*12c0*/  @!P1 LEA.HI.X R15, R235, R13, R234, 0x1, P0 ;  /* 0x0000000deb0f9211 */ /* 0x000fe400000f0cea */
[----:B------:R-:W-:-:S03]  /*12d0*/  @!P6 LEA.HI.X R11, R8, c[0x0][0x2a4], R0, 0x2, P3 ;  /* 0x0000a900080bea11 */ /* 0x000fc600018f1400 */
[----:B------:R2:W-:Y:S04]  /*12e0*/  @!P1 LDGSTS.E.BYPASS.LTC128B.128 [R229+0x9900], [R14.64], !P5 ;  /* 0x099000000ee59fae */ /* 0x0005e8000e901d74 */
[----:B------:R-:W0:Y:S04]  /*12f0*/  LDGDEPBAR ;  /* 0x00000000000079af */ /* 0x000e280000000000 */
[----:B------:R-:W-:Y:S06]  /*1300*/  BAR.SYNC.DEFER_BLOCKING 0x0 ;  /* 0x0000000000007b1d */ /* 0x000fec0000010000 */
[----:B------:R3:W4:Y:S01]  /*1310*/  @!P6 LDG.E R230, [R10.64] ;  /* 0x000000340ae6e981 */ /* 0x000722000c1e1900 */
[----:B------:R-:W-:Y:S01]  /*1320*/  IMAD.MOV R231, RZ, RZ, -R6 ;  /* 0x000000ffffe77224 */ /* 0x000fe200078e0a06 */
[----:B------:R-:W-:Y:S01]  /*1330*/  UIMAD UR16, UR15, UR8, URZ ;  /* 0x000000080f1072a4 */ /* 0x000fe2000f8e023f */
[----:B------:R-:W-:Y:S01]  /*1340*/  ISETP.GE.AND P3, PT, R235, c[0x0][0x1d4], PT ;  /* 0x00007500eb007a0c */ /* 0x000fe20003f66270 */
[----:B------:R-:W-:Y:S01]  /*1350*/  UIMAD.WIDE.U32 UR50, UR11, UR8, URZ ;  /* 0x000000080b3272a5 */ /* 0x000fe2000f8e003f */
[----:B------:R-:W-:Y:S01]  /*1360*/  IMAD R231, R231, c[0x0][0x2b8], R5 ;  /* 0x0000ae00e7e77a24 */ /* 0x000fe200078e0205 */
[----:B------:R-:W-:Y:S01]  /*1370*/  UIMAD UR8, UR11, UR9, UR16 ;  /* 0x000000090b0872a4 */ /* 0x000fe2000f8e0210 */
[CC--:B------:R-:W-:Y:S01]  /*1380*/  LEA.HI R227, R169.reuse, R7.reuse, RZ, 0x4 ;  /* 0x00000007a9e37211 */ /* 0x0c0fe200078f20ff */
[----:B------:R-:W-:Y:S01]  /*1390*/  UIMAD UR35, UR6, -0x60, UR35 ;  /* 0xffffffa0062378a4 */ /* 0x000fe2000f8e0223 */
[----:B------:R-:W-:Y:S01]  /*13a0*/  LEA.HI R168, R169, R7, RZ, 0x5 ;  /* 0x00000007a9a87211 */ /* 0x000fe200078f28ff */
[----:B------:R-:W-:Y:S01]  /*13b0*/  UIADD3 UR8, UR51, UR8, URZ ;  /* 0x0000000833087290 */ /* 0x000fe2000fffe03f */
[----:B------:R-:W-:Y:S01]  /*13c0*/  SHF.R.S32.HI R9, RZ, 0x1f, R231 ;  /* 0x0000001fff097819 */ /* 0x000fe200000114e7 */
[----:B------:R-:W-:Y:S01]  /*13d0*/  UIADD3 UR18, UR35, UR10, URZ ;  /* 0x0000000a23127290 */ /* 0x000fe2000fffe03f */
[----:B-1----:R-:W-:Y:S01]  /*13e0*/  LOP3.LUT R16, R227, 0xfffffff0, RZ, 0xc0, !PT ;  /* 0xfffffff0e3107812 */ /* 0x002fe200078ec0ff */
[----:B------:R-:W-:Y:S01]  /*13f0*/  ULDC.64 UR16, c[0x0][0x210] ;  /* 0x0000840000107ab9 */ /* 0x000fe20000000a00 */
[----:B------:R-:W-:Y:S01]  /*1400*/  SHF.R.S32.HI R20, RZ, 0x4, R227 ;  /* 0x00000004ff147819 */ /* 0x000fe200000114e3 */
[----:B------:R-:W-:Y:S01]  /*1410*/  IMAD R0, R9, c[0x0][0x1e0], RZ ;  /* 0x0000780009007a24 */ /* 0x000fe200078e02ff */
[----:B------:R-:W-:Y:S01]  /*1420*/  UIMAD UR15, UR15, UR16, URZ ;  /* 0x000000100f0f72a4 */ /* 0x000fe2000f8e023f */
[----:B------:R-:W-:Y:S01]  /*1430*/  IADD3 R2, -R3, UR18, RZ ;  /* 0x0000001203027c10 */ /* 0x000fe2000fffe1ff */
[----:B------:R-:W-:Y:S01]  /*1440*/  IMAD.IADD R16, R7, 0x1, -R16 ;  /* 0x0000000107107824 */ /* 0x000fe200078e0a10 */
[----:B------:R-:W-:Y:S01]  /*1450*/  LEA.HI R227, R227, R20, RZ, 0x1 ;  /* 0x00000014e3e37211 */ /* 0x000fe200078f08ff */
[----:B------:R-:W-:Y:S01]  /*1460*/  IMAD R0, R231, c[0x0][0x1e4], R0 ;  /* 0x00007900e7007a24 */ /* 0x000fe200078e0200 */
[C---:B------:R-:W-:Y:S01]  /*1470*/  ISETP.GE.AND P6, PT, R2.reuse, 0x21, PT ;  /* 0x000000210200780c */ /* 0x040fe20003fc6270 */
[----:B------:R-:W-:Y:S01]  /*1480*/  IMAD.SHL.U32 R3, R3, 0x8, RZ ;  /* 0x0000000803037824 */ /* 0x000fe200078e00ff */
[C---:B------:R-:W-:Y:S01]  /*1490*/  ISETP.GE.AND P5, PT, R2.reuse, 0x31, PT ;  /* 0x000000310200780c */ /* 0x040fe20003fa6270 */
[----:B---3--:R-:W-:Y:S01]  /*14a0*/  IMAD.WIDE.U32 R10, R231, c[0x0][0x1e0], RZ ;  /* 0x00007800e70a7a25 */ /* 0x008fe200078e00ff */
[C---:B------:R-:W-:Y:S01]  /*14b0*/  ISETP.GE.AND P4, PT, R2.reuse, 0x41, PT ;  /* 0x000000410200780c */ /* 0x040fe20003f86270 */
[----:B------:R-:W-:Y:S01]  /*14c0*/  UIMAD.WIDE.U32 UR48, UR11, UR16, URZ ;  /* 0x000000100b3072a5 */ /* 0x000fe2000f8e003f */
[----:B------:R-:W-:Y:S01]  /*14d0*/  ISETP.GE.AND P2, PT, R2, 0x51, PT ;  /* 0x000000510200780c */ /* 0x000fe20003f46270 */
[----:B------:R-:W-:Y:S01]  /*14e0*/  IMAD.IADD R11, R11, 0x1, R0 ;  /* 0x000000010b0b7824 */ /* 0x000fe200078e0200 */
[----:B------:R-:W-:Y:S01]  /*14f0*/  LOP3.LUT R227, R227, 0xfffffffe, RZ, 0xc0, !PT ;  /* 0xfffffffee3e37812 */ /* 0x000fe200078ec0ff */
[----:B------:R-:W-:Y:S01]  /*1500*/  IMAD R9, R9, c[0x0][0x208], RZ ;  /* 0x0000820009097a24 */ /* 0x000fe200078e02ff */
[----:B------:R-:W-:Y:S01]  /*1510*/  SHF.R.S32.HI R5, RZ, 0x1f, R16 ;  /* 0x0000001fff057819 */ /* 0x000fe20000011410 */
[----:B------:R-:W-:Y:S01]  /*1520*/  UIMAD UR9, UR11, UR17, UR15 ;  /* 0x000000110b0972a4 */ /* 0x000fe2000f8e020f */
[----:B------:R-:W-:Y:S01]  /*1530*/  IADD3 R238, R229, 0x100, RZ ;  /* 0x00000100e5ee7810 */ /* 0x000fe20007ffe0ff */
[----:B------:R-:W-:Y:S01]  /*1540*/  IMAD.IADD R227, R20, 0x1, -R227 ;  /* 0x0000000114e37824 */ /* 0x000fe200078e0ae3 */
[----:B------:R-:W-:Y:S01]  /*1550*/  LEA.HI R5, R5, R16, RZ, 0x3 ;  /* 0x0000001005057211 */ /* 0x000fe200078f18ff */
[----:B------:R-:W-:Y:S01]  /*1560*/  IMAD R9, R231, c[0x0][0x20c], R9 ;  /* 0x00008300e7097a24 */ /* 0x000fe200078e0209 */
[----:B------:R-:W-:-:S02]  /*1570*/  UIADD3 UR9, UR49, UR9, URZ ;  /* 0x0000000931097290 */ /* 0x000fc4000fffe03f */
[----:B------:R-:W-:-:S04]  /*1580*/  UIADD3 UR15, UR6, -0x1, URZ ;  /* 0xffffffff060f7890 */ /* 0x000fc8000fffe03f */
[----:B------:R-:W-:Y:S01]  /*1590*/  UISETP.GT.AND UP3, UPT, UR15, UR5, UPT ;  /* 0x000000050f00728c */ /* 0x000fe2000bf64270 */
[----:B----4-:R-:W-:Y:S01]  /*15a0*/  SHF.R.S32.HI R8, RZ, 0x1f, R230 ;  /* 0x0000001fff087819 */ /* 0x010fe200000114e6 */
[----:B------:R-:W-:-:S04]  /*15b0*/  IMAD.WIDE.U32 R10, R230, c[0x0][0x1f0], R10 ;  /* 0x00007c00e60a7a25 */ /* 0x000fc800078e000a */
[----:B------:R-:W-:Y:S01]  /*15c0*/  IMAD R0, R8, c[0x0][0x1f0], RZ ;  /* 0x00007c0008007a24 */ /* 0x000fe200078e02ff */
[----:B------:R-:W-:Y:S01]  /*15d0*/  IADD3 R10, P1, R10, UR50, RZ ;  /* 0x000000320a0a7c10 */ /* 0x000fe2000ff3e0ff */
[----:B------:R-:W-:Y:S02]  /*15e0*/  IMAD R8, R8, c[0x0][0x218], RZ ;  /* 0x0000860008087a24 */ /* 0x000fe400078e02ff */
[----:B------:R-:W-:Y:S01]  /*15f0*/  IMAD R0, R230, c[0x0][0x1f4], R0 ;  /* 0x00007d00e6007a24 */ /* 0x000fe200078e0200 */
[----:B------:R-:W-:-:S04]  /*1600*/  LEA R6, P0, R10, c[0x0][0x1c8], 0x1 ;  /* 0x000072000a067a11 */ /* 0x000fc800078008ff */
[----:B------:R-:W-:Y:S01]  /*1610*/  IADD3.X R0, R11, UR8, R0, P1, !PT ;  /* 0x000000080b007c10 */ /* 0x000fe20008ffe400 */
[----:B------:R-:W1:Y:S01]  /*1620*/  SHFL.IDX PT, R12, R6, RZ, 0x181f ;  /* 0x00181fff060c7589 */ /* 0x000e6200000e0000 */
[----:B------:R-:W-:Y:S02]  /*1630*/  ISETP.GE.AND P1, PT, R2, 0x1, PT ;  /* 0x000000010200780c */ /* 0x000fe40003f26270 */
[----:B------:R-:W-:Y:S01]  /*1640*/  LEA.HI.X R10, R10, c[0x0][0x1cc], R0, 0x1, P0 ;  /* 0x000073000a0a7a11 */ /* 0x000fe200000f0c00 */
[----:B------:R-:W-:Y:S04]  /*1650*/  SHFL.IDX PT, R18, R6, 0x1, 0x181f ;  /* 0x00381f0006127f89 */ /* 0x000fe800000e0000 */
[----:B------:R-:W3:Y:S04]  /*1660*/  SHFL.IDX PT, R0, R10, RZ, 0x181f ;  /* 0x00181fff0a007589 */ /* 0x000ee800000e0000 */
[----:B------:R-:W4:Y:S04]  /*1670*/  SHFL.IDX PT, R17, R10, 0x1, 0x181f ;  /* 0x00381f000a117f89 */ /* 0x000f2800000e0000 */
[----:B--2---:R-:W2:Y:S04]  /*1680*/  SHFL.IDX PT, R14, R6, 0x2, 0x181f ;  /* 0x00581f00060e7f89 */ /* 0x004ea800000e0000 */
[----:B------:R-:W2:Y:S01]  /*1690*/  SHFL.IDX PT, R15, R10, 0x2, 0x181f ;  /* 0x00581f000a0f7f89 */ /* 0x000ea200000e0000 */
[----:B-1----:R-:W-:-:S03]  /*16a0*/  @P1 LEA R12, P0, R235, R12, 0x1 ;  /* 0x0000000ceb0c1211 */ /* 0x002fc600078008ff */
[----:B------:R-:W-:Y:S01]  /*16b0*/  SHFL.IDX PT, R11, R10, 0x4, 0x181f ;  /* 0x00981f000a0b7f89 */ /* 0x000fe200000e0000 */
[C---:B---3--:R-:W-:Y:S02]  /*16c0*/  @P1 LEA.HI.X R13, R235.reuse, R0, R234, 0x1, P0 ;  /* 0x00000000eb0d1211 */ /* 0x048fe400000f0cea */
[----:B------:R-:W-:Y:S01]  /*16d0*/  ISETP.GE.AND P0, PT, R2, 0x11, PT ;  /* 0x000000110200780c */ /* 0x000fe20003f06270 */
[----:B------:R-:W1:Y:S04]  /*16e0*/  SHFL.IDX PT, R0, R6, 0x4, 0x181f ;  /* 0x00981f0006007f89 */ /* 0x000e6800000e0000 */
[----:B------:R3:W-:Y:S08]  /*16f0*/  @P1 LDGSTS.E.BYPASS.LTC128B.128 [R229+0x3100], [R12.64], !P3 ;  /* 0x031000000ce51fae */ /* 0x0007f0000d901d74 */
[----:B------:R-:W-:-:S04]  /*1700*/  @P0 LEA R18, P1, R235, R18, 0x1 ;  /* 0x00000012eb120211 */ /* 0x000fc800078208ff */
[C-C-:B----4-:R-:W-:Y:S02]  /*1710*/  @P0 LEA.HI.X R19, R235.reuse, R17, R234.reuse, 0x1, P1 ;  /* 0x00000011eb130211 */ /* 0x150fe400008f0cea */
[----:B--2---:R-:W-:Y:S02]  /*1720*/  @P6 LEA R14, P1, R235, R14, 0x1 ;  /* 0x0000000eeb0e6211 */ /* 0x004fe400078208ff */
[----:B------:R-:W-:Y:S01]  /*1730*/  LOP3.LUT R17, R5, 0xfffffff8, RZ, 0xc0, !PT ;  /* 0xfffffff805117812 */ /* 0x000fe200078ec0ff */
[----:B------:R2:W-:Y:S01]  /*1740*/  @P0 LDGSTS.E.BYPASS.LTC128B.128 [R229+0x3900], [R18.64], !P3 ;  /* 0x0390000012e50fae */ /* 0x0005e2000d901d74 */
[--C-:B------:R-:W-:Y:S01]  /*1750*/  @P6 LEA.HI.X R15, R235, R15, R234.reuse, 0x1, P1 ;  /* 0x0000000feb0f6211 */ /* 0x100fe200008f0cea */
[----:B------:R-:W-:Y:S01]  /*1760*/  IMAD.SHL.U32 R5, R5, 0x40, RZ ;  /* 0x0000004005057824 */ /* 0x000fe200078e00ff */
[C---:B-1----:R-:W-:Y:S01]  /*1770*/  @P4 LEA R20, P1, R235.reuse, R0, 0x1 ;  /* 0x00000000eb144211 */ /* 0x042fe200078208ff */
[----:B------:R-:W-:Y:S02]  /*1780*/  IMAD.IADD R0, R16, 0x1, -R17 ;  /* 0x0000000110007824 */ /* 0x000fe400078e0a11 */
[----:B------:R1:W-:Y:S01]  /*1790*/  @P6 LDGSTS.E.BYPASS.LTC128B.128 [R229+0x4100], [R14.64], !P3 ;  /* 0x041000000ee56fae */ /* 0x0003e2000d901d74 */
[----:B------:R-:W-:Y:S01]  /*17a0*/  @P4 LEA.HI.X R21, R235, R11, R234, 0x1, P1 ;  /* 0x0000000beb154211 */ /* 0x000fe200008f0cea */
[----:B------:R-:W-:Y:S01]  /*17b0*/  IMAD.SHL.U32 R11, R227, 0x8, RZ ;  /* 0x00000008e30b7824 */ /* 0x000fe200078e00ff */
[----:B------:R-:W-:Y:S01]  /*17c0*/  LOP3.LUT R5, R5, 0xfffffe00, RZ, 0xc0, !PT ;  /* 0xfffffe0005057812 */ /* 0x000fe200078ec0ff */
[----:B---3--:R-:W2:Y:S04]  /*17d0*/  SHFL.IDX PT, R13, R6, 0x3, 0x181f ;  /* 0x00781f00060d7f89 */ /* 0x008ea800000e0000 */
[----:B------:R-:W3:Y:S04]  /*17e0*/  SHFL.IDX PT, R12, R10, 0x3, 0x181f ;  /* 0x00781f000a0c7f89 */ /* 0x000ee800000e0000 */
[----:B------:R-:W4:Y:S04]  /*17f0*/  SHFL.IDX PT, R6, R6, 0x5, 0x181f ;  /* 0x00b81f0006067f89 */ /* 0x000f2800000e0000 */
[----:B------:R-:W1:Y:S01]  /*1800*/  SHFL.IDX PT, R10, R10, 0x5, 0x181f ;  /* 0x00b81f000a0a7f89 */ /* 0x000e6200000e0000 */
[----:B--2---:R-:W-:-:S04]  /*1810*/  @P5 LEA R18, P0, R235, R13, 0x1 ;  /* 0x0000000deb125211 */ /* 0x004fc800078008ff */
[C---:B---3--:R-:W-:Y:S02]  /*1820*/  @P5 LEA.HI.X R19, R235.reuse, R12, R234, 0x1, P0 ;  /* 0x0000000ceb135211 */ /* 0x048fe400000f0cea */
[----:B----4-:R-:W-:-:S03]  /*1830*/  @P2 LEA R12, P0, R235, R6, 0x1 ;  /* 0x00000006eb0c2211 */ /* 0x010fc600078008ff */
[----:B------:R2:W-:Y:S01]  /*1840*/  @P5 LDGSTS.E.BYPASS.LTC128B.128 [R229+0x4900], [R18.64], !P3 ;  /* 0x0490000012e55fae */ /* 0x0005e2000d901d74 */
[----:B------:R-:W-:Y:S02]  /*1850*/  SHF.R.S32.HI R6, RZ, 0x5, R168 ;  /* 0x00000005ff067819 */ /* 0x000fe400000114a8 */
[C-C-:B-1----:R-:W-:Y:S01]  /*1860*/  @P2 LEA.HI.X R13, R235.reuse, R10, R234.reuse, 0x1, P0 ;  /* 0x0000000aeb0d2211 */ /* 0x142fe200000f0cea */
[----:B------:R-:W-:Y:S01]  /*1870*/  IMAD.SHL.U32 R10, R4, 0x40, RZ ;  /* 0x00000040040a7824 */ /* 0x000fe200078e00ff */
[----:B------:R1:W-:Y:S01]  /*1880*/  @P4 LDGSTS.E.BYPASS.LTC128B.128 [R229+0x5100], [R20.64], !P3 ;  /* 0x0510000014e54fae */ /* 0x0003e2000d901d74 */
[----:B------:R-:W-:Y:S01]  /*1890*/  IMAD R228, R6, 0x400, R5 ;  /* 0x0000040006e47824 */ /* 0x000fe200078e0205 */
[----:B------:R-:W-:Y:S02]  /*18a0*/  SHF.L.U64.HI R234, R235, 0x1, R234 ;  /* 0x00000001ebea7819 */ /* 0x000fe400000102ea */
[----:B------:R3:W-:Y:S01]  /*18b0*/  @P2 LDGSTS.E.BYPASS.LTC128B.128 [R229+0x5900], [R12.64], !P3 ;  /* 0x059000000ce52fae */ /* 0x0007e2000d901d74 */
[----:B------:R-:W-:-:S03]  /*18c0*/  LOP3.LUT R10, R10, 0x1c0, RZ, 0xc0, !PT ;  /* 0x000001c00a0a7812 */ /* 0x000fc600078ec0ff */
[----:B------:R-:W0:Y:S01]  /*18d0*/  LDGDEPBAR ;  /* 0x00000000000079af */ /* 0x000e220000000000 */
[----:B------:R-:W-:Y:S02]  /*18e0*/  LOP3.LUT R3, R10, 0x8, R3, 0xf8, !PT ;  /* 0x000000080a037812 */ /* 0x000fe400078ef803 */
[----:B------:R-:W-:-:S04]  /*18f0*/  SHF.R.U32.HI R10, RZ, 0x3, R10 ;  /* 0x00000003ff0a7819 */ /* 0x000fc8000001160a */
[----:B------:R-:W-:-:S05]  /*1900*/  LOP3.LUT R10, R3, R10, RZ, 0x3c, !PT ;  /* 0x0000000a030a7212 */ /* 0x000fca00078e3cff */
[----:B------:R-:W-:-:S04]  /*1910*/  IMAD R227, R227, 0x200, R10 ;  /* 0x00000200e3e37824 */ /* 0x000fc800078e020a */
[----:B------:R-:W-:-:S05]  /*1920*/  IMAD.SHL.U32 R227, R227, 0x2, RZ ;  /* 0x00000002e3e37824 */ /* 0x000fca00078e00ff */
[----:B------:R-:W-:Y:S01]  /*1930*/  IADD3 R226, R227, 0x3120, RZ ;  /* 0x00003120e3e27810 */ /* 0x000fe20007ffe0ff */
[----:B---3--:R-:W-:Y:S01]  /*1940*/  IMAD.SHL.U32 R12, R0, 0x40, RZ ;  /* 0x00000040000c7824 */ /* 0x008fe200078e00ff */
[----:B------:R-:W-:-:S04]  /*1950*/  DEPBAR.LE SB0, 0x1 ;  /* 0x000080400000791a */ /* 0x000fc80000000000 */
[----:B------:R-:W-:Y:S01]  /*1960*/  LOP3.LUT R12, R12, 0x1c0, RZ, 0xc0, !PT ;  /* 0x000001c00c0c7812 */ /* 0x000fe200078ec0ff */
[----:B------:R-:W-:-:S04]  /*1970*/  DEPBAR.LE SB0, 0x0 ;  /* 0x000080000000791a */ /* 0x000fc80000000000 */
[----:B------:R-:W-:Y:S01]  /*1980*/  LOP3.LUT R11, R12, 0x8, R11, 0xf8, !PT ;  /* 0x000000080c0b7812 */ /* 0x000fe200078ef80b */
[----:B------:R-:W-:Y:S01]  /*1990*/  BAR.SYNC.DEFER_BLOCKING 0x0 ;  /* 0x0000000000007b1d */ /* 0x000fe20000010000 */
[----:B------:R-:W-:-:S04]  /*19a0*/  SHF.R.U32.HI R12, RZ, 0x3, R12 ;  /* 0x00000003ff0c7819 */ /* 0x000fc8000001160c */
[----:B------:R-:W-:Y:S01]  /*19b0*/  LOP3.LUT R3, R11, R12, RZ, 0x3c, !PT ;  /* 0x0000000c0b037212 */ /* 0x000fe200078e3cff */
[----:B------:R-:W-:Y:S01]  /*19c0*/  IMAD.WIDE.U32 R10, R231, c[0x0][0x208], RZ ;  /* 0x00008200e70a7a25 */ /* 0x000fe200078e00ff */
[----:B------:R-:W-:-:S03]  /*19d0*/  IADD3 R12, R227, 0x3100, RZ ;  /* 0x00003100e30c7810 */ /* 0x000fc60007ffe0ff */
[----:B------:R-:W-:Y:S02]  /*19e0*/  IMAD.IADD R11, R11, 0x1, R9 ;  /* 0x000000010b0b7824 */ /* 0x000fe400078e0209 */
[C---:B------:R-:W-:Y:S02]  /*19f0*/  IMAD R9, R230.reuse, c[0x0][0x21c], R8 ;  /* 0x00008700e6097a24 */ /* 0x040fe400078e0208 */
[----:B------:R-:W-:-:S04]  /*1a00*/  IMAD.WIDE.U32 R24, R230, c[0x0][0x218], R10 ;  /* 0x00008600e6187a25 */ /* 0x000fc800078e000a */
[----:B------:R-:W-:Y:S01]  /*1a10*/  IMAD.IADD R228, R3, 0x1, R228 ;  /* 0x0000000103e47824 */ /* 0x000fe200078e02e4 */
[----:B------:R-:W-:-:S03]  /*1a20*/  IADD3 R8, P0, R24, UR48, RZ ;  /* 0x0000003018087c10 */ /* 0x000fc6000ff1e0ff */
[----:B------:R-:W-:Y:S01]  /*1a30*/  IMAD.SHL.U32 R228, R228, 0x2, RZ ;  /* 0x00000002e4e47824 */ /* 0x000fe200078e00ff */
[----:B------:R-:W-:Y:S01]  /*1a40*/  IADD3.X R24, R25, UR9, R9, P0, !PT ;  /* 0x0000000919187c10 */ /* 0x000fe200087fe409 */
[----:B------:R-:W-:Y:S01]  /*1a50*/  LDSM.16.M88.4 R124, [R227+0x3100] ;  /* 0x00310000e37c783b */ /* 0x000fe20000000200 */
[----:B------:R-:W-:-:S03]  /*1a60*/  LEA R25, P0, R8, c[0x0][0x1f8], 0x1 ;  /* 0x00007e0008197a11 */ /* 0x000fc600078008ff */
[----:B------:R-:W-:Y:S01]  /*1a70*/  LDSM.16.M88.4 R80, [R228+0x6100] ;  /* 0x00610000e450783b */ /* 0x000fe20000000200 */
[----:B------:R-:W-:Y:S02]  /*1a80*/  LEA.HI.X R24, R8, c[0x0][0x1fc], R24, 0x1, P0 ;  /* 0x00007f0008187a11 */ /* 0x000fe400000f0c18 */
[----:B------:R-:W-:Y:S01]  /*1a90*/  LOP3.LUT P0, RZ, R4, 0x2, RZ, 0xc0, !PT ;  /* 0x0000000204ff7812 */ /* 0x000fe2000780c0ff */
[----:B------:R-:W3:Y:S03]  /*1aa0*/  SHFL.IDX PT, R32, R25, 0x1, 0x181f ;  /* 0x00381f0019207f89 */ /* 0x000ee600000e0000 */
[----:B------:R-:W-:Y:S01]  /*1ab0*/  R2P PR, R0, 0x6 ;  /* 0x0000000600007804 */ /* 0x000fe20000000000 */
[----:B------:R-:W4:Y:S01]  /*1ac0*/  SHFL.IDX PT, R8, R25, RZ, 0x181f ;  /* 0x00181fff19087589 */ /* 0x000f2200000e0000 */
[----:B------:R-:W-:Y:S01]  /*1ad0*/  IMAD.MOV.U32 R0, RZ, RZ, 0x10 ;  /* 0x00000010ff007424 */ /* 0x000fe200078e00ff */
[C---:B------:R-:W-:Y:S01]  /*1ae0*/  ISETP.GE.AND P4, PT, R235.reuse, c[0x0][0x1d4], PT ;  /* 0x00007500eb007a0c */ /* 0x040fe20003f86270 */
[----:B------:R-:W-:Y:S01]  /*1af0*/  IMAD.SHL.U32 R235, R235, 0x2, RZ ;  /* 0x00000002ebeb7824 */ /* 0x000fe200078e00ff */
[----:B------:R-:W1:Y:S02]  /*1b00*/  SHFL.IDX PT, R26, R24, 0x1, 0x181f ;  /* 0x00381f00181a7f89 */ /* 0x000e6400000e0000 */
[----:B------:R-:W-:-:S02]  /*1b10*/  SEL R0, R0, 0xfffffff0, !P1 ;  /* 0xfffffff000007807 */ /* 0x000fc40004800000 */
[----:B------:R-:W2:Y:S01]  /*1b20*/  SHFL.IDX PT, R9, R24, RZ, 0x181f ;  /* 0x00181fff18097589 */ /* 0x000ea200000e0000 */
[----:B------:R-:W-:Y:S02]  /*1b30*/  @P0 IADD3 R226, R12, -0x20, RZ ;  /* 0xffffffe00ce20810 */ /* 0x000fe40007ffe0ff */
[C---:B------:R-:W-:Y:S01]  /*1b40*/  ISETP.LT.OR P0, PT, R2.reuse, 0x1, P4 ;  /* 0x000000010200780c */ /* 0x040fe20002701670 */
[----:B------:R-:W2:Y:S01]  /*1b50*/  SHFL.IDX PT, R30, R25, 0x2, 0x181f ;  /* 0x00581f00191e7f89 */ /* 0x000ea200000e0000 */
[----:B------:R-:W-:Y:S01]  /*1b60*/  ISETP.LT.OR P6, PT, R2, 0x11, P4 ;  /* 0x000000110200780c */ /* 0x000fe200027c1670 */
[----:B------:R-:W-:Y:S01]  /*1b70*/  IMAD R224, R0, 0x2, R228 ;  /* 0x0000000200e07824 */ /* 0x000fe200078e02e4 */
[C---:B------:R-:W-:Y:S01]  /*1b80*/  IADD3 R217, R226.reuse, 0x800, RZ ;  /* 0x00000800e2d97810 */ /* 0x040fe20007ffe0ff */
[----:B------:R-:W2:Y:S01]  /*1b90*/  SHFL.IDX PT, R28, R25, 0x3, 0x181f ;  /* 0x00781f00191c7f89 */ /* 0x000ea200000e0000 */
[C---:B------:R-:W-:Y:S02]  /*1ba0*/  IADD3 R216, R226.reuse, 0x1000, RZ ;  /* 0x00001000e2d87810 */ /* 0x040fe40007ffe0ff */
[----:B------:R-:W-:Y:S01]  /*1bb0*/  IADD3 R215, R226, 0x1800, RZ ;  /* 0x00001800e2d77810 */ /* 0x000fe20007ffe0ff */
[----:B------:R-:W2:Y:S01]  /*1bc0*/  SHFL.IDX PT, R11, R24, 0x2, 0x181f ;  /* 0x00581f00180b7f89 */ /* 0x000ea200000e0000 */
[----:B---3--:R-:W-:-:S02]  /*1bd0*/  IADD3 R32, P1, R32, R235, RZ ;  /* 0x000000eb20207210 */ /* 0x008fc40007f3e0ff */
[----:B------:R-:W-:Y:S01]  /*1be0*/  IADD3 R214, R226, 0x2000, RZ ;  /* 0x00002000e2d67810 */ /* 0x000fe20007ffe0ff */
[----:B------:R-:W3:Y:S01]  /*1bf0*/  LDSM.16.M88.4 R84, [R228+0x8100] ;  /* 0x00810000e454783b */ /* 0x000ee20000000200 */
[----:B----4-:R-:W-:Y:S02]  /*1c00*/  IADD3 R8, P5, R8, R235, RZ ;  /* 0x000000eb08087210 */ /* 0x010fe40007fbe0ff */
[----:B------:R-:W-:Y:S01]  /*1c10*/  IADD3 R213, R226, 0x2800, RZ ;  /* 0x00002800e2d57810 */ /* 0x000fe20007ffe0ff */
[----:B------:R-:W-:Y:S01]  /*1c20*/  LDSM.16.M88.4 R116, [R227+0x3900] ;  /* 0x00390000e374783b */ /* 0x000fe20000000200 */
[----:B-1----:R-:W-:-:S03]  /*1c30*/  IMAD.X R33, R26, 0x1, R234, P1 ;  /* 0x000000011a217824 */ /* 0x002fc600008e06ea */
[----:B------:R-:W-:Y:S01]  /*1c40*/  LDSM.16.M88.4 R108, [R227+0x4100] ;  /* 0x00410000e36c783b */ /* 0x000fe20000000200 */
[----:B--2---:R-:W-:Y:S01]  /*1c50*/  IMAD.X R9, R9, 0x1, R234, P5 ;  /* 0x0000000109097824 */ /* 0x004fe200028e06ea */
[----:B------:R-:W-:Y:S02]  /*1c60*/  HMMA.16816.F32.BF16 R128, R80, R124, RZ ;  /* 0x0000007c5080723c */ /* 0x000fe400000418ff */
[----:B------:R-:W-:Y:S01]  /*1c70*/  LDSM.16.M88.4 R100, [R227+0x4900] ;  /* 0x00490000e364783b */ /* 0x000fe20000000200 */
[----:B------:R-:W-:-:S03]  /*1c80*/  IADD3 R30, P5, R30, R235, RZ ;  /* 0x000000eb1e1e7210 */ /* 0x000fc60007fbe0ff */
[----:B------:R-:W-:Y:S01]  /*1c90*/  LDSM.16.M88.4 R92, [R227+0x5100] ;  /* 0x00510000e35c783b */ /* 0x000fe20000000200 */
[----:B------:R-:W-:-:S03]  /*1ca0*/  IADD3 R28, P1, R28, R235, RZ ;  /* 0x000000eb1c1c7210 */ /* 0x000fc60007f3e0ff */
[----:B------:R-:W1:Y:S01]  /*1cb0*/  SHFL.IDX PT, R10, R24, 0x3, 0x181f ;  /* 0x00781f00180a7f89 */ /* 0x000e6200000e0000 */
[--C-:B------:R-:W-:Y:S01]  /*1cc0*/  IMAD.X R31, R11, 0x1, R234.reuse, P5 ;  /* 0x000000010b1f7824 */ /* 0x100fe200028e06ea */
[----:B------:R-:W-:Y:S02]  /*1cd0*/  ISETP.LT.OR P5, PT, R2, 0x21, P4 ;  /* 0x000000210200780c */ /* 0x000fe400027a1670 */
[----:B------:R-:W-:Y:S04]  /*1ce0*/  LDSM.16.M88.4 R164, [R227+0x5900] ;  /* 0x00590000e3a4783b */ /* 0x000fe80000000200 */
[----:B------:R-:W2:Y:S04]  /*1cf0*/  SHFL.IDX PT, R26, R25, 0x4, 0x181f ;  /* 0x00981f00191a7f89 */ /* 0x000ea800000e0000 */
[----:B------:R-:W-:Y:S04]  /*1d00*/  SHFL.IDX PT, R25, R25, 0x5, 0x181f ;  /* 0x00b81f0019197f89 */ /* 0x000fe800000e0000 */
[----:B------:R-:W4:Y:S04]  /*1d10*/  SHFL.IDX PT, R27, R24, 0x4, 0x181f ;  /* 0x00981f00181b7f89 */ /* 0x000f2800000e0000 */
[----:B------:R-:W2:Y:S01]  /*1d20*/  SHFL.IDX PT, R24, R24, 0x5, 0x181f ;  /* 0x00b81f0018187f89 */ /* 0x000ea200000e0000 */
[C---:B---3--:R-:W-:Y:S01]  /*1d30*/  HMMA.16816.F32.BF16 R76, R84.reuse, R124, RZ ;  /* 0x0000007c544c723c */ /* 0x048fe200000418ff */
[----:B-1----:R-:W-:Y:S01]  /*1d40*/  IMAD.X R29, R10, 0x1, R234, P1 ;  /* 0x000000010a1d7824 */ /* 0x002fe200008e06ea */
[----:B------:R-:W-:Y:S01]  /*1d50*/  ISETP.LT.OR P1, PT, R2, 0x31, P4 ;  /* 0x000000310200780c */ /* 0x000fe20002721670 */
[----:B------:R-:W-:Y:S05]  /*1d60*/  LDSM.16.M88.4 R152, [R226] ;  /* 0x00000000e298783b */ /* 0x000fea0000000200 */
[----:B------:R-:W-:Y:S01]  /*1d70*/  HMMA.16816.F32.BF16 R72, R84, R126, RZ ;  /* 0x0000007e5448723c */ /* 0x000fe200000418ff */
[----:B------:R-:W-:Y:S04]  /*1d80*/  LDSM.16.M88.4 R148, [R226+0x800] ;  /* 0x00080000e294783b */ /* 0x000fe80000000200 */
[----:B------:R-:W-:Y:S03]  /*1d90*/  LDSM.16.M88.4 R144, [R226+0x1000] ;  /* 0x00100000e290783b */ /* 0x000fe60000000200 */
[-C--:B------:R-:W-:Y:S01]  /*1da0*/  HMMA.16816.F32.BF16 R120, R80, R116.reuse, RZ ;  /* 0x000000745078723c */ /* 0x080fe200000418ff */
[----:B------:R-:W-:Y:S04]  /*1db0*/  LDSM.16.M88.4 R140, [R226+0x1800] ;  /* 0x00180000e28c783b */ /* 0x000fe80000000200 */
[----:B------:R-:W-:Y:S03]  /*1dc0*/  LDSM.16.M88.4 R136, [R226+0x2000] ;  /* 0x00200000e288783b */ /* 0x000fe60000000200 */
[C---:B------:R-:W-:Y:S01]  /*1dd0*/  HMMA.16816.F32.BF16 R68, R84.reuse, R116, RZ ;  /* 0x000000745444723c */ /* 0x040fe200000418ff */
[----:B------:R-:W-:Y:S04]  /*1de0*/  LDSM.16.M88.4 R132, [R226+0x2800] ;  /* 0x00280000e284783b */ /* 0x000fe80000000200 */
[----:B------:R-:W-:Y:S03]  /*1df0*/  LDSM.16.M88.4 R160, [R224+0x6100] ;  /* 0x00610000e0a0783b */ /* 0x000fe60000000200 */
[----:B------:R-:W-:Y:S01]  /*1e00*/  HMMA.16816.F32.BF16 R20, R84, R118, RZ ;  /* 0x000000765414723c */ /* 0x000fe200000418ff */
[----:B------:R-:W1:Y:S04]  /*1e10*/  LDSM.16.M88.4 R156, [R224+0x8100] ;  /* 0x00810000e09c783b */ /* 0x000e680000000200 */
[----:B------:R-:W-:Y:S01]  /*1e20*/  @!PT LDS RZ, [RZ] ;  /* 0x00000000fffff984 */ /* 0x000fe20000000800 */
[----:B------:R-:W-:Y:S01]  /*1e30*/  @!PT LDS RZ, [RZ] ;  /* 0x00000000fffff984 */ /* 0x000fe20000000800 */
[----:B------:R-:W-:Y:S01]  /*1e40*/  @!PT LDS RZ, [RZ] ;  /* 0x00000000fffff984 */ /* 0x000fe20000000800 */
[----:B------:R3:W-:Y:S01]  /*1e50*/  LDGSTS.E.BYPASS.LTC128B.128 [R229+0x100], [R8.64], !P0 ;  /* 0x0010000008e57fae */ /* 0x0007e2000c101d74 */
[----:B------:R-:W-:Y:S01]  /*1e60*/  LOP3.LUT P0, RZ, R4, 0x4, RZ, 0xc0, !PT ;  /* 0x0000000404ff7812 */ /* 0x000fe2000780c0ff */
[----:B------:R-:W-:Y:S01]  /*1e70*/  IMAD.MOV.U32 R4, RZ, RZ, 0x20 ;  /* 0x00000020ff047424 */ /* 0x000fe200078e00ff */
[----:B------:R-:W-:Y:S01]  /*1e80*/  HMMA.16816.F32.BF16 R112, R80, R108, RZ ;  /* 0x0000006c5070723c */ /* 0x000fe200000418ff */
[----:B------:R1:W-:Y:S01]  /*1e90*/  LDGSTS.E.BYPASS.LTC128B.128 [R229+0x900], [R32.64], !P6 ;  /* 0x0090000020e57fae */ /* 0x0003e2000f101d74 */
[----:B------:R-:W-:-:S02]  /*1ea0*/  ISETP.LT.OR P6, PT, R2, 0x41, P4 ;  /* 0x000000410200780c */ /* 0x000fc400027c1670 */
[----:B------:R-:W-:Y:S01]  /*1eb0*/  ISETP.LT.OR P4, PT, R2, 0x51, P4 ;  /* 0x000000510200780c */ /* 0x000fe20002781670 */
[----:B------:R-:W-:Y:S01]  /*1ec0*/  IMAD.MOV.U32 R2, RZ, RZ, 0x40 ;  /* 0x00000040ff027424 */ /* 0x000fe200078e00ff */
[----:B------:R1:W-:Y:S01]  /*1ed0*/  LDGSTS.E.BYPASS.LTC128B.128 [R229+0x1100], [R30.64], !P5 ;  /* 0x011000001ee57fae */ /* 0x0003e2000e901d74 */
[----:B--2---:R-:W-:Y:S01]  /*1ee0*/  IADD3 R26, P5, R26, R235, RZ ;  /* 0x000000eb1a1a7210 */ /* 0x004fe20007fbe0ff */
[----:B------:R-:W-:Y:S01]  /*1ef0*/  HMMA.16816.F32.BF16 R64, R84, R108, RZ ;  /* 0x0000006c5440723c */ /* 0x000fe200000418ff */
[----:B------:R-:W-:Y:S01]  /*1f00*/  SEL R4, R4, 0xffffffe0, !P2 ;  /* 0xffffffe004047807 */ /* 0x000fe20005000000 */
[----:B------:R2:W-:Y:S01]  /*1f10*/  LDGSTS.E.BYPASS.LTC128B.128 [R229+0x1900], [R28.64], !P1 ;  /* 0x019000001ce57fae */ /* 0x0005e2000c901d74 */
[----:B------:R-:W-:Y:S01]  /*1f20*/  SEL R2, R2, 0xffffffc0, !P0 ;  /* 0xffffffc002027807 */ /* 0x000fe20004000000 */
[----:B----4-:R-:W-:Y:S01]  /*1f30*/  IMAD.X R27, R27, 0x1, R234, P5 ;  /* 0x000000011b1b7824 */ /* 0x010fe200028e06ea */
[----:B------:R-:W-:Y:S01]  /*1f40*/  PLOP3.LUT P0, PT, PT, PT, UP3, 0x80, 0x0 ;  /* 0x000000000000781c */ /* 0x000fe20003f0f038 */
[----:B------:R-:W-:-:S02]  /*1f50*/  IMAD R223, R4, 0x2, R228 ;  /* 0x0000000204df7824 */ /* 0x000fc400078e02e4 */
[----:B------:R-:W-:Y:S01]  /*1f60*/  HMMA.16816.F32.BF16 R16, R84, R110, RZ ;  /* 0x0000006e5410723c */ /* 0x000fe200000418ff */
[----:B------:R-:W-:Y:S01]  /*1f70*/  IMAD.IADD R222, R227, 0x1, R2 ;  /* 0x00000001e3de7824 */ /* 0x000fe200078e0202 */
[----:B------:R4:W-:Y:S01]  /*1f80*/  LDGSTS.E.BYPASS.LTC128B.128 [R229+0x2100], [R26.64], !P6 ;  /* 0x021000001ae57fae */ /* 0x0009e2000f101d74 */
[----:B------:R-:W-:Y:S02]  /*1f90*/  IMAD R221, R0, 0x2, R223 ;  /* 0x0000000200dd7824 */ /* 0x000fe400078e02df */
[----:B------:R-:W-:-:S03]  /*1fa0*/  IMAD.IADD R212, R2, 0x1, R226 ;  /* 0x0000000102d47824 */ /* 0x000fc600078e02e2 */
[-C--:B------:R-:W-:Y:S08]  /*1fb0*/  HMMA.16816.F32.BF16 R104, R80, R100.reuse, RZ ;  /* 0x000000645068723c */ /* 0x080ff000000418ff */
[----:B------:R-:W-:Y:S01]  /*1fc0*/  HMMA.16816.F32.BF16 R60, R84, R100, RZ ;  /* 0x00000064543c723c */ /* 0x000fe200000418ff */
[----:B--2---:R-:W-:-:S07]  /*1fd0*/  IADD3 R28, P1, R25, R235, RZ ;  /* 0x000000eb191c7210 */ /* 0x004fce0007f3e0ff */
[----:B------:R-:W-:Y:S01]  /*1fe0*/  HMMA.16816.F32.BF16 R12, R84, R102, RZ ;  /* 0x00000066540c723c */ /* 0x000fe200000418ff */
[----:B------:R-:W-:-:S05]  /*1ff0*/  IMAD.X R29, R24, 0x1, R234, P1 ;  /* 0x00000001181d7824 */ /* 0x000fca00008e06ea */
[----:B------:R2:W-:Y:S02]  /*2000*/  LDGSTS.E.BYPASS.LTC128B.128 [R229+0x2900], [R28.64], !P4 ;  /* 0x029000001ce57fae */ /* 0x0005e4000e101d74 */
[-C--:B------:R-:W-:Y:S01]  /*2010*/  HMMA.16816.F32.BF16 R96, R80, R92.reuse, RZ ;  /* 0x0000005c5060723c */ /* 0x080fe200000418ff */
[----:B------:R-:W-:Y:S01]  /*2020*/  ISETP.GT.AND P4, PT, R232, 0x5f, PT ;  /* 0x0000005fe800780c */ /* 0x000fe20003f84270 */
[----:B------:R-:W-:Y:S04]  /*2030*/  LDSM.16.M88.4 R48, [R223+0x8100] ;  /* 0x00810000df30783b */ /* 0x000fe80000000200 */
[----:B------:R-:W2:Y:S02]  /*2040*/  LDSM.16.M88.4 R44, [R222+0x3100] ;  /* 0x00310000de2c783b */ /* 0x000ea40000000200 */
[C---:B------:R-:W-:Y:S02]  /*2050*/  HMMA.16816.F32.BF16 R56, R84.reuse, R92, RZ ;  /* 0x0000005c5438723c */ /* 0x040fe400000418ff */
[----:B------:R-:W2:Y:S04]  /*2060*/  LDSM.16.M88.4 R40, [R222+0x3900] ;  /* 0x00390000de28783b */ /* 0x000ea80000000200 */
[----:B------:R-:W2:Y:S02]  /*2070*/  LDSM.16.M88.4 R36, [R222+0x4100] ;  /* 0x00410000de24783b */ /* 0x000ea40000000200 */
[----:B---3--:R-:W-:Y:S02]  /*2080*/  HMMA.16816.F32.BF16 R8, R84, R94, RZ ;  /* 0x0000005e5408723c */ /* 0x008fe400000418ff */
[----:B-1----:R-:W1:Y:S04]  /*2090*/  LDSM.16.M88.4 R32, [R222+0x4900] ;  /* 0x00490000de20783b */ /* 0x002e680000000200 */
[----:B----4-:R-:W-:Y:S02]  /*20a0*/  LDSM.16.M88.4 R24, [R222+0x5900] ;  /* 0x00590000de18783b */ /* 0x010fe40000000200 */
[C---:B------:R-:W-:Y:S02]  /*20b0*/  HMMA.16816.F32.BF16 R124, R80.reuse, R126, RZ ;  /* 0x0000007e507c723c */ /* 0x040fe400000418ff */
[----:B--2---:R-:W2:Y:S04]  /*20c0*/  LDSM.16.M88.4 R28, [R222+0x5100] ;  /* 0x00510000de1c783b */ /* 0x004ea80000000200 */
[----:B------:R-:W0:Y:S02]  /*20d0*/  LDGDEPBAR ;  /* 0x00000000000079af */ /* 0x000e240000000000 */
[C---:B------:R-:W-:Y:S08]  /*20e0*/  HMMA.16816.F32.BF16 R116, R80.reuse, R118, RZ ;  /* 0x000000765074723c */ /* 0x040ff000000418ff */
[C---:B------:R-:W-:Y:S08]  /*20f0*/  HMMA.16816.F32.BF16 R108, R80.reuse, R110, RZ ;  /* 0x0000006e506c723c */ /* 0x040ff000000418ff */
[C---:B------:R-:W-:Y:S08]  /*2100*/  HMMA.16816.F32.BF16 R100, R80.reuse, R102, RZ ;  /* 0x000000665064723c */ /* 0x040ff000000418ff */
[----:B------:R-:W-:Y:S08]  /*2110*/  HMMA.16816.F32.BF16 R92, R80, R94, RZ ;  /* 0x0000005e505c723c */ /* 0x000ff000000418ff */
[-C--:B------:R-:W-:Y:S08]  /*2120*/  HMMA.16816.F32.BF16 R52, R84, R164.reuse, RZ ;  /* 0x000000a45434723c */ /* 0x080ff000000418ff */
[----:B------:R-:W-:Y:S08]  /*2130*/  HMMA.16816.F32.BF16 R88, R80, R164, RZ ;  /* 0x000000a45058723c */ /* 0x000ff000000418ff */
[-C--:B------:R-:W-:Y:S08]  /*2140*/  HMMA.16816.F32.BF16 R84, R84, R166.reuse, RZ ;  /* 0x000000a65454723c */ /* 0x080ff000000418ff */
[----:B------:R-:W-:Y:S08]  /*2150*/  HMMA.16816.F32.BF16 R80, R80, R166, RZ ;  /* 0x000000a65050723c */ /* 0x000ff000000418ff */
        /* <DEDUP_REMOVED lines=13> */
[C---:B------:R-:W-:Y:S08]  /*2230*/  HMMA.16816.F32.BF16 R88, R160.reuse, R132, R88 ;  /* 0x00000084a058723c */ /* 0x040ff00000041858 */
[C---:B------:R-:W-:Y:S01]  /*2240*/  HMMA.16816.F32.BF16 R80, R160.reuse, R134, R80 ;  /* 0x00000086a050723c */ /* 0x040fe20000041850 */
[----:B------:R-:W3:Y:S07]  /*2250*/  LDSM.16.M88.4 R132, [R223+0x6100] ;  /* 0x00610000df84783b */ /* 0x000eee0000000200 */
[C---:B------:R-:W-:Y:S08]  /*2260*/  HMMA.16816.F32.BF16 R128, R160.reuse, R152, R128 ;  /* 0x00000098a080723c */ /* 0x040ff00000041880 */
[C---:B------:R-:W-:Y:S08]  /*2270*/  HMMA.16816.F32.BF16 R120, R160.reuse, R148, R120 ;  /* 0x00000094a078723c */ /* 0x040ff00000041878 */
[C---:B------:R-:W-:Y:S08]  /*2280*/  HMMA.16816.F32.BF16 R112, R160.reuse, R144, R112 ;  /* 0x00000090a070723c */ /* 0x040ff00000041870 */
[C---:B------:R-:W-:Y:S08]  /*2290*/  HMMA.16816.F32.BF16 R104, R160.reuse, R140, R104 ;  /* 0x0000008ca068723c */ /* 0x040ff00000041868 */
[C---:B------:R-:W-:Y:S08]  /*22a0*/  HMMA.16816.F32.BF16 R96, R160.reuse, R136, R96 ;  /* 0x00000088a060723c */ /* 0x040ff00000041860 */
[C---:B------:R-:W-:Y:S01]  /*22b0*/  HMMA.16816.F32.BF16 R124, R160.reuse, R154, R124 ;  /* 0x0000009aa07c723c */ /* 0x040fe2000004187c */
[----:B------:R-:W-:Y:S07]  /*22c0*/  LDSM.16.M88.4 R152, [R212+0x1000] ;  /* 0x00100000d498783b */ /* 0x000fee0000000200 */
[C---:B------:R-:W-:Y:S01]  /*22d0*/  HMMA.16816.F32.BF16 R116, R160.reuse, R150, R116 ;  /* 0x00000096a074723c */ /* 0x040fe20000041874 */
[----:B------:R-:W-:Y:S07]  /*22e0*/  LDSM.16.M88.4 R148, [R212+0x1800] ;  /* 0x00180000d494783b */ /* 0x000fee0000000200 */
[C---:B------:R-:W-:Y:S01]  /*22f0*/  HMMA.16816.F32.BF16 R108, R160.reuse, R146, R108 ;  /* 0x00000092a06c723c */ /* 0x040fe2000004186c */
[----:B------:R-:W-:Y:S07]  /*2300*/  LDSM.16.M88.4 R144, [R212+0x2000] ;  /* 0x00200000d490783b */ /* 0x000fee0000000200 */
[C---:B------:R-:W-:Y:S01]  /*2310*/  HMMA.16816.F32.BF16 R100, R160.reuse, R142, R100 ;  /* 0x0000008ea064723c */ /* 0x040fe20000041864 */
[----:B------:R-:W-:Y:S07]  /*2320*/  LDSM.16.M88.4 R140, [R221+0x8100] ;  /* 0x00810000dd8c783b */ /* 0x000fee0000000200 */
[----:B------:R-:W-:Y:S01]  /*2330*/  HMMA.16816.F32.BF16 R92, R160, R138, R92 ;  /* 0x0000008aa05c723c */ /* 0x000fe2000004185c */
[----:B------:R-:W4:Y:S04]  /*2340*/  LDSM.16.M88.4 R136, [R212] ;  /* 0x00000000d488783b */ /* 0x000f280000000200 */
[----:B------:R-:W3:Y:S03]  /*2350*/  LDSM.16.M88.4 R160, [R212+0x2800] ;  /* 0x00280000d4a0783b */ /* 0x000ee60000000200 */
[C---:B------:R-:W-:Y:S08]  /*2360*/  HMMA.16816.F32.BF16 R76, R48.reuse, R44, R76 ;  /* 0x0000002c304c723c */ /* 0x040ff0000004184c */
[C---:B------:R-:W-:Y:S08]  /*2370*/  HMMA.16816.F32.BF16 R68, R48.reuse, R40, R68 ;  /* 0x000000283044723c */ /* 0x040ff00000041844 */
[C---:B------:R-:W-:Y:S08]  /*2380*/  HMMA.16816.F32.BF16 R64, R48.reuse, R36, R64 ;  /* 0x000000243040723c */ /* 0x040ff00000041840 */
[C---:B-1----:R-:W-:Y:S08]  /*2390*/  HMMA.16816.F32.BF16 R60, R48.reuse, R32, R60 ;  /* 0x00000020303c723c */ /* 0x042ff0000004183c */
[C---:B--2---:R-:W-:Y:S08]  /*23a0*/  HMMA.16816.F32.BF16 R56, R48.reuse, R28, R56 ;  /* 0x0000001c3038723c */ /* 0x044ff00000041838 */
[C---:B------:R-:W-:Y:S08]  /*23b0*/  HMMA.16816.F32.BF16 R52, R48.reuse, R24, R52 ;  /* 0x000000183034723c */ /* 0x040ff00000041834 */
[C---:B------:R-:W-:Y:S08]  /*23c0*/  HMMA.16816.F32.BF16 R72, R48.reuse, R46, R72 ;  /* 0x0000002e3048723c */ /* 0x040ff00000041848 */
[C---:B------:R-:W-:Y:S08]  /*23d0*/  HMMA.16816.F32.BF16 R20, R48.reuse, R42, R20 ;  /* 0x0000002a3014723c */ /* 0x040ff00000041814 */
[C---:B------:R-:W-:Y:S08]  /*23e0*/  HMMA.16816.F32.BF16 R16, R48.reuse, R38, R16 ;  /* 0x000000263010723c */ /* 0x040ff00000041810 */
[C---:B------:R-:W-:Y:S08]  /*23f0*/  HMMA.16816.F32.BF16 R12, R48.reuse, R34, R12 ;  /* 0x00000022300c723c */ /* 0x040ff0000004180c */
[C---:B------:R-:W-:Y:S08]  /*2400*/  HMMA.16816.F32.BF16 R8, R48.reuse, R30, R8 ;  /* 0x0000001e3008723c */ /* 0x040ff00000041808 */
[----:B------:R-:W-:Y:S01]  /*2410*/  HMMA.16816.F32.BF16 R84, R48, R26, R84 ;  /* 0x0000001a3054723c */ /* 0x000fe20000041854 */
[----:B------:R-:W1:Y:S01]  /*2420*/  LDSM.16.M88.4 R48, [R221+0x6100] ;  /* 0x00610000dd30783b */ /* 0x000e620000000200 */
[----:B------:R-:W-:-:S06]  /*2430*/  DEPBAR.LE SB0, 0x0 ;  /* 0x000080000000791a */ /* 0x000fcc0000000000 */
[C---:B---3--:R-:W-:Y:S08]  /*2440*/  HMMA.16816.F32.BF16 R128, R132.reuse, R44, R128 ;  /* 0x0000002c8480723c */ /* 0x048ff00000041880 */
        /* <DEDUP_REMOVED lines=23> */
[C---:B-1----:R-:W-:Y:S08]  /*25c0*/  HMMA.16816.F32.BF16 R128, R48.reuse, R136, R128 ;  /* 0x000000883080723c */ /* 0x042ff00000041880 */
        /* <DEDUP_REMOVED lines=13> */
[----:B------:R-:W-:Y:S01]  /*26a0*/  PLOP3.LUT P1, PT, PT, PT, UP1, 0x80, 0x0 ;  /* 0x000000000000781c */ /* 0x000fe20003f2f018 */
[----:B------:R-:W-:Y:S01]  /*26b0*/  IMAD.MOV.U32 R230, RZ, RZ, RZ ;  /* 0x000000ffffe67224 */ /* 0x000fe200078e00ff */
[----:B------:R-:W-:-:S02]  /*26c0*/  IADD3 R231, R232, UR12, R233 ;  /* 0x0000000ce8e77c10 */ /* 0x000fc4000fffe0e9 */
[----:B------:R-:W-:Y:S02]  /*26d0*/  PLOP3.LUT P0, PT, PT, PT, UP1, 0x80, 0x0 ;  /* 0x000000000000781c */ /* 0x000fe40003f0f018 */
[----:B------:R-:W-:-:S05]  /*26e0*/  IADD3 R231, R231, -0x60, RZ ;  /* 0xffffffa0e7e77810 */ /* 0x000fca0007ffe0ff */
[----:B------:R-:W-:Y:S02]  /*26f0*/  IMAD.MOV.U32 R2, RZ, RZ, R231 ;  /* 0x000000ffff027224 */ /* 0x000fe400078e00e7 */
[----:B------:R-:W-:-:S05]  /*2700*/  @P1 IMAD.HI.U32 R24, R231, c[0x0][0x2bc], RZ ;  /* 0x0000af00e7181a27 */ /* 0x000fca00078e00ff */
        /* <DEDUP_REMOVED lines=17> */
[----:B------:R-:W-:-:S05]  /*2820*/  IMAD R2, R230, c[0x0][0x1f4], R2 ;  /* 0x00007d00e6027a24 */ /* 0x000fca00078e0202 */
[----:B------:R-:W-:Y:S02]  /*2830*/  IADD3.X R2, R25, UR8, R2, P0, !PT ;  /* 0x0000000819027c10 */ /* 0x000fe400087fe402 */
[----:B------:R-:W-:-:S04]  /*2840*/  LEA R38, P0, R36, c[0x0][0x1c8], 0x1 ;  /* 0x0000720024267a11 */ /* 0x000fc800078008ff */
[----:B------:R-:W-:Y:S01]  /*2850*/  LEA.HI.X R36, R36, c[0x0][0x1cc], R2, 0x1, P0 ;  /* 0x0000730024247a11 */ /* 0x000fe200000f0c02 */
[----:B------:R-:W1:Y:S04]  /*2860*/  SHFL.IDX PT, R34, R38, RZ, 0x181f ;  /* 0x00181fff26227589 */ /* 0x000e6800000e0000 */
[----:B------:R-:W2:Y:S04]  /*2870*/  SHFL.IDX PT, R33, R36, RZ, 0x181f ;  /* 0x00181fff24217589 */ /* 0x000ea800000e0000 */
[----:B------:R-:W-:Y:S04]  /*2880*/  SHFL.IDX PT, R31, R38, 0x1, 0x181f ;  /* 0x00381f00261f7f89 */ /* 0x000fe800000e0000 */
[----:B------:R-:W-:Y:S04]  /*2890*/  SHFL.IDX PT, R29, R38, 0x2, 0x181f ;  /* 0x00581f00261d7f89 */ /* 0x000fe800000e0000 */
[----:B------:R-:W-:Y:S04]  /*28a0*/  SHFL.IDX PT, R32, R36, 0x1, 0x181f ;  /* 0x00381f0024207f89 */ /* 0x000fe800000e0000 */
[----:B------:R-:W-:Y:S04]  /*28b0*/  SHFL.IDX PT, R27, R38, 0x3, 0x181f ;  /* 0x00781f00261b7f89 */ /* 0x000fe800000e0000 */
[----:B------:R-:W3:Y:S01]  /*28c0*/  SHFL.IDX PT, R25, R38, 0x4, 0x181f ;  /* 0x00981f0026197f89 */ /* 0x000ee200000e0000 */
[----:B-1----:R-:W-:-:S03]  /*28d0*/  IADD3 R34, P0, R34, R235, RZ ;  /* 0x000000eb22227210 */ /* 0x002fc60007f1e0ff */
[----:B------:R3:W-:Y:S02]  /*28e0*/  SHFL.IDX PT, R2, R38, 0x5, 0x181f ;  /* 0x00b81f0026027f89 */ /* 0x0007e400000e0000 */
[----:B--2---:R-:W-:Y:S02]  /*28f0*/  IMAD.X R35, R33, 0x1, R234, P0 ;  /* 0x0000000121237824 */ /* 0x004fe400000e06ea */
[----:B------:R-:W-:Y:S04]  /*2900*/  SHFL.IDX PT, R30, R36, 0x2, 0x181f ;  /* 0x00581f00241e7f89 */ /* 0x000fe800000e0000 */
[----:B------:R-:W-:Y:S04]  /*2910*/  SHFL.IDX PT, R28, R36, 0x3, 0x181f ;  /* 0x00781f00241c7f89 */ /* 0x000fe800000e0000 */
[----:B------:R-:W1:Y:S04]  /*2920*/  SHFL.IDX PT, R26, R36, 0x4, 0x181f ;  /* 0x00981f00241a7f89 */ /* 0x000e6800000e0000 */
[----:B------:R2:W4:Y:S04]  /*2930*/  SHFL.IDX PT, R24, R36, 0x5, 0x181f ;  /* 0x00b81f0024187f89 */ /* 0x00052800000e0000 */
[----:B------:R5:W-:Y:S01]  /*2940*/  LDGSTS.E.BYPASS.LTC128B.128 [R229+0x3100], [R34.64], !P3 ;  /* 0x0310000022e57fae */ /* 0x000be2000d901d74 */
[----:B---3--:R-:W-:-:S05]  /*2950*/  IADD3 R38, P1, R25, R235, RZ ;  /* 0x000000eb19267210 */ /* 0x008fca0007f3e0ff */
[----:B-1----:R-:W-:Y:S01]  /*2960*/  IMAD.X R39, R26, 0x1, R234, P1 ;  /* 0x000000011a277824 */ /* 0x002fe200008e06ea */
[----:B--2---:R-:W-:-:S05]  /*2970*/  IADD3 R36, P0, R31, R235, RZ ;  /* 0x000000eb1f247210 */ /* 0x004fca0007f1e0ff */
[--C-:B------:R-:W-:Y:S01]  /*2980*/  IMAD.X R37, R32, 0x1, R234.reuse, P0 ;  /* 0x0000000120257824 */ /* 0x100fe200000e06ea */
[-C--:B------:R-:W-:Y:S02]  /*2990*/  IADD3 R32, P2, R27, R235.reuse, RZ ;  /* 0x000000eb1b207210 */ /* 0x080fe40007f5e0ff */
[-C--:B-----5:R-:W-:Y:S02]  /*29a0*/  IADD3 R34, P5, R29, R235.reuse, RZ ;  /* 0x000000eb1d227210 */ /* 0x0a0fe40007fbe0ff */
[----:B------:R-:W-:Y:S01]  /*29b0*/  IADD3 R40, P0, R2, R235, RZ ;  /* 0x000000eb02287210 */ /* 0x000fe20007f1e0ff */
[--C-:B------:R-:W-:Y:S01]  /*29c0*/  IMAD.X R33, R28, 0x1, R234.reuse, P2 ;  /* 0x000000011c217824 */ /* 0x100fe200010e06ea */
[----:B------:R1:W-:Y:S01]  /*29d0*/  LDGSTS.E.BYPASS.LTC128B.128 [R229+0x3900], [R36.64], !P3 ;  /* 0x0390000024e57fae */ /* 0x0003e2000d901d74 */
[--C-:B------:R-:W-:Y:S02]  /*29e0*/  IMAD.X R35, R30, 0x1, R234.reuse, P5 ;  /* 0x000000011e237824 */ /* 0x100fe400028e06ea */
[----:B----4-:R-:W-:-:S03]  /*29f0*/  IMAD.X R41, R24, 0x1, R234, P0 ;  /* 0x0000000118297824 */ /* 0x010fc600000e06ea */
[----:B------:R1:W-:Y:S04]  /*2a00*/  LDGSTS.E.BYPASS.LTC128B.128 [R229+0x4100], [R34.64], !P3 ;  /* 0x0410000022e57fae */ /* 0x0003e8000d901d74 */
[----:B------:R1:W-:Y:S04]  /*2a10*/  LDGSTS.E.BYPASS.LTC128B.128 [R229+0x4900], [R32.64], !P3 ;  /* 0x0490000020e57fae */ /* 0x0003e8000d901d74 */
[----:B------:R1:W-:Y:S04]  /*2a20*/  LDGSTS.E.BYPASS.LTC128B.128 [R229+0x5100], [R38.64], !P3 ;  /* 0x0510000026e57fae */ /* 0x0003e8000d901d74 */
[----:B------:R1:W-:Y:S02]  /*2a30*/  LDGSTS.E.BYPASS.LTC128B.128 [R229+0x5900], [R40.64], !P3 ;  /* 0x0590000028e57fae */ /* 0x0003e4000d901d74 */
.L_x_150:
[----:B------:R-:W-:Y:S01]  /*2a40*/  LOP3.LUT R2, R168, 0xffffffe0, RZ, 0xc0, !PT ;  /* 0xffffffe0a8027812 */ /* 0x000fe200078ec0ff */
[----:B------:R-:W-:Y:S01]  /*2a50*/  ULDC UR12, c[0x0][0x324] ;  /* 0x0000c900000c7ab9 */ /* 0x000fe20000000800 */
[----:B------:R-:W-:Y:S01]  /*2a60*/  LEA.HI R25, R169, R7, RZ, 0x2 ;  /* 0x00000007a9197211 */ /* 0x000fe200078f10ff */
[----:B------:R-:W-:Y:S01]  /*2a70*/  ULDC UR15, c[0x0][0x1d0] ;  /* 0x00007400000f7ab9 */ /* 0x000fe20000000800 */
[----:B------:R-:W-:Y:S01]  /*2a80*/  SHF.R.S32.HI R27, RZ, 0x1f, R6 ;  /* 0x0000001fff1b7819 */ /* 0x000fe20000011406 */
[----:B------:R-:W-:Y:S01]  /*2a90*/  IMAD.IADD R2, R7, 0x1, -R2 ;  /* 0x0000000107027824 */ /* 0x000fe200078e0a02 */
[----:B------:R-:W-:Y:S01]  /*2aa0*/  LOP3.LUT R25, R25, 0xfffffffc, RZ, 0xc0, !PT ;  /* 0xfffffffc19197812 */ /* 0x000fe200078ec0ff */
[----:B------:R-:W-:Y:S01]  /*2ab0*/  ULOP3.LUT UR12, URZ, UR12, URZ, 0x33, !UPT ;  /* 0x0000000c3f0c7292 */ /* 0x000fe2000f8e333f */
[----:B------:R-:W-:Y:S01]  /*2ac0*/  LEA.HI R27, R27, R6, RZ, 0x2 ;  /* 0x000000061b1b7211 */ /* 0x000fe200078f10ff */
[----:B------:R-:W-:Y:S01]  /*2ad0*/  UIMAD UR15, UR7, UR15, UR35 ;  /* 0x0000000f070f72a4 */ /* 0x000fe2000f8e0223 */
[----:B------:R-:W-:Y:S01]  /*2ae0*/  SHF.R.S32.HI R24, RZ, 0x1f, R2 ;  /* 0x0000001fff187819 */ /* 0x000fe20000011402 */
[----:B------:R-:W-:Y:S01]  /*2af0*/  IMAD.IADD R25, R7, 0x1, -R25 ;  /* 0x0000000107197824 */ /* 0x000fe200078e0a19 */
[----:B------:R-:W-:Y:S01]  /*2b00*/  LOP3.LUT R27, R27, 0xffffffc, RZ, 0xc0, !PT ;  /* 0x0ffffffc1b1b7812 */ /* 0x000fe200078ec0ff */
[----:B------:R-:W0:Y:S01]  /*2b10*/  LDGDEPBAR ;  /* 0x00000000000079af */ /* 0x000e220000000000 */
[----:B------:R-:W-:Y:S01]  /*2b20*/  LEA.HI R7, R24, R2, RZ, 0x2 ;  /* 0x0000000218077211 */ /* 0x000fe200078f10ff */
[----:B------:R-:W-:Y:S01]  /*2b30*/  IMAD.IADD R5, R5, 0x1, R3 ;  /* 0x0000000105057824 */ /* 0x000fe200078e0203 */
[----:B------:R-:W-:Y:S01]  /*2b40*/  LEA.HI R24, R25, R25, RZ, 0x1 ;  /* 0x0000001919187211 */ /* 0x000fe200078f08ff */
[----:B------:R-:W-:Y:S01]  /*2b50*/  IMAD.IADD R27, R6, 0x1, -R27 ;  /* 0x00000001061b7824 */ /* 0x000fe200078e0a1b */
[----:B------:R-:W-:-:S02]  /*2b60*/  LEA.HI.SX32 R6, R7, UR14, 0x1e ;  /* 0x0000000e07067c11 */ /* 0x000fc4000f8ff2ff */
[----:B------:R-:W-:Y:S01]  /*2b70*/  PLOP3.LUT P1, PT, PT, PT, UP2, 0x80, 0x0 ;  /* 0x000000000000781c */ /* 0x000fe20003f2f028 */
[C---:B------:R-:W-:Y:S01]  /*2b80*/  IMAD.SHL.U32 R26, R24.reuse, 0x20, RZ ;  /* 0x00000020181a7824 */ /* 0x040fe200078e00ff */
[----:B------:R-:W-:Y:S01]  /*2b90*/  LOP3.LUT R24, R24, 0x1ffffffe, RZ, 0xc0, !PT ;  /* 0x1ffffffe18187812 */ /* 0x000fe200078ec0ff */
[----:B------:R-:W-:Y:S01]  /*2ba0*/  IMAD R6, R27, 0x10, R6 ;  /* 0x000000101b067824 */ /* 0x000fe200078e0206 */
[----:B------:R-:W-:Y:S02]  /*2bb0*/  PLOP3.LUT P0, PT, PT, PT, UP2, 0x80, 0x0 ;  /* 0x000000000000781c */ /* 0x000fe40003f0f028 */
[----:B------:R-:W-:Y:S01]  /*2bc0*/  LOP3.LUT R26, R26, 0xffffffc0, RZ, 0xc0, !PT ;  /* 0xffffffc01a1a7812 */ /* 0x000fe200078ec0ff */
[----:B------:R-:W-:Y:S01]  /*2bd0*/  IMAD.IADD R24, R25, 0x1, -R24 ;  /* 0x0000000119187824 */ /* 0x000fe200078e0a18 */
[----:B------:R-:W-:-:S03]  /*2be0*/  LOP3.LUT R237, R7, 0x7ffffffc, RZ, 0xc0, !PT ;  /* 0x7ffffffc07ed7812 */ /* 0x000fc600078ec0ff */
[----:B------:R-:W-:Y:S02]  /*2bf0*/  IMAD.IADD R6, R26, 0x1, R6 ;  /* 0x000000011a067824 */ /* 0x000fe400078e0206 */
[----:B------:R-:W-:Y:S02]  /*2c00*/  IMAD.IADD R237, R2, 0x1, -R237 ;  /* 0x0000000102ed7824 */ /* 0x000fe400078e0aed */
[----:B------:R-:W-:Y:S02]  /*2c10*/  IMAD R236, R24, 0x8, R6 ;  /* 0x0000000818ec7824 */ /* 0x000fe400078e0206 */
[----:B------:R-:W-:Y:S02]  /*2c20*/  IMAD.U32 R2, RZ, RZ, UR18 ;  /* 0x00000012ff027e24 */ /* 0x000fe4000f8e00ff */
[----:B------:R-:W-:-:S04]  /*2c30*/  @P1 IMAD.HI.U32 R6, R236, c[0x0][0x2c8], RZ ;  /* 0x0000b200ec061a27 */ /* 0x000fc800078e00ff */
[----:B-1----:R-:W-:Y:S01]  /*2c40*/  IMAD.MOV.U32 R33, RZ, RZ, R236 ;  /* 0x000000ffff217224 */ /* 0x002fe200078e00ec */
[----:B------:R-:W-:Y:S01]  /*2c50*/  @P0 SHF.R.U32.HI R33, RZ, c[0x0][0x2cc], R6 ;  /* 0x0000b300ff210a19 */ /* 0x000fe20000011606 */
[----:B------:R-:W-:Y:S01]  /*2c60*/  IMAD.SHL.U32 R237, R237, 0x2, RZ ;  /* 0x00000002eded7824 */ /* 0x000fe200078e00ff */
[----:B------:R-:W-:-:S03]  /*2c70*/  PLOP3.LUT P0, PT, PT, PT, UP0, 0x40, 0x0 ;  /* 0x000000000000781c */ /* 0x000fc60003f0e808 */
[----:B------:R-:W1:Y:S01]  /*2c80*/  SHFL.IDX PT, R6, R33, RZ, 0x1c1f ;  /* 0x001c1fff21067589 */ /* 0x000e6200000e0000 */
[C---:B------:R-:W-:Y:S02]  /*2c90*/  IADD3 R2, -R237.reuse, 0x1, R2 ;  /* 0x00000001ed027810 */ /* 0x040fe40007ffe102 */
[C---:B------:R-:W-:Y:S02]  /*2ca0*/  IADD3 R27, -R237.reuse, UR15, RZ ;  /* 0x0000000fed1b7c10 */ /* 0x040fe4000fffe1ff */
[----:B------:R-:W-:Y:S02]  /*2cb0*/  IADD3 R24, R2, -c[0x0][0x168], RZ ;  /* 0x80005a0002187a10 */ /* 0x000fe40007ffe0ff */
[----:B------:R-:W-:Y:S02]  /*2cc0*/  IADD3 R2, -R237, UR35, RZ ;  /* 0x00000023ed027c10 */ /* 0x000fe4000fffe1ff */
[C---:B------:R-:W-:Y:S02]  /*2cd0*/  IADD3 R32, R24.reuse, c[0x0][0x328], RZ ;  /* 0x0000ca0018207a10 */ /* 0x040fe40007ffe0ff */
[----:B------:R-:W-:-:S03]  /*2ce0*/  IADD3 R24, R24, UR12, RZ ;  /* 0x0000000c18187c10 */ /* 0x000fc6000fffe0ff */
[--C-:B-1----:R-:W-:Y:S02]  /*2cf0*/  IMAD.IADD R30, R32, 0x1, R6.reuse ;  /* 0x00000001201e7824 */ /* 0x102fe400078e0206 */
[----:B------:R-:W-:-:S03]  /*2d00*/  IMAD.IADD R3, R24, 0x1, R6 ;  /* 0x0000000118037824 */ /* 0x000fc600078e0206 */
[----:B------:R-:W-:Y:S01]  /*2d10*/  IMNMX R30, R30, R27, PT ;  /* 0x0000001b1e1e7217 */ /* 0x000fe20003800200 */
[----:B------:R-:W-:Y:S05]  /*2d20*/  @P0 BRA `(.L_x_151) ;  /* 0x0000015000000947 */ /* 0x000fea0003800000 */
[----:B------:R-:W-:Y:S01]  /*2d30*/  IMAD.U32 R7, RZ, RZ, UR10 ;  /* 0x0000000aff077e24 */ /* 0x000fe2000f8e00ff */
[----:B------:R-:W-:Y:S04]  /*2d40*/  BSSY B0, `(.L_x_152) ;  /* 0x000000f000007945 */ /* 0x000fe80003800000 */
[----:B------:R-:W-:-:S04]  /*2d50*/  IADD3 R7, R7, -c[0x0][0x168], R6 ;  /* 0x80005a0007077a10 */ /* 0x000fc80007ffe006 */
[----:B------:R-:W-:-:S13]  /*2d60*/  ISETP.GT.AND P0, PT, R7, -0x1, PT ;  /* 0xffffffff0700780c */ /* 0x000fda0003f04270 */
[----:B------:R-:W-:Y:S05]  /*2d70*/  @P0 BRA `(.L_x_153) ;  /* 0x0000007000000947 */ /* 0x000fea0003800000 */
[----:B------:R-:W-:Y:S01]  /*2d80*/  IMAD.MOV.U32 R6, RZ, RZ, c[0x0][0x32c] ;  /* 0x0000cb00ff067624 */ /* 0x000fe200078e00ff */
[----:B------:R-:W-:-:S04]  /*2d90*/  LOP3.LUT R7, RZ, R7, RZ, 0x33, !PT ;  /* 0x00000007ff077212 */ /* 0x000fc800078e33ff */
[----:B------:R-:W-:-:S13]  /*2da0*/  ISETP.NE.AND P0, PT, R6, 0x1, PT ;  /* 0x000000010600780c */ /* 0x000fda0003f05270 */
[----:B------:R-:W-:-:S05]  /*2db0*/  @P0 IMAD.HI.U32 R6, R7, c[0x0][0x330], RZ ;  /* 0x0000cc0007060a27 */ /* 0x000fca00078e00ff */
[----:B------:R-:W-:-:S04]  /*2dc0*/  @P0 SHF.R.U32.HI R7, RZ, c[0x0][0x334], R6 ;  /* 0x0000cd00ff070a19 */ /* 0x000fc80000011606 */
[----:B------:R-:W-:Y:S01]  /*2dd0*/  LOP3.LUT R7, RZ, R7, RZ, 0x33, !PT ;  /* 0x00000007ff077212 */ /* 0x000fe200078e33ff */
[----:B------:R-:W-:Y:S05]  /*2de0*/  BRA `(.L_x_154) ;  /* 0x0000004000007947 */ /* 0x000fea0003800000 */
.L_x_153:
[----:B------:R-:W-:-:S04]  /*2df0*/  MOV R6, c[0x0][0x32c] ;  /* 0x0000cb0000067a02 */ /* 0x000fc80000000f00 */
[----:B------:R-:W-:-:S13]  /*2e00*/  ISETP.NE.AND P0, PT, R6, 0x1, PT ;  /* 0x000000010600780c */ /* 0x000fda0003f05270 */
[----:B------:R-:W-:-:S05]  /*2e10*/  @P0 IMAD.HI.U32 R6, R7, c[0x0][0x330], RZ ;  /* 0x0000cc0007060a27 */ /* 0x000fca00078e00ff */
[----:B------:R-:W-:Y:S02]  /*2e20*/  @P0 SHF.R.U32.HI R7, RZ, c[0x0][0x334], R6 ;  /* 0x0000cd00ff070a19 */ /* 0x000fe40000011606 */
.L_x_154:
[----:B------:R-:W-:Y:S05]  /*2e30*/  BSYNC B0 ;  /* 0x0000000000007941 */ /* 0x000fea0003800000 */
.L_x_152:
[----:B------:R-:W-:-:S05]  /*2e40*/  IMAD R7, R7, c[0x0][0x32c], R2 ;  /* 0x0000cb0007077a24 */ /* 0x000fca00078e0202 */
[----:B------:R-:W-:Y:S02]  /*2e50*/  IADD3 R6, R7, c[0x0][0x32c], RZ ;  /* 0x0000cb0007067a10 */ /* 0x000fe40007ffe0ff */
[----:B------:R-:W-:Y:S02]  /*2e60*/  IMNMX R3, R3, R7, !PT ;  /* 0x0000000703037217 */ /* 0x000fe40007800200 */
[----:B------:R-:W-:Y:S02]  /*2e70*/  IMNMX R30, R30, R6, PT ;  /* 0x000000061e1e7217 */ /* 0x000fe40003800200 */
.L_x_151:
[----:B------:R-:W1:Y:S01]  /*2e80*/  SHFL.IDX PT, R6, R33, 0x1, 0x1c1f ;  /* 0x003c1f0021067f89 */ /* 0x000e6200000e0000 */
[----:B------:R-:W-:Y:S01]  /*2e90*/  PLOP3.LUT P0, PT, PT, PT, UP0, 0x40, 0x0 ;  /* 0x000000000000781c */ /* 0x000fe20003f0e808 */
[--C-:B-1----:R-:W-:Y:S02]  /*2ea0*/  IMAD.IADD R26, R32, 0x1, R6.reuse ;  /* 0x00000001201a7824 */ /* 0x102fe400078e0206 */
[----:B------:R-:W-:-:S03]  /*2eb0*/  IMAD.IADD R25, R24, 0x1, R6 ;  /* 0x0000000118197824 */ /* 0x000fc600078e0206 */
[----:B------:R-:W-:-:S07]  /*2ec0*/  IMNMX R26, R26, R27, PT ;  /* 0x0000001b1a1a7217 */ /* 0x000fce0003800200 */
        /* <DEDUP_REMOVED lines=13> */
.L_x_157:
[----:B------:R-:W-:-:S04]  /*2fa0*/  MOV R6, c[0x0][0x32c] ;  /* 0x0000cb0000067a02 */ /* 0x000fc80000000f00 */
[----:B------:R-:W-:-:S13]  /*2fb0*/  ISETP.NE.AND P0, PT, R6, 0x1, PT ;  /* 0x000000010600780c */ /* 0x000fda0003f05270 */
[----:B------:R-:W-:-:S05]  /*2fc0*/  @P0 IMAD.HI.U32 R6, R7, c[0x0][0x330], RZ ;  /* 0x0000cc0007060a27 */ /* 0x000fca00078e00ff */
[----:B------:R-:W-:Y:S02]  /*2fd0*/  @P0 SHF.R.U32.HI R7, RZ, c[0x0][0x334], R6 ;  /* 0x0000cd00ff070a19 */ /* 0x000fe40000011606 */
.L_x_158:
[----:B------:R-:W-:Y:S05]  /*2fe0*/  BSYNC B0 ;  /* 0x0000000000007941 */ /* 0x000fea0003800000 */
.L_x_156:
[----:B------:R-:W-:-:S05]  /*2ff0*/  IMAD R7, R7, c[0x0][0x32c], R2 ;  /* 0x0000cb0007077a24 */ /* 0x000fca00078e0202 */
[----:B------:R-:W-:Y:S02]  /*3000*/  IADD3 R6, R7, c[0x0][0x32c], RZ ;  /* 0x0000cb0007067a10 */ /* 0x000fe40007ffe0ff */
[----:B------:R-:W-:Y:S02]  /*3010*/  IMNMX R25, R25, R7, !PT ;  /* 0x0000000719197217 */ /* 0x000fe40007800200 */
[----:B------:R-:W-:Y:S02]  /*3020*/  IMNMX R26, R26, R6, PT ;  /* 0x000000061a1a7217 */ /* 0x000fe40003800200 */
.L_x_155:
[----:B------:R-:W-:Y:S01]  /*3030*/  UISETP.GE.AND UP3, UPT, UR35, 0xa, UPT ;  /* 0x0000000a2300788c */ /* 0x000fe2000bf66270 */
[----:B------:R-:W1:Y:S01]  /*3040*/  SHFL.IDX PT, R7, R33, 0x2, 0x1c1f ;  /* 0x005c1f0021077f89 */ /* 0x000e6200000e0000 */
[----:B------:R-:W-:Y:S02]  /*3050*/  UISETP.GE.AND UP6, UPT, UR35, 0x1, UPT ;  /* 0x000000012300788c */ /* 0x000fe4000bfc6270 */
[----:B------:R-:W-:Y:S02]  /*3060*/  UP2UR UR31, UPR, URZ, 0x8 ;  /* 0x000000083f1f7883 */ /* 0x000fe40008000000 */
[----:B------:R-:W-:Y:S01]  /*3070*/  PLOP3.LUT P1, PT, PT, PT, UP3, 0x40, 0x0 ;  /* 0x000000000000781c */ /* 0x000fe20003f2e838 */
[----:B------:R-:W-:Y:S01]  /*3080*/  UISETP.GE.AND UP3, UPT, UR35, 0x11, UPT ;  /* 0x000000112300788c */ /* 0x000fe2000bf66270 */
[----:B------:R-:W-:Y:S01]  /*3090*/  PLOP3.LUT P6, PT, PT, PT, UP6, 0x40, 0x0 ;  /* 0x000000000000781c */ /* 0x000fe20003fce868 */
[----:B------:R-:W-:Y:S01]  /*30a0*/  UISETP.GE.AND UP5, UPT, UR35, 0x2, UPT ;  /* 0x000000022300788c */ /* 0x000fe2000bfa6270 */
[C---:B------:R-:W-:Y:S01]  /*30b0*/  ISETP.GT.AND P1, PT, R3.reuse, 0x9, P1 ;  /* 0x000000090300780c */ /* 0x040fe20000f24270 */
[----:B------:R-:W-:Y:S01]  /*30c0*/  UP2UR UR30, UPR, URZ, 0x8 ;  /* 0x000000083f1e7883 */ /* 0x000fe20008000000 */
[C---:B------:R-:W-:Y:S01]  /*30d0*/  ISETP.GT.AND P6, PT, R3.reuse, RZ, P6 ;  /* 0x000000ff0300720c */ /* 0x040fe200037c4270 */
[----:B------:R-:W-:Y:S01]  /*30e0*/  UISETP.GE.AND UP4, UPT, UR35, 0x9, UPT ;  /* 0x000000092300788c */ /* 0x000fe2000bf86270 */
[----:B------:R-:W-:Y:S01]  /*30f0*/  PLOP3.LUT P0, PT, PT, PT, UP3, 0x40, 0x0 ;  /* 0x000000000000781c */ /* 0x000fe20003f0e838 */
[----:B------:R-:W-:Y:S01]  /*3100*/  UISETP.GE.AND UP3, UPT, UR35, 0x12, UPT ;  /* 0x000000122300788c */ /* 0x000fe2000bf66270 */
[----:B------:R-:W-:Y:S01]  /*3110*/  PLOP3.LUT P5, PT, PT, PT, UP5, 0x40, 0x0 ;  /* 0x000000000000781c */ /* 0x000fe20003fae858 */
[----:B------:R-:W-:Y:S01]  /*3120*/  UP2UR UR34, UPR, URZ, 0x40 ;  /* 0x000000403f227883 */ /* 0x000fe20008000000 */
[----:B------:R-:W-:Y:S01]  /*3130*/  ISETP.LT.OR P6, PT, R30, 0x1, P6 ;  /* 0x000000011e00780c */ /* 0x000fe200037c1670 */
[----:B------:R-:W-:Y:S01]  /*3140*/  UP2UR UR29, UPR, URZ, 0x8 ;  /* 0x000000083f1d7883 */ /* 0x000fe20008000000 */
[C---:B------:R-:W-:Y:S01]  /*3150*/  ISETP.GT.AND P5, PT, R3.reuse, 0x1, P5 ;  /* 0x000000010300780c */ /* 0x040fe20002fa4270 */
[----:B------:R-:W-:Y:S01]  /*3160*/  UP2UR UR33, UPR, URZ, 0x20 ;  /* 0x000000203f217883 */ /* 0x000fe20008000000 */
[----:B------:R-:W-:Y:S01]  /*3170*/  FSEL R128, R128, -INF , !P6 ;  /* 0xff80000080807808 */ /* 0x000fe20007000000 */
[----:B------:R-:W-:Y:S01]  /*3180*/  UP2UR UR32, UPR, URZ, 0x10 ;  /* 0x000000103f207883 */ /* 0x000fe20008000000 */
[----:B------:R-:W-:Y:S01]  /*3190*/  PLOP3.LUT P6, PT, PT, PT, UP3, 0x40, 0x0 ;  /* 0x000000000000781c */ /* 0x000fe20003fce838 */
[----:B------:R-:W-:Y:S01]  /*31a0*/  UISETP.GE.AND UP3, UPT, UR35, 0x19, UPT ;  /* 0x000000192300788c */ /* 0x000fe2000bf66270 */
[----:B------:R-:W-:Y:S01]  /*31b0*/  PLOP3.LUT P2, PT, PT, PT, UP4, 0x40, 0x0 ;  /* 0x000000000000781c */ /* 0x000fe20003f4e848 */
[----:B------:R-:W-:Y:S01]  /*31c0*/  UISETP.GE.AND UP6, UPT, UR35, 0x51, UPT ;  /* 0x000000512300788c */ /* 0x000fe2000bfc6270 */
[C---:B------:R-:W-:Y:S01]  /*31d0*/  ISETP.LT.OR P5, PT, R30.reuse, 0x2, P5 ;  /* 0x000000021e00780c */ /* 0x040fe20002fa1670 */
[----:B------:R-:W-:Y:S01]  /*31e0*/  UP2UR UR28, UPR, URZ, 0x8 ;  /* 0x000000083f1c7883 */ /* 0x000fe20008000000 */
[----:B------:R-:W-:Y:S01]  /*31f0*/  ISETP.GT.AND P2, PT, R3, 0x8, P2 ;  /* 0x000000080300780c */ /* 0x000fe20001744270 */
[----:B------:R-:W-:Y:S01]  /*3200*/  UISETP.GE.AND UP5, UPT, UR35, 0x52, UPT ;  /* 0x000000522300788c */ /* 0x000fe2000bfa6270 */
[----:B------:R-:W-:Y:S01]  /*3210*/  FSEL R129, R129, -INF , !P5 ;  /* 0xff80000081817808 */ /* 0x000fe20006800000 */
[----:B------:R-:W-:Y:S01]  /*3220*/  UISETP.GE.AND UP4, UPT, UR35, 0x59, UPT ;  /* 0x000000592300788c */ /* 0x000fe2000bf86270 */
[----:B------:R-:W-:Y:S01]  /*3230*/  PLOP3.LUT P5, PT, PT, PT, UP3, 0x40, 0x0 ;  /* 0x000000000000781c */ /* 0x000fe20003fae838 */
[----:B------:R-:W-:Y:S01]  /*3240*/  UISETP.GE.AND UP3, UPT, UR35, 0x1a, UPT ;  /* 0x0000001a2300788c */ /* 0x000fe2000bf66270 */
[----:B------:R-:W-:Y:S01]  /*3250*/  ISETP.LT.OR P2, PT, R30, 0x9, P2 ;  /* 0x000000091e00780c */ /* 0x000fe20001741670 */
[----:B-1----:R-:W-:Y:S01]  /*3260*/  IMAD.IADD R35, R32, 0x1, R7 ;  /* 0x0000000120237824 */ /* 0x002fe200078e0207 */
[----:B------:R-:W-:Y:S01]  /*3270*/  ISETP.LT.OR P1, PT, R30, 0xa, P1 ;  /* 0x0000000a1e00780c */ /* 0x000fe20000f21670 */
[----:B------:R-:W-:Y:S01]  /*3280*/  UP2UR UR27, UPR, URZ, 0x8 ;  /* 0x000000083f1b7883 */ /* 0x000fe20008000000 */
[----:B------:R-:W-:-:S02]  /*3290*/  FSEL R29, R124, -INF , !P2 ;  /* 0xff8000007c1d7808 */ /* 0x000fc40005000000 */
[----:B------:R-:W-:Y:S01]  /*32a0*/  PLOP3.LUT P2, PT, PT, PT, UP3, 0x40, 0x0 ;  /* 0x000000000000781c */ /* 0x000fe20003f4e838 */
[----:B------:R-:W-:Y:S01]  /*32b0*/  UISETP.GE.AND UP3, UPT, UR35, 0x21, UPT ;  /* 0x000000212300788c */ /* 0x000fe2000bf66270 */
[----:B------:R-:W-:Y:S02]  /*32c0*/  ISETP.GT.AND P0, PT, R3, 0x10, P0 ;  /* 0x000000100300780c */ /* 0x000fe40000704270 */
[----:B------:R-:W-:Y:S01]  /*32d0*/  FSEL R28, R125, -INF , !P1 ;  /* 0xff8000007d1c7808 */ /* 0x000fe20004800000 */
[----:B------:R-:W-:Y:S01]  /*32e0*/  UP2UR UR26, UPR, URZ, 0x8 ;  /* 0x000000083f1a7883 */ /* 0x000fe20008000000 */
[----:B------:R-:W-:Y:S02]  /*32f0*/  ISETP.LT.OR P0, PT, R30, 0x11, P0 ;  /* 0x000000111e00780c */ /* 0x000fe40000701670 */
[----:B------:R-:W-:Y:S01]  /*3300*/  PLOP3.LUT P1, PT, PT, PT, UP3, 0x40, 0x0 ;  /* 0x000000000000781c */ /* 0x000fe20003f2e838 */
[----:B------:R-:W-:Y:S01]  /*3310*/  UISETP.GE.AND UP3, UPT, UR35, 0x22, UPT ;  /* 0x000000222300788c */ /* 0x000fe2000bf66270 */
[----:B------:R-:W-:-:S02]  /*3320*/  ISETP.GT.AND P6, PT, R3, 0x11, P6 ;  /* 0x000000110300780c */ /* 0x000fc400037c4270 */
[----:B------:R-:W-:Y:S01]  /*3330*/  FSEL R120, R120, -INF , !P0 ;  /* 0xff80000078787808 */ /* 0x000fe20004000000 */
[----:B------:R-:W-:Y:S01]  /*3340*/  UP2UR UR25, UPR, URZ, 0x8 ;  /* 0x000000083f197883 */ /* 0x000fe20008000000 */
[C---:B------:R-:W-:Y:S02]  /*3350*/  ISETP.LT.OR P6, PT, R30.reuse, 0x12, P6 ;  /* 0x000000121e00780c */ /* 0x040fe400037c1670 */
[----:B------:R-:W-:Y:S01]  /*3360*/  PLOP3.LUT P0, PT, PT, PT, UP3, 0x40, 0x0 ;  /* 0x000000000000781c */ /* 0x000fe20003f0e838 */
[----:B------:R-:W-:Y:S01]  /*3370*/  UISETP.GE.AND UP3, UPT, UR35, 0x29, UPT ;  /* 0x000000292300788c */ /* 0x000fe2000bf66270 */
[----:B------:R-:W-:Y:S02]  /*3380*/  ISETP.GT.AND P5, PT, R3, 0x18, P5 ;  /* 0x000000180300780c */ /* 0x000fe40002fa4270 */
[----:B------:R-:W-:Y:S01]  /*3390*/  FSEL R121, R121, -INF , !P6 ;  /* 0xff80000079797808 */ /* 0x000fe20007000000 */
[----:B------:R-:W-:Y:S01]  /*33a0*/  UP2UR UR24, UPR, URZ, 0x8 ;  /* 0x000000083f187883 */ /* 0x000fe20008000000 */
[----:B------:R-:W-:-:S02]  /*33b0*/  ISETP.LT.OR P5, PT, R30, 0x19, P5 ;  /* 0x000000191e00780c */ /* 0x000fc40002fa1670 */
[----:B------:R-:W-:Y:S01]  /*33c0*/  PLOP3.LUT P6, PT, PT, PT, UP3, 0x40, 0x0 ;  /* 0x000000000000781c */ /* 0x000fe20003fce838 */
[----:B------:R-:W-:Y:S01]  /*33d0*/  UISETP.GE.AND UP3, UPT, UR35, 0x2a, UPT ;  /* 0x0000002a2300788c */ /* 0x000fe2000bf66270 */
[C---:B------:R-:W-:Y:S02]  /*33e0*/  ISETP.GT.AND P2, PT, R3.reuse, 0x19, P2 ;  /* 0x000000190300780c */ /* 0x040fe40001744270 */
        /* <DEDUP_REMOVED lines=8> */
[----:B------:R-:W-:Y:S02]  /*3470*/  ISETP.LT.OR P1, PT, R30, 0x21, P1 ;  /* 0x000000211e00780c */ /* 0x000fe40000f21670 */
        /* <DEDUP_REMOVED lines=38> */
[----:B------:R-:W-:Y:S02]  /*36e0*/  FSEL R168, R100, -INF , !P0 ;  /* 0xff80000064a87808 */ /* 0x000fe40004000000 */
[C---:B------:R-:W-:Y:S01]  /*36f0*/  ISETP.GT.AND P6, PT, R3.reuse, 0x39, P6 ;  /* 0x000000390300780c */ /* 0x040fe200037c4270 */
[----:B------:R-:W-:Y:S01]  /*3700*/  UP2UR UR15, UPR, URZ, 0x8 ;  /* 0x000000083f0f7883 */ /* 0x000fe20008000000 */
[----:B------:R-:W-:-:S02]  /*3710*/  ISETP.GT.AND P5, PT, R3, 0x40, P5 ;  /* 0x000000400300780c */ /* 0x000fc40002fa4270 */
[----:B------:R-:W-:Y:S01]  /*3720*/  PLOP3.LUT P0, PT, PT, PT, UP3, 0x40, 0x0 ;  /* 0x000000000000781c */ /* 0x000fe20003f0e838 */
[----:B------:R-:W-:Y:S01]  /*3730*/  UISETP.GE.AND UP3, UPT, UR35, 0x5a, UPT ;  /* 0x0000005a2300788c */ /* 0x000fe2000bf66270 */
[C---:B------:R-:W-:Y:S02]  /*3740*/  ISETP.GT.AND P2, PT, R3.reuse, 0x41, P2 ;  /* 0x000000410300780c */ /* 0x040fe40001744270 */
[C---:B------:R-:W-:Y:S02]  /*3750*/  ISETP.GT.AND P0, PT, R3.reuse, 0x49, P0 ;  /* 0x000000490300780c */ /* 0x040fe40000704270 */
[----:B------:R-:W-:Y:S02]  /*3760*/  ISETP.GT.AND P1, PT, R3, 0x48, P1 ;  /* 0x000000480300780c */ /* 0x000fe40000f24270 */
[C---:B------:R-:W-:Y:S02]  /*3770*/  ISETP.LT.OR P0, PT, R30.reuse, 0x4a, P0 ;  /* 0x0000004a1e00780c */ /* 0x040fe40000701670 */
[----:B------:R-:W-:-:S02]  /*3780*/  ISETP.LT.OR P6, PT, R30, 0x3a, P6 ;  /* 0x0000003a1e00780c */ /* 0x000fc400037c1670 */
[C---:B------:R-:W-:Y:S02]  /*3790*/  ISETP.LT.OR P5, PT, R30.reuse, 0x41, P5 ;  /* 0x000000411e00780c */ /* 0x040fe40002fa1670 */
[C---:B------:R-:W-:Y:S02]  /*37a0*/  ISETP.LT.OR P2, PT, R30.reuse, 0x42, P2 ;  /* 0x000000421e00780c */ /* 0x040fe40001741670 */
[----:B------:R-:W-:Y:S02]  /*37b0*/  ISETP.LT.OR P1, PT, R30, 0x49, P1 ;  /* 0x000000491e00780c */ /* 0x000fe40000f21670 */
[----:B------:R-:W-:Y:S02]  /*37c0*/  FSEL R154, R93, -INF , !P0 ;  /* 0xff8000005d9a7808 */ /* 0x000fe40004000000 */
[----:B------:R-:W-:Y:S02]  /*37d0*/  PLOP3.LUT P0, PT, PT, PT, UP0, 0x40, 0x0 ;  /* 0x000000000000781c */ /* 0x000fe40003f0e808 */
[----:B------:R-:W-:-:S02]  /*37e0*/  FSEL R169, R101, -INF , !P6 ;  /* 0xff80000065a97808 */ /* 0x000fc40007000000 */
[----:B------:R-:W-:Y:S02]  /*37f0*/  FSEL R208, R96, -INF , !P5 ;  /* 0xff80000060d07808 */ /* 0x000fe40006800000 */
[----:B------:R-:W-:Y:S02]  /*3800*/  FSEL R209, R97, -INF , !P2 ;  /* 0xff80000061d17808 */ /* 0x000fe40005000000 */
[----:B------:R-:W-:Y:S02]  /*3810*/  FSEL R210, R92, -INF , !P1 ;  /* 0xff8000005cd27808 */ /* 0x000fe40004800000 */
[----:B------:R-:W-:Y:S02]  /*3820*/  PLOP3.LUT P6, PT, PT, PT, UP6, 0x40, 0x0 ;  /* 0x000000000000781c */ /* 0x000fe40003fce868 */
[----:B------:R-:W-:Y:S02]  /*3830*/  PLOP3.LUT P5, PT, PT, PT, UP5, 0x40, 0x0 ;  /* 0x000000000000781c */ /* 0x000fe40003fae858 */
[----:B------:R-:W-:-:S02]  /*3840*/  PLOP3.LUT P2, PT, PT, PT, UP4, 0x40, 0x0 ;  /* 0x000000000000781c */ /* 0x000fc40003f4e848 */
[----:B------:R-:W-:Y:S02]  /*3850*/  PLOP3.LUT P1, PT, PT, PT, UP3, 0x40, 0x0 ;  /* 0x000000000000781c */ /* 0x000fe40003f2e838 */
[C---:B------:R-:W-:Y:S02]  /*3860*/  ISETP.GT.AND P6, PT, R3.reuse, 0x50, P6 ;  /* 0x000000500300780c */ /* 0x040fe400037c4270 */
[C---:B------:R-:W-:Y:S02]  /*3870*/  ISETP.GT.AND P5, PT, R3.reuse, 0x51, P5 ;  /* 0x000000510300780c */ /* 0x040fe40002fa4270 */
[C---:B------:R-:W-:Y:S02]  /*3880*/  ISETP.GT.AND P2, PT, R3.reuse, 0x58, P2 ;  /* 0x000000580300780c */ /* 0x040fe40001744270 */
[----:B------:R-:W-:Y:S01]  /*3890*/  ISETP.GT.AND P1, PT, R3, 0x59, P1 ;  /* 0x000000590300780c */ /* 0x000fe20000f24270 */
[----:B------:R-:W-:Y:S01]  /*38a0*/  IMAD.IADD R3, R24, 0x1, R7 ;  /* 0x0000000118037824 */ /* 0x000fe200078e0207 */
[----:B------:R-:W-:-:S02]  /*38b0*/  ISETP.LT.OR P6, PT, R30, 0x51, P6 ;  /* 0x000000511e00780c */ /* 0x000fc400037c1670 */
[C---:B------:R-:W-:Y:S02]  /*38c0*/  ISETP.LT.OR P5, PT, R30.reuse, 0x52, P5 ;  /* 0x000000521e00780c */ /* 0x040fe40002fa1670 */
[C---:B------:R-:W-:Y:S02]  /*38d0*/  ISETP.LT.OR P2, PT, R30.reuse, 0x59, P2 ;  /* 0x000000591e00780c */ /* 0x040fe40001741670 */
[----:B------:R-:W-:Y:S02]  /*38e0*/  ISETP.LT.OR P1, PT, R30, 0x5a, P1 ;  /* 0x0000005a1e00780c */ /* 0x000fe40000f21670 */
[----:B------:R-:W-:Y:S02]  /*38f0*/  IMNMX R35, R35, R27, PT ;  /* 0x0000001b23237217 */ /* 0x000fe40003800200 */
[----:B------:R-:W-:Y:S02]  /*3900*/  FSEL R153, R88, -INF , !P6 ;  /* 0xff80000058997808 */ /* 0x000fe40007000000 */
[----:B------:R-:W-:-:S02]  /*3910*/  FSEL R139, R89, -INF , !P5 ;  /* 0xff800000598b7808 */ /* 0x000fc40006800000 */
[----:B------:R-:W-:Y:S02]  /*3920*/  FSEL R135, R80, -INF , !P2 ;  /* 0xff80000050877808 */ /* 0x000fe40005000000 */
[----:B------:R-:W-:Y:S01]  /*3930*/  FSEL R132, R81, -INF , !P1 ;  /* 0xff80000051847808 */ /* 0x000fe20004800000 */
        /* <DEDUP_REMOVED lines=13> */
.L_x_161:
[----:B------:R-:W-:-:S04]  /*3a10*/  MOV R7, c[0x0][0x32c] ;  /* 0x0000cb0000077a02 */ /* 0x000fc80000000f00 */
[----:B------:R-:W-:-:S13]  /*3a20*/  ISETP.NE.AND P0, PT, R7, 0x1, PT ;  /* 0x000000010700780c */ /* 0x000fda0003f05270 */
[----:B------:R-:W-:-:S05]  /*3a30*/  @P0 IMAD.HI.U32 R7, R30, c[0x0][0x330], RZ ;  /* 0x0000cc001e070a27 */ /* 0x000fca00078e00ff */
[----:B------:R-:W-:Y:S02]  /*3a40*/  @P0 SHF.R.U32.HI R30, RZ, c[0x0][0x334], R7 ;  /* 0x0000cd00ff1e0a19 */ /* 0x000fe40000011607 */
.L_x_162:
[----:B------:R-:W-:Y:S05]  /*3a50*/  BSYNC B0 ;  /* 0x0000000000007941 */ /* 0x000fea0003800000 */
.L_x_160:
[----:B------:R-:W-:-:S05]  /*3a60*/  IMAD R30, R30, c[0x0][0x32c], R2 ;  /* 0x0000cb001e1e7a24 */ /* 0x000fca00078e0202 */
[----:B------:R-:W-:Y:S02]  /*3a70*/  IADD3 R7, R30, c[0x0][0x32c], RZ ;  /* 0x0000cb001e077a10 */ /* 0x000fe40007ffe0ff */
[----:B------:R-:W-:Y:S02]  /*3a80*/  IMNMX R3, R3, R30, !PT ;  /* 0x0000001e03037217 */ /* 0x000fe40007800200 */
[----:B------:R-:W-:Y:S02]  /*3a90*/  IMNMX R35, R35, R7, PT ;  /* 0x0000000723237217 */ /* 0x000fe40003800200 */
.L_x_159:
[----:B------:R-:W-:Y:S02]  /*3aa0*/  UP2UR UR37, UPR, URZ, 0x1 ;  /* 0x000000013f257883 */ /* 0x000fe40008000000 */
[----:B------:R-:W-:Y:S02]  /*3ab0*/  UISETP.NE.AND UP0, UPT, UR17, URZ, UPT ;  /* 0x0000003f1100728c */ /* 0x000fe4000bf05270 */
[----:B------:R-:W-:Y:S02]  /*3ac0*/  UP2UR UR41, UPR, URZ, 0x40 ;  /* 0x000000403f297883 */ /* 0x000fe40008000000 */
[----:B------:R-:W-:-:S02]  /*3ad0*/  UISETP.NE.AND UP6, UPT, UR29, URZ, UPT ;  /* 0x0000003f1d00728c */ /* 0x000fc4000bfc5270 */
[----:B------:R-:W-:Y:S02]  /*3ae0*/  UP2UR UR42, UPR, URZ, 0x1 ;  /* 0x000000013f2a7883 */ /* 0x000fe40008000000 */
[----:B------:R-:W-:Y:S02]  /*3af0*/  UISETP.NE.AND UP0, UPT, UR33, URZ, UPT ;  /* 0x0000003f2100728c */ /* 0x000fe4000bf05270 */
[----:B------:R-:W-:Y:S02]  /*3b00*/  UP2UR UR43, UPR, URZ, 0x40 ;  /* 0x000000403f2b7883 */ /* 0x000fe40008000000 */
[----:B------:R-:W-:Y:S02]  /*3b10*/  UISETP.NE.AND UP6, UPT, UR34, URZ, UPT ;  /* 0x0000003f2200728c */ /* 0x000fe4000bfc5270 */
[----:B------:R-:W-:Y:S01]  /*3b20*/  PLOP3.LUT P0, PT, PT, PT, UP0, 0x40, 0x0 ;  /* 0x000000000000781c */ /* 0x000fe20003f0e808 */
[----:B------:R-:W-:Y:S02]  /*3b30*/  UP2UR UR38, UPR, URZ, 0x8 ;  /* 0x000000083f267883 */ /* 0x000fe40008000000 */
[----:B------:R-:W-:Y:S01]  /*3b40*/  UISETP.NE.AND UP3, UPT, UR32, URZ, UPT ;  /* 0x0000003f2000728c */ /* 0x000fe2000bf65270 */
[----:B------:R-:W-:Y:S01]  /*3b50*/  PLOP3.LUT P1, PT, PT, PT, UP6, 0x40, 0x0 ;  /* 0x000000000000781c */ /* 0x000fe20003f2e868 */
[----:B------:R-:W-:Y:S01]  /*3b60*/  UP2UR UR39, UPR, URZ, 0x10 ;  /* 0x000000103f277883 */ /* 0x000fe20008000000 */
[C---:B------:R-:W-:Y:S01]  /*3b70*/  ISETP.GT.AND P0, PT, R25.reuse, 0x1, P0 ;  /* 0x000000011900780c */ /* 0x040fe20000704270 */
[----:B------:R-:W-:Y:S01]  /*3b80*/  UISETP.NE.AND UP6, UPT, UR43, URZ, UPT ;  /* 0x0000003f2b00728c */ /* 0x000fe2000bfc5270 */
[----:B------:R-:W-:Y:S01]  /*3b90*/  ISETP.GT.AND P1, PT, R25, RZ, P1 ;  /* 0x000000ff1900720c */ /* 0x000fe20000f24270 */
[----:B------:R-:W-:Y:S01]  /*3ba0*/  UP2UR UR40, UPR, URZ, 0x20 ;  /* 0x000000203f287883 */ /* 0x000fe20008000000 */
[C---:B------:R-:W-:Y:S01]  /*3bb0*/  ISETP.LT.OR P0, PT, R26.reuse, 0x2, P0 ;  /* 0x000000021a00780c */ /* 0x040fe20000701670 */
[----:B------:R-:W-:Y:S01]  /*3bc0*/  UISETP.NE.AND UP4, UPT, UR31, URZ, UPT ;  /* 0x0000003f1f00728c */ /* 0x000fe2000bf85270 */
[----:B------:R-:W-:Y:S01]  /*3bd0*/  PLOP3.LUT P5, PT, PT, PT, UP3, 0x40, 0x0 ;  /* 0x000000000000781c */ /* 0x000fe20003fae838 */
[----:B------:R-:W-:Y:S01]  /*3be0*/  UISETP.NE.AND UP5, UPT, UR30, URZ, UPT ;  /* 0x0000003f1e00728c */ /* 0x000fe2000bfa5270 */
[----:B------:R-:W-:Y:S01]  /*3bf0*/  ISETP.LT.OR P1, PT, R26, 0x1, P1 ;  /* 0x000000011a00780c */ /* 0x000fe20000f21670 */
[----:B------:R-:W-:Y:S01]  /*3c00*/  UISETP.NE.AND UP0, UPT, UR25, URZ, UPT ;  /* 0x0000003f1900728c */ /* 0x000fe2000bf05270 */
[----:B------:R-:W-:Y:S01]  /*3c10*/  FSEL R131, R131, -INF , !P0 ;  /* 0xff80000083837808 */ /* 0x000fe20004000000 */
[----:B------:R-:W-:Y:S01]  /*3c20*/  UISETP.NE.AND UP3, UPT, UR26, URZ, UPT ;  /* 0x0000003f1a00728c */ /* 0x000fe2000bf65270 */
[----:B------:R-:W-:Y:S01]  /*3c30*/  PLOP3.LUT P0, PT, PT, PT, UP6, 0x40, 0x0 ;  /* 0x000000000000781c */ /* 0x000fe20003f0e868 */
[----:B------:R-:W-:Y:S01]  /*3c40*/  UISETP.NE.AND UP6, UPT, UR21, URZ, UPT ;  /* 0x0000003f1500728c */ /* 0x000fe2000bfc5270 */
[C---:B------:R-:W-:Y:S01]  /*3c50*/  ISETP.GT.AND P5, PT, R25.reuse, 0x8, P5 ;  /* 0x000000081900780c */ /* 0x040fe20002fa4270 */
[----:B------:R-:W-:Y:S01]  /*3c60*/  UP2UR UR36, UPR, URZ, 0x4 ;  /* 0x000000043f247883 */ /* 0x000fe20008000000 */
[----:B------:R-:W-:Y:S01]  /*3c70*/  FSEL R130, R130, -INF , !P1 ;  /* 0xff80000082827808 */ /* 0x000fe20004800000 */
[----:B------:R-:W-:Y:S01]  /*3c80*/  UISETP.NE.AND UP2, UPT, UR16, URZ, UPT ;  /* 0x0000003f1000728c */ /* 0x000fe2000bf45270 */
[----:B------:R-:W-:Y:S01]  /*3c90*/  PLOP3.LUT P2, PT, PT, PT, UP4, 0x40, 0x0 ;  /* 0x000000000000781c */ /* 0x000fe20003f4e848 */
[----:B------:R-:W-:Y:S01]  /*3ca0*/  UISETP.NE.AND UP4, UPT, UR27, URZ, UPT ;  /* 0x0000003f1b00728c */ /* 0x000fe2000bf85270 */
[----:B------:R-:W-:Y:S01]  /*3cb0*/  PLOP3.LUT P1, PT, PT, PT, UP5, 0x40, 0x0 ;  /* 0x000000000000781c */ /* 0x000fe20003f2e858 */
[----:B------:R-:W-:Y:S01]  /*3cc0*/  UISETP.NE.AND UP5, UPT, UR28, URZ, UPT ;  /* 0x0000003f1c00728c */ /* 0x000fe2000bfa5270 */
[C---:B------:R-:W-:Y:S01]  /*3cd0*/  ISETP.GT.AND P0, PT, R25.reuse, 0x11, P0 ;  /* 0x000000111900780c */ /* 0x040fe20000704270 */
[----:B------:R-:W-:Y:S01]  /*3ce0*/  UP2UR UR35, UPR, URZ, 0x2 ;  /* 0x000000023f237883 */ /* 0x000fe20008000000 */
[----:B------:R-:W-:Y:S01]  /*3cf0*/  ISETP.LT.OR P5, PT, R26, 0x9, P5 ;  /* 0x000000091a00780c */ /* 0x000fe20002fa1670 */
[----:B------:R-:W-:Y:S01]  /*3d00*/  UISETP.NE.AND UP1, UPT, UR15, URZ, UPT ;  /* 0x0000003f0f00728c */ /* 0x000fe2000bf25270 */
[----:B------:R-:W-:-:S02]  /*3d10*/  ISETP.GT.AND P2, PT, R25, 0x9, P2 ;  /* 0x000000091900780c */ /* 0x000fc40001744270 */
[----:B------:R-:W-:Y:S02]  /*3d20*/  ISETP.GT.AND P1, PT, R25, 0x10, P1 ;  /* 0x000000101900780c */ /* 0x000fe40000f24270 */
[----:B------:R-:W-:Y:S02]  /*3d30*/  ISETP.LT.OR P0, PT, R26, 0x12, P0 ;  /* 0x000000121a00780c */ /* 0x000fe40000701670 */
[----:B------:R-:W-:Y:S02]  /*3d40*/  FSEL R31, R126, -INF , !P5 ;  /* 0xff8000007e1f7808 */ /* 0x000fe40006800000 */
[C---:B------:R-:W-:Y:S02]  /*3d50*/  ISETP.LT.OR P2, PT, R26.reuse, 0xa, P2 ;  /* 0x0000000a1a00780c */ /* 0x040fe40001741670 */
[----:B------:R-:W-:Y:S01]  /*3d60*/  PLOP3.LUT P5, PT, PT, PT, UP5, 0x40, 0x0 ;  /* 0x000000000000781c */ /* 0x000fe20003fae858 */
[----:B------:R-:W-:Y:S01]  /*3d70*/  UISETP.NE.AND UP5, UPT, UR20, URZ, UPT ;  /* 0x0000003f1400728c */ /* 0x000fe2000bfa5270 */
[----:B------:R-:W-:-:S02]  /*3d80*/  ISETP.LT.OR P1, PT, R26, 0x11, P1 ;  /* 0x000000111a00780c */ /* 0x000fc40000f21670 */
[----:B------:R-:W-:Y:S02]  /*3d90*/  FSEL R50, R123, -INF , !P0 ;  /* 0xff8000007b327808 */ /* 0x000fe40004000000 */
[----:B------:R-:W-:Y:S02]  /*3da0*/  FSEL R30, R127, -INF , !P2 ;  /* 0xff8000007f1e7808 */ /* 0x000fe40005000000 */
[----:B------:R-:W-:Y:S01]  /*3db0*/  PLOP3.LUT P0, PT, PT, PT, UP0, 0x40, 0x0 ;  /* 0x000000000000781c */ /* 0x000fe20003f0e808 */
[----:B------:R-:W-:Y:S01]  /*3dc0*/  UISETP.NE.AND UP0, UPT, UR22, URZ, UPT ;  /* 0x0000003f1600728c */ /* 0x000fe2000bf05270 */
[----:B------:R-:W-:Y:S02]  /*3dd0*/  ISETP.GT.AND P5, PT, R25, 0x18, P5 ;  /* 0x000000181900780c */ /* 0x000fe40002fa4270 */
[----:B------:R-:W-:Y:S01]  /*3de0*/  PLOP3.LUT P2, PT, PT, PT, UP4, 0x40, 0x0 ;  /* 0x000000000000781c */ /* 0x000fe20003f4e848 */
[----:B------:R-:W-:Y:S01]  /*3df0*/  UISETP.NE.AND UP4, UPT, UR24, URZ, UPT ;  /* 0x0000003f1800728c */ /* 0x000fe2000bf85270 */
[----:B------:R-:W-:-:S02]  /*3e00*/  FSEL R122, R122, -INF , !P1 ;  /* 0xff8000007a7a7808 */ /* 0x000fc40004800000 */
[----:B------:R-:W-:Y:S01]  /*3e10*/  PLOP3.LUT P1, PT, PT, PT, UP3, 0x40, 0x0 ;  /* 0x000000000000781c */ /* 0x000fe20003f2e838 */
[----:B------:R-:W-:Y:S01]  /*3e20*/  UISETP.NE.AND UP3, UPT, UR23, URZ, UPT ;  /* 0x0000003f1700728c */ /* 0x000fe2000bf65270 */
[C---:B------:R-:W-:Y:S02]  /*3e30*/  ISETP.GT.AND P0, PT, R25.reuse, 0x21, P0 ;  /* 0x000000211900780c */ /* 0x040fe40000704270 */
[C---:B------:R-:W-:Y:S02]  /*3e40*/  ISETP.LT.OR P5, PT, R26.reuse, 0x19, P5 ;  /* 0x000000191a00780c */ /* 0x040fe40002fa1670 */
[C---:B------:R-:W-:Y:S02]  /*3e50*/  ISETP.GT.AND P2, PT, R25.reuse, 0x19, P2 ;  /* 0x000000191900780c */ /* 0x040fe40001744270 */
[----:B------:R-:W-:Y:S02]  /*3e60*/  ISETP.GT.AND P1, PT, R25, 0x20, P1 ;  /* 0x000000201900780c */ /* 0x000fe40000f24270 */
[----:B------:R-:W-:-:S02]  /*3e70*/  ISETP.LT.OR P0, PT, R26, 0x22, P0 ;  /* 0x000000221a00780c */ /* 0x000fc40000701670 */
[----:B------:R-:W-:Y:S02]  /*3e80*/  FSEL R118, R118, -INF , !P5 ;  /* 0xff80000076767808 */ /* 0x000fe40006800000 */
[C---:B------:R-:W-:Y:S02]  /*3e90*/  ISETP.LT.OR P2, PT, R26.reuse, 0x1a, P2 ;  /* 0x0000001a1a00780c */ /* 0x040fe40001741670 */
[----:B------:R-:W-:Y:S01]  /*3ea0*/  PLOP3.LUT P5, PT, PT, PT, UP4, 0x40, 0x0 ;  /* 0x000000000000781c */ /* 0x000fe20003fae848 */
[----:B------:R-:W-:Y:S01]  /*3eb0*/  UISETP.NE.AND UP4, UPT, UR19, URZ, UPT ;  /* 0x0000003f1300728c */ /* 0x000fe2000bf85270 */
[----:B------:R-:W-:Y:S02]  /*3ec0*/  ISETP.LT.OR P1, PT, R26, 0x21, P1 ;  /* 0x000000211a00780c */ /* 0x000fe40000f21670 */
[----:B------:R-:W-:Y:S02]  /*3ed0*/  FSEL R48, R115, -INF , !P0 ;  /* 0xff80000073307808 */ /* 0x000fe40004000000 */
[----:B------:R-:W-:-:S02]  /*3ee0*/  FSEL R7, R119, -INF , !P2 ;  /* 0xff80000077077808 */ /* 0x000fc40005000000 */
[----:B------:R-:W-:Y:S01]  /*3ef0*/  PLOP3.LUT P0, PT, PT, PT, UP6, 0x40, 0x0 ;  /* 0x000000000000781c */ /* 0x000fe20003f0e868 */
[----:B------:R-:W-:Y:S01]  /*3f00*/  UISETP.NE.AND UP6, UPT, UR41, URZ, UPT ;  /* 0x0000003f2900728c */ /* 0x000fe2000bfc5270 */
[C---:B------:R-:W-:Y:S02]  /*3f10*/  ISETP.GT.AND P5, PT, R25.reuse, 0x28, P5 ;  /* 0x000000281900780c */ /* 0x040fe40002fa4270 */
[----:B------:R-:W-:Y:S01]  /*3f20*/  PLOP3.LUT P2, PT, PT, PT, UP3, 0x40, 0x0 ;  /* 0x000000000000781c */ /* 0x000fe20003f4e838 */
[----:B------:R-:W-:Y:S01]  /*3f30*/  UISETP.NE.AND UP3, UPT, UR18, URZ, UPT ;  /* 0x0000003f1200728c */ /* 0x000fe2000bf65270 */
[----:B------:R-:W-:Y:S01]  /*3f40*/  FSEL R49, R114, -INF , !P1 ;  /* 0xff80000072317808 */ /* 0x000fe20004800000 */
[----:B------:R-:W-:Y:S01]  /*3f50*/  UP2UR UR41, UPR, URZ, 0x40 ;  /* 0x000000403f297883 */ /* 0x000fe20008000000 */
[----:B------:R-:W-:Y:S01]  /*3f60*/  PLOP3.LUT P1, PT, PT, PT, UP0, 0x40, 0x0 ;  /* 0x000000000000781c */ /* 0x000fe20003f2e808 */
[----:B------:R-:W-:Y:S01]  /*3f70*/  UISETP.NE.AND UP0, UPT, UR42, URZ, UPT ;  /* 0x0000003f2a00728c */ /* 0x000fe2000bf05270 */
[----:B------:R-:W-:-:S02]  /*3f80*/  ISETP.GT.AND P0, PT, R25, 0x31, P0 ;  /* 0x000000311900780c */ /* 0x000fc40000704270 */
[C---:B------:R-:W-:Y:S02]  /*3f90*/  ISETP.LT.OR P5, PT, R26.reuse, 0x29, P5 ;  /* 0x000000291a00780c */ /* 0x040fe40002fa1670 */
[C---:B------:R-:W-:Y:S02]  /*3fa0*/  ISETP.GT.AND P2, PT, R25.reuse, 0x29, P2 ;  /* 0x000000291900780c */ /* 0x040fe40001744270 */
[----:B------:R-:W-:Y:S02]  /*3fb0*/  ISETP.GT.AND P1, PT, R25, 0x30, P1 ;  /* 0x000000301900780c */ /* 0x000fe40000f24270 */
[----:B------:R-:W-:Y:S02]  /*3fc0*/  ISETP.LT.OR P0, PT, R26, 0x32, P0 ;  /* 0x000000321a00780c */ /* 0x000fe40000701670 */
[----:B------:R-:W-:Y:S02]  /*3fd0*/  FSEL R96, R110, -INF , !P5 ;  /* 0xff8000006e607808 */ /* 0x000fe40006800000 */
[----:B------:R-:W-:-:S02]  /*3fe0*/  ISETP.LT.OR P2, PT, R26, 0x2a, P2 ;  /* 0x0000002a1a00780c */ /* 0x000fc40001741670 */
[----:B------:R-:W-:Y:S01]  /*3ff0*/  PLOP3.LUT P6, PT, PT, PT, UP5, 0x40, 0x0 ;  /* 0x000000000000781c */ /* 0x000fe20003fce858 */
[----:B------:R-:W-:Y:S01]  /*4000*/  UISETP.NE.AND UP5, UPT, UR40, URZ, UPT ;  /* 0x0000003f2800728c */ /* 0x000fe2000bfa5270 */
[----:B------:R-:W-:Y:S01]  /*4010*/  PLOP3.LUT P5, PT, PT, PT, UP4, 0x40, 0x0 ;  /* 0x000000000000781c */ /* 0x000fe20003fae848 */
[----:B------:R-:W-:Y:S01]  /*4020*/  UISETP.NE.AND UP4, UPT, UR39, URZ, UPT ;  /* 0x0000003f2700728c */ /* 0x000fe2000bf85270 */
[----:B------:R-:W-:Y:S01]  /*4030*/  ISETP.LT.OR P1, PT, R26, 0x31, P1 ;  /* 0x000000311a00780c */ /* 0x000fe20000f21670 */
[----:B------:R-:W-:Y:S01]  /*4040*/  UP2UR UR39, UPR, URZ, 0x4 ;  /* 0x000000043f277883 */ /* 0x000fe20008000000 */
[----:B------:R-:W-:Y:S01]  /*4050*/  FSEL R170, R107, -INF , !P0 ;  /* 0xff8000006baa7808 */ /* 0x000fe20004000000 */
[----:B------:R-:W-:Y:S01]  /*4060*/  UP2UR UR42, UPR, URZ, 0x20 ;  /* 0x000000203f2a7883 */ /* 0x000fe20008000000 */
[----:B------:R-:W-:Y:S01]  /*4070*/  FSEL R47, R111, -INF , !P2 ;  /* 0xff8000006f2f7808 */ /* 0x000fe20005000000 */
[----:B------:R-:W-:Y:S01]  /*4080*/  UP2UR UR43, UPR, URZ, 0x10 ;  /* 0x000000103f2b7883 */ /* 0x000fe20008000000 */
[----:B------:R-:W-:Y:S01]  /*4090*/  PLOP3.LUT P0, PT, PT, PT, UP2, 0x40, 0x0 ;  /* 0x000000000000781c */ /* 0x000fe20003f0e828 */
[----:B------:R-:W-:Y:S01]  /*40a0*/  UISETP.NE.AND UP2, UPT, UR27, URZ, UPT ;  /* 0x0000003f1b00728c */ /* 0x000fe2000bf45270 */
[C---:B------:R-:W-:Y:S01]  /*40b0*/  ISETP.GT.AND P6, PT, R25.reuse, 0x38, P6 ;  /* 0x000000381900780c */ /* 0x040fe200037c4270 */
[----:B------:R-:W-:Y:S01]  /*40c0*/  UP2UR UR40, UPR, URZ, 0x2 ;  /* 0x000000023f287883 */ /* 0x000fe20008000000 */
[C---:B------:R-:W-:Y:S01]  /*40d0*/  ISETP.GT.AND P5, PT, R25.reuse, 0x39, P5 ;  /* 0x000000391900780c */ /* 0x040fe20002fa4270 */
[----:B------:R-:W-:Y:S01]  /*40e0*/  UP2UR UR45, UPR, URZ, 0x4 ;  /* 0x000000043f2d7883 */ /* 0x000fe20008000000 */
[----:B------:R-:W-:Y:S01]  /*40f0*/  PLOP3.LUT P2, PT, PT, PT, UP3, 0x40, 0x0 ;  /* 0x000000000000781c */ /* 0x000fe20003f4e838 */
[----:B------:R-:W-:Y:S01]  /*4100*/  UISETP.NE.AND UP3, UPT, UR38, URZ, UPT ;  /* 0x0000003f2600728c */ /* 0x000fe2000bf65270 */
[----:B------:R-:W-:Y:S01]  /*4110*/  FSEL R187, R106, -INF , !P1 ;  /* 0xff8000006abb7808 */ /* 0x000fe20004800000 */
[----:B------:R-:W-:Y:S01]  /*4120*/  UP2UR UR38, UPR, URZ, 0x1 ;  /* 0x000000013f267883 */ /* 0x000fe20008000000 */
[----:B------:R-:W-:Y:S01]  /*4130*/  PLOP3.LUT P1, PT, PT, PT, UP0, 0x40, 0x0 ;  /* 0x000000000000781c */ /* 0x000fe20003f2e808 */
[----:B------:R-:W-:Y:S01]  /*4140*/  UISETP.NE.AND UP0, UPT, UR34, URZ, UPT ;  /* 0x0000003f2200728c */ /* 0x000fe2000bf05270 */
[C---:B------:R-:W-:Y:S01]  /*4150*/  ISETP.LT.OR P6, PT, R26.reuse, 0x39, P6 ;  /* 0x000000391a00780c */ /* 0x040fe200037c1670 */
[----:B------:R-:W-:Y:S01]  /*4160*/  UISETP.NE.AND UP2, UPT, UR33, URZ, UPT ;  /* 0x0000003f2100728c */ /* 0x000fe2000bf45270 */
[----:B------:R-:W-:Y:S01]  /*4170*/  ISETP.LT.OR P5, PT, R26, 0x3a, P5 ;  /* 0x0000003a1a00780c */ /* 0x000fe20002fa1670 */
[----:B------:R-:W-:Y:S01]  /*4180*/  UP2UR UR44, UPR, URZ, 0x8 ;  /* 0x000000083f2c7883 */ /* 0x000fe20008000000 */
[----:B------:R-:W-:-:S02]  /*4190*/  ISETP.GT.AND P0, PT, R25, 0x48, P0 ;  /* 0x000000481900780c */ /* 0x000fc40000704270 */
[C---:B------:R-:W-:Y:S02]  /*41a0*/  ISETP.GT.AND P2, PT, R25.reuse, 0x40, P2 ;  /* 0x000000401900780c */ /* 0x040fe40001744270 */
[----:B------:R-:W-:Y:S02]  /*41b0*/  ISETP.GT.AND P1, PT, R25, 0x41, P1 ;  /* 0x000000411900780c */ /* 0x000fe40000f24270 */
[----:B------:R-:W-:Y:S02]  /*41c0*/  FSEL R171, R102, -INF , !P6 ;  /* 0xff80000066ab7808 */ /* 0x000fe40007000000 */
[----:B------:R-:W-:Y:S02]  /*41d0*/  FSEL R172, R103, -INF , !P5 ;  /* 0xff80000067ac7808 */ /* 0x000fe40006800000 */
[C---:B------:R-:W-:Y:S02]  /*41e0*/  ISETP.LT.OR P0, PT, R26.reuse, 0x49, P0 ;  /* 0x000000491a00780c */ /* 0x040fe40000701670 */
[----:B------:R-:W-:-:S02]  /*41f0*/  ISETP.LT.OR P2, PT, R26, 0x41, P2 ;  /* 0x000000411a00780c */ /* 0x000fc40001741670 */
[----:B------:R-:W-:Y:S01]  /*4200*/  PLOP3.LUT P6, PT, PT, PT, UP1, 0x40, 0x0 ;  /* 0x000000000000781c */ /* 0x000fe20003fce818 */
[----:B------:R-:W-:Y:S01]  /*4210*/  UISETP.NE.AND UP1, UPT, UR28, URZ, UPT ;  /* 0x0000003f1c00728c */ /* 0x000fe2000bf25270 */
[----:B------:R-:W-:Y:S01]  /*4220*/  PLOP3.LUT P5, PT, PT, PT, UP6, 0x40, 0x0 ;  /* 0x000000000000781c */ /* 0x000fe20003fae868 */
[----:B------:R-:W-:Y:S01]  /*4230*/  UISETP.NE.AND UP6, UPT, UR29, URZ, UPT ;  /* 0x0000003f1d00728c */ /* 0x000fe2000bfc5270 */
[----:B------:R-:W-:Y:S02]  /*4240*/  ISETP.LT.OR P1, PT, R26, 0x42, P1 ;  /* 0x000000421a00780c */ /* 0x000fe40000f21670 */
[----:B------:R-:W-:Y:S02]  /*4250*/  FSEL R206, R94, -INF , !P0 ;  /* 0xff8000005ece7808 */ /* 0x000fe40004000000 */
[----:B------:R-:W-:Y:S02]  /*4260*/  FSEL R211, R98, -INF , !P2 ;  /* 0xff80000062d37808 */ /* 0x000fe40005000000 */
[----:B------:R-:W-:Y:S01]  /*4270*/  PLOP3.LUT P0, PT, PT, PT, UP3, 0x40, 0x0 ;  /* 0x000000000000781c */ /* 0x000fe20003f0e838 */
[----:B------:R-:W-:Y:S01]  /*4280*/  UISETP.NE.AND UP3, UPT, UR32, URZ, UPT ;  /* 0x0000003f2000728c */ /* 0x000fe2000bf65270 */
[----:B------:R-:W-:-:S02]  /*4290*/  ISETP.GT.AND P6, PT, R25, 0x49, P6 ;  /* 0x000000491900780c */ /* 0x000fc400037c4270 */
[----:B------:R-:W-:Y:S02]  /*42a0*/  ISETP.GT.AND P5, PT, R25, 0x50, P5 ;  /* 0x000000501900780c */ /* 0x000fe40002fa4270 */
[----:B------:R-:W-:Y:S01]  /*42b0*/  PLOP3.LUT P2, PT, PT, PT, UP5, 0x40, 0x0 ;  /* 0x000000000000781c */ /* 0x000fe20003f4e858 */
[----:B------:R-:W-:Y:S01]  /*42c0*/  UISETP.NE.AND UP5, UPT, UR30, URZ, UPT ;  /* 0x0000003f1e00728c */ /* 0x000fe2000bfa5270 */
[----:B------:R-:W-:Y:S02]  /*42d0*/  FSEL R155, R99, -INF , !P1 ;  /* 0xff800000639b7808 */ /* 0x000fe40004800000 */
[----:B------:R-:W-:Y:S01]  /*42e0*/  PLOP3.LUT P1, PT, PT, PT, UP4, 0x40, 0x0 ;  /* 0x000000000000781c */ /* 0x000fe20003f2e848 */
[----:B------:R-:W-:Y:S01]  /*42f0*/  UISETP.NE.AND UP4, UPT, UR31, URZ, UPT ;  /* 0x0000003f1f00728c */ /* 0x000fe2000bf85270 */
[----:B------:R-:W-:Y:S02]  /*4300*/  ISETP.GT.AND P0, PT, R25, 0x59, P0 ;  /* 0x000000591900780c */ /* 0x000fe40000704270 */
[----:B------:R-:W-:-:S02]  /*4310*/  ISETP.LT.OR P6, PT, R26, 0x4a, P6 ;  /* 0x0000004a1a00780c */ /* 0x000fc400037c1670 */
[C---:B------:R-:W-:Y:S02]  /*4320*/  ISETP.LT.OR P5, PT, R26.reuse, 0x51, P5 ;  /* 0x000000511a00780c */ /* 0x040fe40002fa1670 */
[C---:B------:R-:W-:Y:S02]  /*4330*/  ISETP.GT.AND P2, PT, R25.reuse, 0x51, P2 ;  /* 0x000000511900780c */ /* 0x040fe40001744270 */
[----:B------:R-:W-:Y:S02]  /*4340*/  ISETP.GT.AND P1, PT, R25, 0x58, P1 ;  /* 0x000000581900780c */ /* 0x000fe40000f24270 */
[----:B------:R-:W-:Y:S02]  /*4350*/  ISETP.LT.OR P0, PT, R26, 0x5a, P0 ;  /* 0x0000005a1a00780c */ /* 0x000fe40000701670 */
[----:B------:R-:W-:Y:S02]  /*4360*/  FSEL R152, R95, -INF , !P6 ;  /* 0xff8000005f987808 */ /* 0x000fe40007000000 */
[----:B------:R-:W-:-:S02]  /*4370*/  FSEL R137, R90, -INF , !P5 ;  /* 0xff8000005a897808 */ /* 0x000fc40006800000 */
[C---:B------:R-:W-:Y:S02]  /*4380*/  ISETP.LT.OR P2, PT, R26.reuse, 0x52, P2 ;  /* 0x000000521a00780c */ /* 0x040fe40001741670 */
[----:B------:R-:W-:Y:S01]  /*4390*/  PLOP3.LUT P6, PT, PT, PT, UP0, 0x40, 0x0 ;  /* 0x000000000000781c */ /* 0x000fe20003fce808 */
[----:B------:R-:W-:Y:S01]  /*43a0*/  UISETP.NE.AND UP0, UPT, UR26, URZ, UPT ;  /* 0x0000003f1a00728c */ /* 0x000fe2000bf05270 */
[----:B------:R-:W-:Y:S01]  /*43b0*/  PLOP3.LUT P5, PT, PT, PT, UP2, 0x40, 0x0 ;  /* 0x000000000000781c */ /* 0x000fe20003fae828 */
[----:B------:R-:W-:Y:S01]  /*43c0*/  UISETP.NE.AND UP2, UPT, UR45, URZ, UPT ;  /* 0x0000003f2d00728c */ /* 0x000fe2000bf45270 */
[----:B------:R-:W-:Y:S02]  /*43d0*/  ISETP.LT.OR P1, PT, R26, 0x59, P1 ;  /* 0x000000591a00780c */ /* 0x000fe40000f21670 */
[----:B------:R-:W-:Y:S02]  /*43e0*/  FSEL R125, R83, -INF , !P0 ;  /* 0xff800000537d7808 */ /* 0x000fe40004000000 */
[----:B------:R-:W-:-:S02]  /*43f0*/  FSEL R134, R91, -INF , !P2 ;  /* 0xff8000005b867808 */ /* 0x000fc40005000000 */
[C---:B------:R-:W-:Y:S02]  /*4400*/  ISETP.GT.AND P6, PT, R3.reuse, RZ, P6 ;  /* 0x000000ff0300720c */ /* 0x040fe400037c4270 */
[----:B------:R-:W-:Y:S02]  /*4410*/  ISETP.GT.AND P5, PT, R3, 0x1, P5 ;  /* 0x000000010300780c */ /* 0x000fe40002fa4270 */
[----:B------:R-:W-:Y:S01]  /*4420*/  PLOP3.LUT P0, PT, PT, PT, UP5, 0x40, 0x0 ;  /* 0x000000000000781c */ /* 0x000fe20003f0e858 */
[----:B------:R-:W-:Y:S01]  /*4430*/  UISETP.NE.AND UP5, UPT, UR22, URZ, UPT ;  /* 0x0000003f1600728c */ /* 0x000fe2000bfa5270 */
[----:B------:R-:W-:Y:S01]  /*4440*/  PLOP3.LUT P2, PT, PT, PT, UP3, 0x40, 0x0 ;  /* 0x000000000000781c */ /* 0x000fe20003f4e838 */
[----:B------:R-:W-:Y:S01]  /*4450*/  UISETP.NE.AND UP3, UPT, UR24, URZ, UPT ;  /* 0x0000003f1800728c */ /* 0x000fe2000bf65270 */
[----:B------:R-:W-:Y:S02]  /*4460*/  FSEL R127, R82, -INF , !P1 ;  /* 0xff800000527f7808 */ /* 0x000fe40004800000 */
[----:B------:R-:W-:Y:S01]  /*4470*/  PLOP3.LUT P1, PT, PT, PT, UP4, 0x40, 0x0 ;  /* 0x000000000000781c */ /* 0x000fe20003f2e848 */
[----:B------:R-:W-:Y:S01]  /*4480*/  UP2UR UR45, UPR, URZ, 0x8 ;  /* 0x000000083f2d7883 */ /* 0x000fe20008000000 */
[C---:B------:R-:W-:Y:S01]  /*4490*/  ISETP.LT.OR P6, PT, R35.reuse, 0x1, P6 ;  /* 0x000000012300780c */ /* 0x040fe200037c1670 */
[----:B------:R-:W-:Y:S01]  /*44a0*/  UISETP.NE.AND UP3, UPT, UR25, URZ, UPT ;  /* 0x0000003f1900728c */ /* 0x000fe2000bf65270 */
[----:B------:R-:W-:Y:S01]  /*44b0*/  ISETP.LT.OR P5, PT, R35, 0x2, P5 ;  /* 0x000000022300780c */ /* 0x000fe20002fa1670 */
[----:B------:R-:W-:Y:S01]  /*44c0*/  UISETP.NE.AND UP4, UPT, UR23, URZ, UPT ;  /* 0x0000003f1700728c */ /* 0x000fe2000bf85270 */
[----:B------:R-:W-:-:S02]  /*44d0*/  ISETP.GT.AND P0, PT, R3, 0x10, P0 ;  /* 0x000000100300780c */ /* 0x000fc40000704270 */
[C---:B------:R-:W-:Y:S02]  /*44e0*/  ISETP.GT.AND P2, PT, R3.reuse, 0x8, P2 ;  /* 0x000000080300780c */ /* 0x040fe40001744270 */
[----:B------:R-:W-:Y:S02]  /*44f0*/  ISETP.GT.AND P1, PT, R3, 0x9, P1 ;  /* 0x000000090300780c */ /* 0x000fe40000f24270 */
[----:B------:R-:W-:Y:S02]  /*4500*/  FSEL R180, R76, -INF , !P6 ;  /* 0xff8000004cb47808 */ /* 0x000fe40007000000 */
[----:B------:R-:W-:Y:S02]  /*4510*/  FSEL R184, R77, -INF , !P5 ;  /* 0xff8000004db87808 */ /* 0x000fe40006800000 */
[C---:B------:R-:W-:Y:S02]  /*4520*/  ISETP.LT.OR P0, PT, R35.reuse, 0x11, P0 ;  /* 0x000000112300780c */ /* 0x040fe40000701670 */
[----:B------:R-:W-:Y:S01]  /*4530*/  PLOP3.LUT P6, PT, PT, PT, UP6, 0x40, 0x0 ;  /* 0x000000000000781c */ /* 0x000fe20003fce868 */
[----:B------:R-:W-:Y:S01]  /*4540*/  UISETP.NE.AND UP6, UPT, UR21, URZ, UPT ;  /* 0x0000003f1500728c */ /* 0x000fe2000bfc5270 */
[----:B------:R-:W-:Y:S01]  /*4550*/  PLOP3.LUT P5, PT, PT, PT, UP1, 0x40, 0x0 ;  /* 0x000000000000781c */ /* 0x000fe20003fae818 */
[----:B------:R-:W-:Y:S01]  /*4560*/  UISETP.NE.AND UP1, UPT, UR20, URZ, UPT ;  /* 0x0000003f1400728c */ /* 0x000fe2000bf25270 */
[----:B------:R-:W-:-:S02]  /*4570*/  ISETP.LT.OR P2, PT, R35, 0x9, P2 ;  /* 0x000000092300780c */ /* 0x000fc40001741670 */
[----:B------:R-:W-:Y:S02]  /*4580*/  ISETP.LT.OR P1, PT, R35, 0xa, P1 ;  /* 0x0000000a2300780c */ /* 0x000fe40000f21670 */
[----:B------:R-:W-:Y:S02]  /*4590*/  FSEL R41, R68, -INF , !P0 ;  /* 0xff80000044297808 */ /* 0x000fe40004000000 */
[C---:B------:R-:W-:Y:S02]  /*45a0*/  ISETP.GT.AND P6, PT, R3.reuse, 0x11, P6 ;  /* 0x000000110300780c */ /* 0x040fe400037c4270 */
[----:B------:R-:W-:Y:S02]  /*45b0*/  ISETP.GT.AND P5, PT, R3, 0x18, P5 ;  /* 0x000000180300780c */ /* 0x000fe40002fa4270 */
[----:B------:R-:W-:Y:S01]  /*45c0*/  PLOP3.LUT P0, PT, PT, PT, UP3, 0x40, 0x0 ;  /* 0x000000000000781c */ /* 0x000fe20003f0e838 */
[----:B------:R-:W-:Y:S01]  /*45d0*/  UISETP.NE.AND UP3, UPT, UR45, URZ, UPT ;  /* 0x0000003f2d00728c */ /* 0x000fe2000bf65270 */
[----:B------:R-:W-:-:S02]  /*45e0*/  FSEL R183, R72, -INF , !P2 ;  /* 0xff80000048b77808 */ /* 0x000fc40005000000 */
[----:B------:R-:W-:Y:S02]  /*45f0*/  FSEL R44, R73, -INF , !P1 ;  /* 0xff800000492c7808 */ /* 0x000fe40004800000 */
[----:B------:R-:W-:Y:S01]  /*4600*/  PLOP3.LUT P2, PT, PT, PT, UP2, 0x40, 0x0 ;  /* 0x000000000000781c */ /* 0x000fe20003f4e828 */
[----:B------:R-:W-:Y:S01]  /*4610*/  UISETP.NE.AND UP2, UPT, UR19, URZ, UPT ;  /* 0x0000003f1300728c */ /* 0x000fe2000bf45270 */
[----:B------:R-:W-:Y:S01]  /*4620*/  PLOP3.LUT P1, PT, PT, PT, UP0, 0x40, 0x0 ;  /* 0x000000000000781c */ /* 0x000fe20003f2e808 */
[----:B------:R-:W-:Y:S01]  /*4630*/  UISETP.NE.AND UP0, UPT, UR18, URZ, UPT ;  /* 0x0000003f1200728c */ /* 0x000fe2000bf05270 */
[C---:B------:R-:W-:Y:S02]  /*4640*/  ISETP.LT.OR P6, PT, R35.reuse, 0x12, P6 ;  /* 0x000000122300780c */ /* 0x040fe400037c1670 */
[----:B------:R-:W-:Y:S02]  /*4650*/  ISETP.LT.OR P5, PT, R35, 0x19, P5 ;  /* 0x000000192300780c */ /* 0x000fe40002fa1670 */
        /* <DEDUP_REMOVED lines=29> */
[----:B------:R-:W-:Y:S01]  /*4830*/  FSEL R240, R17, -INF , !P5 ;  /* 0xff80000011f07808 */ /* 0x000fe20006800000 */
[----:B------:R-:W1:Y:S01]  /*4840*/  SHFL.IDX PT, R16, R33, 0x3, 0x1c1f ;  /* 0x007c1f0021107f89 */ /* 0x000e6200000e0000 */
        /* <DEDUP_REMOVED lines=8> */
[----:B------:R-:W-:Y:S01]  /*48d0*/  PLOP3.LUT P0, PT, PT, PT, UP1, 0x40, 0x0 ;  /* 0x000000000000781c */ /* 0x000fe20003f0e818 */
[----:B------:R-:W-:Y:S01]  /*48e0*/  UISETP.NE.AND UP1, UPT, UR35, URZ, UPT ;  /* 0x0000003f2300728c */ /* 0x000fe2000bf25270 */
[----:B------:R-:W-:Y:S02]  /*48f0*/  FSEL R136, R60, -INF , !P2 ;  /* 0xff8000003c887808 */ /* 0x000fe40005000000 */
[----:B------:R-:W-:Y:S02]  /*4900*/  FSEL R133, R61, -INF , !P1 ;  /* 0xff8000003d857808 */ /* 0x000fe40004800000 */
[----:B------:R-:W-:Y:S01]  /*4910*/  PLOP3.LUT P2, PT, PT, PT, UP0, 0x40, 0x0 ;  /* 0x000000000000781c */ /* 0x000fe20003f4e808 */
[----:B------:R-:W-:Y:S01]  /*4920*/  UISETP.NE.AND UP0, UPT, UR37, URZ, UPT ;  /* 0x0000003f2500728c */ /* 0x000fe2000bf05270 */
[----:B------:R-:W-:Y:S01]  /*4930*/  PLOP3.LUT P1, PT, PT, PT, UP2, 0x40, 0x0 ;  /* 0x000000000000781c */ /* 0x000fe20003f2e828 */
[----:B------:R-:W-:Y:S01]  /*4940*/  UISETP.NE.AND UP2, UPT, UR36, URZ, UPT ;  /* 0x0000003f2400728c */ /* 0x000fe2000bf45270 */
[----:B------:R-:W-:-:S02]  /*4950*/  ISETP.GT.AND P0, PT, R3, 0x49, P0 ;  /* 0x000000490300780c */ /* 0x000fc40000704270 */
[C---:B------:R-:W-:Y:S02]  /*4960*/  ISETP.GT.AND P6, PT, R3.reuse, 0x39, P6 ;  /* 0x000000390300780c */ /* 0x040fe400037c4270 */
        /* <DEDUP_REMOVED lines=8> */
[----:B------:R-:W-:Y:S01]  /*49f0*/  FSEL R174, R9, -INF , !P0 ;  /* 0xff80000009ae7808 */ /* 0x000fe20004000000 */
[----:B-1----:R-:W-:Y:S01]  /*4a00*/  IMAD.IADD R9, R24, 0x1, R16 ;  /* 0x0000000118097824 */ /* 0x002fe200078e0210 */
[----:B------:R-:W-:Y:S02]  /*4a10*/  PLOP3.LUT P0, PT, PT, PT, UP0, 0x40, 0x0 ;  /* 0x000000000000781c */ /* 0x000fe40003f0e808 */
[----:B------:R-:W-:-:S02]  /*4a20*/  FSEL R124, R13, -INF , !P6 ;  /* 0xff8000000d7c7808 */ /* 0x000fc40007000000 */
[----:B------:R-:W-:Y:S02]  /*4a30*/  FSEL R156, R56, -INF , !P5 ;  /* 0xff800000389c7808 */ /* 0x000fe40006800000 */
[----:B------:R-:W-:Y:S02]  /*4a40*/  FSEL R157, R57, -INF , !P2 ;  /* 0xff800000399d7808 */ /* 0x000fe40005000000 */
[----:B------:R-:W-:Y:S01]  /*4a50*/  FSEL R159, R8, -INF , !P1 ;  /* 0xff800000089f7808 */ /* 0x000fe20004800000 */
[----:B------:R-:W-:Y:S01]  /*4a60*/  IMAD.IADD R8, R32, 0x1, R16 ;  /* 0x0000000120087824 */ /* 0x000fe200078e0210 */
[----:B------:R-:W-:Y:S02]  /*4a70*/  PLOP3.LUT P6, PT, PT, PT, UP6, 0x40, 0x0 ;  /* 0x000000000000781c */ /* 0x000fe40003fce868 */
[----:B------:R-:W-:Y:S02]  /*4a80*/  PLOP3.LUT P5, PT, PT, PT, UP5, 0x40, 0x0 ;  /* 0x000000000000781c */ /* 0x000fe40003fae858 */
[----:B------:R-:W-:-:S02]  /*4a90*/  PLOP3.LUT P2, PT, PT, PT, UP4, 0x40, 0x0 ;  /* 0x000000000000781c */ /* 0x000fc40003f4e848 */
[----:B------:R-:W-:Y:S02]  /*4aa0*/  PLOP3.LUT P1, PT, PT, PT, UP3, 0x40, 0x0 ;  /* 0x000000000000781c */ /* 0x000fe40003f2e838 */
[C---:B------:R-:W-:Y:S02]  /*4ab0*/  ISETP.GT.AND P6, PT, R3.reuse, 0x50, P6 ;  /* 0x000000500300780c */ /* 0x040fe400037c4270 */
[C---:B------:R-:W-:Y:S02]  /*4ac0*/  ISETP.GT.AND P5, PT, R3.reuse, 0x51, P5 ;  /* 0x000000510300780c */ /* 0x040fe40002fa4270 */
[C---:B------:R-:W-:Y:S02]  /*4ad0*/  ISETP.GT.AND P2, PT, R3.reuse, 0x58, P2 ;  /* 0x000000580300780c */ /* 0x040fe40001744270 */
[----:B------:R-:W-:Y:S02]  /*4ae0*/  ISETP.GT.AND P1, PT, R3, 0x59, P1 ;  /* 0x000000590300780c */ /* 0x000fe40000f24270 */
        /* <DEDUP_REMOVED lines=22> */
.L_x_165:
[----:B------:R-:W-:-:S04]  /*4c50*/  MOV R3, c[0x0][0x32c] ;  /* 0x0000cb0000037a02 */ /* 0x000fc80000000f00 */
[----:B------:R-:W-:-:S13]  /*4c60*/  ISETP.NE.AND P0, PT, R3, 0x1, PT ;  /* 0x000000010300780c */ /* 0x000fda0003f05270 */
[----:B------:R-:W-:-:S05]  /*4c70*/  @P0 IMAD.HI.U32 R3, R16, c[0x0][0x330], RZ ;  /* 0x0000cc0010030a27 */ /* 0x000fca00078e00ff */
[----:B------:R-:W-:Y:S02]  /*4c80*/  @P0 SHF.R.U32.HI R16, RZ, c[0x0][0x334], R3 ;  /* 0x0000cd00ff100a19 */ /* 0x000fe40000011603 */
.L_x_166:
[----:B------:R-:W-:Y:S05]  /*4c90*/  BSYNC B0 ;  /* 0x0000000000007941 */ /* 0x000fea0003800000 */
.L_x_164:
[----:B------:R-:W-:-:S05]  /*4ca0*/  IMAD R16, R16, c[0x0][0x32c], R2 ;  /* 0x0000cb0010107a24 */ /* 0x000fca00078e0202 */
[----:B------:R-:W-:Y:S02]  /*4cb0*/  IADD3 R2, R16, c[0x0][0x32c], RZ ;  /* 0x0000cb0010027a10 */ /* 0x000fe40007ffe0ff */
[----:B------:R-:W-:Y:S02]  /*4cc0*/  IMNMX R9, R9, R16, !PT ;  /* 0x0000001009097217 */ /* 0x000fe40007800200 */
[----:B------:R-:W-:Y:S02]  /*4cd0*/  IMNMX R8, R8, R2, PT ;  /* 0x0000000208087217 */ /* 0x000fe40003800200 */
.L_x_163:
[----:B------:R-:W-:Y:S01]  /*4ce0*/  FMNMX.FTZ R3, R128, R129, !PT ;  /* 0x0000008180037209 */ /* 0x000fe20007810000 */
[----:B------:R-:W-:Y:S01]  /*4cf0*/  UP2UR UR35, UPR, URZ, 0x40 ;  /* 0x000000403f237883 */ /* 0x000fe20008000000 */
[----:B------:R-:W-:Y:S01]  /*4d00*/  FMNMX.FTZ R2, R130, R131, !PT ;  /* 0x0000008382027209 */ /* 0x000fe20007810000 */
[----:B------:R-:W-:Y:S01]  /*4d10*/  UISETP.NE.AND UP6, UPT, UR34, URZ, UPT ;  /* 0x0000003f2200728c */ /* 0x000fe2000bfc5270 */
        /* <DEDUP_REMOVED lines=25> */
[----:B------:R-:W-:Y:S01]  /*4eb0*/  IMAD.SHL.U32 R225, R5, 0x2, RZ ;  /* 0x0000000205e17824 */ /* 0x000fe200078e00ff */
[----:B------:R-:W-:Y:S01]  /*4ec0*/  FMNMX.FTZ R2, R49, R2, !PT ;  /* 0x0000000231027209 */ /* 0x000fe20007810000 */
[----:B------:R-:W-:Y:S01]  /*4ed0*/  UIADD3 UR6, UR6, -0x2, URZ ;  /* 0xfffffffe06067890 */ /* 0x000fe2000fffe03f */
[----:B------:R-:W-:Y:S01]  /*4ee0*/  FMNMX.FTZ R3, R113, R3, !PT ;  /* 0x0000000371037209 */ /* 0x000fe20007810000 */
[--C-:B------:R-:W-:Y:S01]  /*4ef0*/  IMAD R219, R4, 0x2, R225.reuse ;  /* 0x0000000204db7824 */ /* 0x100fe200078e02e1 */
[----:B------:R-:W-:Y:S01]  /*4f00*/  FMNMX.FTZ R2, R48, R2, !PT ;  /* 0x0000000230027209 */ /* 0x000fe20007810000 */
[----:B------:R-:W-:Y:S01]  /*4f10*/  IMAD R220, R0, 0x2, R225 ;  /* 0x0000000200dc7824 */ /* 0x000fe200078e02e1 */
[----:B------:R-:W-:Y:S01]  /*4f20*/  FMNMX.FTZ R3, R6, R3, !PT ;  /* 0x0000000306037209 */ /* 0x000fe20007810000 */
[----:B------:R-:W-:Y:S01]  /*4f30*/  IMAD R218, R0, 0x2, R219 ;  /* 0x0000000200da7824 */ /* 0x000fe200078e02db */
[----:B------:R-:W-:Y:S01]  /*4f40*/  FMNMX.FTZ R2, R96, R2, !PT ;  /* 0x0000000260027209 */ /* 0x000fe20007810000 */
[----:B------:R-:W-:Y:S01]  /*4f50*/  LDSM.16.MT88.4 R92, [R225+0x900] ;  /* 0x00090000e15c783b */ /* 0x000fe20000004200 */
[----:B------:R-:W-:-:S02]  /*4f60*/  FMNMX.FTZ R3, R46, R3, !PT ;  /* 0x000000032e037209 */ /* 0x000fc40007810000 */
[----:B------:R-:W-:Y:S01]  /*4f70*/  FMNMX.FTZ R2, R47, R2, !PT ;  /* 0x000000022f027209 */ /* 0x000fe20007810000 */
[----:B------:R-:W-:Y:S01]  /*4f80*/  LDSM.16.MT88.4 R36, [R220+0x100] ;  /* 0x00010000dc24783b */ /* 0x000fe20000004200 */
[----:B------:R-:W-:Y:S02]  /*4f90*/  FMNMX.FTZ R3, R45, R3, !PT ;  /* 0x000000032d037209 */ /* 0x000fe40007810000 */
[----:B------:R-:W-:Y:S01]  /*4fa0*/  FMNMX.FTZ R2, R187, R2, !PT ;  /* 0x00000002bb027209 */ /* 0x000fe20007810000 */
[----:B------:R-:W-:Y:S01]  /*4fb0*/  LDSM.16.MT88.4 R88, [R220+0x900] ;  /* 0x00090000dc58783b */ /* 0x000fe20000004200 */
[----:B------:R-:W-:Y:S02]  /*4fc0*/  FMNMX.FTZ R3, R188, R3, !PT ;  /* 0x00000003bc037209 */ /* 0x000fe40007810000 */
[----:B------:R-:W-:Y:S01]  /*4fd0*/  FMNMX.FTZ R2, R170, R2, !PT ;  /* 0x00000002aa027209 */ /* 0x000fe20007810000 */
[----:B------:R-:W-:Y:S01]  /*4fe0*/  LDSM.16.MT88.4 R80, [R219+0x900] ;  /* 0x00090000db50783b */ /* 0x000fe20000004200 */
        /* <DEDUP_REMOVED lines=20> */
[----:B------:R-:W-:Y:S01]  /*5130*/  PLOP3.LUT P5, PT, PT, PT, UP6, 0x40, 0x0 ;  /* 0x000000000000781c */ /* 0x000fe20003fae868 */
[----:B------:R-:W1:Y:S01]  /*5140*/  SHFL.BFLY PT, R13, R3, 0x2, 0x1f ;  /* 0x0c401f00030d7f89 */ /* 0x000e6200000e0000 */
[----:B------:R-:W-:Y:S01]  /*5150*/  PLOP3.LUT P2, PT, PT, PT, UP5, 0x40, 0x0 ;  /* 0x000000000000781c */ /* 0x000fe20003f4e858 */
[----:B------:R-:W-:Y:S01]  /*5160*/  UISETP.NE.AND UP6, UPT, UR35, URZ, UPT ;  /* 0x0000003f2300728c */ /* 0x000fe2000bfc5270 */
[----:B------:R-:W-:Y:S01]  /*5170*/  PLOP3.LUT P1, PT, PT, PT, UP2, 0x40, 0x0 ;  /* 0x000000000000781c */ /* 0x000fe20003f2e828 */
[----:B------:R-:W2:Y:S01]  /*5180*/  SHFL.BFLY PT, R12, R2, 0x2, 0x1f ;  /* 0x0c401f00020c7f89 */ /* 0x000ea200000e0000 */
[----:B------:R-:W-:Y:S01]  /*5190*/  PLOP3.LUT P0, PT, PT, PT, UP1, 0x40, 0x0 ;  /* 0x000000000000781c */ /* 0x000fe20003f0e818 */
[----:B------:R-:W-:Y:S01]  /*51a0*/  UISETP.NE.AND UP2, UPT, UR27, URZ, UPT ;  /* 0x0000003f1b00728c */ /* 0x000fe2000bf45270 */
[----:B------:R-:W-:Y:S01]  /*51b0*/  PLOP3.LUT P6, PT, PT, PT, UP0, 0x40, 0x0 ;  /* 0x000000000000781c */ /* 0x000fe20003fce808 */
[----:B------:R-:W-:Y:S01]  /*51c0*/  UISETP.NE.AND UP1, UPT, UR26, URZ, UPT ;  /* 0x0000003f1a00728c */ /* 0x000fe2000bf25270 */
[C---:B------:R-:W-:Y:S01]  /*51d0*/  ISETP.GT.AND P5, PT, R9.reuse, RZ, P5 ;  /* 0x000000ff0900720c */ /* 0x040fe20002fa4270 */
[----:B------:R-:W-:Y:S01]  /*51e0*/  UISETP.NE.AND UP0, UPT, UR25, URZ, UPT ;  /* 0x0000003f1900728c */ /* 0x000fe2000bf05270 */
[C---:B------:R-:W-:Y:S01]  /*51f0*/  ISETP.GT.AND P2, PT, R9.reuse, 0x1, P2 ;  /* 0x000000010900780c */ /* 0x040fe20001744270 */
[----:B------:R-:W-:Y:S01]  /*5200*/  UISETP.NE.AND UP5, UPT, UR34, URZ, UPT ;  /* 0x0000003f2200728c */ /* 0x000fe2000bfa5270 */
[----:B------:R-:W-:-:S02]  /*5210*/  ISETP.GT.AND P1, PT, R9, 0x8, P1 ;  /* 0x000000080900780c */ /* 0x000fc40000f24270 */
[C---:B------:R-:W-:Y:S02]  /*5220*/  ISETP.GT.AND P0, PT, R9.reuse, 0x9, P0 ;  /* 0x000000090900780c */ /* 0x040fe40000704270 */
[----:B------:R-:W-:Y:S02]  /*5230*/  ISETP.GT.AND P6, PT, R9, 0x10, P6 ;  /* 0x000000100900780c */ /* 0x000fe400037c4270 */
[C---:B------:R-:W-:Y:S02]  /*5240*/  ISETP.LT.OR P5, PT, R8.reuse, 0x1, P5 ;  /* 0x000000010800780c */ /* 0x040fe40002fa1670 */
[C---:B------:R-:W-:Y:S02]  /*5250*/  ISETP.LT.OR P2, PT, R8.reuse, 0x2, P2 ;  /* 0x000000020800780c */ /* 0x040fe40001741670 */
[----:B------:R-:W-:Y:S02]  /*5260*/  ISETP.LT.OR P1, PT, R8, 0x9, P1 ;  /* 0x000000090800780c */ /* 0x000fe40000f21670 */
[----:B-1----:R-:W-:-:S02]  /*5270*/  FMNMX.FTZ R13, R3, R13, !PT ;  /* 0x0000000d030d7209 */ /* 0x002fc40007810000 */
[C---:B------:R-:W-:Y:S02]  /*5280*/  ISETP.LT.OR P0, PT, R8.reuse, 0xa, P0 ;  /* 0x0000000a0800780c */ /* 0x040fe40000701670 */
[----:B------:R-:W-:Y:S01]  /*5290*/  ISETP.LT.OR P6, PT, R8, 0x11, P6 ;  /* 0x000000110800780c */ /* 0x000fe200037c1670 */
[----:B------:R-:W1:Y:S01]  /*52a0*/  SHFL.BFLY PT, R3, R13, 0x1, 0x1f ;  /* 0x0c201f000d037f89 */ /* 0x000e6200000e0000 */
[----:B------:R-:W-:Y:S02]  /*52b0*/  FSEL R43, R78, -INF , !P5 ;  /* 0xff8000004e2b7808 */ /* 0x000fe40006800000 */
[----:B------:R-:W-:Y:S02]  /*52c0*/  FSEL R42, R79, -INF , !P2 ;  /* 0xff8000004f2a7808 */ /* 0x000fe40005000000 */
[----:B------:R-:W-:Y:S01]  /*52d0*/  FSEL R40, R74, -INF , !P1 ;  /* 0xff8000004a287808 */ /* 0x000fe20004800000 */
[----:B------:R-:W-:Y:S01]  /*52e0*/  LDSM.16.MT88.4 R76, [R218+0x900] ;  /* 0x00090000da4c783b */ /* 0x000fe20000004200 */
[----:B------:R-:W-:-:S02]  /*52f0*/  FSEL R35, R75, -INF , !P0 ;  /* 0xff8000004b237808 */ /* 0x000fc40004000000 */
[----:B--2---:R-:W-:Y:S01]  /*5300*/  FMNMX.FTZ R12, R2, R12, !PT ;  /* 0x0000000c020c7209 */ /* 0x004fe20007810000 */
[----:B------:R-:W-:Y:S01]  /*5310*/  LDSM.16.MT88.4 R72, [R218+0x1100] ;  /* 0x00110000da48783b */ /* 0x000fe20000004200 */
        /* <DEDUP_REMOVED lines=8> */
[----:B------:R-:W-:Y:S01]  /*53a0*/  FSEL R33, R70, -INF , !P6 ;  /* 0xff80000046217808 */ /* 0x000fe20007000000 */
        /* <DEDUP_REMOVED lines=11> */
[----:B------:R-:W-:Y:S02]  /*5460*/  ISETP.LT.OR P0, PT, R8, 0x21, P0 ;  /* 0x000000210800780c */ /* 0x000fe40000701670 */
[----:B------:R-:W-:Y:S02]  /*5470*/  FMNMX.FTZ R0, R180, R184, !PT ;  /* 0x000000b8b4007209 */ /* 0x000fe40007810000 */
[----:B------:R-:W-:Y:S02]  /*5480*/  ISETP.LT.OR P6, PT, R8, 0x22, P6 ;  /* 0x000000220800780c */ /* 0x000fe400037c1670 */
[----:B------:R-:W-:Y:S02]  /*5490*/  FSEL R32, R71, -INF , !P5 ;  /* 0xff80000047207808 */ /* 0x000fe40006800000 */
[----:B------:R-:W-:Y:S01]  /*54a0*/  FSEL R27, R22, -INF , !P2 ;  /* 0xff800000161b7808 */ /* 0x000fe20005000000 */
[----:B------:R-:W-:Y:S01]  /*54b0*/  LDSM.16.MT88.4 R68, [R225+0x1900] ;  /* 0x00190000e144783b */ /* 0x000fe20000004200 */
[----:B------:R-:W-:-:S02]  /*54c0*/  FSEL R24, R23, -INF , !P1 ;  /* 0xff80000017187808 */ /* 0x000fc40004800000 */
[----:B------:R-:W-:Y:S01]  /*54d0*/  FSEL R247, R66, -INF , !P0 ;  /* 0xff80000042f77808 */ /* 0x000fe20004000000 */
[----:B------:R-:W-:Y:S01]  /*54e0*/  LDSM.16.MT88.4 R20, [R218+0x100] ;  /* 0x00010000da14783b */ /* 0x000fe20000004200 */
[----:B------:R-:W-:Y:S01]  /*54f0*/  PLOP3.LUT P5, PT, PT, PT, UP3, 0x40, 0x0 ;  /* 0x000000000000781c */ /* 0x000fe20003fae838 */
[----:B------:R-:W-:Y:S01]  /*5500*/  UISETP.NE.AND UP3, UPT, UR19, URZ, UPT ;  /* 0x0000003f1300728c */ /* 0x000fe2000bf65270 */
[----:B------:R-:W-:Y:S01]  /*5510*/  PLOP3.LUT P2, PT, PT, PT, UP2, 0x40, 0x0 ;  /* 0x000000000000781c */ /* 0x000fe20003f4e828 */
[----:B------:R-:W-:Y:S01]  /*5520*/  UISETP.NE.AND UP2, UPT, UR18, URZ, UPT ;  /* 0x0000003f1200728c */ /* 0x000fe2000bf45270 */
[----:B------:R-:W-:Y:S01]  /*5530*/  PLOP3.LUT P1, PT, PT, PT, UP1, 0x40, 0x0 ;  /* 0x000000000000781c */ /* 0x000fe20003f2e818 */
[----:B------:R-:W-:Y:S01]  /*5540*/  UISETP.NE.AND UP1, UPT, UR16, URZ, UPT ;  /* 0x0000003f1000728c */ /* 0x000fe2000bf25270 */
[----:B------:R-:W-:Y:S01]  /*5550*/  PLOP3.LUT P0, PT, PT, PT, UP0, 0x40, 0x0 ;  /* 0x000000000000781c */ /* 0x000fe20003f0e808 */
[----:B------:R-:W-:Y:S01]  /*5560*/  UISETP.NE.AND UP0, UPT, UR17, URZ, UPT ;  /* 0x0000003f1100728c */ /* 0x000fe2000bf05270 */
[----:B------:R-:W-:-:S02]  /*5570*/  FMNMX.FTZ R0, R183, R0, !PT ;  /* 0x00000000b7007209 */ /* 0x000fc40007810000 */
[----:B------:R-:W-:Y:S01]  /*5580*/  FSEL R246, R67, -INF , !P6 ;  /* 0xff80000043f67808 */ /* 0x000fe20007000000 */
[----:B------:R-:W-:Y:S01]  /*5590*/  ULDC.64 UR16, c[0x0][0x2c8] ;  /* 0x0000b20000107ab9 */ /* 0x000fe20000000a00 */
[----:B------:R-:W-:Y:S01]  /*55a0*/  PLOP3.LUT P6, PT, PT, PT, UP4, 0x40, 0x0 ;  /* 0x000000000000781c */ /* 0x000fe20003fce848 */
[----:B------:R-:W-:Y:S01]  /*55b0*/  UISETP.NE.AND UP4, UPT, UR33, URZ, UPT ;  /* 0x0000003f2100728c */ /* 0x000fe2000bf85270 */
[C---:B------:R-:W-:Y:S01]  /*55c0*/  ISETP.GT.AND P5, PT, R9.reuse, 0x28, P5 ;  /* 0x000000280900780c */ /* 0x040fe20002fa4270 */
[----:B------:R-:W-:Y:S01]  /*55d0*/  LDSM.16.MT88.4 R64, [R220+0x1900] ;  /* 0x00190000dc40783b */ /* 0x000fe20000004200 */
[C---:B------:R-:W-:Y:S01]  /*55e0*/  ISETP.GT.AND P2, PT, R9.reuse, 0x29, P2 ;  /* 0x000000290900780c */ /* 0x040fe20001744270 */
[----:B------:R-:W-:Y:S01]  /*55f0*/  UIMAD.WIDE.U32 UR18, UR14, UR16, URZ ;  /* 0x000000100e1272a5 */ /* 0x000fe2000f8e003f */
[C---:B------:R-:W-:Y:S02]  /*5600*/  ISETP.GT.AND P1, PT, R9.reuse, 0x30, P1 ;  /* 0x000000300900780c */ /* 0x040fe40000f24270 */
[----:B------:R-:W-:-:S02]  /*5610*/  ISETP.GT.AND P0, PT, R9, 0x31, P0 ;  /* 0x000000310900780c */ /* 0x000fc40000704270 */
[----:B------:R-:W-:Y:S02]  /*5620*/  FMNMX.FTZ R0, R44, R0, !PT ;  /* 0x000000002c007209 */ /* 0x000fe40007810000 */
[----:B------:R-:W-:Y:S02]  /*5630*/  ISETP.GT.AND P6, PT, R9, 0x38, P6 ;  /* 0x000000380900780c */ /* 0x000fe400037c4270 */
[C---:B------:R-:W-:Y:S02]  /*5640*/  ISETP.LT.OR P5, PT, R8.reuse, 0x29, P5 ;  /* 0x000000290800780c */ /* 0x040fe40002fa1670 */
[C---:B------:R-:W-:Y:S02]  /*5650*/  ISETP.LT.OR P2, PT, R8.reuse, 0x2a, P2 ;  /* 0x0000002a0800780c */ /* 0x040fe40001741670 */
[C---:B------:R-:W-:Y:S02]  /*5660*/  ISETP.LT.OR P1, PT, R8.reuse, 0x31, P1 ;  /* 0x000000310800780c */ /* 0x040fe40000f21670 */
[----:B------:R-:W-:-:S02]  /*5670*/  ISETP.LT.OR P0, PT, R8, 0x32, P0 ;  /* 0x000000320800780c */ /* 0x000fc40000701670 */
[----:B------:R-:W-:Y:S02]  /*5680*/  FMNMX.FTZ R0, R41, R0, !PT ;  /* 0x0000000029007209 */ /* 0x000fe40007810000 */
[----:B-1----:R-:W-:Y:S02]  /*5690*/  FMNMX.FTZ R3, R13, R3, !PT ;  /* 0x000000030d037209 */ /* 0x002fe40007810000 */
[----:B------:R-:W-:Y:S02]  /*56a0*/  ISETP.LT.OR P6, PT, R8, 0x39, P6 ;  /* 0x000000390800780c */ /* 0x000fe400037c1670 */
[----:B------:R-:W-:Y:S01]  /*56b0*/  FSEL R245, R18, -INF , !P5 ;  /* 0xff80000012f57808 */ /* 0x000fe20006800000 */
[----:B------:R-:W-:Y:S01]  /*56c0*/  FMUL.FTZ R239, R3, c[0x0][0x2d0] ;  /* 0x0000b40003ef7a20 */ /* 0x000fe20000410000 */
[----:B------:R-:W-:Y:S02]  /*56d0*/  FSEL R244, R19, -INF , !P2 ;  /* 0xff80000013f47808 */ /* 0x000fe40005000000 */
[----:B------:R-:W-:Y:S01]  /*56e0*/  FSEL R138, R62, -INF , !P1 ;  /* 0xff8000003e8a7808 */ /* 0x000fe20004800000 */
[----:B------:R-:W-:Y:S01]  /*56f0*/  LDSM.16.MT88.4 R16, [R225+0x100] ;  /* 0x00010000e110783b */ /* 0x000fe20000004200 */
[----:B------:R-:W-:-:S02]  /*5700*/  FSEL R204, R63, -INF , !P0 ;  /* 0xff8000003fcc7808 */ /* 0x000fc40004000000 */
[----:B------:R-:W-:Y:S01]  /*5710*/  PLOP3.LUT P5, PT, PT, PT, UP3, 0x40, 0x0 ;  /* 0x000000000000781c */ /* 0x000fe20003fae838 */
[----:B------:R-:W-:Y:S01]  /*5720*/  UISETP.NE.AND UP3, UPT, UR28, URZ, UPT ;  /* 0x0000003f1c00728c */ /* 0x000fe2000bf65270 */
[----:B------:R-:W-:Y:S01]  /*5730*/  PLOP3.LUT P2, PT, PT, PT, UP2, 0x40, 0x0 ;  /* 0x000000000000781c */ /* 0x000fe20003f4e828 */
[----:B------:R-:W-:Y:S01]  /*5740*/  LDSM.16.MT88.4 R60, [R219+0x1900] ;  /* 0x00190000db3c783b */ /* 0x000fe20000004200 */
[----:B------:R-:W-:Y:S01]  /*5750*/  PLOP3.LUT P1, PT, PT, PT, UP0, 0x40, 0x0 ;  /* 0x000000000000781c */ /* 0x000fe20003f2e808 */
[----:B------:R-:W-:Y:S01]  /*5760*/  UISETP.NE.AND UP2, UPT, UR29, URZ, UPT ;  /* 0x0000003f1d00728c */ /* 0x000fe2000bf45270 */
[----:B------:R-:W-:Y:S01]  /*5770*/  PLOP3.LUT P0, PT, PT, PT, UP1, 0x40, 0x0 ;  /* 0x000000000000781c */ /* 0x000fe20003f0e818 */
[----:B------:R-:W-:Y:S01]  /*5780*/  UISETP.NE.AND UP1, UPT, UR15, URZ, UPT ;  /* 0x0000003f0f00728c */ /* 0x000fe2000bf25270 */
[----:B------:R-:W-:Y:S01]  /*5790*/  FMNMX.FTZ R0, R34, R0, !PT ;  /* 0x0000000022007209 */ /* 0x000fe20007810000 */
[----:B------:R-:W-:Y:S01]  /*57a0*/  UISETP.NE.AND UP0, UPT, UR32, URZ, UPT ;  /* 0x0000003f2000728c */ /* 0x000fe2000bf05270 */
[----:B--2---:R-:W-:-:S02]  /*57b0*/  FMNMX.FTZ R2, R12, R2, !PT ;  /* 0x000000020c027209 */ /* 0x004fc40007810000 */
[----:B------:R-:W-:Y:S02]  /*57c0*/  FSEL R203, R14, -INF , !P6 ;  /* 0xff8000000ecb7808 */ /* 0x000fe40007000000 */
[----:B------:R-:W-:Y:S01]  /*57d0*/  FSETP.NEU.FTZ.AND P6, PT, R3, -INF , PT ;  /* 0xff8000000300780b */ /* 0x000fe20003fdd000 */
[----:B------:R-:W-:Y:S01]  /*57e0*/  FMUL.FTZ R207, R2, c[0x0][0x2d0] ;  /* 0x0000b40002cf7a20 */ /* 0x000fe20000410000 */
[C---:B------:R-:W-:Y:S01]  /*57f0*/  ISETP.GT.AND P5, PT, R9.reuse, 0x39, P5 ;  /* 0x000000390900780c */ /* 0x040fe20002fa4270 */
[----:B------:R-:W-:Y:S01]  /*5800*/  @UP2 UMOV UR15, UR19 ;  /* 0x00000013000f2c82 */ /* 0x000fe20008000000 */
[C---:B------:R-:W-:Y:S01]  /*5810*/  ISETP.GT.AND P2, PT, R9.reuse, 0x40, P2 ;  /* 0x000000400900780c */ /* 0x040fe20001744270 */
[----:B------:R-:W-:Y:S01]  /*5820*/  @UP2 USHF.R.U32.HI UR14, URZ, UR17, UR15 ;  /* 0x000000113f0e2299 */ /* 0x000fe2000801160f */
[C---:B------:R-:W-:Y:S02]  /*5830*/  ISETP.GT.AND P1, PT, R9.reuse, 0x41, P1 ;  /* 0x000000410900780c */ /* 0x040fe40000f24270 */
[----:B------:R-:W-:Y:S01]  /*5840*/  ISETP.GT.AND P0, PT, R9, 0x48, P0 ;  /* 0x000000480900780c */ /* 0x000fe20000704270 */
[----:B------:R-:W-:Y:S01]  /*5850*/  UIADD3 UR14, UR13, UR14, URZ ;  /* 0x0000000e0d0e7290 */ /* 0x000fe2000fffe03f */
[----:B------:R-:W-:-:S02]  /*5860*/  FMNMX.FTZ R0, R26, R0, !PT ;  /* 0x000000001a007209 */ /* 0x000fc40007810000 */
[----:B------:R-:W-:Y:S01]  /*5870*/  FSEL R239, R239, RZ, P6 ;  /* 0x000000ffefef7208 */ /* 0x000fe20003000000 */
[----:B------:R-:W-:Y:S01]  /*5880*/  ULDC UR13, c[0x0][0x328] ;  /* 0x0000ca00000d7ab9 */ /* 0x000fe20000000800 */
[----:B------:R-:W-:Y:S01]  /*5890*/  FSETP.NEU.FTZ.AND P6, PT, R2, -INF , PT ;  /* 0xff8000000200780b */ /* 0x000fe20003fdd000 */
[----:B------:R-:W-:Y:S01]  /*58a0*/  UIADD3 UR13, UR14, UR13, URZ ;  /* 0x0000000d0e0d7290 */ /* 0x000fe2000fffe03f */
[C---:B------:R-:W-:Y:S01]  /*58b0*/  ISETP.LT.OR P5, PT, R8.reuse, 0x3a, P5 ;  /* 0x0000003a0800780c */ /* 0x040fe20002fa1670 */
[--C-:B------:R-:W-:Y:S01]  /*58c0*/  FFMA.FTZ R142, R29, c[0x0][0x2d0], -R239.reuse ;  /* 0x0000b4001d8e7a23 */ /* 0x100fe200000108ef */
[----:B------:R-:W-:Y:S01]  /*58d0*/  ISETP.LT.OR P2, PT, R8, 0x41, P2 ;  /* 0x000000410800780c */ /* 0x000fe20001741670 */
[--C-:B------:R-:W-:Y:S01]  /*58e0*/  FFMA.FTZ R108, R28, c[0x0][0x2d0], -R239.reuse ;  /* 0x0000b4001c6c7a23 */ /* 0x100fe200000108ef */
[----:B------:R-:W-:Y:S01]  /*58f0*/  ISETP.LT.OR P1, PT, R8, 0x42, P1 ;  /* 0x000000420800780c */ /* 0x000fe20000f21670 */
[--C-:B------:R-:W-:Y:S01]  /*5900*/  FFMA.FTZ R166, R128, c[0x0][0x2d0], -R239.reuse ;  /* 0x0000b40080a67a23 */ /* 0x100fe200000108ef */
[----:B------:R-:W-:Y:S01]  /*5910*/  ISETP.LT.OR P0, PT, R8, 0x49, P0 ;  /* 0x000000490800780c */ /* 0x000fe20000701670 */
[--C-:B------:R-:W-:Y:S01]  /*5920*/  FFMA.FTZ R143, R129, c[0x0][0x2d0], -R239.reuse ;  /* 0x0000b400818f7a23 */ /* 0x100fe200000108ef */
[----:B------:R-:W-:Y:S01]  /*5930*/  FMNMX.FTZ R0, R25, R0, !PT ;  /* 0x0000000019007209 */ /* 0x000fe20007810000 */
[----:B------:R-:W-:Y:S01]  /*5940*/  MUFU.EX2 R142, R142 ;  /* 0x0000008e008e7308 */ /* 0x000fe20000000800 */
[----:B------:R-:W-:Y:S01]  /*5950*/  FSEL R207, R207, RZ, P6 ;  /* 0x000000ffcfcf7208 */ /* 0x000fe20003000000 */
[--C-:B------:R-:W-:Y:S01]  /*5960*/  FFMA.FTZ R167, R120, c[0x0][0x2d0], -R239.reuse ;  /* 0x0000b40078a77a23 */ /* 0x100fe200000108ef */
[----:B------:R-:W-:Y:S01]  /*5970*/  FSEL R201, R15, -INF , !P5 ;  /* 0xff8000000fc97808 */ /* 0x000fe20006800000 */
[----:B------:R-:W-:Y:S01]  /*5980*/  FFMA.FTZ R111, R121, c[0x0][0x2d0], -R239 ;  /* 0x0000b400796f7a23 */ /* 0x000fe200000108ef */
[----:B------:R-:W-:Y:S01]  /*5990*/  FSEL R177, R58, -INF , !P2 ;  /* 0xff8000003ab17808 */ /* 0x000fe20005000000 */
[--C-:B------:R-:W-:Y:S01]  /*59a0*/  FFMA.FTZ R109, R31, c[0x0][0x2d0], -R207.reuse ;  /* 0x0000b4001f6d7a23 */ /* 0x100fe200000108cf */
[----:B------:R-:W-:Y:S01]  /*59b0*/  FSEL R178, R59, -INF , !P1 ;  /* 0xff8000003bb27808 */ /* 0x000fe20004800000 */
[--C-:B------:R-:W-:Y:S01]  /*59c0*/  FFMA.FTZ R110, R30, c[0x0][0x2d0], -R207.reuse ;  /* 0x0000b4001e6e7a23 */ /* 0x100fe200000108cf */
[----:B------:R-:W-:Y:S01]  /*59d0*/  FSEL R179, R10, -INF , !P0 ;  /* 0xff8000000ab37808 */ /* 0x000fe20004000000 */
[----:B------:R-:W-:Y:S01]  /*59e0*/  LDSM.16.MT88.4 R28, [R219+0x100] ;  /* 0x00010000db1c783b */ /* 0x000fe20000004200 */
[----:B------:R-:W-:Y:S01]  /*59f0*/  FMNMX.FTZ R0, R243, R0, !PT ;  /* 0x00000000f3007209 */ /* 0x000fe20007810000 */
[--C-:B------:R-:W-:Y:S01]  /*5a00*/  FFMA.FTZ R141, R130, c[0x0][0x2d0], -R207.reuse ;  /* 0x0000b400828d7a23 */ /* 0x100fe200000108cf */
[----:B------:R-:W-:Y:S01]  /*5a10*/  PLOP3.LUT P6, PT, PT, PT, UP1, 0x40, 0x0 ;  /* 0x000000000000781c */ /* 0x000fe20003fce818 */
[--C-:B------:R-:W-:Y:S01]  /*5a20*/  FFMA.FTZ R140, R131, c[0x0][0x2d0], -R207.reuse ;  /* 0x0000b400838c7a23 */ /* 0x100fe200000108cf */
[----:B------:R-:W-:Y:S01]  /*5a30*/  PLOP3.LUT P5, PT, PT, PT, UP6, 0x40, 0x0 ;  /* 0x000000000000781c */ /* 0x000fe20003fae868 */
[----:B------:R-:W-:Y:S01]  /*5a40*/  MUFU.EX2 R166, R166 ;  /* 0x000000a600a67308 */ /* 0x000fe20000000800 */
[----:B------:R-:W-:Y:S01]  /*5a50*/  PLOP3.LUT P2, PT, PT, PT, UP5, 0x40, 0x0 ;  /* 0x000000000000781c */ /* 0x000fe20003f4e858 */
[----:B------:R-:W-:Y:S01]  /*5a60*/  FFMA.FTZ R165, R122, c[0x0][0x2d0], -R207 ;  /* 0x0000b4007aa57a23 */ /* 0x000fe200000108cf */
[----:B------:R-:W-:Y:S01]  /*5a70*/  PLOP3.LUT P1, PT, PT, PT, UP4, 0x40, 0x0 ;  /* 0x000000000000781c */ /* 0x000fe20003f2e848 */
[--C-:B------:R-:W-:Y:S01]  /*5a80*/  FFMA.FTZ R120, R116, c[0x0][0x2d0], -R239.reuse ;  /* 0x0000b40074787a23 */ /* 0x100fe200000108ef */
[----:B------:R-:W-:Y:S01]  /*5a90*/  PLOP3.LUT P0, PT, PT, PT, UP3, 0x40, 0x0 ;  /* 0x000000000000781c */ /* 0x000fe20003f0e838 */
[----:B------:R-:W-:Y:S01]  /*5aa0*/  FFMA.FTZ R123, R117, c[0x0][0x2d0], -R239 ;  /* 0x0000b400757b7a23 */ /* 0x000fe200000108ef */
[----:B------:R-:W-:Y:S01]  /*5ab0*/  FMNMX.FTZ R0, R242, R0, !PT ;  /* 0x00000000f2007209 */ /* 0x000fe20007810000 */
[----:B------:R-:W1:Y:S01]  /*5ac0*/  MUFU.EX2 R143, R143 ;  /* 0x0000008f008f7308 */ /* 0x000e620000000800 */
[C---:B------:R-:W-:Y:S01]  /*5ad0*/  ISETP.GT.AND P6, PT, R9.reuse, 0x49, P6 ;  /* 0x000000490900780c */ /* 0x040fe200037c4270 */
[--C-:B------:R-:W-:Y:S01]  /*5ae0*/  FFMA.FTZ R164, R50, c[0x0][0x2d0], -R207.reuse ;  /* 0x0000b40032a47a23 */ /* 0x100fe200000108cf */
[C---:B------:R-:W-:Y:S01]  /*5af0*/  ISETP.GT.AND P5, PT, R9.reuse, 0x50, P5 ;  /* 0x000000500900780c */ /* 0x040fe20002fa4270 */
[--C-:B------:R-:W-:Y:S01]  /*5b00*/  FFMA.FTZ R122, R118, c[0x0][0x2d0], -R207.reuse ;  /* 0x0000b400767a7a23 */ /* 0x100fe200000108cf */
[----:B------:R-:W-:Y:S01]  /*5b10*/  ISETP.GT.AND P2, PT, R9, 0x51, P2 ;  /* 0x000000510900780c */ /* 0x000fe20001744270 */
[----:B------:R-:W-:Y:S01]  /*5b20*/  FFMA.FTZ R121, R7, c[0x0][0x2d0], -R207 ;  /* 0x0000b40007797a23 */ /* 0x000fe200000108cf */
[C---:B------:R-:W-:Y:S01]  /*5b30*/  ISETP.GT.AND P1, PT, R9.reuse, 0x58, P1 ;  /* 0x000000580900780c */ /* 0x040fe20000f24270 */
[----:B------:R-:W2:Y:S01]  /*5b40*/  MUFU.EX2 R108, R108 ;  /* 0x0000006c006c7308 */ /* 0x000ea20000000800 */
[----:B------:R-:W-:Y:S01]  /*5b50*/  ISETP.GT.AND P0, PT, R9, 0x59, P0 ;  /* 0x000000590900780c */ /* 0x000fe20000704270 */
[--C-:B------:R-:W-:Y:S01]  /*5b60*/  FFMA.FTZ R99, R112, c[0x0][0x2d0], -R239.reuse ;  /* 0x0000b40070637a23 */ /* 0x100fe200000108ef */
[----:B------:R-:W-:Y:S01]  /*5b70*/  FMNMX.FTZ R9, R43, R42, !PT ;  /* 0x0000002a2b097209 */ /* 0x000fe20007810000 */
[----:B------:R-:W-:Y:S01]  /*5b80*/  FFMA.FTZ R98, R113, c[0x0][0x2d0], -R239 ;  /* 0x0000b40071627a23 */ /* 0x000fe200000108ef */
[----:B------:R-:W-:Y:S01]  /*5b90*/  FMNMX.FTZ R0, R241, R0, !PT ;  /* 0x00000000f1007209 */ /* 0x000fe20007810000 */
[--C-:B------:R-:W-:Y:S01]  /*5ba0*/  FFMA.FTZ R97, R49, c[0x0][0x2d0], -R207.reuse ;  /* 0x0000b40031617a23 */ /* 0x100fe200000108cf */
[----:B------:R-:W-:Y:S01]  /*5bb0*/  FMNMX.FTZ R9, R40, R9, !PT ;  /* 0x0000000928097209 */ /* 0x000fe20007810000 */
[----:B------:R-:W-:Y:S01]  /*5bc0*/  MUFU.EX2 R141, R141 ;  /* 0x0000008d008d7308 */ /* 0x000fe20000000800 */
[----:B------:R-:W-:Y:S01]  /*5bd0*/  FMNMX.FTZ R0, R240, R0, !PT ;  /* 0x00000000f0007209 */ /* 0x000fe20007810000 */
[----:B------:R-:W-:Y:S01]  /*5be0*/  FFMA.FTZ R85, R48, c[0x0][0x2d0], -R207 ;  /* 0x0000b40030557a23 */ /* 0x000fe200000108cf */
[----:B------:R-:W-:Y:S01]  /*5bf0*/  FMNMX.FTZ R9, R35, R9, !PT ;  /* 0x0000000923097209 */ /* 0x000fe20007810000 */
[----:B------:R-:W-:Y:S01]  /*5c00*/  LDSM.16.MT88.4 R48, [R225+0x1100] ;  /* 0x00110000e130783b */ /* 0x000fe20000004200 */
[----:B------:R-:W-:Y:S01]  /*5c10*/  FMNMX.FTZ R0, R136, R0, !PT ;  /* 0x0000000088007209 */ /* 0x000fe20007810000 */
[--C-:B------:R-:W-:Y:S01]  /*5c20*/  FFMA.FTZ R84, R6, c[0x0][0x2d0], -R239.reuse ;  /* 0x0000b40006547a23 */ /* 0x100fe200000108ef */
[----:B------:R-:W-:Y:S01]  /*5c30*/  FMNMX.FTZ R9, R33, R9, !PT ;  /* 0x0000000921097209 */ /* 0x000fe20007810000 */
[----:B------:R-:W3:Y:S01]  /*5c40*/  MUFU.EX2 R140, R140 ;  /* 0x0000008c008c7308 */ /* 0x000ee20000000800 */
[----:B------:R-:W-:Y:S01]  /*5c50*/  FMNMX.FTZ R0, R133, R0, !PT ;  /* 0x0000000085007209 */ /* 0x000fe20007810000 */
[----:B------:R-:W-:Y:S01]  /*5c60*/  LDSM.16.MT88.4 R12, [R220+0x1100] ;  /* 0x00110000dc0c783b */ /* 0x000fe20000004200 */
        /* <DEDUP_REMOVED lines=13> */
[----:B------:R-:W4:Y:S01]  /*5d40*/  MUFU.EX2 R110, R110 ;  /* 0x0000006e006e7308 */ /* 0x000f220000000800 */
[----:B------:R-:W-:Y:S01]  /*5d50*/  FMNMX.FTZ R0, R157, R0, !PT ;  /* 0x000000009d007209 */ /* 0x000fe20007810000 */
[----:B------:R-:W-:Y:S01]  /*5d60*/  FFMA.FTZ R168, R168, c[0x0][0x2d0], -R239 ;  /* 0x0000b400a8a87a23 */ /* 0x000fe200000108ef */
[----:B------:R-:W-:Y:S01]  /*5d70*/  FMNMX.FTZ R9, R246, R9, !PT ;  /* 0x00000009f6097209 */ /* 0x000fe20007810000 */
[--C-:B------:R-:W-:Y:S01]  /*5d80*/  FFMA.FTZ R170, R170, c[0x0][0x2d0], -R207.reuse ;  /* 0x0000b400aaaa7a23 */ /* 0x100fe200000108cf */
[----:B------:R-:W-:Y:S01]  /*5d90*/  FMNMX.FTZ R0, R159, R0, !PT ;  /* 0x000000009f007209 */ /* 0x000fe20007810000 */
[--C-:B------:R-:W-:Y:S01]  /*5da0*/  FFMA.FTZ R171, R171, c[0x0][0x2d0], -R207.reuse ;  /* 0x0000b400abab7a23 */ /* 0x100fe200000108cf */
[----:B------:R-:W-:Y:S01]  /*5db0*/  FMNMX.FTZ R9, R245, R9, !PT ;  /* 0x00000009f5097209 */ /* 0x000fe20007810000 */
[----:B------:R-:W-:Y:S01]  /*5dc0*/  MUFU.EX2 R167, R167 ;  /* 0x000000a700a77308 */ /* 0x000fe20000000800 */
[----:B------:R-:W-:Y:S01]  /*5dd0*/  FMNMX.FTZ R0, R174, R0, !PT ;  /* 0x00000000ae007209 */ /* 0x000fe20007810000 */
[--C-:B------:R-:W-:Y:S01]  /*5de0*/  FFMA.FTZ R172, R172, c[0x0][0x2d0], -R207.reuse ;  /* 0x0000b400acac7a23 */ /* 0x100fe200000108cf */
[----:B------:R-:W-:Y:S01]  /*5df0*/  FMNMX.FTZ R9, R244, R9, !PT ;  /* 0x00000009f4097209 */ /* 0x000fe20007810000 */
[----:B------:R-:W-:Y:S01]  /*5e00*/  FFMA.FTZ R206, R206, c[0x0][0x2d0], -R207 ;  /* 0x0000b400cece7a23 */ /* 0x000fe200000108cf */
[----:B------:R-:W-:Y:S01]  /*5e10*/  FMNMX.FTZ R0, R175, R0, !PT ;  /* 0x00000000af007209 */ /* 0x000fe20007810000 */
[----:B------:R-:W-:Y:S01]  /*5e20*/  FFMA.FTZ R210, R210, c[0x0][0x2d0], -R239 ;  /* 0x0000b400d2d27a23 */ /* 0x000fe200000108ef */
[----:B------:R-:W-:Y:S01]  /*5e30*/  FMNMX.FTZ R9, R138, R9, !PT ;  /* 0x000000098a097209 */ /* 0x000fe20007810000 */
[----:B------:R-:W5:Y:S01]  /*5e40*/  MUFU.EX2 R111, R111 ;  /* 0x0000006f006f7308 */ /* 0x000f620000000800 */
[----:B------:R-:W-:Y:S01]  /*5e50*/  FMNMX.FTZ R0, R176, R0, !PT ;  /* 0x00000000b0007209 */ /* 0x000fe20007810000 */
[----:B------:R-:W-:Y:S01]  /*5e60*/  UISETP.NE.AND UP1, UPT, UR30, URZ, UPT ;  /* 0x0000003f1e00728c */ /* 0x000fe2000bf25270 */
[----:B------:R-:W-:-:S02]  /*5e70*/  FMNMX.FTZ R9, R204, R9, !PT ;  /* 0x00000009cc097209 */ /* 0x000fc40007810000 */
[----:B------:R-:W-:Y:S02]  /*5e80*/  FMNMX.FTZ R0, R158, R0, !PT ;  /* 0x000000009e007209 */ /* 0x000fe40007810000 */
[----:B------:R-:W-:Y:S01]  /*5e90*/  FMNMX.FTZ R9, R203, R9, !PT ;  /* 0x00000009cb097209 */ /* 0x000fe20007810000 */
[----:B------:R-:W-:Y:S01]  /*5ea0*/  MUFU.EX2 R120, R120 ;  /* 0x0000007800787308 */ /* 0x000fe20000000800 */
[----:B------:R-:W-:Y:S02]  /*5eb0*/  FMNMX.FTZ R0, R173, R0, !PT ;  /* 0x00000000ad007209 */ /* 0x000fe40007810000 */
[----:B------:R-:W-:Y:S02]  /*5ec0*/  FMNMX.FTZ R9, R201, R9, !PT ;  /* 0x00000009c9097209 */ /* 0x000fe40007810000 */
[C---:B------:R-:W-:Y:S01]  /*5ed0*/  ISETP.LT.OR P6, PT, R8.reuse, 0x4a, P6 ;  /* 0x0000004a0800780c */ /* 0x040fe200037c1670 */
[----:B------:R-:W1:Y:S01]  /*5ee0*/  SHFL.BFLY PT, R52, R0, 0x2, 0x1f ;  /* 0x0c401f0000347f89 */ /* 0x000e6200000e0000 */
[----:B------:R-:W-:Y:S01]  /*5ef0*/  FMNMX.FTZ R53, R177, R9, !PT ;  /* 0x00000009b1357209 */ /* 0x000fe20007810000 */
[----:B------:R-:W-:Y:S01]  /*5f00*/  MUFU.EX2 R123, R123 ;  /* 0x0000007b007b7308 */ /* 0x000fe20000000800 */
[----:B------:R-:W-:-:S02]  /*5f10*/  ISETP.LT.OR P5, PT, R8, 0x51, P5 ;  /* 0x000000510800780c */ /* 0x000fc40002fa1670 */
[----:B------:R-:W-:Y:S02]  /*5f20*/  FMNMX.FTZ R53, R178, R53, !PT ;  /* 0x00000035b2357209 */ /* 0x000fe40007810000 */
[----:B------:R-:W-:Y:S02]  /*5f30*/  FSEL R189, R11, -INF , !P6 ;  /* 0xff8000000bbd7808 */ /* 0x000fe40007000000 */
[----:B------:R-:W-:Y:S01]  /*5f40*/  FMNMX.FTZ R53, R179, R53, !PT ;  /* 0x00000035b3357209 */ /* 0x000fe20007810000 */
[----:B------:R-:W-:Y:S01]  /*5f50*/  MUFU.EX2 R165, R165 ;  /* 0x000000a500a57308 */ /* 0x000fe20000000800 */
[----:B------:R-:W-:Y:S02]  /*5f60*/  ISETP.LT.OR P2, PT, R8, 0x52, P2 ;  /* 0x000000520800780c */ /* 0x000fe40001741670 */
[----:B------:R-:W-:Y:S02]  /*5f70*/  FSEL R186, R54, -INF , !P5 ;  /* 0xff80000036ba7808 */ /* 0x000fe40006800000 */
[----:B------:R-:W-:-:S02]  /*5f80*/  FMNMX.FTZ R53, R189, R53, !PT ;  /* 0x00000035bd357209 */ /* 0x000fc40007810000 */
[----:B------:R-:W-:Y:S01]  /*5f90*/  ISETP.LT.OR P1, PT, R8, 0x59, P1 ;  /* 0x000000590800780c */ /* 0x000fe20000f21670 */
[----:B------:R-:W2:Y:S01]  /*5fa0*/  MUFU.EX2 R164, R164 ;  /* 0x000000a400a47308 */ /* 0x000ea20000000800 */
[----:B------:R-:W-:Y:S02]  /*5fb0*/  FSEL R181, R55, -INF , !P2 ;  /* 0xff80000037b57808 */ /* 0x000fe40005000000 */
[----:B------:R-:W-:Y:S02]  /*5fc0*/  FMNMX.FTZ R53, R186, R53, !PT ;  /* 0x00000035ba357209 */ /* 0x000fe40007810000 */
[----:B------:R-:W-:Y:S02]  /*5fd0*/  ISETP.LT.OR P0, PT, R8, 0x5a, P0 ;  /* 0x0000005a0800780c */ /* 0x000fe40000701670 */
[----:B------:R-:W-:Y:S01]  /*5fe0*/  FSEL R182, R86, -INF , !P1 ;  /* 0xff80000056b67808 */ /* 0x000fe20004800000 */
[----:B------:R-:W-:Y:S01]  /*5ff0*/  MUFU.EX2 R122, R122 ;  /* 0x0000007a007a7308 */ /* 0x000fe20000000800 */
[----:B------:R-:W-:Y:S01]  /*6000*/  FMNMX.FTZ R53, R181, R53, !PT ;  /* 0x00000035b5357209 */ /* 0x000fe20007810000 */
[----:B------:R-:W-:Y:S01]  /*6010*/  LDSM.16.MT88.4 R8, [R219+0x1100] ;  /* 0x00110000db08783b */ /* 0x000fe20000004200 */
[----:B-1----:R-:W-:Y:S01]  /*6020*/  FMNMX.FTZ R0, R0, R52, !PT ;  /* 0x0000003400007209 */ /* 0x002fe20007810000 */
[--C-:B------:R-:W-:Y:S01]  /*6030*/  FFMA.FTZ R86, R188, c[0x0][0x2d0], -R239.reuse ;  /* 0x0000b400bc567a23 */ /* 0x100fe200000108ef */
[----:B------:R-:W-:Y:S01]  /*6040*/  FSEL R185, R87, -INF , !P0 ;  /* 0xff80000057b97808 */ /* 0x000fe20004000000 */
[----:B------:R-:W-:Y:S01]  /*6050*/  FFMA.FTZ R87, R169, c[0x0][0x2d0], -R239 ;  /* 0x0000b400a9577a23 */ /* 0x000fe200000108ef */
[----:B------:R-:W-:Y:S01]  /*6060*/  FMNMX.FTZ R52, R182, R53, !PT ;  /* 0x00000035b6347209 */ /* 0x000fe20007810000 */
[----:B------:R-:W1:Y:S01]  /*6070*/  MUFU.EX2 R121, R121 ;  /* 0x0000007900797308 */ /* 0x000e620000000800 */
[----:B------:R-:W1:Y:S01]  /*6080*/  SHFL.BFLY PT, R53, R0, 0x1, 0x1f ;  /* 0x0c201f0000357f89 */ /* 0x000e6200000e0000 */
[----:B------:R-:W-:Y:S01]  /*6090*/  F2FP.BF16.PACK_AB R128, R143, R166 ;  /* 0x000000a68f80723e */ /* 0x000fe200000010ff */
[----:B------:R-:W-:Y:S01]  /*60a0*/  FFMA.FTZ R169, R187, c[0x0][0x2d0], -R207 ;  /* 0x0000b400bba97a23 */ /* 0x000fe200000108cf */
[----:B------:R-:W-:Y:S01]  /*60b0*/  FMNMX.FTZ R52, R185, R52, !PT ;  /* 0x00000034b9347209 */ /* 0x000fe20007810000 */
[----:B------:R-:W-:Y:S01]  /*60c0*/  FADD.FTZ R143, R166, R143 ;  /* 0x0000008fa68f7221 */ /* 0x000fe20000010000 */
[----:B--2---:R-:W-:-:S02]  /*60d0*/  F2FP.BF16.PACK_AB R130, R108, R142 ;  /* 0x0000008e6c82723e */ /* 0x004fc400000010ff */
[----:B---3--:R-:W-:Y:S01]  /*60e0*/  F2FP.BF16.PACK_AB R129, R140, R141 ;  /* 0x0000008d8c81723e */ /* 0x008fe200000010ff */
[----:B------:R-:W2:Y:S01]  /*60f0*/  SHFL.BFLY PT, R54, R52, 0x2, 0x1f ;  /* 0x0c401f0034367f89 */ /* 0x000ea200000e0000 */
[----:B----4-:R-:W-:Y:S01]  /*6100*/  F2FP.BF16.PACK_AB R131, R110, R109 ;  /* 0x0000006d6e83723e */ /* 0x010fe200000010ff */
[----:B------:R-:W-:Y:S01]  /*6110*/  MUFU.EX2 R99, R99 ;  /* 0x0000006300637308 */ /* 0x000fe20000000800 */
[----:B-----5:R-:W-:Y:S02]  /*6120*/  F2FP.BF16.PACK_AB R4, R111, R167 ;  /* 0x000000a76f04723e */ /* 0x020fe400000010ff */
[----:B------:R-:W-:Y:S02]  /*6130*/  F2FP.BF16.PACK_AB R5, R164, R165 ;  /* 0x000000a5a405723e */ /* 0x000fe400000010ff */
[----:B------:R-:W-:Y:S01]  /*6140*/  F2FP.BF16.PACK_AB R6, R123, R120 ;  /* 0x000000787b06723e */ /* 0x000fe200000010ff */
[C---:B------:R-:W-:Y:S01]  /*6150*/  HMMA.16816.F32.BF16 R160, R128.reuse, R16, RZ ;  /* 0x0000001080a0723c */ /* 0x040fe200000418ff */
[----:B-1----:R-:W-:Y:S01]  /*6160*/  F2FP.BF16.PACK_AB R7, R121, R122 ;  /* 0x0000007a7907723e */ /* 0x002fe200000010ff */
[----:B------:R-:W1:Y:S06]  /*6170*/  MUFU.EX2 R98, R98 ;  /* 0x0000006200627308 */ /* 0x000e6c0000000800 */
[----:B------:R-:W-:Y:S01]  /*6180*/  HMMA.16816.F32.BF16 R144, R128, R36, RZ ;  /* 0x000000248090723c */ /* 0x000fe200000418ff */
[----:B------:R-:W-:Y:S01]  /*6190*/  FMNMX.FTZ R0, R0, R53, !PT ;  /* 0x0000003500007209 */ /* 0x000fe20007810000 */
[----:B------:R-:W-:Y:S03]  /*61a0*/  MUFU.EX2 R84, R84 ;  /* 0x0000005400547308 */ /* 0x000fe60000000800 */
[C---:B------:R-:W-:Y:S01]  /*61b0*/  FSETP.NEU.FTZ.AND P0, PT, R0.reuse, -INF , PT ;  /* 0xff8000000000780b */ /* 0x040fe20003f1d000 */
[----:B------:R-:W-:-:S02]  /*61c0*/  FMUL.FTZ R202, R0, c[0x0][0x2d0] ;  /* 0x0000b40000ca7a20 */ /* 0x000fc40000410000 */
[----:B------:R-:W-:Y:S01]  /*61d0*/  HMMA.16816.F32.BF16 R104, R128, R28, RZ ;  /* 0x0000001c8068723c */ /* 0x000fe200000418ff */
[----:B--2---:R-:W-:Y:S01]  /*61e0*/  FMNMX.FTZ R52, R52, R54, !PT ;  /* 0x0000003634347209 */ /* 0x004fe20007810000 */
[----:B------:R-:W-:Y:S01]  /*61f0*/  MUFU.EX2 R46, R46 ;  /* 0x0000002e002e7308 */ /* 0x000fe20000000800 */
[----:B------:R-:W-:-:S03]  /*6200*/  FSEL R202, R202, RZ, P0 ;  /* 0x000000ffcaca7208 */ /* 0x000fc60000000000 */
[----:B------:R-:W2:Y:S02]  /*6210*/  SHFL.BFLY PT, R53, R52, 0x1, 0x1f ;  /* 0x0c201f0034357f89 */ /* 0x000ea400000e0000 */
[C---:B------:R-:W-:Y:S01]  /*6220*/  HMMA.16816.F32.BF16 R116, R128.reuse, R20, RZ ;  /* 0x000000148074723c */ /* 0x040fe200000418ff */
[--C-:B------:R-:W-:Y:S01]  /*6230*/  FFMA.FTZ R188, R44, c[0x0][0x2d0], -R202.reuse ;  /* 0x0000b4002cbc7a23 */ /* 0x100fe200000108ca */
[----:B------:R-:W-:Y:S01]  /*6240*/  MUFU.EX2 R97, R97 ;  /* 0x0000006100617308 */ /* 0x000fe20000000800 */
[--C-:B------:R-:W-:Y:S02]  /*6250*/  FFMA.FTZ R180, R180, c[0x0][0x2d0], -R202.reuse ;  /* 0x0000b400b4b47a23 */ /* 0x100fe400000108ca */
[--C-:B------:R-:W-:Y:S02]  /*6260*/  FFMA.FTZ R184, R184, c[0x0][0x2d0], -R202.reuse ;  /* 0x0000b400b8b87a23 */ /* 0x100fe400000108ca */
[--C-:B------:R-:W-:Y:S01]  /*6270*/  FFMA.FTZ R183, R183, c[0x0][0x2d0], -R202.reuse ;  /* 0x0000b400b7b77a23 */ /* 0x100fe200000108ca */
[----:B------:R-:W-:Y:S01]  /*6280*/  HMMA.16816.F32.BF16 R148, R128, R18, RZ ;  /* 0x000000128094723c */ /* 0x000fe200000418ff */
[--C-:B------:R-:W-:Y:S01]  /*6290*/  FFMA.FTZ R187, R41, c[0x0][0x2d0], -R202.reuse ;  /* 0x0000b40029bb7a23 */ /* 0x100fe200000108ca */
[----:B------:R-:W3:Y:S01]  /*62a0*/  MUFU.EX2 R85, R85 ;  /* 0x0000005500557308 */ /* 0x000ee20000000800 */
[----:B------:R-:W-:-:S02]  /*62b0*/  FFMA.FTZ R190, R34, c[0x0][0x2d0], -R202 ;  /* 0x0000b40022be7a23 */ /* 0x000fc400000108ca */
[--C-:B------:R-:W-:Y:S02]  /*62c0*/  FFMA.FTZ R195, R26, c[0x0][0x2d0], -R202.reuse ;  /* 0x0000b4001ac37a23 */ /* 0x100fe400000108ca */
[----:B------:R-:W-:Y:S01]  /*62d0*/  FFMA.FTZ R196, R25, c[0x0][0x2d0], -R202 ;  /* 0x0000b40019c47a23 */ /* 0x000fe200000108ca */
[----:B------:R-:W-:Y:S02]  /*62e0*/  HMMA.16816.F32.BF16 R100, R128, R38, RZ ;  /* 0x000000268064723c */ /* 0x000fe400000418ff */
[----:B------:R-:W-:Y:S01]  /*62f0*/  MUFU.EX2 R96, R96 ;  /* 0x0000006000607308 */ /* 0x000fe20000000800 */
[----:B--2---:R-:W-:-:S05]  /*6300*/  FMNMX.FTZ R44, R52, R53, !PT ;  /* 0x00000035342c7209 */ /* 0x004fca0007810000 */
[----:B------:R-:W-:Y:S02]  /*6310*/  HMMA.16816.F32.BF16 R112, R128, R30, RZ ;  /* 0x0000001e8070723c */ /* 0x000fe400000418ff */
[----:B------:R-:W2:Y:S01]  /*6320*/  MUFU.EX2 R47, R47 ;  /* 0x0000002f002f7308 */ /* 0x000ea20000000800 */
[C---:B------:R-:W-:Y:S01]  /*6330*/  FMUL.FTZ R205, R44.reuse, c[0x0][0x2d0] ;  /* 0x0000b4002ccd7a20 */ /* 0x040fe20000410000 */
[----:B------:R-:W-:-:S04]  /*6340*/  FSETP.NEU.FTZ.AND P0, PT, R44, -INF , PT ;  /* 0xff8000002c00780b */ /* 0x000fc80003f1d000 */
[----:B------:R-:W-:Y:S01]  /*6350*/  HMMA.16816.F32.BF16 R128, R128, R22, RZ ;  /* 0x000000168080723c */ /* 0x000fe200000418ff */
[----:B------:R-:W-:Y:S01]  /*6360*/  FSEL R205, R205, RZ, P0 ;  /* 0x000000ffcdcd7208 */ /* 0x000fe20000000000 */
[----:B------:R-:W-:Y:S01]  /*6370*/  MUFU.EX2 R45, R45 ;  /* 0x0000002d002d7308 */ /* 0x000fe20000000800 */
[----:B------:R-:W-:-:S03]  /*6380*/  PLOP3.LUT P0, PT, PT, PT, UP0, 0x40, 0x0 ;  /* 0x000000000000781c */ /* 0x000fc60003f0e808 */
[--C-:B------:R-:W-:Y:S02]  /*6390*/  FFMA.FTZ R191, R43, c[0x0][0x2d0], -R205.reuse ;  /* 0x0000b4002bbf7a23 */ /* 0x100fe400000108cd */
[C---:B------:R-:W-:Y:S01]  /*63a0*/  HMMA.16816.F32.BF16 R160, R4.reuse, R92, R160 ;  /* 0x0000005c04a0723c */ /* 0x040fe200000418a0 */
[--C-:B------:R-:W-:Y:S01]  /*63b0*/  FFMA.FTZ R192, R42, c[0x0][0x2d0], -R205.reuse ;  /* 0x0000b4002ac07a23 */ /* 0x100fe200000108cd */
[----:B------:R-:W4:Y:S01]  /*63c0*/  MUFU.EX2 R86, R86 ;  /* 0x0000005600567308 */ /* 0x000f220000000800 */
[--C-:B------:R-:W-:Y:S02]  /*63d0*/  FFMA.FTZ R194, R40, c[0x0][0x2d0], -R205.reuse ;  /* 0x0000b40028c27a23 */ /* 0x100fe400000108cd */
[--C-:B------:R-:W-:Y:S02]  /*63e0*/  FFMA.FTZ R193, R35, c[0x0][0x2d0], -R205.reuse ;  /* 0x0000b40023c17a23 */ /* 0x100fe400000108cd */
[--C-:B------:R-:W-:Y:S01]  /*63f0*/  FFMA.FTZ R198, R33, c[0x0][0x2d0], -R205.reuse ;  /* 0x0000b40021c67a23 */ /* 0x100fe200000108cd */
[----:B------:R-:W-:Y:S01]  /*6400*/  HMMA.16816.F32.BF16 R144, R4, R88, R144 ;  /* 0x000000580490723c */ /* 0x000fe20000041890 */
[--C-:B------:R-:W-:Y:S01]  /*6410*/  FFMA.FTZ R197, R32, c[0x0][0x2d0], -R205.reuse ;  /* 0x0000b40020c57a23 */ /* 0x100fe200000108cd */
[----:B------:R-:W-:Y:S01]  /*6420*/  MUFU.EX2 R168, R168 ;  /* 0x000000a800a87308 */ /* 0x000fe20000000800 */
[----:B------:R-:W-:-:S02]  /*6430*/  FFMA.FTZ R200, R27, c[0x0][0x2d0], -R205 ;  /* 0x0000b4001bc87a23 */ /* 0x000fc400000108cd */
[--C-:B------:R-:W-:Y:S02]  /*6440*/  FFMA.FTZ R199, R24, c[0x0][0x2d0], -R205.reuse ;  /* 0x0000b40018c77a23 */ /* 0x100fe400000108cd */
[--C-:B------:R-:W-:Y:S01]  /*6450*/  FFMA.FTZ R204, R204, c[0x0][0x2d0], -R205.reuse ;  /* 0x0000b400cccc7a23 */ /* 0x100fe200000108cd */
[----:B------:R-:W-:Y:S01]  /*6460*/  HMMA.16816.F32.BF16 R104, R4, R80, R104 ;  /* 0x000000500468723c */ /* 0x000fe20000041868 */
[--C-:B------:R-:W-:Y:S01]  /*6470*/  FFMA.FTZ R203, R203, c[0x0][0x2d0], -R205.reuse ;  /* 0x0000b400cbcb7a23 */ /* 0x100fe200000108cd */
[----:B------:R-:W-:Y:S01]  /*6480*/  MUFU.EX2 R87, R87 ;  /* 0x0000005700577308 */ /* 0x000fe20000000800 */
[--C-:B------:R-:W-:Y:S02]  /*6490*/  FFMA.FTZ R201, R201, c[0x0][0x2d0], -R205.reuse ;  /* 0x0000b400c9c97a23 */ /* 0x100fe400000108cd */
[----:B------:R-:W-:-:S03]  /*64a0*/  FFMA.FTZ R185, R185, c[0x0][0x2d0], -R205 ;  /* 0x0000b400b9b97a23 */ /* 0x000fc600000108cd */
[C---:B------:R-:W-:Y:S02]  /*64b0*/  HMMA.16816.F32.BF16 R116, R4.reuse, R76, R116 ;  /* 0x0000004c0474723c */ /* 0x040fe40000041874 */
[----:B------:R-:W-:Y:S06]  /*64c0*/  MUFU.EX2 R169, R169 ;  /* 0x000000a900a97308 */ /* 0x000fec0000000800 */
[C---:B------:R-:W-:Y:S02]  /*64d0*/  HMMA.16816.F32.BF16 R148, R4.reuse, R94, R148 ;  /* 0x0000005e0494723c */ /* 0x040fe40000041894 */
[----:B------:R-:W5:Y:S06]  /*64e0*/  MUFU.EX2 R170, R170 ;  /* 0x000000aa00aa7308 */ /* 0x000f6c0000000800 */
[C---:B------:R-:W-:Y:S02]  /*64f0*/  HMMA.16816.F32.BF16 R100, R4.reuse, R90, R100 ;  /* 0x0000005a0464723c */ /* 0x040fe40000041864 */
[----:B------:R-:W-:Y:S06]  /*6500*/  MUFU.EX2 R171, R171 ;  /* 0x000000ab00ab7308 */ /* 0x000fec0000000800 */
[C---:B------:R-:W-:Y:S02]  /*6510*/  HMMA.16816.F32.BF16 R112, R4.reuse, R82, R112 ;  /* 0x000000520470723c */ /* 0x040fe40000041870 */
[----:B------:R-:W2:Y:S06]  /*6520*/  MUFU.EX2 R172, R172 ;  /* 0x000000ac00ac7308 */ /* 0x000eac0000000800 */
[----:B------:R-:W-:Y:S02]  /*6530*/  HMMA.16816.F32.BF16 R128, R4, R78, R128 ;  /* 0x0000004e0480723c */ /* 0x000fe40000041880 */
[----:B------:R-:W-:Y:S05]  /*6540*/  MUFU.EX2 R180, R180 ;  /* 0x000000b400b47308 */ /* 0x000fea0000000800 */
[----:B-1----:R-:W-:-:S02]  /*6550*/  F2FP.BF16.PACK_AB R4, R98, R99 ;  /* 0x000000636204723e */ /* 0x002fc400000010ff */
[----:B---3--:R-:W-:Y:S01]  /*6560*/  F2FP.BF16.PACK_AB R5, R85, R97 ;  /* 0x000000615505723e */ /* 0x008fe200000010ff */
[----:B------:R-:W1:Y:S01]  /*6570*/  MUFU.EX2 R184, R184 ;  /* 0x000000b800b87308 */ /* 0x000e620000000800 */
[----:B------:R-:W-:Y:S02]  /*6580*/  F2FP.BF16.PACK_AB R6, R46, R84 ;  /* 0x000000542e06723e */ /* 0x000fe400000010ff */
[----:B--2---:R-:W-:-:S05]  /*6590*/  F2FP.BF16.PACK_AB R7, R47, R96 ;  /* 0x000000602f07723e */ /* 0x004fca00000010ff */
[----:B------:R-:W-:Y:S02]  /*65a0*/  MUFU.EX2 R183, R183 ;  /* 0x000000b700b77308 */ /* 0x000fe40000000800 */
[C---:B------:R-:W-:Y:S06]  /*65b0*/  HMMA.16816.F32.BF16 R160, R4.reuse, R48, R160 ;  /* 0x0000003004a0723c */ /* 0x040fec00000418a0 */
[----:B------:R-:W2:Y:S02]  /*65c0*/  MUFU.EX2 R188, R188 ;  /* 0x000000bc00bc7308 */ /* 0x000ea40000000800 */
[C---:B------:R-:W-:Y:S06]  /*65d0*/  HMMA.16816.F32.BF16 R144, R4.reuse, R12, R144 ;  /* 0x0000000c0490723c */ /* 0x040fec0000041890 */
[----:B------:R-:W-:Y:S02]  /*65e0*/  MUFU.EX2 R191, R191 ;  /* 0x000000bf00bf7308 */ /* 0x000fe40000000800 */
[C---:B------:R-:W-:Y:S06]  /*65f0*/  HMMA.16816.F32.BF16 R104, R4.reuse, R8, R104 ;  /* 0x000000080468723c */ /* 0x040fec0000041868 */
[----:B------:R-:W3:Y:S02]  /*6600*/  MUFU.EX2 R192, R192 ;  /* 0x000000c000c07308 */ /* 0x000ee40000000800 */
[C---:B------:R-:W-:Y:S06]  /*6610*/  HMMA.16816.F32.BF16 R116, R4.reuse, R72, R116 ;  /* 0x000000480474723c */ /* 0x040fec0000041874 */
[----:B------:R-:W-:Y:S02]  /*6620*/  MUFU.EX2 R194, R194 ;  /* 0x000000c200c27308 */ /* 0x000fe40000000800 */
[C---:B------:R-:W-:Y:S06]  /*6630*/  HMMA.16816.F32.BF16 R148, R4.reuse, R50, R148 ;  /* 0x000000320494723c */ /* 0x040fec0000041894 */
[----:B------:R-:W1:Y:S02]  /*6640*/  MUFU.EX2 R193, R193 ;  /* 0x000000c100c17308 */ /* 0x000e640000000800 */
[C---:B------:R-:W-:Y:S06]  /*6650*/  HMMA.16816.F32.BF16 R100, R4.reuse, R14, R100 ;  /* 0x0000000e0464723c */ /* 0x040fec0000041864 */
[----:B------:R-:W1:Y:S02]  /*6660*/  MUFU.EX2 R187, R187 ;  /* 0x000000bb00bb7308 */ /* 0x000e640000000800 */
[C---:B------:R-:W-:Y:S06]  /*6670*/  HMMA.16816.F32.BF16 R112, R4.reuse, R10, R112 ;  /* 0x0000000a0470723c */ /* 0x040fec0000041870 */
[----:B------:R-:W-:Y:S02]  /*6680*/  MUFU.EX2 R190, R190 ;  /* 0x000000be00be7308 */ /* 0x000fe40000000800 */
[----:B------:R-:W-:Y:S06]  /*6690*/  HMMA.16816.F32.BF16 R128, R4, R74, R128 ;  /* 0x0000004a0480723c */ /* 0x000fec0000041880 */
[----:B------:R-:W-:Y:S01]  /*66a0*/  MUFU.EX2 R195, R195 ;  /* 0x000000c300c37308 */ /* 0x000fe20000000800 */
[----:B----4-:R-:W-:-:S02]  /*66b0*/  F2FP.BF16.PACK_AB R4, R86, R45 ;  /* 0x0000002d5604723e */ /* 0x010fc400000010ff */
[----:B-----5:R-:W-:Y:S02]  /*66c0*/  F2FP.BF16.PACK_AB R5, R170, R169 ;  /* 0x000000a9aa05723e */ /* 0x020fe400000010ff */
[----:B------:R-:W-:Y:S02]  /*66d0*/  F2FP.BF16.PACK_AB R6, R87, R168 ;  /* 0x000000a85706723e */ /* 0x000fe400000010ff */
[----:B------:R-:W-:Y:S01]  /*66e0*/  F2FP.BF16.PACK_AB R7, R172, R171 ;  /* 0x000000abac07723e */ /* 0x000fe200000010ff */
[----:B------:R-:W-:Y:S06]  /*66f0*/  MUFU.EX2 R196, R196 ;  /* 0x000000c400c47308 */ /* 0x000fec0000000800 */
[C---:B------:R-:W-:Y:S02]  /*6700*/  HMMA.16816.F32.BF16 R160, R4.reuse, R68, R160 ;  /* 0x0000004404a0723c */ /* 0x040fe400000418a0 */
[----:B------:R-:W4:Y:S06]  /*6710*/  MUFU.EX2 R198, R198 ;  /* 0x000000c600c67308 */ /* 0x000f2c0000000800 */
[C---:B------:R-:W-:Y:S02]  /*6720*/  HMMA.16816.F32.BF16 R148, R4.reuse, R70, R148 ;  /* 0x000000460494723c */ /* 0x040fe40000041894 */
[----:B------:R-:W5:Y:S06]  /*6730*/  MUFU.EX2 R197, R197 ;  /* 0x000000c500c57308 */ /* 0x000f6c0000000800 */
[C---:B------:R-:W-:Y:S02]  /*6740*/  HMMA.16816.F32.BF16 R144, R4.reuse, R64, R144 ;  /* 0x000000400490723c */ /* 0x040fe40000041890 */
[----:B------:R-:W1:Y:S06]  /*6750*/  MUFU.EX2 R200, R200 ;  /* 0x000000c800c87308 */ /* 0x000e6c0000000800 */
[C---:B------:R-:W-:Y:S02]  /*6760*/  HMMA.16816.F32.BF16 R100, R4.reuse, R66, R100 ;  /* 0x000000420464723c */ /* 0x040fe40000041864 */
[----:B------:R-:W1:Y:S06]  /*6770*/  MUFU.EX2 R199, R199 ;  /* 0x000000c700c77308 */ /* 0x000e6c0000000800 */
[C---:B------:R-:W-:Y:S02]  /*6780*/  HMMA.16816.F32.BF16 R104, R4.reuse, R60, R104 ;  /* 0x0000003c0468723c */ /* 0x040fe40000041868 */
[----:B------:R-:W-:Y:S06]  /*6790*/  MUFU.EX2 R206, R206 ;  /* 0x000000ce00ce7308 */ /* 0x000fec0000000800 */
[C---:B------:R-:W-:Y:S02]  /*67a0*/  HMMA.16816.F32.BF16 R112, R4.reuse, R62, R112 ;  /* 0x0000003e0470723c */ /* 0x040fe40000041870 */
[----:B------:R-:W-:Y:S06]  /*67b0*/  MUFU.EX2 R204, R204 ;  /* 0x000000cc00cc7308 */ /* 0x000fec0000000800 */
[C---:B------:R-:W-:Y:S02]  /*67c0*/  HMMA.16816.F32.BF16 R116, R4.reuse, R56, R116 ;  /* 0x000000380474723c */ /* 0x040fe40000041874 */
[----:B------:R-:W-:Y:S06]  /*67d0*/  MUFU.EX2 R203, R203 ;  /* 0x000000cb00cb7308 */ /* 0x000fec0000000800 */
[----:B------:R-:W-:Y:S02]  /*67e0*/  HMMA.16816.F32.BF16 R128, R4, R58, R128 ;  /* 0x0000003a0480723c */ /* 0x000fe40000041880 */
[----:B------:R-:W-:Y:S05]  /*67f0*/  MUFU.EX2 R201, R201 ;  /* 0x000000c900c97308 */ /* 0x000fea0000000800 */
[----:B-1----:R-:W-:Y:S01]  /*6800*/  F2FP.BF16.PACK_AB R4, R184, R180 ;  /* 0x000000b4b804723e */ /* 0x002fe200000010ff */
[----:B------:R-:W-:Y:S01]  /*6810*/  FADD.FTZ R180, R180, R184 ;  /* 0x000000b8b4b47221 */ /* 0x000fe20000010000 */
[----:B--2---:R-:W-:-:S02]  /*6820*/  F2FP.BF16.PACK_AB R6, R188, R183 ;  /* 0x000000b7bc06723e */ /* 0x004fc400000010ff */
[----:B---3--:R-:W-:Y:S01]  /*6830*/  F2FP.BF16.PACK_AB R5, R192, R191 ;  /* 0x000000bfc005723e */ /* 0x008fe200000010ff */
[----:B------:R-:W-:Y:S01]  /*6840*/  FADD.FTZ R191, R191, R192 ;  /* 0x000000c0bfbf7221 */ /* 0x000fe20000010000 */
[----:B------:R-:W-:Y:S01]  /*6850*/  F2FP.BF16.PACK_AB R7, R193, R194 ;  /* 0x000000c2c107723e */ /* 0x000fe200000010ff */
[----:B------:R-:W-:Y:S02]  /*6860*/  FADD.FTZ R180, R183, R180 ;  /* 0x000000b4b7b47221 */ /* 0x000fe40000010000 */
[----:B------:R-:W-:Y:S02]  /*6870*/  FADD.FTZ R191, R194, R191 ;  /* 0x000000bfc2bf7221 */ /* 0x000fe40000010000 */
[----:B------:R-:W-:Y:S02]  /*6880*/  FADD.FTZ R180, R188, R180 ;  /* 0x000000b4bcb47221 */ /* 0x000fe40000010000 */
[----:B------:R-:W-:Y:S01]  /*6890*/  HMMA.16816.F32.BF16 R40, R4, R36, RZ ;  /* 0x000000240428723c */ /* 0x000fe200000418ff */
[----:B------:R-:W-:-:S02]  /*68a0*/  FADD.FTZ R191, R193, R191 ;  /* 0x000000bfc1bf7221 */ /* 0x000fc40000010000 */
[----:B------:R-:W-:Y:S02]  /*68b0*/  FADD.FTZ R180, R187, R180 ;  /* 0x000000b4bbb47221 */ /* 0x000fe40000010000 */
[----:B----4-:R-:W-:Y:S02]  /*68c0*/  FADD.FTZ R191, R198, R191 ;  /* 0x000000bfc6bf7221 */ /* 0x010fe40000010000 */
[----:B------:R-:W-:Y:S01]  /*68d0*/  FADD.FTZ R180, R190, R180 ;  /* 0x000000b4beb47221 */ /* 0x000fe20000010000 */
[----:B------:R-:W-:Y:S01]  /*68e0*/  HMMA.16816.F32.BF16 R36, R4, R38, RZ ;  /* 0x000000260424723c */ /* 0x000fe200000418ff */
[----:B-----5:R-:W-:Y:S02]  /*68f0*/  FADD.FTZ R191, R197, R191 ;  /* 0x000000bfc5bf7221 */ /* 0x020fe40000010000 */
[----:B------:R-:W-:Y:S02]  /*6900*/  FADD.FTZ R180, R195, R180 ;  /* 0x000000b4c3b47221 */ /* 0x000fe40000010000 */
[----:B------:R-:W-:-:S02]  /*6910*/  FADD.FTZ R191, R200, R191 ;  /* 0x000000bfc8bf7221 */ /* 0x000fc40000010000 */
[----:B------:R-:W-:Y:S01]  /*6920*/  FADD.FTZ R180, R196, R180 ;  /* 0x000000b4c4b47221 */ /* 0x000fe20000010000 */
[----:B------:R-:W-:Y:S01]  /*6930*/  HMMA.16816.F32.BF16 R32, R4, R28, RZ ;  /* 0x0000001c0420723c */ /* 0x000fe200000418ff */
[----:B------:R-:W-:-:S07]  /*6940*/  FADD.FTZ R191, R199, R191 ;  /* 0x000000bfc7bf7221 */ /* 0x000fce0000010000 */
[C---:B------:R-:W-:Y:S08]  /*6950*/  HMMA.16816.F32.BF16 R24, R4.reuse, R20, RZ ;  /* 0x000000140418723c */ /* 0x040ff000000418ff */
[C---:B------:R-:W-:Y:S08]  /*6960*/  HMMA.16816.F32.BF16 R52, R4.reuse, R16, RZ ;  /* 0x000000100434723c */ /* 0x040ff000000418ff */
[C---:B------:R-:W-:Y:S08]  /*6970*/  HMMA.16816.F32.BF16 R16, R4.reuse, R18, RZ ;  /* 0x000000120410723c */ /* 0x040ff000000418ff */
[C---:B------:R-:W-:Y:S08]  /*6980*/  HMMA.16816.F32.BF16 R28, R4.reuse, R30, RZ ;  /* 0x0000001e041c723c */ /* 0x040ff000000418ff */
[----:B------:R-:W-:Y:S07]  /*6990*/  HMMA.16816.F32.BF16 R20, R4, R22, RZ ;  /* 0x000000160414723c */ /* 0x000fee00000418ff */
[----:B------:R-:W-:-:S02]  /*69a0*/  F2FP.BF16.PACK_AB R4, R190, R187 ;  /* 0x000000bbbe04723e */ /* 0x000fc400000010ff */
[----:B------:R-:W-:Y:S02]  /*69b0*/  F2FP.BF16.PACK_AB R6, R196, R195 ;  /* 0x000000c3c406723e */ /* 0x000fe400000010ff */
[----:B------:R-:W-:Y:S02]  /*69c0*/  F2FP.BF16.PACK_AB R5, R197, R198 ;  /* 0x000000c6c505723e */ /* 0x000fe400000010ff */
[----:B------:R-:W-:-:S07]  /*69d0*/  F2FP.BF16.PACK_AB R7, R199, R200 ;  /* 0x000000c8c707723e */ /* 0x000fce00000010ff */
[C---:B------:R-:W-:Y:S07]  /*69e0*/  HMMA.16816.F32.BF16 R40, R4.reuse, R88, R40 ;  /* 0x000000580428723c */ /* 0x040fee0000041828 */
[----:B------:R-:W-:Y:S01]  /*69f0*/  FFMA.FTZ R89, R241, c[0x0][0x2d0], -R202 ;  /* 0x0000b400f1597a23 */ /* 0x000fe200000108ca */
[----:B------:R-:W-:Y:S01]  /*6a00*/  HMMA.16816.F32.BF16 R32, R4, R80, R32 ;  /* 0x000000500420723c */ /* 0x000fe20000041820 */
[----:B------:R-:W-:Y:S02]  /*6a10*/  FFMA.FTZ R88, R247, c[0x0][0x2d0], -R205 ;  /* 0x0000b400f7587a23 */ /* 0x000fe400000108cd */
[----:B------:R-:W-:-:S02]  /*6a20*/  FFMA.FTZ R241, R125, c[0x0][0x2d0], -R207 ;  /* 0x0000b4007df17a23 */ /* 0x000fc400000108cf */
[----:B------:R-:W-:Y:S02]  /*6a30*/  MUFU.EX2 R89, R89 ;  /* 0x0000005900597308 */ /* 0x000fe40000000800 */
[--C-:B------:R-:W-:Y:S01]  /*6a40*/  FFMA.FTZ R81, R240, c[0x0][0x2d0], -R202.reuse ;  /* 0x0000b400f0517a23 */ /* 0x100fe200000108ca */
[C---:B------:R-:W-:Y:S01]  /*6a50*/  HMMA.16816.F32.BF16 R24, R4.reuse, R76, R24 ;  /* 0x0000004c0418723c */ /* 0x040fe20000041818 */
[--C-:B------:R-:W-:Y:S02]  /*6a60*/  FFMA.FTZ R80, R246, c[0x0][0x2d0], -R205.reuse ;  /* 0x0000b400f6507a23 */ /* 0x100fe400000108cd */
[----:B------:R-:W-:Y:S02]  /*6a70*/  FFMA.FTZ R240, R133, c[0x0][0x2d0], -R202 ;  /* 0x0000b40085f07a23 */ /* 0x000fe400000108ca */
[----:B------:R-:W-:Y:S02]  /*6a80*/  MUFU.EX2 R81, R81 ;  /* 0x0000005100517308 */ /* 0x000fe40000000800 */
[--C-:B------:R-:W-:Y:S01]  /*6a90*/  FFMA.FTZ R77, R245, c[0x0][0x2d0], -R205.reuse ;  /* 0x0000b400f54d7a23 */ /* 0x100fe200000108cd */
[----:B------:R-:W-:Y:S01]  /*6aa0*/  HMMA.16816.F32.BF16 R36, R4, R90, R36 ;  /* 0x0000005a0424723c */ /* 0x000fe20000041824 */
[----:B------:R-:W-:-:S02]  /*6ab0*/  FFMA.FTZ R76, R244, c[0x0][0x2d0], -R205 ;  /* 0x0000b400f44c7a23 */ /* 0x000fc400000108cd */
[--C-:B------:R-:W-:Y:S02]  /*6ac0*/  FFMA.FTZ R244, R124, c[0x0][0x2d0], -R202.reuse ;  /* 0x0000b4007cf47a23 */ /* 0x100fe400000108ca */
[----:B------:R-:W1:Y:S01]  /*6ad0*/  MUFU.EX2 R88, R88 ;  /* 0x0000005800587308 */ /* 0x000e620000000800 */
[----:B------:R-:W-:Y:S02]  /*6ae0*/  FFMA.FTZ R245, R138, c[0x0][0x2d0], -R205 ;  /* 0x0000b4008af57a23 */ /* 0x000fe400000108cd */
[--C-:B------:R-:W-:Y:S01]  /*6af0*/  FFMA.FTZ R91, R243, c[0x0][0x2d0], -R202.reuse ;  /* 0x0000b400f35b7a23 */ /* 0x100fe200000108ca */
[----:B------:R-:W-:Y:S01]  /*6b00*/  HMMA.16816.F32.BF16 R52, R4, R92, R52 ;  /* 0x0000005c0434723c */ /* 0x000fe20000041834 */
[--C-:B------:R-:W-:Y:S02]  /*6b10*/  FFMA.FTZ R90, R242, c[0x0][0x2d0], -R202.reuse ;  /* 0x0000b400f25a7a23 */ /* 0x100fe400000108ca */
[----:B------:R-:W-:Y:S01]  /*6b20*/  FFMA.FTZ R242, R132, c[0x0][0x2d0], -R239 ;  /* 0x0000b40084f27a23 */ /* 0x000fe200000108ef */
[----:B------:R-:W2:Y:S01]  /*6b30*/  MUFU.EX2 R80, R80 ;  /* 0x0000005000507308 */ /* 0x000ea20000000800 */
[----:B------:R-:W-:-:S02]  /*6b40*/  FFMA.FTZ R243, R126, c[0x0][0x2d0], -R202 ;  /* 0x0000b4007ef37a23 */ /* 0x000fc400000108ca */
[--C-:B------:R-:W-:Y:S01]  /*6b50*/  FFMA.FTZ R92, R153, c[0x0][0x2d0], -R239.reuse ;  /* 0x0000b400995c7a23 */ /* 0x100fe200000108ef */
[----:B------:R-:W-:Y:S01]  /*6b60*/  HMMA.16816.F32.BF16 R16, R4, R94, R16 ;  /* 0x0000005e0410723c */ /* 0x000fe20000041810 */
[----:B------:R-:W-:-:S03]  /*6b70*/  FFMA.FTZ R93, R139, c[0x0][0x2d0], -R239 ;  /* 0x0000b4008b5d7a23 */ /* 0x000fc600000108ef */
[----:B------:R-:W-:Y:S01]  /*6b80*/  MUFU.EX2 R91, R91 ;  /* 0x0000005b005b7308 */ /* 0x000fe20000000800 */
[----:B-1----:R-:W-:Y:S02]  /*6b90*/  FADD.FTZ R191, R88, R191 ;  /* 0x000000bf58bf7221 */ /* 0x002fe40000010000 */
[--C-:B------:R-:W-:Y:S01]  /*6ba0*/  FFMA.FTZ R94, R211, c[0x0][0x2d0], -R207.reuse ;  /* 0x0000b400d35e7a23 */ /* 0x100fe200000108cf */
[C---:B------:R-:W-:Y:S01]  /*6bb0*/  HMMA.16816.F32.BF16 R28, R4.reuse, R82, R28 ;  /* 0x00000052041c723c */ /* 0x040fe2000004181c */
[--C-:B------:R-:W-:Y:S02]  /*6bc0*/  FFMA.FTZ R95, R155, c[0x0][0x2d0], -R207.reuse ;  /* 0x0000b4009b5f7a23 */ /* 0x100fe400000108cf */
[----:B------:R-:W-:Y:S01]  /*6bd0*/  FFMA.FTZ R211, R134, c[0x0][0x2d0], -R207 ;  /* 0x0000b40086d37a23 */ /* 0x000fe200000108cf */
[----:B------:R-:W1:Y:S01]  /*6be0*/  MUFU.EX2 R90, R90 ;  /* 0x0000005a005a7308 */ /* 0x000e620000000800 */
[----:B--2---:R-:W-:Y:S02]  /*6bf0*/  FADD.FTZ R191, R80, R191 ;  /* 0x000000bf50bf7221 */ /* 0x004fe40000010000 */
[--C-:B------:R-:W-:Y:S01]  /*6c00*/  FFMA.FTZ R82, R208, c[0x0][0x2d0], -R239.reuse ;  /* 0x0000b400d0527a23 */ /* 0x100fe200000108ef */
[----:B------:R-:W-:Y:S01]  /*6c10*/  HMMA.16816.F32.BF16 R20, R4, R78, R20 ;  /* 0x0000004e0414723c */ /* 0x000fe20000041814 */
[----:B------:R-:W-:-:S02]  /*6c20*/  FFMA.FTZ R83, R209, c[0x0][0x2d0], -R239 ;  /* 0x0000b400d1537a23 */ /* 0x000fc400000108ef */
[----:B------:R-:W-:Y:S01]  /*6c30*/  FFMA.FTZ R208, R152, c[0x0][0x2d0], -R207 ;  /* 0x0000b40098d07a23 */ /* 0x000fe200000108cf */
[----:B------:R-:W2:Y:S01]  /*6c40*/  MUFU.EX2 R77, R77 ;  /* 0x0000004d004d7308 */ /* 0x000ea20000000800 */
[--C-:B------:R-:W-:Y:S02]  /*6c50*/  FFMA.FTZ R209, R135, c[0x0][0x2d0], -R239.reuse ;  /* 0x0000b40087d17a23 */ /* 0x100fe400000108ef */
[----:B------:R-:W-:Y:S01]  /*6c60*/  F2FP.BF16.PACK_AB R6, R81, R89 ;  /* 0x000000595106723e */ /* 0x000fe200000010ff */
[----:B------:R-:W-:Y:S01]  /*6c70*/  FFMA.FTZ R79, R154, c[0x0][0x2d0], -R239 ;  /* 0x0000b4009a4f7a23 */ /* 0x000fe200000108ef */
[----:B------:R-:W-:Y:S01]  /*6c80*/  F2FP.BF16.PACK_AB R5, R80, R88 ;  /* 0x000000585005723e */ /* 0x000fe200000010ff */
[----:B------:R-:W-:Y:S01]  /*6c90*/  FFMA.FTZ R239, R127, c[0x0][0x2d0], -R207 ;  /* 0x0000b4007fef7a23 */ /* 0x000fe200000108cf */
[----:B------:R-:W-:Y:S01]  /*6ca0*/  LDSM.16.MT88.4 R152, [R225+0x2900] ;  /* 0x00290000e198783b */ /* 0x000fe20000004200 */
[----:B------:R-:W3:Y:S01]  /*6cb0*/  MUFU.EX2 R76, R76 ;  /* 0x0000004c004c7308 */ /* 0x000ee20000000800 */
[C---:B-1----:R-:W-:Y:S01]  /*6cc0*/  F2FP.BF16.PACK_AB R4, R90.reuse, R91 ;  /* 0x0000005b5a04723e */ /* 0x042fe200000010ff */
[----:B------:R-:W-:Y:S01]  /*6cd0*/  FADD.FTZ R180, R91, R180 ;  /* 0x000000b45bb47221 */ /* 0x000fe20000010000 */
[----:B------:R-:W-:Y:S03]  /*6ce0*/  LDSM.16.MT88.4 R132, [R219+0x2900] ;  /* 0x00290000db84783b */ /* 0x000fe60000004200 */
[----:B------:R-:W-:Y:S01]  /*6cf0*/  FADD.FTZ R180, R90, R180 ;  /* 0x000000b45ab47221 */ /* 0x000fe20000010000 */
[----:B------:R-:W-:Y:S01]  /*6d00*/  LDSM.16.MT88.4 R124, [R218+0x2900] ;  /* 0x00290000da7c783b */ /* 0x000fe20000004200 */
[----:B------:R-:W-:Y:S01]  /*6d10*/  MUFU.EX2 R82, R82 ;  /* 0x0000005200527308 */ /* 0x000fe20000000800 */
[----:B--2---:R-:W-:-:S02]  /*6d20*/  FADD.FTZ R191, R77, R191 ;  /* 0x000000bf4dbf7221 */ /* 0x004fc40000010000 */
[----:B------:R-:W-:-:S04]  /*6d30*/  FADD.FTZ R180, R89, R180 ;  /* 0x000000b459b47221 */ /* 0x000fc80000010000 */
[----:B------:R-:W-:Y:S01]  /*6d40*/  FADD.FTZ R180, R81, R180 ;  /* 0x000000b451b47221 */ /* 0x000fe20000010000 */
[C---:B---3--:R-:W-:Y:S01]  /*6d50*/  F2FP.BF16.PACK_AB R7, R76.reuse, R77 ;  /* 0x0000004d4c07723e */ /* 0x048fe200000010ff */
[----:B------:R-:W1:Y:S01]  /*6d60*/  MUFU.EX2 R83, R83 ;  /* 0x0000005300537308 */ /* 0x000e620000000800 */
[----:B------:R-:W-:-:S05]  /*6d70*/  FADD.FTZ R191, R76, R191 ;  /* 0x000000bf4cbf7221 */ /* 0x000fca0000010000 */
[C---:B------:R-:W-:Y:S02]  /*6d80*/  HMMA.16816.F32.BF16 R52, R4.reuse, R48, R52 ;  /* 0x000000300434723c */ /* 0x040fe40000041834 */
[----:B------:R2:W-:Y:S06]  /*6d90*/  MUFU.EX2 R78, R210 ;  /* 0x000000d2004e7308 */ /* 0x0005ec0000000800 */
[C---:B------:R-:W-:Y:S01]  /*6da0*/  HMMA.16816.F32.BF16 R48, R4.reuse, R50, R16 ;  /* 0x000000320430723c */ /* 0x040fe20000041810 */
[----:B------:R-:W3:Y:S01]  /*6db0*/  LDSM.16.MT88.4 R16, [R225+0x2100] ;  /* 0x00210000e110783b */ /* 0x000ee20000004200 */
[----:B------:R-:W-:Y:S06]  /*6dc0*/  MUFU.EX2 R79, R79 ;  /* 0x0000004f004f7308 */ /* 0x000fec0000000800 */
[----:B------:R-:W-:Y:S02]  /*6dd0*/  HMMA.16816.F32.BF16 R40, R4, R12, R40 ;  /* 0x0000000c0428723c */ /* 0x000fe40000041828 */
[----:B------:R-:W-:Y:S01]  /*6de0*/  MUFU.EX2 R94, R94 ;  /* 0x0000005e005e7308 */ /* 0x000fe20000000800 */
[----:B--2---:R-:W-:-:S02]  /*6df0*/  FFMA.FTZ R210, R137, c[0x0][0x2d0], -R207 ;  /* 0x0000b40089d27a23 */ /* 0x004fc400000108cf */
[----:B------:R-:W-:Y:S02]  /*6e00*/  FFMA.FTZ R207, R136, c[0x0][0x2d0], -R202 ;  /* 0x0000b40088cf7a23 */ /* 0x000fe400000108ca */
[----:B------:R-:W-:Y:S01]  /*6e10*/  LDSM.16.MT88.4 R136, [R220+0x2900] ;  /* 0x00290000dc88783b */ /* 0x000fe20000004200 */
[C---:B------:R-:W-:Y:S02]  /*6e20*/  HMMA.16816.F32.BF16 R36, R4.reuse, R14, R36 ;  /* 0x0000000e0424723c */ /* 0x040fe40000041824 */
[----:B------:R-:W2:Y:S01]  /*6e30*/  MUFU.EX2 R95, R95 ;  /* 0x0000005f005f7308 */ /* 0x000ea20000000800 */
[----:B------:R-:W4:Y:S05]  /*6e40*/  LDSM.16.MT88.4 R12, [R220+0x2100] ;  /* 0x00210000dc0c783b */ /* 0x000f2a0000004200 */
[C---:B------:R-:W-:Y:S02]  /*6e50*/  HMMA.16816.F32.BF16 R32, R4.reuse, R8, R32 ;  /* 0x000000080420723c */ /* 0x040fe40000041820 */
[----:B------:R-:W5:Y:S06]  /*6e60*/  MUFU.EX2 R208, R208 ;  /* 0x000000d000d07308 */ /* 0x000f6c0000000800 */
[C---:B------:R-:W-:Y:S01]  /*6e70*/  HMMA.16816.F32.BF16 R28, R4.reuse, R10, R28 ;  /* 0x0000000a041c723c */ /* 0x040fe2000004181c */
[----:B------:R-:W4:Y:S01]  /*6e80*/  LDSM.16.MT88.4 R8, [R219+0x2100] ;  /* 0x00210000db08783b */ /* 0x000f220000004200 */
[----:B------:R-:W-:Y:S06]  /*6e90*/  MUFU.EX2 R92, R92 ;  /* 0x0000005c005c7308 */ /* 0x000fec0000000800 */
[C---:B------:R-:W-:Y:S02]  /*6ea0*/  HMMA.16816.F32.BF16 R24, R4.reuse, R72, R24 ;  /* 0x000000480418723c */ /* 0x040fe40000041818 */
[----:B------:R-:W-:Y:S05]  /*6eb0*/  MUFU.EX2 R93, R93 ;  /* 0x0000005d005d7308 */ /* 0x000fea0000000800 */
[----:B-1----:R-:W-:Y:S01]  /*6ec0*/  F2FP.BF16.PACK_AB R72, R83, R82 ;  /* 0x000000525348723e */ /* 0x002fe200000010ff */
[----:B------:R-:W-:Y:S01]  /*6ed0*/  HMMA.16816.F32.BF16 R20, R4, R74, R20 ;  /* 0x0000004a0414723c */ /* 0x000fe20000041814 */
[----:B------:R-:W1:Y:S01]  /*6ee0*/  LDSM.16.MT88.4 R4, [R218+0x2100] ;  /* 0x00210000da04783b */ /* 0x000e620000004200 */
[----:B--2---:R-:W-:Y:S01]  /*6ef0*/  F2FP.BF16.PACK_AB R73, R95, R94 ;  /* 0x0000005e5f49723e */ /* 0x004fe200000010ff */
[----:B------:R-:W-:Y:S04]  /*6f00*/  MUFU.EX2 R209, R209 ;  /* 0x000000d100d17308 */ /* 0x000fe80000000800 */
[----:B------:R-:W-:-:S02]  /*6f10*/  F2FP.BF16.PACK_AB R74, R79, R78 ;  /* 0x0000004e4f4a723e */ /* 0x000fc400000010ff */
[----:B-----5:R-:W-:Y:S02]  /*6f20*/  F2FP.BF16.PACK_AB R75, R208, R206 ;  /* 0x000000ced04b723e */ /* 0x020fe400000010ff */
[----:B------:R-:W-:Y:S05]  /*6f30*/  MUFU.EX2 R242, R242 ;  /* 0x000000f200f27308 */ /* 0x000fea0000000800 */
[C---:B---3--:R-:W-:Y:S03]  /*6f40*/  HMMA.16816.F32.BF16 R160, R72.reuse, R16, R160 ;  /* 0x0000001048a0723c */ /* 0x048fe600000418a0 */
[----:B------:R-:W-:Y:S05]  /*6f50*/  MUFU.EX2 R210, R210 ;  /* 0x000000d200d27308 */ /* 0x000fea0000000800 */
[C---:B------:R-:W-:Y:S03]  /*6f60*/  HMMA.16816.F32.BF16 R148, R72.reuse, R18, R148 ;  /* 0x000000124894723c */ /* 0x040fe60000041894 */
[----:B------:R-:W-:Y:S05]  /*6f70*/  MUFU.EX2 R211, R211 ;  /* 0x000000d300d37308 */ /* 0x000fea0000000800 */
[C---:B----4-:R-:W-:Y:S03]  /*6f80*/  HMMA.16816.F32.BF16 R144, R72.reuse, R12, R144 ;  /* 0x0000000c4890723c */ /* 0x050fe60000041890 */
[----:B------:R-:W-:Y:S05]  /*6f90*/  MUFU.EX2 R239, R239 ;  /* 0x000000ef00ef7308 */ /* 0x000fea0000000800 */
[C---:B------:R-:W-:Y:S03]  /*6fa0*/  HMMA.16816.F32.BF16 R100, R72.reuse, R14, R100 ;  /* 0x0000000e4864723c */ /* 0x040fe60000041864 */
[----:B------:R-:W-:Y:S05]  /*6fb0*/  MUFU.EX2 R241, R241 ;  /* 0x000000f100f17308 */ /* 0x000fea0000000800 */
[C---:B------:R-:W-:Y:S03]  /*6fc0*/  HMMA.16816.F32.BF16 R104, R72.reuse, R8, R104 ;  /* 0x000000084868723c */ /* 0x040fe60000041868 */
[----:B------:R-:W2:Y:S05]  /*6fd0*/  MUFU.EX2 R207, R207 ;  /* 0x000000cf00cf7308 */ /* 0x000eaa0000000800 */
[C---:B------:R-:W-:Y:S03]  /*6fe0*/  HMMA.16816.F32.BF16 R112, R72.reuse, R10, R112 ;  /* 0x0000000a4870723c */ /* 0x040fe60000041870 */
[----:B------:R-:W3:Y:S05]  /*6ff0*/  MUFU.EX2 R240, R240 ;  /* 0x000000f000f07308 */ /* 0x000eea0000000800 */
[----:B-1----:R-:W-:Y:S03]  /*7000*/  HMMA.16816.F32.BF16 R116, R72, R4, R116 ;  /* 0x000000044874723c */ /* 0x002fe60000041874 */
[----:B------:R-:W1:Y:S01]  /*7010*/  MUFU.EX2 R243, R243 ;  /* 0x000000f300f37308 */ /* 0x000e620000000800 */
[----:B--2---:R-:W-:-:S04]  /*7020*/  FADD.FTZ R180, R207, R180 ;  /* 0x000000b4cfb47221 */ /* 0x004fc80000010000 */
[----:B------:R-:W-:Y:S03]  /*7030*/  HMMA.16816.F32.BF16 R128, R72, R6, R128 ;  /* 0x000000064880723c */ /* 0x000fe60000041880 */
[----:B------:R-:W2:Y:S01]  /*7040*/  MUFU.EX2 R244, R244 ;  /* 0x000000f400f47308 */ /* 0x000ea20000000800 */
[----:B---3--:R-:W-:-:S03]  /*7050*/  FADD.FTZ R180, R240, R180 ;  /* 0x000000b4f0b47221 */ /* 0x008fc60000010000 */
[----:B------:R-:W-:Y:S02]  /*7060*/  F2FP.BF16.PACK_AB R72, R93, R92 ;  /* 0x0000005c5d48723e */ /* 0x000fe400000010ff */
[----:B------:R-:W-:Y:S02]  /*7070*/  F2FP.BF16.PACK_AB R73, R211, R210 ;  /* 0x000000d2d349723e */ /* 0x000fe400000010ff */
[----:B------:R-:W3:Y:S01]  /*7080*/  MUFU.EX2 R245, R245 ;  /* 0x000000f500f57308 */ /* 0x000ee20000000800 */
[----:B------:R-:W-:Y:S01]  /*7090*/  F2FP.BF16.PACK_AB R74, R242, R209 ;  /* 0x000000d1f24a723e */ /* 0x000fe200000010ff */
[----:B-1----:R-:W-:Y:S01]  /*70a0*/  FADD.FTZ R180, R243, R180 ;  /* 0x000000b4f3b47221 */ /* 0x002fe20000010000 */
[----:B------:R-:W-:-:S03]  /*70b0*/  F2FP.BF16.PACK_AB R75, R241, R239 ;  /* 0x000000eff14b723e */ /* 0x000fc600000010ff */
[----:B--2---:R-:W-:-:S04]  /*70c0*/  FADD.FTZ R180, R244, R180 ;  /* 0x000000b4f4b47221 */ /* 0x004fc80000010000 */
[----:B------:R-:W-:Y:S01]  /*70d0*/  HMMA.16816.F32.BF16 R160, R72, R152, R160 ;  /* 0x0000009848a0723c */ /* 0x000fe200000418a0 */
[----:B---3--:R-:W-:-:S07]  /*70e0*/  FADD.FTZ R191, R245, R191 ;  /* 0x000000bff5bf7221 */ /* 0x008fce0000010000 */
[----:B------:R-:W-:Y:S01]  /*70f0*/  HMMA.16816.F32.BF16 R148, R72, R154, R148 ;  /* 0x0000009a4894723c */ /* 0x000fe20000041894 */
[----:B------:R-:W-:-:S04]  /*7100*/  FADD.FTZ R191, R204, R191 ;  /* 0x000000bfccbf7221 */ /* 0x000fc80000010000 */
[----:B------:R-:W-:-:S03]  /*7110*/  FADD.FTZ R191, R203, R191 ;  /* 0x000000bfcbbf7221 */ /* 0x000fc60000010000 */
[----:B------:R-:W-:Y:S01]  /*7120*/  HMMA.16816.F32.BF16 R144, R72, R136, R144 ;  /* 0x000000884890723c */ /* 0x000fe20000041890 */
[----:B------:R-:W-:-:S07]  /*7130*/  FADD.FTZ R191, R201, R191 ;  /* 0x000000bfc9bf7221 */ /* 0x000fce0000010000 */
[C---:B------:R-:W-:Y:S08]  /*7140*/  HMMA.16816.F32.BF16 R100, R72.reuse, R138, R100 ;  /* 0x0000008a4864723c */ /* 0x040ff00000041864 */
[C---:B------:R-:W-:Y:S08]  /*7150*/  HMMA.16816.F32.BF16 R104, R72.reuse, R132, R104 ;  /* 0x000000844868723c */ /* 0x040ff00000041868 */
[C---:B------:R-:W-:Y:S08]  /*7160*/  HMMA.16816.F32.BF16 R112, R72.reuse, R134, R112 ;  /* 0x000000864870723c */ /* 0x040ff00000041870 */
[C---:B------:R-:W-:Y:S08]  /*7170*/  HMMA.16816.F32.BF16 R116, R72.reuse, R124, R116 ;  /* 0x0000007c4874723c */ /* 0x040ff00000041874 */
[----:B------:R-:W-:Y:S07]  /*7180*/  HMMA.16816.F32.BF16 R128, R72, R126, R128 ;  /* 0x0000007e4880723c */ /* 0x000fee0000041880 */
[----:B------:R-:W-:-:S02]  /*7190*/  F2FP.BF16.PACK_AB R72, R240, R207 ;  /* 0x000000cff048723e */ /* 0x000fc400000010ff */
[----:B------:R-:W-:Y:S01]  /*71a0*/  F2FP.BF16.PACK_AB R74, R244, R243 ;  /* 0x000000f3f44a723e */ /* 0x000fe200000010ff */
[----:B------:R-:W-:Y:S01]  /*71b0*/  IMAD.U32 R243, RZ, RZ, UR6 ;  /* 0x00000006fff37e24 */ /* 0x000fe2000f8e00ff */
[----:B------:R-:W-:Y:S02]  /*71c0*/  F2FP.BF16.PACK_AB R73, R204, R245 ;  /* 0x000000f5cc49723e */ /* 0x000fe400000010ff */
[----:B------:R-:W-:-:S07]  /*71d0*/  F2FP.BF16.PACK_AB R75, R201, R203 ;  /* 0x000000cbc94b723e */ /* 0x000fce00000010ff */
[C---:B------:R-:W-:Y:S07]  /*71e0*/  HMMA.16816.F32.BF16 R52, R72.reuse, R68, R52 ;  /* 0x000000444834723c */ /* 0x040fee0000041834 */
[--C-:B------:R-:W-:Y:S01]  /*71f0*/  FFMA.FTZ R68, R179, c[0x0][0x2d0], -R205.reuse ;  /* 0x0000b400b3447a23 */ /* 0x100fe200000108cd */
[----:B------:R-:W-:Y:S01]  /*7200*/  HMMA.16816.F32.BF16 R36, R72, R66, R36 ;  /* 0x000000424824723c */ /* 0x000fe20000041824 */
[----:B------:R-:W-:-:S04]  /*7210*/  FFMA.FTZ R69, R189, c[0x0][0x2d0], -R205 ;  /* 0x0000b400bd457a23 */ /* 0x000fc800000108cd */
[----:B------:R-:W-:Y:S02]  /*7220*/  MUFU.EX2 R68, R68 ;  /* 0x0000004400447308 */ /* 0x000fe40000000800 */
[--C-:B------:R-:W-:Y:S01]  /*7230*/  FFMA.FTZ R66, R177, c[0x0][0x2d0], -R205.reuse ;  /* 0x0000b400b1427a23 */ /* 0x100fe200000108cd */
[----:B------:R-:W-:Y:S01]  /*7240*/  HMMA.16816.F32.BF16 R32, R72, R60, R32 ;  /* 0x0000003c4820723c */ /* 0x000fe20000041820 */
[----:B------:R-:W-:-:S04]  /*7250*/  FFMA.FTZ R67, R178, c[0x0][0x2d0], -R205 ;  /* 0x0000b400b2437a23 */ /* 0x000fc800000108cd */
[----:B------:R-:W1:Y:S02]  /*7260*/  MUFU.EX2 R66, R66 ;  /* 0x0000004200427308 */ /* 0x000e640000000800 */
[--C-:B------:R-:W-:Y:S01]  /*7270*/  FFMA.FTZ R60, R156, c[0x0][0x2d0], -R202.reuse ;  /* 0x0000b4009c3c7a23 */ /* 0x100fe200000108ca */
[----:B------:R-:W-:Y:S01]  /*7280*/  HMMA.16816.F32.BF16 R28, R72, R62, R28 ;  /* 0x0000003e481c723c */ /* 0x000fe2000004181c */
[----:B------:R-:W-:-:S04]  /*7290*/  FFMA.FTZ R61, R157, c[0x0][0x2d0], -R202 ;  /* 0x0000b4009d3d7a23 */ /* 0x000fc800000108ca */
[----:B------:R-:W2:Y:S02]  /*72a0*/  MUFU.EX2 R60, R60 ;  /* 0x0000003c003c7308 */ /* 0x000ea40000000800 */
[--C-:B------:R-:W-:Y:S01]  /*72b0*/  FFMA.FTZ R62, R159, c[0x0][0x2d0], -R202.reuse ;  /* 0x0000b4009f3e7a23 */ /* 0x100fe200000108ca */
[----:B------:R-:W-:Y:S01]  /*72c0*/  HMMA.16816.F32.BF16 R24, R72, R56, R24 ;  /* 0x000000384818723c */ /* 0x000fe20000041818 */
[----:B------:R-:W-:-:S04]  /*72d0*/  FFMA.FTZ R63, R174, c[0x0][0x2d0], -R202 ;  /* 0x0000b400ae3f7a23 */ /* 0x000fc800000108ca */
[----:B------:R-:W3:Y:S01]  /*72e0*/  MUFU.EX2 R61, R61 ;  /* 0x0000003d003d7308 */ /* 0x000ee20000000800 */
[----:B-1----:R-:W-:Y:S02]  /*72f0*/  FADD.FTZ R191, R66, R191 ;  /* 0x000000bf42bf7221 */ /* 0x002fe40000010000 */
[C---:B------:R-:W-:Y:S05]  /*7300*/  HMMA.16816.F32.BF16 R20, R72.reuse, R58, R20 ;  /* 0x0000003a4814723c */ /* 0x040fea0000041814 */
[----:B------:R-:W-:Y:S01]  /*7310*/  MUFU.EX2 R62, R62 ;  /* 0x0000003e003e7308 */ /* 0x000fe20000000800 */
[----:B--2---:R-:W-:Y:S02]  /*7320*/  FADD.FTZ R180, R60, R180 ;  /* 0x000000b43cb47221 */ /* 0x004fe40000010000 */
[C---:B------:R-:W-:Y:S05]  /*7330*/  HMMA.16816.F32.BF16 R40, R72.reuse, R64, R40 ;  /* 0x000000404828723c */ /* 0x040fea0000041828 */
[----:B------:R-:W1:Y:S01]  /*7340*/  MUFU.EX2 R63, R63 ;  /* 0x0000003f003f7308 */ /* 0x000e620000000800 */
[----:B---3--:R-:W-:Y:S01]  /*7350*/  F2FP.BF16.PACK_AB R56, R61, R60 ;  /* 0x0000003c3d38723e */ /* 0x008fe200000010ff */
[--C-:B------:R-:W-:Y:S01]  /*7360*/  FFMA.FTZ R64, R175, c[0x0][0x2d0], -R202.reuse ;  /* 0x0000b400af407a23 */ /* 0x100fe200000108ca */
[----:B------:R-:W-:Y:S01]  /*7370*/  HMMA.16816.F32.BF16 R48, R72, R70, R48 ;  /* 0x000000464830723c */ /* 0x000fe20000041830 */
[----:B------:R-:W-:-:S02]  /*7380*/  FFMA.FTZ R65, R176, c[0x0][0x2d0], -R202 ;  /* 0x0000b400b0417a23 */ /* 0x000fc400000108ca */
[----:B------:R-:W-:Y:S02]  /*7390*/  FADD.FTZ R180, R61, R180 ;  /* 0x000000b43db47221 */ /* 0x000fe40000010000 */
[----:B------:R-:W2:Y:S02]  /*73a0*/  MUFU.EX2 R67, R67 ;  /* 0x0000004300437308 */ /* 0x000ea40000000800 */
[----:B------:R-:W-:Y:S02]  /*73b0*/  FFMA.FTZ R72, R186, c[0x0][0x2d0], -R205 ;  /* 0x0000b400ba487a23 */ /* 0x000fe400000108cd */
[--C-:B------:R-:W-:Y:S02]  /*73c0*/  FFMA.FTZ R70, R158, c[0x0][0x2d0], -R202.reuse ;  /* 0x0000b4009e467a23 */ /* 0x100fe400000108ca */
[----:B------:R-:W-:Y:S02]  /*73d0*/  FFMA.FTZ R71, R173, c[0x0][0x2d0], -R202 ;  /* 0x0000b400ad477a23 */ /* 0x000fe400000108ca */
[----:B------:R-:W3:Y:S01]  /*73e0*/  MUFU.EX2 R69, R69 ;  /* 0x0000004500457308 */ /* 0x000ee20000000800 */
[----:B-1----:R-:W-:Y:S01]  /*73f0*/  F2FP.BF16.PACK_AB R58, R63, R62 ;  /* 0x0000003e3f3a723e */ /* 0x002fe200000010ff */
[----:B------:R-:W-:-:S04]  /*7400*/  FADD.FTZ R180, R62, R180 ;  /* 0x000000b43eb47221 */ /* 0x000fc80000010000 */
[----:B------:R-:W-:Y:S01]  /*7410*/  FADD.FTZ R180, R63, R180 ;  /* 0x000000b43fb47221 */ /* 0x000fe20000010000 */
[C---:B--2---:R-:W-:Y:S01]  /*7420*/  F2FP.BF16.PACK_AB R57, R67.reuse, R66 ;  /* 0x000000424339723e */ /* 0x044fe200000010ff */
[----:B------:R-:W1:Y:S01]  /*7430*/  MUFU.EX2 R64, R64 ;  /* 0x0000004000407308 */ /* 0x000e620000000800 */
[----:B------:R-:W-:-:S04]  /*7440*/  FADD.FTZ R191, R67, R191 ;  /* 0x000000bf43bf7221 */ /* 0x000fc80000010000 */
[----:B------:R-:W-:Y:S01]  /*7450*/  FADD.FTZ R191, R68, R191 ;  /* 0x000000bf44bf7221 */ /* 0x000fe20000010000 */
[C---:B---3--:R-:W-:Y:S02]  /*7460*/  F2FP.BF16.PACK_AB R59, R69.reuse, R68 ;  /* 0x00000044453b723e */ /* 0x048fe400000010ff */
[----:B------:R-:W-:Y:S01]  /*7470*/  MUFU.EX2 R72, R72 ;  /* 0x0000004800487308 */ /* 0x000fe20000000800 */
[----:B------:R-:W-:-:S04]  /*7480*/  FADD.FTZ R191, R69, R191 ;  /* 0x000000bf45bf7221 */ /* 0x000fc80000010000 */
[----:B------:R-:W-:Y:S03]  /*7490*/  HMMA.16816.F32.BF16 R32, R56, R8, R32 ;  /* 0x000000083820723c */ /* 0x000fe60000041820 */
[----:B------:R-:W2:Y:S01]  /*74a0*/  MUFU.EX2 R65, R65 ;  /* 0x0000004100417308 */ /* 0x000ea20000000800 */
[----:B-1----:R-:W-:-:S03]  /*74b0*/  FADD.FTZ R180, R64, R180 ;  /* 0x000000b440b47221 */ /* 0x002fc60000010000 */
[----:B------:R-:W-:Y:S01]  /*74c0*/  FADD.FTZ R8, R141, R140 ;  /* 0x0000008c8d087221 */ /* 0x000fe20000010000 */
[C---:B------:R-:W-:Y:S01]  /*74d0*/  HMMA.16816.F32.BF16 R52, R56.reuse, R16, R52 ;  /* 0x000000103834723c */ /* 0x040fe20000041834 */
[----:B------:R-:W-:Y:S02]  /*74e0*/  FADD.FTZ R9, R142, R143 ;  /* 0x0000008f8e097221 */ /* 0x000fe40000010000 */
[----:B------:R-:W-:Y:S01]  /*74f0*/  MUFU.EX2 R70, R70 ;  /* 0x0000004600467308 */ /* 0x000fe20000000800 */
[----:B------:R-:W-:Y:S02]  /*7500*/  FADD.FTZ R8, R109, R8 ;  /* 0x000000086d087221 */ /* 0x000fe40000010000 */
[----:B------:R-:W-:Y:S02]  /*7510*/  FADD.FTZ R9, R108, R9 ;  /* 0x000000096c097221 */ /* 0x000fe40000010000 */
[----:B------:R-:W-:Y:S01]  /*7520*/  FADD.FTZ R8, R110, R8 ;  /* 0x000000086e087221 */ /* 0x000fe20000010000 */
[----:B------:R-:W-:Y:S01]  /*7530*/  HMMA.16816.F32.BF16 R40, R56, R12, R40 ;  /* 0x0000000c3828723c */ /* 0x000fe20000041828 */
[----:B------:R-:W-:Y:S01]  /*7540*/  FADD.FTZ R9, R167, R9 ;  /* 0x00000009a7097221 */ /* 0x000fe20000010000 */
[----:B------:R-:W1:Y:S01]  /*7550*/  MUFU.EX2 R71, R71 ;  /* 0x0000004700477308 */ /* 0x000e620000000800 */
[----:B------:R-:W-:-:S02]  /*7560*/  FADD.FTZ R8, R165, R8 ;  /* 0x00000008a5087221 */ /* 0x000fc40000010000 */
[----:B------:R-:W-:Y:S02]  /*7570*/  FADD.FTZ R9, R111, R9 ;  /* 0x000000096f097221 */ /* 0x000fe40000010000 */
[----:B------:R-:W-:Y:S01]  /*7580*/  FADD.FTZ R8, R164, R8 ;  /* 0x00000008a4087221 */ /* 0x000fe20000010000 */
[C---:B------:R-:W-:Y:S01]  /*7590*/  HMMA.16816.F32.BF16 R24, R56.reuse, R4, R24 ;  /* 0x000000043818723c */ /* 0x040fe20000041818 */
[----:B------:R-:W-:Y:S01]  /*75a0*/  FADD.FTZ R9, R120, R9 ;  /* 0x0000000978097221 */ /* 0x000fe20000010000 */
[----:B------:R-:W-:Y:S01]  /*75b0*/  MUFU.EX2 R12, R185 ;  /* 0x000000b9000c7308 */ /* 0x000fe20000000800 */
[----:B------:R-:W-:Y:S02]  /*75c0*/  FADD.FTZ R8, R122, R8 ;  /* 0x000000087a087221 */ /* 0x000fe40000010000 */
[----:B------:R-:W-:Y:S02]  /*75d0*/  FADD.FTZ R9, R123, R9 ;  /* 0x000000097b097221 */ /* 0x000fe40000010000 */
[----:B------:R-:W-:Y:S01]  /*75e0*/  FADD.FTZ R8, R121, R8 ;  /* 0x0000000879087221 */ /* 0x000fe20000010000 */
[----:B------:R-:W-:Y:S01]  /*75f0*/  HMMA.16816.F32.BF16 R48, R56, R18, R48 ;  /* 0x000000123830723c */ /* 0x000fe20000041830 */
[----:B------:R-:W-:Y:S01]  /*7600*/  FADD.FTZ R9, R99, R9 ;  /* 0x0000000963097221 */ /* 0x000fe20000010000 */
[----:B--2---:R-:W-:Y:S01]  /*7610*/  F2FP.BF16.PACK_AB R4, R65, R64 ;  /* 0x000000404104723e */ /* 0x004fe200000010ff */
        /* <DEDUP_REMOVED lines=16> */
[----:B------:R-:W-:-:S02]  /*7720*/  FFMA.FTZ R16, R181, c[0x0][0x2d0], -R205 ;  /* 0x0000b400b5107a23 */ /* 0x000fc400000108cd */
[----:B------:R-:W-:Y:S01]  /*7730*/  FFMA.FTZ R17, R182, c[0x0][0x2d0], -R205 ;  /* 0x0000b400b6117a23 */ /* 0x000fe200000108cd */
[----:B-1----:R-:W-:Y:S01]  /*7740*/  F2FP.BF16.PACK_AB R6, R71, R70 ;  /* 0x000000464706723e */ /* 0x002fe200000010ff */
[----:B------:R-:W-:Y:S02]  /*7750*/  FADD.FTZ R9, R87, R9 ;  /* 0x0000000957097221 */ /* 0x000fe40000010000 */
[----:B------:R-:W-:Y:S01]  /*7760*/  FADD.FTZ R8, R172, R8 ;  /* 0x00000008ac087221 */ /* 0x000fe20000010000 */
[----:B------:R-:W1:Y:S01]  /*7770*/  MUFU.EX2 R16, R16 ;  /* 0x0000001000107308 */ /* 0x000e620000000800 */
[----:B------:R-:W-:Y:S02]  /*7780*/  FADD.FTZ R9, R82, R9 ;  /* 0x0000000952097221 */ /* 0x000fe40000010000 */
[----:B------:R-:W-:Y:S02]  /*7790*/  FADD.FTZ R8, R94, R8 ;  /* 0x000000085e087221 */ /* 0x000fe40000010000 */
[----:B------:R-:W-:-:S02]  /*77a0*/  FADD.FTZ R9, R83, R9 ;  /* 0x0000000953097221 */ /* 0x000fc40000010000 */
[----:B------:R-:W-:Y:S01]  /*77b0*/  FADD.FTZ R8, R95, R8 ;  /* 0x000000085f087221 */ /* 0x000fe20000010000 */
[----:B------:R-:W2:Y:S01]  /*77c0*/  MUFU.EX2 R17, R17 ;  /* 0x0000001100117308 */ /* 0x000ea20000000800 */
[----:B------:R-:W-:Y:S02]  /*77d0*/  FADD.FTZ R9, R78, R9 ;  /* 0x000000094e097221 */ /* 0x000fe40000010000 */
[----:B------:R-:W-:Y:S02]  /*77e0*/  FADD.FTZ R8, R206, R8 ;  /* 0x00000008ce087221 */ /* 0x000fe40000010000 */
[----:B------:R-:W-:Y:S02]  /*77f0*/  FADD.FTZ R9, R79, R9 ;  /* 0x000000094f097221 */ /* 0x000fe40000010000 */
[----:B------:R-:W-:Y:S01]  /*7800*/  FADD.FTZ R8, R208, R8 ;  /* 0x00000008d0087221 */ /* 0x000fe20000010000 */
[----:B-1----:R-:W-:Y:S01]  /*7810*/  F2FP.BF16.PACK_AB R5, R16, R72 ;  /* 0x000000481005723e */ /* 0x002fe200000010ff */
[----:B------:R-:W-:-:S02]  /*7820*/  FADD.FTZ R9, R92, R9 ;  /* 0x000000095c097221 */ /* 0x000fc40000010000 */
[----:B------:R-:W-:Y:S02]  /*7830*/  FADD.FTZ R8, R210, R8 ;  /* 0x00000008d2087221 */ /* 0x000fe40000010000 */
[----:B------:R-:W-:Y:S02]  /*7840*/  FADD.FTZ R191, R72, R191 ;  /* 0x000000bf48bf7221 */ /* 0x000fe40000010000 */
[----:B------:R-:W-:Y:S01]  /*7850*/  FADD.FTZ R9, R93, R9 ;  /* 0x000000095d097221 */ /* 0x000fe20000010000 */
[----:B--2---:R-:W-:Y:S01]  /*7860*/  F2FP.BF16.PACK_AB R7, R12, R17 ;  /* 0x000000110c07723e */ /* 0x004fe200000010ff */
[----:B------:R-:W-:Y:S02]  /*7870*/  FADD.FTZ R8, R211, R8 ;  /* 0x00000008d3087221 */ /* 0x000fe40000010000 */
[----:B------:R-:W-:Y:S02]  /*7880*/  FADD.FTZ R180, R65, R180 ;  /* 0x000000b441b47221 */ /* 0x000fe40000010000 */
[----:B------:R-:W-:-:S02]  /*7890*/  FADD.FTZ R191, R16, R191 ;  /* 0x000000bf10bf7221 */ /* 0x000fc40000010000 */
[C---:B------:R-:W-:Y:S01]  /*78a0*/  HMMA.16816.F32.BF16 R156, R4.reuse, R152, R52 ;  /* 0x00000098049c723c */ /* 0x040fe20000041834 */
[----:B------:R-:W-:Y:S02]  /*78b0*/  FADD.FTZ R9, R209, R9 ;  /* 0x00000009d1097221 */ /* 0x000fe40000010000 */
[----:B------:R-:W-:Y:S02]  /*78c0*/  FADD.FTZ R8, R239, R8 ;  /* 0x00000008ef087221 */ /* 0x000fe40000010000 */
[----:B------:R-:W-:Y:S02]  /*78d0*/  FADD.FTZ R180, R70, R180 ;  /* 0x000000b446b47221 */ /* 0x000fe40000010000 */
[----:B------:R-:W-:Y:S01]  /*78e0*/  FADD.FTZ R17, R17, R191 ;  /* 0x000000bf11117221 */ /* 0x000fe20000010000 */
[----:B------:R-:W-:Y:S01]  /*78f0*/  HMMA.16816.F32.BF16 R140, R4, R136, R40 ;  /* 0x00000088048c723c */ /* 0x000fe20000041828 */
[----:B------:R-:W-:Y:S02]  /*7900*/  FADD.FTZ R242, R242, R9 ;  /* 0x00000009f2f27221 */ /* 0x000fe40000010000 */
[----:B------:R-:W-:-:S02]  /*7910*/  FADD.FTZ R241, R241, R8 ;  /* 0x00000008f1f17221 */ /* 0x000fc40000010000 */
[----:B------:R-:W-:Y:S02]  /*7920*/  FADD.FTZ R240, R71, R180 ;  /* 0x000000b447f07221 */ /* 0x000fe40000010000 */
[----:B------:R-:W-:Y:S01]  /*7930*/  FADD.FTZ R239, R12, R17 ;  /* 0x000000110cef7221 */ /* 0x000fe20000010000 */
[C---:B------:R-:W-:Y:S08]  /*7940*/  HMMA.16816.F32.BF16 R108, R4.reuse, R132, R32 ;  /* 0x00000084046c723c */ /* 0x040ff00000041820 */
[C---:B------:R-:W-:Y:S08]  /*7950*/  HMMA.16816.F32.BF16 R120, R4.reuse, R124, R24 ;  /* 0x0000007c0478723c */ /* 0x040ff00000041818 */
[C---:B------:R-:W-:Y:S08]  /*7960*/  HMMA.16816.F32.BF16 R152, R4.reuse, R154, R48 ;  /* 0x0000009a0498723c */ /* 0x040ff00000041830 */
[C---:B------:R-:W-:Y:S08]  /*7970*/  HMMA.16816.F32.BF16 R136, R4.reuse, R138, R36 ;  /* 0x0000008a0488723c */ /* 0x040ff00000041824 */
[C---:B------:R-:W-:Y:S08]  /*7980*/  HMMA.16816.F32.BF16 R132, R4.reuse, R134, R28 ;  /* 0x000000860484723c */ /* 0x040ff0000004181c */
[----:B------:R-:W-:Y:S01]  /*7990*/  HMMA.16816.F32.BF16 R124, R4, R126, R20 ;  /* 0x0000007e047c723c */ /* 0x000fe20000041814 */
[----:B------:R-:W-:Y:S07]  /*79a0*/  @P0 BRA `(.L_x_167) ;  /* 0x0000015000000947 */ /* 0x000fee0003800000 */
[----:B------:R-:W-:Y:S01]  /*79b0*/  ISETP.LT.AND P0, PT, RZ, UR14, PT ;  /* 0x0000000eff007c0c */ /* 0x000fe2000bf01270 */
[----:B------:R-:W-:-:S02]  /*79c0*/  UIADD3 UR16, UR14, -0x1, URZ ;  /* 0xffffffff0e107890 */ /* 0x000fc4000fffe03f */
[----:B------:R-:W-:-:S10]  /*79d0*/  ULDC UR6, c[0x0][0x32c] ;  /* 0x0000cb0000067ab9 */ /* 0x000fd40000000800 */
[----:B------:R-:W-:Y:S05]  /*79e0*/  @P0 BRA `(.L_x_168) ;  /* 0x0000008000000947 */ /* 0x000fea0003800000 */
[----:B------:R-:W-:Y:S02]  /*79f0*/  UISETP.NE.AND UP3, UPT, UR6, 0x1, UPT ;  /* 0x000000010600788c */ /* 0x000fe4000bf65270 */
[----:B------:R-:W-:-:S03]  /*7a00*/  UIADD3 UR16, -UR14, URZ, URZ ;  /* 0x0000003f0e107290 */ /* 0x000fc6000fffe13f */
[----:B------:R-:W-:Y:S02]  /*7a10*/  ULDC.64 UR14, c[0x0][0x330] ;  /* 0x0000cc00000e7ab9 */ /* 0x000fe40000000a00 */
[----:B------:R-:W-:-:S07]  /*7a20*/  UIMAD.WIDE.U32 UR18, UR16, UR14, URZ ;  /* 0x0000000e101272a5 */ /* 0x000fce000f8e003f */
[----:B------:R-:W-:Y:S02]  /*7a30*/  @UP3 UMOV UR17, UR19 ;  /* 0x0000001300113c82 */ /* 0x000fe40008000000 */
[----:B------:R-:W-:-:S04]  /*7a40*/  @UP3 USHF.R.U32.HI UR16, URZ, UR15, UR17 ;  /* 0x0000000f3f103299 */ /* 0x000fc80008011611 */
[----:B------:R-:W-:Y:S01]  /*7a50*/  ULOP3.LUT UR16, URZ, UR16, URZ, 0x33, !UPT ;  /* 0x000000103f107292 */ /* 0x000fe2000f8e333f */
[----:B------:R-:W-:Y:S05]  /*7a60*/  BRA `(.L_x_169) ;  /* 0x0000005000007947 */ /* 0x000fea0003800000 */
.L_x_168:
[----:B------:R-:W-:Y:S02]  /*7a70*/  UISETP.NE.AND UP3, UPT, UR6, 0x1, UPT ;  /* 0x000000010600788c */ /* 0x000fe4000bf65270 */
[----:B------:R-:W-:Y:S02]  /*7a80*/  ULDC.64 UR14, c[0x0][0x330] ;  /* 0x0000cc00000e7ab9 */ /* 0x000fe40000000a00 */
[----:B------:R-:W-:-:S07]  /*7a90*/  UIMAD.WIDE.U32 UR18, UR16, UR14, URZ ;  /* 0x0000000e101272a5 */ /* 0x000fce000f8e003f */
[----:B------:R-:W-:Y:S02]  /*7aa0*/  @UP3 UMOV UR17, UR19 ;  /* 0x0000001300113c82 */ /* 0x000fe40008000000 */
[----:B------:R-:W-:Y:S02]  /*7ab0*/  @UP3 USHF.R.U32.HI UR16, URZ, UR15, UR17 ;  /* 0x0000000f3f103299 */ /* 0x000fe40008011611 */
.L_x_169:
[----:B------:R-:W-:Y:S02]  /*7ac0*/  ULDC UR14, c[0x0][0x32c] ;  /* 0x0000cb00000e7ab9 */ /* 0x000fe40000000800 */
[----:B------:R-:W-:-:S04]  /*7ad0*/  UIMAD UR14, UR16, UR6, UR14 ;  /* 0x00000006100e72a4 */ /* 0x000fc8000f8e020e */
[----:B------:R-:W-:-:S04]  /*7ae0*/  UISETP.LT.AND UP3, UPT, UR13, UR14, UPT ;  /* 0x0000000e0d00728c */ /* 0x000fc8000bf61270 */
[----:B------:R-:W-:-:S04]  /*7af0*/  USEL UR13, UR13, UR14, UP3 ;  /* 0x0000000e0d0d7287 */ /* 0x000fc80009800000 */
.L_x_167:
[----:B------:R-:W-:-:S07]  /*7b00*/  UIMAD.WIDE UR14, UR13, 0x2aaaaaab, URZ ;  /* 0x2aaaaaab0d0e78a5 */ /* 0x000fce000f8e023f */
[----:B------:R-:W-:Y:S02]  /*7b10*/  UMOV UR13, UR15 ;  /* 0x0000000f000d7c82 */ /* 0x000fe40008000000 */
[----:B------:R-:W-:-:S04]  /*7b20*/  USHF.R.U32.HI UR6, URZ, 0x1f, UR13 ;  /* 0x0000001f3f067899 */ /* 0x000fc8000801160d */
[----:B------:R-:W-:-:S04]  /*7b30*/  ULEA.HI.SX32 UR6, UR13, UR6, 0x1c ;  /* 0x000000060d067291 */ /* 0x000fc8000f8fe23f */
[----:B------:R-:W-:-:S04]  /*7b40*/  UISETP.LT.AND UP3, UPT, UR5, UR6, UPT ;  /* 0x000000060500728c */ /* 0x000fc8000bf61270 */
[----:B------:R-:W-:-:S06]  /*7b50*/  USEL UR6, UR5, UR6, !UP3 ;  /* 0x0000000605067287 */ /* 0x000fcc000d800000 */
[----:B------:R-:W-:-:S13]  /*7b60*/  ISETP.GE.AND P0, PT, R243, UR6, PT ;  /* 0x00000006f3007c0c */ /* 0x000fda000bf06270 */
[----:B------:R-:W-:Y:S05]  /*7b70*/  @!P0 BRA `(.L_x_170) ;  /* 0x00005d3000008947 */ /* 0x000fea0003800000 */
[----:B------:R-:W-:Y:S01]  /*7b80*/  IMAD.MOV.U32 R166, RZ, RZ, R2 ;  /* 0x000000ffffa67224 */ /* 0x000fe200078e0002 */
[----:B------:R-:W-:Y:S01]  /*7b90*/  MOV R164, R44 ;  /* 0x0000002c00a47202 */ /* 0x000fe20000000f00 */
[----:B------:R-:W-:Y:S01]  /*7ba0*/  IMAD.MOV.U32 R167, RZ, RZ, R3 ;  /* 0x000000ffffa77224 */ /* 0x000fe200078e0003 */
[----:B------:R-:W-:Y:S02]  /*7bb0*/  MOV R165, R0 ;  /* 0x0000000000a57202 */ /* 0x000fe40000000f00 */
.L_x_189:
[----:B------:R-:W-:Y:S04]  /*7bc0*/  DEPBAR.LE SB0, 0x0 ;  /* 0x000080000000791a */ /* 0x000fe80000000000 */
[----:B------:R-:W-:Y:S01]  /*7bd0*/  BAR.SYNC.DEFER_BLOCKING 0x0 ;  /* 0x0000000000007b1d */ /* 0x000fe20000010000 */
[----:B------:R-:W-:Y:S05]  /*7be0*/  ISETP.LT.AND P0, PT, R243, UR5, PT ;  /* 0x00000005f3007c0c */ /* 0x000fea000bf01270 */
[----:B------:R1:W2:Y:S04]  /*7bf0*/  LDSM.16.M88.4 R96, [R228+0x6100] ;  /* 0x00610000e460783b */ /* 0x0002a80000000200 */
[----:B------:R1:W3:Y:S04]  /*7c00*/  LDSM.16.M88.4 R92, [R228+0x8100] ;  /* 0x00810000e45c783b */ /* 0x0002e80000000200 */
        /* <DEDUP_REMOVED lines=9> */
[----:B------:R1:W1:Y:S04]  /*7ca0*/  LDSM.16.M88.4 R184, [R217] ;  /* 0x00000000d9b8783b */ /* 0x0002680000000200 */
[----:B------:R1:W1:Y:S04]  /*7cb0*/  LDSM.16.M88.4 R188, [R216] ;  /* 0x00000000d8bc783b */ /* 0x0002680000000200 */
[----:B------:R1:W1:Y:S04]  /*7cc0*/  LDSM.16.M88.4 R192, [R215] ;  /* 0x00000000d7c0783b */ /* 0x0002680000000200 */
[----:B------:R1:W1:Y:S04]  /*7cd0*/  LDSM.16.M88.4 R196, [R214] ;  /* 0x00000000d6c4783b */ /* 0x0002680000000200 */
[----:B------:R1:W1:Y:S01]  /*7ce0*/  LDSM.16.M88.4 R200, [R213] ;  /* 0x00000000d5c8783b */ /* 0x0002620000000200 */
[----:B------:R-:W-:-:S05]  /*7cf0*/  @P0 BRA `(.L_x_171) ;  /* 0x000002b000000947 */ /* 0x000fca0003800000 */
[----:B--234-:R-:W-:Y:S01]  /*7d00*/  SHF.R.S32.HI R4, RZ, 0x1f, R231 ;  /* 0x0000001fff047819 */ /* 0x01cfe200000114e7 */
[C---:B------:R-:W-:Y:S01]  /*7d10*/  IMAD.WIDE.U32 R2, R231.reuse, c[0x0][0x208], RZ ;  /* 0x00008200e7027a25 */ /* 0x040fe200078e00ff */
[----:B------:R-:W-:Y:S03]  /*7d20*/  SHF.R.S32.HI R0, RZ, 0x1f, R230 ;  /* 0x0000001fff007819 */ /* 0x000fe600000114e6 */
[----:B------:R-:W-:Y:S02]  /*7d30*/  IMAD R4, R4, c[0x0][0x208], RZ ;  /* 0x0000820004047a24 */ /* 0x000fe400078e02ff */
[----:B------:R-:W-:Y:S02]  /*7d40*/  IMAD R0, R0, c[0x0][0x218], RZ ;  /* 0x0000860000007a24 */ /* 0x000fe400078e02ff */
[----:B------:R-:W-:Y:S02]  /*7d50*/  IMAD R4, R231, c[0x0][0x20c], R4 ;  /* 0x00008300e7047a24 */ /* 0x000fe400078e0204 */
[C---:B------:R-:W-:Y:S02]  /*7d60*/  IMAD R0, R230.reuse, c[0x0][0x21c], R0 ;  /* 0x00008700e6007a24 */ /* 0x040fe400078e0200 */
[----:B------:R-:W-:Y:S04]  /*7d70*/  IMAD.IADD R3, R3, 0x1, R4 ;  /* 0x0000000103037824 */ /* 0x000fe800078e0204 */
[----:B------:R-:W-:Y:S05]  /*7d80*/  IMAD.WIDE.U32 R2, R230, c[0x0][0x218], R2 ;  /* 0x00008600e6027a25 */ /* 0x000fea00078e0002 */
[----:B------:R-:W-:Y:S04]  /*7d90*/  IADD3 R14, P0, R2, UR48, RZ ;  /* 0x00000030020e7c10 */ /* 0x000fe8000ff1e0ff */
[----:B------:R-:W-:Y:S02]  /*7da0*/  IADD3.X R0, R3, UR9, R0, P0, !PT ;  /* 0x0000000903007c10 */ /* 0x000fe400087fe400 */
[C---:B------:R-:W-:Y:S04]  /*7db0*/  LEA R20, P0, R14.reuse, c[0x0][0x1f8], 0x1 ;  /* 0x00007e000e147a11 */ /* 0x040fe800078008ff */
[----:B------:R-:W-:Y:S01]  /*7dc0*/  LEA.HI.X R14, R14, c[0x0][0x1fc], R0, 0x1, P0 ;  /* 0x00007f000e0e7a11 */ /* 0x000fe200000f0c00 */
[----:B------:R-:W2:Y:S04]  /*7dd0*/  SHFL.IDX PT, R12, R20, RZ, 0x181f ;  /* 0x00181fff140c7589 */ /* 0x000ea800000e0000 */
[----:B------:R-:W3:Y:S04]  /*7de0*/  SHFL.IDX PT, R11, R14, RZ, 0x181f ;  /* 0x00181fff0e0b7589 */ /* 0x000ee800000e0000 */
[----:B------:R-:W4:Y:S04]  /*7df0*/  SHFL.IDX PT, R9, R20, 0x1, 0x181f ;  /* 0x00381f0014097f89 */ /* 0x000f2800000e0000 */
[----:B------:R-:W5:Y:S04]  /*7e00*/  SHFL.IDX PT, R10, R14, 0x1, 0x181f ;  /* 0x00381f000e0a7f89 */ /* 0x000f6800000e0000 */
[----:B------:R-:W-:Y:S04]  /*7e10*/  SHFL.IDX PT, R8, R14, 0x2, 0x181f ;  /* 0x00581f000e087f89 */ /* 0x000fe800000e0000 */
[----:B------:R-:W-:Y:S04]  /*7e20*/  SHFL.IDX PT, R6, R14, 0x3, 0x181f ;  /* 0x00781f000e067f89 */ /* 0x000fe800000e0000 */
[----:B------:R-:W-:Y:S04]  /*7e30*/  SHFL.IDX PT, R4, R14, 0x4, 0x181f ;  /* 0x00981f000e047f89 */ /* 0x000fe800000e0000 */
[----:B------:R4:W-:Y:S04]  /*7e40*/  SHFL.IDX PT, R2, R14, 0x5, 0x181f ;  /* 0x00b81f000e027f89 */ /* 0x0009e800000e0000 */
[----:B------:R-:W-:Y:S04]  /*7e50*/  SHFL.IDX PT, R7, R20, 0x2, 0x181f ;  /* 0x00581f0014077f89 */ /* 0x000fe800000e0000 */
[----:B------:R-:W1:Y:S04]  /*7e60*/  SHFL.IDX PT, R5, R20, 0x3, 0x181f ;  /* 0x00781f0014057f89 */ /* 0x000e6800000e0000 */
[----:B------:R-:W1:Y:S04]  /*7e70*/  SHFL.IDX PT, R3, R20, 0x4, 0x181f ;  /* 0x00981f0014037f89 */ /* 0x000e6800000e0000 */
[----:B------:R1:W1:Y:S01]  /*7e80*/  SHFL.IDX PT, R0, R20, 0x5, 0x181f ;  /* 0x00b81f0014007f89 */ /* 0x00026200000e0000 */
[-C--:B--2---:R-:W-:Y:S05]  /*7e90*/  IADD3 R12, P0, R12, R235.reuse, RZ ;  /* 0x000000eb0c0c7210 */ /* 0x084fea0007f1e0ff */
[--C-:B---3--:R-:W-:Y:S01]  /*7ea0*/  IMAD.X R13, R11, 0x1, R234.reuse, P0 ;  /* 0x000000010b0d7824 */ /* 0x108fe200000e06ea */
[-C--:B----4-:R-:W-:Y:S04]  /*7eb0*/  IADD3 R14, P0, R9, R235.reuse, RZ ;  /* 0x000000eb090e7210 */ /* 0x090fe80007f1e0ff */
[----:B------:R2:W-:Y:S01]  /*7ec0*/  LDGSTS.E.BYPASS.LTC128B.128 [R238], [R12.64], !P3 ;  /* 0x000000000cee7fae */ /* 0x0005e2000d901d74 */
[--C-:B-----5:R-:W-:Y:S01]  /*7ed0*/  IMAD.X R15, R10, 0x1, R234.reuse, P0 ;  /* 0x000000010a0f7824 */ /* 0x120fe200000e06ea */
[-C--:B-1----:R-:W-:Y:S04]  /*7ee0*/  IADD3 R10, P2, R5, R235.reuse, RZ ;  /* 0x000000eb050a7210 */ /* 0x082fe80007f5e0ff */
[----:B------:R1:W-:Y:S01]  /*7ef0*/  LDGSTS.E.BYPASS.LTC128B.128 [R238+0x800], [R14.64], !P3 ;  /* 0x008000000eee7fae */ /* 0x0003e2000d901d74 */
[--C-:B------:R-:W-:Y:S01]  /*7f00*/  IMAD.X R11, R6, 0x1, R234.reuse, P2 ;  /* 0x00000001060b7824 */ /* 0x100fe200010e06ea */
[-C--:B------:R-:W-:Y:S02]  /*7f10*/  IADD3 R20, P1, R3, R235.reuse, RZ ;  /* 0x000000eb03147210 */ /* 0x080fe40007f3e0ff */
[-C--:B------:R-:W-:Y:S03]  /*7f20*/  IADD3 R22, P0, R0, R235.reuse, RZ ;  /* 0x000000eb00167210 */ /* 0x080fe60007f1e0ff */
[----:B------:R-:W-:Y:S01]  /*7f30*/  IMAD.X R21, R4, 0x1, R234, P1 ;  /* 0x0000000104157824 */ /* 0x000fe200008e06ea */
[-C--:B------:R-:W-:Y:S02]  /*7f40*/  IADD3.X R23, R2, R234.reuse, RZ, P0, !PT ;  /* 0x000000ea02177210 */ /* 0x080fe400007fe4ff */
[----:B--2---:R-:W-:Y:S04]  /*7f50*/  IADD3 R12, P5, R7, R235, RZ ;  /* 0x000000eb070c7210 */ /* 0x004fe80007fbe0ff */
[----:B------:R-:W-:Y:S05]  /*7f60*/  IADD3.X R13, R8, R234, RZ, P5, !PT ;  /* 0x000000ea080d7210 */ /* 0x000fea0002ffe4ff */
[----:B------:R1:W-:Y:S04]  /*7f70*/  LDGSTS.E.BYPASS.LTC128B.128 [R238+0x1000], [R12.64], !P3 ;  /* 0x010000000cee7fae */ /* 0x0003e8000d901d74 */
[----:B------:R1:W-:Y:S04]  /*7f80*/  LDGSTS.E.BYPASS.LTC128B.128 [R238+0x1800], [R10.64], !P3 ;  /* 0x018000000aee7fae */ /* 0x0003e8000d901d74 */
[----:B------:R1:W-:Y:S04]  /*7f90*/  LDGSTS.E.BYPASS.LTC128B.128 [R238+0x2000], [R20.64], !P3 ;  /* 0x0200000014ee7fae */ /* 0x0003e8000d901d74 */
[----:B------:R1:W-:Y:S02]  /*7fa0*/  LDGSTS.E.BYPASS.LTC128B.128 [R238+0x2800], [R22.64], !P3 ;  /* 0x0280000016ee7fae */ /* 0x0003e4000d901d74 */
.L_x_171:
[-C--:B--234-:R-:W-:Y:S01]  /*7fb0*/  HMMA.16816.F32.BF16 R4, R96, R16.reuse, RZ ;  /* 0x000000106004723c */ /* 0x09cfe200000418ff */
[----:B------:R-:W-:Y:S02]  /*7fc0*/  LDSM.16.M88.4 R204, [R222+0x4100] ;  /* 0x00410000decc783b */ /* 0x000fe40000000200 */
[----:B------:R-:W-:Y:S05]  /*7fd0*/  ISETP.GT.AND P0, PT, R243, UR5, PT ;  /* 0x00000005f3007c0c */ /* 0x000fea000bf04270 */
[C---:B-1----:R-:W-:Y:S01]  /*7fe0*/  HMMA.16816.F32.BF16 R8, R92.reuse, R16, RZ ;  /* 0x000000105c08723c */ /* 0x042fe200000418ff */
[----:B------:R-:W0:Y:S07]  /*7ff0*/  LDGDEPBAR ;  /* 0x00000000000079af */ /* 0x000e2e0000000000 */
[-C--:B------:R-:W-:Y:S01]  /*8000*/  HMMA.16816.F32.BF16 R12, R92, R18.reuse, RZ ;  /* 0x000000125c0c723c */ /* 0x080fe200000418ff */
[----:B------:R-:W-:Y:S07]  /*8010*/  LDSM.16.M88.4 R208, [R222+0x4900] ;  /* 0x00490000ded0783b */ /* 0x000fee0000000200 */
[C---:B------:R-:W-:Y:S08]  /*8020*/  HMMA.16816.F32.BF16 R16, R96.reuse, R18, RZ ;  /* 0x000000126010723c */ /* 0x040ff000000418ff */
[-C--:B------:R-:W-:Y:S08]  /*8030*/  HMMA.16816.F32.BF16 R20, R96, R32.reuse, RZ ;  /* 0x000000206014723c */ /* 0x080ff000000418ff */
        /* <DEDUP_REMOVED lines=48> */
[----:B------:R-:W-:Y:S07]  /*8340*/  LDSM.16.M88.4 R180, [R221+0x6100] ;  /* 0x00610000ddb4783b */ /* 0x000fee0000000200 */
[----:B------:R-:W-:Y:S01]  /*8350*/  HMMA.16816.F32.BF16 R96, R172, R202, R96 ;  /* 0x000000caac60723c */ /* 0x000fe20000041860 */
[----:B------:R-:W4:Y:S07]  /*8360*/  LDSM.16.M88.4 R172, [R222+0x5100] ;  /* 0x00510000deac783b */ /* 0x000f2e0000000200 */
[-C--:B-1----:R-:W-:Y:S01]  /*8370*/  HMMA.16816.F32.BF16 R4, R168, R176.reuse, R4 ;  /* 0x000000b0a804723c */ /* 0x082fe20000041804 */
[----:B------:R-:W-:Y:S07]  /*8380*/  LDSM.16.M88.4 R200, [R212+0x1000] ;  /* 0x00100000d4c8783b */ /* 0x000fee0000000200 */
        /* <DEDUP_REMOVED lines=8> */
[----:B------:R-:W2:Y:S07]  /*8410*/  LDSM.16.M88.4 R188, [R212] ;  /* 0x00000000d4bc783b */ /* 0x000eae0000000200 */
        /* <DEDUP_REMOVED lines=9> */
[----:B------:R-:W5:Y:S07]  /*84b0*/  LDSM.16.M88.4 R208, [R212+0x2000] ;  /* 0x00200000d4d0783b */ /* 0x000f6e0000000200 */
[-C--:B----4-:R-:W-:Y:S08]  /*84c0*/  HMMA.16816.F32.BF16 R68, R168, R172.reuse, R68 ;  /* 0x000000aca844723c */ /* 0x090ff00000041844 */
[C---:B------:R-:W-:Y:S08]  /*84d0*/  HMMA.16816.F32.BF16 R72, R184.reuse, R172, R72 ;  /* 0x000000acb848723c */ /* 0x040ff00000041848 */
[-C--:B------:R-:W-:Y:S08]  /*84e0*/  HMMA.16816.F32.BF16 R76, R184, R174.reuse, R76 ;  /* 0x000000aeb84c723c */ /* 0x080ff0000004184c */
[C---:B------:R-:W-:Y:S01]  /*84f0*/  HMMA.16816.F32.BF16 R80, R168.reuse, R174, R80 ;  /* 0x000000aea850723c */ /* 0x040fe20000041850 */
[----:B------:R-:W4:Y:S01]  /*8500*/  LDSM.16.M88.4 R172, [R212+0x2800] ;  /* 0x00280000d4ac783b */ /* 0x000f220000000200 */
[----:B------:R-:W-:Y:S06]  /*8510*/  DEPBAR.LE SB0, 0x0 ;  /* 0x000080000000791a */ /* 0x000fec0000000000 */
[-C--:B-1----:R-:W-:Y:S01]  /*8520*/  HMMA.16816.F32.BF16 R84, R168, R176.reuse, R84 ;  /* 0x000000b0a854723c */ /* 0x082fe20000041854 */
[----:B------:R-:W-:Y:S07]  /*8530*/  BAR.SYNC.DEFER_BLOCKING 0x0 ;  /* 0x0000000000007b1d */ /* 0x000fee0000010000 */
[C---:B------:R-:W-:Y:S08]  /*8540*/  HMMA.16816.F32.BF16 R88, R184.reuse, R176, R88 ;  /* 0x000000b0b858723c */ /* 0x040ff00000041858 */
[-C--:B------:R-:W-:Y:S08]  /*8550*/  HMMA.16816.F32.BF16 R92, R184, R178.reuse, R92 ;  /* 0x000000b2b85c723c */ /* 0x080ff0000004185c */
[----:B------:R-:W-:Y:S08]  /*8560*/  HMMA.16816.F32.BF16 R96, R168, R178, R96 ;  /* 0x000000b2a860723c */ /* 0x000ff00000041860 */
[-C--:B--2---:R-:W-:Y:S08]  /*8570*/  HMMA.16816.F32.BF16 R4, R180, R188.reuse, R4 ;  /* 0x000000bcb404723c */ /* 0x084ff00000041804 */
        /* <DEDUP_REMOVED lines=15> */
[-C--:B-----5:R-:W-:Y:S08]  /*8670*/  HMMA.16816.F32.BF16 R68, R180, R208.reuse, R68 ;  /* 0x000000d0b444723c */ /* 0x0a0ff00000041844 */
[C---:B------:R-:W-:Y:S08]  /*8680*/  HMMA.16816.F32.BF16 R72, R192.reuse, R208, R72 ;  /* 0x000000d0c048723c */ /* 0x040ff00000041848 */
[-C--:B------:R-:W-:Y:S08]  /*8690*/  HMMA.16816.F32.BF16 R76, R192, R210.reuse, R76 ;  /* 0x000000d2c04c723c */ /* 0x080ff0000004184c */
[C---:B------:R-:W-:Y:S08]  /*86a0*/  HMMA.16816.F32.BF16 R80, R180.reuse, R210, R80 ;  /* 0x000000d2b450723c */ /* 0x040ff00000041850 */
[-C--:B----4-:R-:W-:Y:S08]  /*86b0*/  HMMA.16816.F32.BF16 R84, R180, R172.reuse, R84 ;  /* 0x000000acb454723c */ /* 0x090ff00000041854 */
[C---:B------:R-:W-:Y:S08]  /*86c0*/  HMMA.16816.F32.BF16 R88, R192.reuse, R172, R88 ;  /* 0x000000acc058723c */ /* 0x040ff00000041858 */
[-C--:B------:R-:W-:Y:S08]  /*86d0*/  HMMA.16816.F32.BF16 R92, R192, R174.reuse, R92 ;  /* 0x000000aec05c723c */ /* 0x080ff0000004185c */
[----:B------:R-:W-:Y:S01]  /*86e0*/  HMMA.16816.F32.BF16 R96, R180, R174, R96 ;  /* 0x000000aeb460723c */ /* 0x000fe20000041860 */
[----:B------:R-:W-:-:S07]  /*86f0*/  @!P0 BRA `(.L_x_172) ;  /* 0x000003a000008947 */ /* 0x000fce0003800000 */
[----:B------:R-:W-:Y:S01]  /*8700*/  PLOP3.LUT P1, PT, PT, PT, UP1, 0x80, 0x0 ;  /* 0x000000000000781c */ /* 0x000fe20003f2f018 */
[----:B------:R-:W-:Y:S01]  /*8710*/  IMAD R231, R243, 0x60, R233 ;  /* 0x00000060f3e77824 */ /* 0x000fe200078e02e9 */
[----:B------:R-:W-:Y:S01]  /*8720*/  PLOP3.LUT P0, PT, PT, PT, UP1, 0x80, 0x0 ;  /* 0x000000000000781c */ /* 0x000fe20003f0f018 */
[----:B------:R-:W-:Y:S03]  /*8730*/  IMAD.MOV.U32 R230, RZ, RZ, RZ ;  /* 0x000000ffffe67224 */ /* 0x000fe600078e00ff */
[----:B------:R-:W-:Y:S05]  /*8740*/  IADD3 R231, R231, -0x60, R232 ;  /* 0xffffffa0e7e77810 */ /* 0x000fea0007ffe0e8 */
[--C-:B------:R-:W-:Y:S02]  /*8750*/  IMAD.MOV.U32 R0, RZ, RZ, R231.reuse ;  /* 0x000000ffff007224 */ /* 0x100fe400078e00e7 */
[----:B------:R-:W-:Y:S05]  /*8760*/  @P1 IMAD.HI.U32 R2, R231, c[0x0][0x2bc], RZ ;  /* 0x0000af00e7021a27 */ /* 0x000fea00078e00ff */
[----:B------:R-:W-:Y:S04]  /*8770*/  @P0 SHF.R.U32.HI R0, RZ, c[0x0][0x2c0], R2 ;  /* 0x0000b000ff000a19 */ /* 0x000fe80000011602 */
[C---:B------:R-:W-:Y:S04]  /*8780*/  @!P4 IADD3 R168, P0, R0.reuse, UR46, RZ ;  /* 0x0000002e00a8cc10 */ /* 0x040fe8000ff1e0ff */
[----:B------:R-:W-:Y:S01]  /*8790*/  @!P4 LEA.HI.X.SX32 R3, R0, UR4, 0x1, P0 ;  /* 0x000000040003cc11 */ /* 0x000fe200080f0eff */
[----:B------:R-:W-:Y:S01]  /*87a0*/  IMAD.MOV R0, RZ, RZ, -R0 ;  /* 0x000000ffff007224 */ /* 0x000fe200078e0a00 */
[----:B------:R-:W-:Y:S03]  /*87b0*/  @!P4 LEA R2, P0, R168, c[0x0][0x2a0], 0x2 ;  /* 0x0000a800a802ca11 */ /* 0x000fe600078010ff */
        /* <DEDUP_REMOVED lines=16> */
[----:B------:R-:W1:Y:S04]  /*88c0*/  SHFL.IDX PT, R175, R180, RZ, 0x181f ;  /* 0x00181fffb4af7589 */ /* 0x000e6800000e0000 */
[----:B------:R-:W2:Y:S04]  /*88d0*/  SHFL.IDX PT, R176, R0, RZ, 0x181f ;  /* 0x00181fff00b07589 */ /* 0x000ea800000e0000 */
[----:B------:R-:W3:Y:S04]  /*88e0*/  SHFL.IDX PT, R173, R180, 0x1, 0x181f ;  /* 0x00381f00b4ad7f89 */ /* 0x000ee800000e0000 */
[----:B------:R-:W-:Y:S04]  /*88f0*/  SHFL.IDX PT, R171, R180, 0x2, 0x181f ;  /* 0x00581f00b4ab7f89 */ /* 0x000fe800000e0000 */
[----:B------:R-:W4:Y:S04]  /*8900*/  SHFL.IDX PT, R174, R0, 0x1, 0x181f ;  /* 0x00381f0000ae7f89 */ /* 0x000f2800000e0000 */
[----:B------:R-:W5:Y:S04]  /*8910*/  SHFL.IDX PT, R169, R180, 0x3, 0x181f ;  /* 0x00781f00b4a97f89 */ /* 0x000f6800000e0000 */
[----:B------:R-:W-:Y:S01]  /*8920*/  SHFL.IDX PT, R172, R0, 0x2, 0x181f ;  /* 0x00581f0000ac7f89 */ /* 0x000fe200000e0000 */
[-C--:B-1----:R-:W-:Y:S03]  /*8930*/  IADD3 R178, P0, R175, R235.reuse, RZ ;  /* 0x000000ebafb27210 */ /* 0x082fe60007f1e0ff */
[----:B------:R-:W1:Y:S02]  /*8940*/  SHFL.IDX PT, R3, R180, 0x4, 0x181f ;  /* 0x00981f00b4037f89 */ /* 0x000e6400000e0000 */
[--C-:B--2---:R-:W-:Y:S02]  /*8950*/  IMAD.X R179, R176, 0x1, R234.reuse, P0 ;  /* 0x00000001b0b37824 */ /* 0x104fe400000e06ea */
[----:B------:R1:W2:Y:S01]  /*8960*/  SHFL.IDX PT, R2, R180, 0x5, 0x181f ;  /* 0x00b81f00b4027f89 */ /* 0x0002a200000e0000 */
[-C--:B---3--:R-:W-:Y:S03]  /*8970*/  IADD3 R176, P0, R173, R235.reuse, RZ ;  /* 0x000000ebadb07210 */ /* 0x088fe60007f1e0ff */
[----:B------:R3:W-:Y:S04]  /*8980*/  LDGSTS.E.BYPASS.LTC128B.128 [R229+0x3100], [R178.64], !P3 ;  /* 0x03100000b2e57fae */ /* 0x0007e8000d901d74 */
[----:B------:R-:W3:Y:S01]  /*8990*/  SHFL.IDX PT, R170, R0, 0x3, 0x181f ;  /* 0x00781f0000aa7f89 */ /* 0x000ee200000e0000 */
[--C-:B----4-:R-:W-:Y:S03]  /*89a0*/  IMAD.X R177, R174, 0x1, R234.reuse, P0 ;  /* 0x00000001aeb17824 */ /* 0x110fe600000e06ea */
[----:B------:R-:W4:Y:S01]  /*89b0*/  SHFL.IDX PT, R168, R0, 0x4, 0x181f ;  /* 0x00981f0000a87f89 */ /* 0x000f2200000e0000 */
[-C--:B-----5:R-:W-:Y:S03]  /*89c0*/  IADD3 R174, P2, R169, R235.reuse, RZ ;  /* 0x000000eba9ae7210 */ /* 0x0a0fe60007f5e0ff */
[----:B------:R-:W5:Y:S04]  /*89d0*/  SHFL.IDX PT, R0, R0, 0x5, 0x181f ;  /* 0x00b81f0000007f89 */ /* 0x000f6800000e0000 */
[----:B------:R5:W-:Y:S01]  /*89e0*/  LDGSTS.E.BYPASS.LTC128B.128 [R229+0x3900], [R176.64], !P3 ;  /* 0x03900000b0e57fae */ /* 0x000be2000d901d74 */
[-C--:B-1----:R-:W-:Y:S02]  /*89f0*/  IADD3 R180, P1, R3, R235.reuse, RZ ;  /* 0x000000eb03b47210 */ /* 0x082fe40007f3e0ff */
[-C--:B--2---:R-:W-:Y:S02]  /*8a00*/  IADD3 R2, P0, R2, R235.reuse, RZ ;  /* 0x000000eb02027210 */ /* 0x084fe40007f1e0ff */
[----:B---3--:R-:W-:Y:S01]  /*8a10*/  IADD3 R178, P5, R171, R235, RZ ;  /* 0x000000ebabb27210 */ /* 0x008fe20007fbe0ff */
[--C-:B------:R-:W-:Y:S04]  /*8a20*/  IMAD.X R175, R170, 0x1, R234.reuse, P2 ;  /* 0x00000001aaaf7824 */ /* 0x100fe800010e06ea */
[--C-:B------:R-:W-:Y:S02]  /*8a30*/  IMAD.X R179, R172, 0x1, R234.reuse, P5 ;  /* 0x00000001acb37824 */ /* 0x100fe400028e06ea */
[--C-:B----4-:R-:W-:Y:S02]  /*8a40*/  IMAD.X R181, R168, 0x1, R234.reuse, P1 ;  /* 0x00000001a8b57824 */ /* 0x110fe400008e06ea */
[----:B-----5:R-:W-:Y:S01]  /*8a50*/  IMAD.X R3, R0, 0x1, R234, P0 ;  /* 0x0000000100037824 */ /* 0x020fe200000e06ea */
[----:B------:R1:W-:Y:S04]  /*8a60*/  LDGSTS.E.BYPASS.LTC128B.128 [R229+0x4100], [R178.64], !P3 ;  /* 0x04100000b2e57fae */ /* 0x0003e8000d901d74 */
[----:B------:R1:W-:Y:S04]  /*8a70*/  LDGSTS.E.BYPASS.LTC128B.128 [R229+0x4900], [R174.64], !P3 ;  /* 0x04900000aee57fae */ /* 0x0003e8000d901d74 */
[----:B------:R1:W-:Y:S04]  /*8a80*/  LDGSTS.E.BYPASS.LTC128B.128 [R229+0x5100], [R180.64], !P3 ;  /* 0x05100000b4e57fae */ /* 0x0003e8000d901d74 */
[----:B------:R1:W-:Y:S02]  /*8a90*/  LDGSTS.E.BYPASS.LTC128B.128 [R229+0x5900], [R2.64], !P3 ;  /* 0x0590000002e57fae */ /* 0x0003e4000d901d74 */
.L_x_172:
[----:B------:R-:W-:Y:S01]  /*8aa0*/  IMAD.MOV.U32 R171, RZ, RZ, R236 ;  /* 0x000000ffffab7224 */ /* 0x000fe200078e00ec */
[----:B------:R-:W-:Y:S01]  /*8ab0*/  PLOP3.LUT P1, PT, PT, PT, UP2, 0x80, 0x0 ;  /* 0x000000000000781c */ /* 0x000fe20003f2f028 */
[----:B------:R-:W0:Y:S01]  /*8ac0*/  LDGDEPBAR ;  /* 0x00000000000079af */ /* 0x000e220000000000 */
[----:B------:R-:W-:Y:S01]  /*8ad0*/  PLOP3.LUT P0, PT, PT, PT, UP2, 0x80, 0x0 ;  /* 0x000000000000781c */ /* 0x000fe20003f0f028 */
[----:B------:R-:W-:Y:S05]  /*8ae0*/  IMAD R170, R243, -0x60, RZ ;  /* 0xffffffa0f3aa7824 */ /* 0x000fea00078e02ff */
[----:B-1----:R-:W-:Y:S05]  /*8af0*/  IADD3 R2, -R237, 0x1, R170 ;  /* 0x00000001ed027810 */ /* 0x002fea0007ffe1aa */
[----:B------:R-:W-:Y:S05]  /*8b00*/  @P1 IMAD.HI.U32 R0, R236, c[0x0][0x2c8], RZ ;  /* 0x0000b200ec001a27 */ /* 0x000fea00078e00ff */
[----:B------:R-:W-:Y:S01]  /*8b10*/  @P0 SHF.R.U32.HI R171, RZ, c[0x0][0x2cc], R0 ;  /* 0x0000b300ffab0a19 */ /* 0x000fe20000011600 */
[----:B------:R-:W-:Y:S01]  /*8b20*/  IMAD.U32 R0, RZ, RZ, UR7 ;  /* 0x00000007ff007e24 */ /* 0x000fe2000f8e00ff */
[----:B------:R-:W-:Y:S03]  /*8b30*/  PLOP3.LUT P0, PT, PT, PT, UP0, 0x40, 0x0 ;  /* 0x000000000000781c */ /* 0x000fe60003f0e808 */
[----:B------:R-:W1:Y:S01]  /*8b40*/  SHFL.IDX PT, R168, R171, RZ, 0x1c1f ;  /* 0x001c1fffaba87589 */ /* 0x000e6200000e0000 */
[----:B------:R-:W-:Y:S05]  /*8b50*/  IMAD R2, R0, c[0x0][0x1d0], R2 ;  /* 0x0000740000027a24 */ /* 0x000fea00078e0202 */
[----:B------:R-:W-:Y:S04]  /*8b60*/  IADD3 R2, R2, -c[0x0][0x168], RZ ;  /* 0x80005a0002027a10 */ /* 0x000fe80007ffe0ff */
[C---:B------:R-:W-:Y:S02]  /*8b70*/  IADD3 R3, R2.reuse, c[0x0][0x328], RZ ;  /* 0x0000ca0002037a10 */ /* 0x040fe40007ffe0ff */
[----:B------:R-:W-:Y:S03]  /*8b80*/  IADD3 R2, R2, UR12, RZ ;  /* 0x0000000c02027c10 */ /* 0x000fe6000fffe0ff */
[----:B-1----:R-:W-:Y:S02]  /*8b90*/  IMAD.IADD R183, R3, 0x1, R168 ;  /* 0x0000000103b77824 */ /* 0x002fe400078e02a8 */
[----:B------:R-:W-:Y:S01]  /*8ba0*/  IMAD.IADD R180, R168, 0x1, R2 ;  /* 0x00000001a8b47824 */ /* 0x000fe200078e0202 */
[----:B------:R-:W-:-:S05]  /*8bb0*/  @P0 BRA `(.L_x_173) ;  /* 0x000001a000000947 */ /* 0x000fca0003800000 */
[----:B------:R-:W-:Y:S01]  /*8bc0*/  MOV R0, UR7 ;  /* 0x0000000700007c02 */ /* 0x000fe20008000f00 */
[----:B------:R-:W-:Y:S04]  /*8bd0*/  BSSY B0, `(.L_x_174) ;  /* 0x0000013000007945 */ /* 0x000fe80003800000 */
[----:B------:R-:W-:Y:S05]  /*8be0*/  IMAD R168, R0, c[0x0][0x1d0], R168 ;  /* 0x0000740000a87a24 */ /* 0x000fea00078e02a8 */
[----:B------:R-:W-:Y:S04]  /*8bf0*/  IADD3 R168, R168, -c[0x0][0x168], RZ ;  /* 0x80005a00a8a87a10 */ /* 0x000fe80007ffe0ff */
[----:B------:R-:W-:Y:S11]  /*8c00*/  ISETP.GT.AND P0, PT, R168, -0x1, PT ;  /* 0xffffffffa800780c */ /* 0x000ff60003f04270 */
[----:B------:R-:W-:Y:S02]  /*8c10*/  @!UPT UIADD3 URZ, URZ, URZ, URZ ;  /* 0x0000003f3f3ff290 */ /* 0x000fe4000fffe03f */
[----:B------:R-:W-:-:S05]  /*8c20*/  @P0 BRA `(.L_x_175) ;  /* 0x0000008000000947 */ /* 0x000fca0003800000 */
[----:B------:R-:W-:Y:S01]  /*8c30*/  LOP3.LUT R168, RZ, R168, RZ, 0x33, !PT ;  /* 0x000000a8ffa87212 */ /* 0x000fe200078e33ff */
[----:B------:R-:W-:Y:S05]  /*8c40*/  IMAD.MOV.U32 R0, RZ, RZ, c[0x0][0x32c] ;  /* 0x0000cb00ff007624 */ /* 0x000fea00078e00ff */
[----:B------:R-:W-:Y:S11]  /*8c50*/  ISETP.NE.AND P0, PT, R0, 0x1, PT ;  /* 0x000000010000780c */ /* 0x000ff60003f05270 */
[----:B------:R-:W-:Y:S02]  /*8c60*/  @!UPT UIADD3 URZ, URZ, URZ, URZ ;  /* 0x0000003f3f3ff290 */ /* 0x000fe4000fffe03f */
[----:B------:R-:W-:Y:S05]  /*8c70*/  @P0 IMAD.HI.U32 R0, R168, c[0x0][0x330], RZ ;  /* 0x0000cc00a8000a27 */ /* 0x000fea00078e00ff */
[----:B------:R-:W-:Y:S04]  /*8c80*/  @P0 SHF.R.U32.HI R168, RZ, c[0x0][0x334], R0 ;  /* 0x0000cd00ffa80a19 */ /* 0x000fe80000011600 */
[----:B------:R-:W-:Y:S01]  /*8c90*/  LOP3.LUT R168, RZ, R168, RZ, 0x33, !PT ;  /* 0x000000a8ffa87212 */ /* 0x000fe200078e33ff */
[----:B------:R-:W-:-:S05]  /*8ca0*/  BRA `(.L_x_176) ;  /* 0x0000005000007947 */ /* 0x000fca0003800000 */
.L_x_175:
[----:B------:R-:W-:Y:S04]  /*8cb0*/  MOV R0, c[0x0][0x32c] ;  /* 0x0000cb0000007a02 */ /* 0x000fe80000000f00 */
[----:B------:R-:W-:Y:S11]  /*8cc0*/  ISETP.NE.AND P0, PT, R0, 0x1, PT ;  /* 0x000000010000780c */ /* 0x000ff60003f05270 */
[----:B------:R-:W-:Y:S02]  /*8cd0*/  @!UPT UIADD3 URZ, URZ, URZ, URZ ;  /* 0x0000003f3f3ff290 */ /* 0x000fe4000fffe03f */
[----:B------:R-:W-:Y:S05]  /*8ce0*/  @P0 IMAD.HI.U32 R0, R168, c[0x0][0x330], RZ ;  /* 0x0000cc00a8000a27 */ /* 0x000fea00078e00ff */
[----:B------:R-:W-:Y:S02]  /*8cf0*/  @P0 SHF.R.U32.HI R168, RZ, c[0x0][0x334], R0 ;  /* 0x0000cd00ffa80a19 */ /* 0x000fe40000011600 */
.L_x_176:
[----:B------:R-:W-:Y:S05]  /*8d00*/  BSYNC B0 ;  /* 0x0000000000007941 */ /* 0x000fea0003800000 */
.L_x_174:
[----:B------:R-:W-:Y:S04]  /*8d10*/  IMAD.IADD R0, R170, 0x1, -R237 ;  /* 0x00000001aa007824 */ /* 0x000fe800078e0aed */
[----:B------:R-:W-:Y:S05]  /*8d20*/  IMAD R168, R168, c[0x0][0x32c], R0 ;  /* 0x0000cb00a8a87a24 */ /* 0x000fea00078e0200 */
[----:B------:R-:W-:Y:S02]  /*8d30*/  IADD3 R0, R168, c[0x0][0x32c], RZ ;  /* 0x0000cb00a8007a10 */ /* 0x000fe40007ffe0ff */
[----:B------:R-:W-:Y:S02]  /*8d40*/  IMNMX R180, R180, R168, !PT ;  /* 0x000000a8b4b47217 */ /* 0x000fe40007800200 */
[----:B------:R-:W-:Y:S02]  /*8d50*/  IMNMX R183, R183, R0, PT ;  /* 0x00000000b7b77217 */ /* 0x000fe40003800200 */
.L_x_173:
[----:B------:R-:W-:Y:S01]  /*8d60*/  PLOP3.LUT P0, PT, PT, PT, UP0, 0x40, 0x0 ;  /* 0x000000000000781c */ /* 0x000fe20003f0e808 */
[----:B------:R-:W1:Y:S02]  /*8d70*/  SHFL.IDX PT, R168, R171, 0x1, 0x1c1f ;  /* 0x003c1f00aba87f89 */ /* 0x000e6400000e0000 */
[----:B-1----:R-:W-:Y:S01]  /*8d80*/  IADD3 R177, R2, R168, RZ ;  /* 0x000000a802b17210 */ /* 0x002fe20007ffe0ff */
[----:B------:R-:W-:Y:S09]  /*8d90*/  IMAD.IADD R181, R3, 0x1, R168 ;  /* 0x0000000103b57824 */ /* 0x000ff200078e02a8 */
        /* <DEDUP_REMOVED lines=16> */
.L_x_179:
[----:B------:R-:W-:Y:S04]  /*8ea0*/  MOV R0, c[0x0][0x32c] ;  /* 0x0000cb0000007a02 */ /* 0x000fe80000000f00 */
[----:B------:R-:W-:Y:S11]  /*8eb0*/  ISETP.NE.AND P0, PT, R0, 0x1, PT ;  /* 0x000000010000780c */ /* 0x000ff60003f05270 */
[----:B------:R-:W-:Y:S02]  /*8ec0*/  @!UPT UIADD3 URZ, URZ, URZ, URZ ;  /* 0x0000003f3f3ff290 */ /* 0x000fe4000fffe03f */
[----:B------:R-:W-:Y:S05]  /*8ed0*/  @P0 IMAD.HI.U32 R0, R168, c[0x0][0x330], RZ ;  /* 0x0000cc00a8000a27 */ /* 0x000fea00078e00ff */
[----:B------:R-:W-:Y:S02]  /*8ee0*/  @P0 SHF.R.U32.HI R168, RZ, c[0x0][0x334], R0 ;  /* 0x0000cd00ffa80a19 */ /* 0x000fe40000011600 */
.L_x_180:
[----:B------:R-:W-:Y:S05]  /*8ef0*/  BSYNC B0 ;  /* 0x0000000000007941 */ /* 0x000fea0003800000 */
.L_x_178:
[----:B------:R-:W-:Y:S04]  /*8f00*/  IMAD.IADD R0, R170, 0x1, -R237 ;  /* 0x00000001aa007824 */ /* 0x000fe800078e0aed */
[----:B------:R-:W-:Y:S05]  /*8f10*/  IMAD R0, R168, c[0x0][0x32c], R0 ;  /* 0x0000cb00a8007a24 */ /* 0x000fea00078e0200 */
[----:B------:R-:W-:Y:S02]  /*8f20*/  IADD3 R168, R0, c[0x0][0x32c], RZ ;  /* 0x0000cb0000a87a10 */ /* 0x000fe40007ffe0ff */
[----:B------:R-:W-:Y:S02]  /*8f30*/  IMNMX R177, R177, R0, !PT ;  /* 0x00000000b1b17217 */ /* 0x000fe40007800200 */
[----:B------:R-:W-:Y:S02]  /*8f40*/  IMNMX R181, R181, R168, PT ;  /* 0x000000a8b5b57217 */ /* 0x000fe40003800200 */
.L_x_177:
        /* <DEDUP_REMOVED lines=20> */
.L_x_183:
[----:B------:R-:W-:Y:S04]  /*9090*/  MOV R0, c[0x0][0x32c] ;  /* 0x0000cb0000007a02 */ /* 0x000fe80000000f00 */
[----:B------:R-:W-:Y:S11]  /*90a0*/  ISETP.NE.AND P0, PT, R0, 0x1, PT ;  /* 0x000000010000780c */ /* 0x000ff60003f05270 */
[----:B------:R-:W-:Y:S02]  /*90b0*/  @!UPT UIADD3 URZ, URZ, URZ, URZ ;  /* 0x0000003f3f3ff290 */ /* 0x000fe4000fffe03f */
[----:B------:R-:W-:Y:S05]  /*90c0*/  @P0 IMAD.HI.U32 R0, R168, c[0x0][0x330], RZ ;  /* 0x0000cc00a8000a27 */ /* 0x000fea00078e00ff */
[----:B------:R-:W-:Y:S02]  /*90d0*/  @P0 SHF.R.U32.HI R168, RZ, c[0x0][0x334], R0 ;  /* 0x0000cd00ffa80a19 */ /* 0x000fe40000011600 */
.L_x_184:
[----:B------:R-:W-:Y:S05]  /*90e0*/  BSYNC B0 ;  /* 0x0000000000007941 */ /* 0x000fea0003800000 */
.L_x_182:
[----:B------:R-:W-:Y:S04]  /*90f0*/  IMAD.IADD R0, R170, 0x1, -R237 ;  /* 0x00000001aa007824 */ /* 0x000fe800078e0aed */
[----:B------:R-:W-:Y:S05]  /*9100*/  IMAD R0, R168, c[0x0][0x32c], R0 ;  /* 0x0000cb00a8007a24 */ /* 0x000fea00078e0200 */
[----:B------:R-:W-:Y:S02]  /*9110*/  IADD3 R168, R0, c[0x0][0x32c], RZ ;  /* 0x0000cb0000a87a10 */ /* 0x000fe40007ffe0ff */
[----:B------:R-:W-:Y:S02]  /*9120*/  IMNMX R174, R174, R0, !PT ;  /* 0x00000000aeae7217 */ /* 0x000fe40007800200 */
[----:B------:R-:W-:Y:S02]  /*9130*/  IMNMX R175, R175, R168, PT ;  /* 0x000000a8afaf7217 */ /* 0x000fe40003800200 */
.L_x_181:
[C---:B------:R-:W-:Y:S02]  /*9140*/  ISETP.GE.AND P1, PT, R170.reuse, 0x9, PT ;  /* 0x00000009aa00780c */ /* 0x040fe40003f26270 */
[----:B------:R-:W-:Y:S02]  /*9150*/  ISETP.GE.AND P5, PT, R170, 0xa, PT ;  /* 0x0000000aaa00780c */ /* 0x000fe40003fa6270 */
[----:B------:R-:W-:Y:S02]  /*9160*/  ISETP.GT.AND P0, PT, R180, 0x8, !P1 ;  /* 0x00000008b400780c */ /* 0x000fe40004f04270 */
[----:B------:R-:W-:Y:S02]  /*9170*/  P2R R173, PR, RZ, 0x2 ;  /* 0x00000002ffad7803 */ /* 0x000fe40000000000 */
[----:B------:R-:W-:Y:S02]  /*9180*/  ISETP.LT.OR P0, PT, R183, 0x9, P0 ;  /* 0x00000009b700780c */ /* 0x000fe40000701670 */
[C---:B------:R-:W-:Y:S02]  /*9190*/  ISETP.GT.AND P1, PT, R177.reuse, 0x8, !P1 ;  /* 0x00000008b100780c */ /* 0x040fe40004f24270 */
[----:B------:R-:W-:Y:S02]  /*91a0*/  P2R R179, PR, RZ, 0x10 ;  /* 0x00000010ffb37803 */ /* 0x000fe40000000000 */
[----:B------:R-:W-:Y:S02]  /*91b0*/  FSEL R169, R16, -INF , !P0 ;  /* 0xff80000010a97808 */ /* 0x000fe40004000000 */
[----:B------:R-:W-:Y:S02]  /*91c0*/  ISETP.GT.AND P0, PT, R177, 0x9, !P5 ;  /* 0x00000009b100780c */ /* 0x000fe40006f04270 */
[C---:B------:R-:W-:Y:S02]  /*91d0*/  ISETP.LT.OR P1, PT, R181.reuse, 0x9, P1 ;  /* 0x00000009b500780c */ /* 0x040fe40000f21670 */
[----:B------:R-:W-:Y:S02]  /*91e0*/  ISETP.GE.AND P4, PT, R170, 0x11, PT ;  /* 0x00000011aa00780c */ /* 0x000fe40003f86270 */
[----:B------:R-:W-:Y:S02]  /*91f0*/  ISETP.LT.OR P0, PT, R181, 0xa, P0 ;  /* 0x0000000ab500780c */ /* 0x000fe40000701670 */
[----:B------:R-:W-:Y:S02]  /*9200*/  FSEL R0, R18, -INF , !P1 ;  /* 0xff80000012007808 */ /* 0x000fe40004800000 */
[----:B------:R-:W-:Y:S02]  /*9210*/  ISETP.GT.AND P1, PT, R180, 0x10, !P4 ;  /* 0x00000010b400780c */ /* 0x000fe40006724270 */
[----:B------:R-:W-:Y:S02]  /*9220*/  P2R R176, PR, RZ, 0x8 ;  /* 0x00000008ffb07803 */ /* 0x000fe40000000000 */
[----:B------:R-:W-:Y:S02]  /*9230*/  FSEL R19, R19, -INF , !P0 ;  /* 0xff80000013137808 */ /* 0x000fe40004000000 */
[C---:B------:R-:W-:Y:S02]  /*9240*/  ISETP.LT.OR P0, PT, R183.reuse, 0x11, P1 ;  /* 0x00000011b700780c */ /* 0x040fe40000f01670 */
[----:B------:R-:W-:Y:S02]  /*9250*/  ISETP.GE.AND P3, PT, R170, 0x12, PT ;  /* 0x00000012aa00780c */ /* 0x000fe40003f66270 */
[----:B------:R-:W-:Y:S02]  /*9260*/  ISETP.GT.AND P2, PT, R180, 0x9, !P5 ;  /* 0x00000009b400780c */ /* 0x000fe40006f44270 */
[----:B------:R-:W-:Y:S02]  /*9270*/  FSEL R20, R20, -INF , !P0 ;  /* 0xff80000014147808 */ /* 0x000fe40004000000 */
[----:B------:R-:W-:Y:S02]  /*9280*/  ISETP.GT.AND P0, PT, R180, 0x11, !P3 ;  /* 0x00000011b400780c */ /* 0x000fe40005f04270 */
[C---:B------:R-:W-:Y:S02]  /*9290*/  ISETP.LT.OR P2, PT, R183.reuse, 0xa, P2 ;  /* 0x0000000ab700780c */ /* 0x040fe40001741670 */
[----:B------:R-:W-:Y:S02]  /*92a0*/  ISETP.LT.OR P0, PT, R183, 0x12, P0 ;  /* 0x00000012b700780c */ /* 0x000fe40000701670 */
[----:B------:R-:W-:Y:S02]  /*92b0*/  FSEL R168, R17, -INF , !P2 ;  /* 0xff80000011a87808 */ /* 0x000fe40005000000 */
[----:B------:R-:W-:Y:S02]  /*92c0*/  FSEL R17, R21, -INF , !P0 ;  /* 0xff80000015117808 */ /* 0x000fe40004000000 */
[----:B------:R-:W-:Y:S02]  /*92d0*/  ISETP.GT.AND P0, PT, R177, 0x10, !P4 ;  /* 0x00000010b100780c */ /* 0x000fe40006704270 */
[C---:B------:R-:W-:Y:S02]  /*92e0*/  ISETP.GE.AND P2, PT, R170.reuse, 0x19, PT ;  /* 0x00000019aa00780c */ /* 0x040fe40003f46270 */
[----:B------:R-:W-:Y:S02]  /*92f0*/  ISETP.LT.OR P0, PT, R181, 0x11, P0 ;  /* 0x00000011b500780c */ /* 0x000fe40000701670 */
[----:B------:R-:W-:Y:S02]  /*9300*/  ISETP.GE.AND P1, PT, R170, 0x1a, PT ;  /* 0x0000001aaa00780c */ /* 0x000fe40003f26270 */
[----:B------:R-:W-:Y:S02]  /*9310*/  FSEL R18, R22, -INF , !P0 ;  /* 0xff80000016127808 */ /* 0x000fe40004000000 */
[----:B------:R-:W-:Y:S02]  /*9320*/  ISETP.GT.AND P0, PT, R177, 0x11, !P3 ;  /* 0x00000011b100780c */ /* 0x000fe40005f04270 */
[----:B------:R-:W-:Y:S02]  /*9330*/  P2R R22, PR, RZ, 0x4 ;  /* 0x00000004ff167803 */ /* 0x000fe40000000000 */
[----:B------:R-:W-:Y:S02]  /*9340*/  ISETP.LT.OR P0, PT, R181, 0x12, P0 ;  /* 0x00000012b500780c */ /* 0x000fe40000701670 */
[----:B------:R-:W-:Y:S02]  /*9350*/  P2R R21, PR, RZ, 0x2 ;  /* 0x00000002ff157803 */ /* 0x000fe40000000000 */
[----:B------:R-:W-:Y:S02]  /*9360*/  FSEL R16, R23, -INF , !P0 ;  /* 0xff80000017107808 */ /* 0x000fe40004000000 */
[----:B------:R-:W-:Y:S02]  /*9370*/  ISETP.GT.AND P0, PT, R180, 0x18, !P2 ;  /* 0x00000018b400780c */ /* 0x000fe40005704270 */
[----:B------:R-:W-:Y:S02]  /*9380*/  P2R R178, PR, RZ, 0x10 ;  /* 0x00000010ffb27803 */ /* 0x000fe40000000000 */
[C---:B------:R-:W-:Y:S02]  /*9390*/  ISETP.LT.OR P0, PT, R183.reuse, 0x19, P0 ;  /* 0x00000019b700780c */ /* 0x040fe40000701670 */
[----:B------:R-:W-:Y:S02]  /*93a0*/  ISETP.GE.AND P4, PT, R170, 0x4a, PT ;  /* 0x0000004aaa00780c */ /* 0x000fe40003f86270 */
[----:B------:R-:W-:Y:S02]  /*93b0*/  FSEL R32, R32, -INF , !P0 ;  /* 0xff80000020207808 */ /* 0x000fe40004000000 */
[----:B------:R-:W-:Y:S02]  /*93c0*/  ISETP.GT.AND P0, PT, R180, 0x19, !P1 ;  /* 0x00000019b400780c */ /* 0x000fe40004f04270 */
[C---:B------:R-:W-:Y:S02]  /*93d0*/  ISETP.GE.AND P6, PT, R170.reuse, 0x52, PT ;  /* 0x00000052aa00780c */ /* 0x040fe40003fc6270 */
[----:B------:R-:W-:Y:S02]  /*93e0*/  ISETP.LT.OR P0, PT, R183, 0x1a, P0 ;  /* 0x0000001ab700780c */ /* 0x000fe40000701670 */
[----:B------:R-:W-:Y:S02]  /*93f0*/  P2R R182, PR, RZ, 0x8 ;  /* 0x00000008ffb67803 */ /* 0x000fe40000000000 */
[----:B------:R-:W-:Y:S02]  /*9400*/  FSEL R33, R33, -INF , !P0 ;  /* 0xff80000021217808 */ /* 0x000fe40004000000 */
[----:B------:R-:W-:Y:S02]  /*9410*/  ISETP.GT.AND P0, PT, R177, 0x18, !P2 ;  /* 0x00000018b100780c */ /* 0x000fe40005704270 */
[----:B------:R-:W-:Y:S02]  /*9420*/  ISETP.GE.AND P2, PT, R170, 0x21, PT ;  /* 0x00000021aa00780c */ /* 0x000fe40003f46270 */
        /* <DEDUP_REMOVED lines=10> */
[C---:B------:R-:W-:Y:S02]  /*94d0*/  ISETP.LT.OR P0, PT, R183.reuse, 0x21, P0 ;  /* 0x00000021b700780c */ /* 0x040fe40000701670 */
[----:B------:R-:W-:Y:S02]  /*94e0*/  P2R R172, PR, RZ, 0x20 ;  /* 0x00000020ffac7803 */ /* 0x000fe40000000000 */
[----:B------:R-:W-:Y:S02]  /*94f0*/  FSEL R188, R36, -INF , !P0 ;  /* 0xff80000024bc7808 */ /* 0x000fe40004000000 */
[----:B------:R-:W-:Y:S02]  /*9500*/  ISETP.GT.AND P0, PT, R180, 0x21, !P1 ;  /* 0x00000021b400780c */ /* 0x000fe40004f04270 */
[C---:B------:R-:W-:Y:S02]  /*9510*/  ISETP.GE.AND P5, PT, R170.reuse, 0x59, PT ;  /* 0x00000059aa00780c */ /* 0x040fe40003fa6270 */
[----:B------:R-:W-:Y:S04]  /*9520*/  ISETP.LT.OR P0, PT, R183, 0x22, P0 ;  /* 0x00000022b700780c */ /* 0x000fe80000701670 */
        /* <DEDUP_REMOVED lines=11> */
[----:B------:R-:W-:Y:S04]  /*95e0*/  ISETP.GT.AND P0, PT, R180, 0x28, !P2 ;  /* 0x00000028b400780c */ /* 0x000fe80005704270 */
[C---:B------:R-:W-:Y:S04]  /*95f0*/  ISETP.LT.OR P0, PT, R183.reuse, 0x29, P0 ;  /* 0x00000029b700780c */ /* 0x040fe80000701670 */
[----:B------:R-:W-:Y:S02]  /*9600*/  FSEL R193, R48, -INF , !P0 ;  /* 0xff80000030c17808 */ /* 0x000fe40004000000 */
[----:B------:R-:W-:Y:S04]  /*9610*/  ISETP.GT.AND P0, PT, R180, 0x29, !P1 ;  /* 0x00000029b400780c */ /* 0x000fe80004f04270 */
        /* <DEDUP_REMOVED lines=28> */
[----:B------:R-:W-:Y:S03]  /*97e0*/  ISETP.GT.AND P0, PT, R180, 0x38, !P2 ;  /* 0x00000038b400780c */ /* 0x000fe60005704270 */
[----:B------:R1:W-:Y:S01]  /*97f0*/  STL [R1], R48 ;  /* 0x0000003001007387 */ /* 0x0003e20000100800 */
[C---:B------:R-:W-:Y:S04]  /*9800*/  ISETP.LT.OR P0, PT, R183.reuse, 0x39, P0 ;  /* 0x00000039b700780c */ /* 0x040fe80000701670 */
[----:B------:R-:W-:Y:S02]  /*9810*/  FSEL R252, R64, -INF , !P0 ;  /* 0xff80000040fc7808 */ /* 0x000fe40004000000 */
[----:B------:R-:W-:Y:S02]  /*9820*/  ISETP.GT.AND P0, PT, R180, 0x39, !P1 ;  /* 0x00000039b400780c */ /* 0x000fe40004f04270 */
[----:B------:R-:W-:Y:S02]  /*9830*/  P2R R64, PR, RZ, 0x10 ;  /* 0x00000010ff407803 */ /* 0x000fe40000000000 */
        /* <DEDUP_REMOVED lines=13> */
[----:B-1----:R-:W-:Y:S02]  /*9910*/  P2R R48, PR, RZ, 0x10 ;  /* 0x00000010ff307803 */ /* 0x002fe40000000000 */
[C---:B------:R-:W-:Y:S02]  /*9920*/  ISETP.LT.OR P0, PT, R183.reuse, 0x41, P0 ;  /* 0x00000041b700780c */ /* 0x040fe40000701670 */
[----:B------:R-:W-:Y:S02]  /*9930*/  P2R R67, PR, RZ, 0x8 ;  /* 0x00000008ff437803 */ /* 0x000fe40000000000 */
[----:B------:R-:W-:Y:S02]  /*9940*/  FSEL R248, R68, -INF , !P0 ;  /* 0xff80000044f87808 */ /* 0x000fe40004000000 */
[----:B------:R-:W-:Y:S04]  /*9950*/  ISETP.GT.AND P0, PT, R180, 0x41, !P1 ;  /* 0x00000041b400780c */ /* 0x000fe80004f04270 */
[----:B------:R-:W-:Y:S04]  /*9960*/  ISETP.LT.OR P0, PT, R183, 0x42, P0 ;  /* 0x00000042b700780c */ /* 0x000fe80000701670 */
        /* <DEDUP_REMOVED lines=30> */
[----:B------:R-:W-:Y:S04]  /*9b50*/  ISETP.GT.AND P0, PT, R177, 0x50, !P1 ;  /* 0x00000050b100780c */ /* 0x000fe80004f04270 */
[----:B------:R-:W-:Y:S04]  /*9b60*/  ISETP.LT.OR P0, PT, R181, 0x51, P0 ;  /* 0x00000051b500780c */ /* 0x000fe80000701670 */
[----:B------:R-:W-:Y:S02]  /*9b70*/  FSEL R194, R86, -INF , !P0 ;  /* 0xff80000056c27808 */ /* 0x000fe40004000000 */
[----:B------:R-:W-:Y:S04]  /*9b80*/  ISETP.GT.AND P0, PT, R177, 0x51, !P6 ;  /* 0x00000051b100780c */ /* 0x000fe80007704270 */
[----:B------:R-:W-:Y:S04]  /*9b90*/  ISETP.LT.OR P0, PT, R181, 0x52, P0 ;  /* 0x00000052b500780c */ /* 0x000fe80000701670 */
[----:B------:R-:W-:Y:S02]  /*9ba0*/  FSEL R189, R87, -INF , !P0 ;  /* 0xff80000057bd7808 */ /* 0x000fe40004000000 */
[----:B------:R-:W-:Y:S04]  /*9bb0*/  ISETP.GT.AND P0, PT, R180, RZ, !P3 ;  /* 0x000000ffb400720c */ /* 0x000fe80005f04270 */
        /* <DEDUP_REMOVED lines=9> */
[----:B------:R-:W-:Y:S04]  /*9c50*/  ISETP.LT.OR P0, PT, R181, 0x1, P0 ;  /* 0x00000001b500780c */ /* 0x000fe80000701670 */
[----:B------:R-:W-:Y:S02]  /*9c60*/  FSEL R6, R6, -INF , !P0 ;  /* 0xff80000006067808 */ /* 0x000fe40004000000 */
[----:B------:R-:W-:Y:S04]  /*9c70*/  ISETP.GT.AND P0, PT, R180, 0x58, !P5 ;  /* 0x00000058b400780c */ /* 0x000fe80006f04270 */
[C---:B------:R-:W-:Y:S04]  /*9c80*/  ISETP.LT.OR P0, PT, R183.reuse, 0x59, P0 ;  /* 0x00000059b700780c */ /* 0x040fe80000701670 */
[----:B------:R-:W-:Y:S02]  /*9c90*/  FSEL R186, R96, -INF , !P0 ;  /* 0xff80000060ba7808 */ /* 0x000fe40004000000 */
[----:B------:R-:W-:Y:S04]  /*9ca0*/  ISETP.GE.AND P0, PT, R170, 0x5a, PT ;  /* 0x0000005aaa00780c */ /* 0x000fe80003f06270 */
        /* <DEDUP_REMOVED lines=10> */
[----:B------:R-:W-:Y:S02]  /*9d50*/  ISETP.NE.AND P4, PT, R48, RZ, PT ;  /* 0x000000ff3000720c */ /* 0x000fe40003f85270 */
[----:B------:R-:W-:Y:S04]  /*9d60*/  ISETP.LT.OR P2, PT, R175, 0x2, P2 ;  /* 0x00000002af00780c */ /* 0x000fe80001741670 */
[----:B------:R-:W-:Y:S02]  /*9d70*/  FSEL R9, R9, -INF , !P2 ;  /* 0xff80000009097808 */ /* 0x000fe40005000000 */
[----:B------:R-:W-:Y:S04]  /*9d80*/  ISETP.NE.AND P2, PT, R173, RZ, PT ;  /* 0x000000ffad00720c */ /* 0x000fe80003f45270 */
[----:B------:R-:W-:Y:S04]  /*9d90*/  ISETP.GT.AND P2, PT, R174, 0x8, !P2 ;  /* 0x00000008ae00780c */ /* 0x000fe80005744270 */
[C---:B------:R-:W-:Y:S04]  /*9da0*/  ISETP.LT.OR P2, PT, R175.reuse, 0x9, P2 ;  /* 0x00000009af00780c */ /* 0x040fe80001741670 */
[----:B------:R-:W-:Y:S02]  /*9db0*/  FSEL R12, R12, -INF , !P2 ;  /* 0xff8000000c0c7808 */ /* 0x000fe40005000000 */
[----:B------:R-:W-:Y:S04]  /*9dc0*/  ISETP.NE.AND P2, PT, R172, RZ, PT ;  /* 0x000000ffac00720c */ /* 0x000fe80003f45270 */
[----:B------:R-:W-:Y:S04]  /*9dd0*/  ISETP.GT.AND P2, PT, R174, 0x9, !P2 ;  /* 0x00000009ae00780c */ /* 0x000fe80005744270 */
        /* <DEDUP_REMOVED lines=12> */
[----:B------:R-:W-:Y:S04]  /*9ea0*/  ISETP.LT.OR P2, PT, R175, 0x19, P2 ;  /* 0x00000019af00780c */ /* 0x000fe80001741670 */
[----:B------:R-:W-:Y:S02]  /*9eb0*/  FSEL R49, R28, -INF , !P2 ;  /* 0xff8000001c317808 */ /* 0x000fe40005000000 */
[----:B------:R-:W-:Y:S01]  /*9ec0*/  ISETP.NE.AND P2, PT, R21, RZ, PT ;  /* 0x000000ff1500720c */ /* 0x000fe20003f45270 */
[----:B------:R-:W1:Y:S03]  /*9ed0*/  SHFL.IDX PT, R28, R171, 0x3, 0x1c1f ;  /* 0x007c1f00ab1c7f89 */ /* 0x000e6600000e0000 */
[----:B------:R-:W-:Y:S04]  /*9ee0*/  ISETP.GT.AND P2, PT, R174, 0x19, !P2 ;  /* 0x00000019ae00780c */ /* 0x000fe80005744270 */
[----:B------:R-:W-:Y:S04]  /*9ef0*/  ISETP.LT.OR P2, PT, R175, 0x1a, P2 ;  /* 0x0000001aaf00780c */ /* 0x000fe80001741670 */
[----:B------:R-:W-:Y:S02]  /*9f00*/  FSEL R48, R29, -INF , !P2 ;  /* 0xff8000001d307808 */ /* 0x000fe40005000000 */
[----:B------:R-:W-:Y:S04]  /*9f10*/  ISETP.NE.AND P2, PT, R184, RZ, PT ;  /* 0x000000ffb800720c */ /* 0x000fe80003f45270 */
[----:B------:R-:W-:Y:S04]  /*9f20*/  ISETP.GT.AND P2, PT, R174, 0x20, !P2 ;  /* 0x00000020ae00780c */ /* 0x000fe80005744270 */
[----:B------:R-:W-:Y:S01]  /*9f30*/  ISETP.LT.OR P2, PT, R175, 0x21, P2 ;  /* 0x00000021af00780c */ /* 0x000fe20001741670 */
[--C-:B-1----:R-:W-:Y:S03]  /*9f40*/  IMAD.IADD R24, R3, 0x1, R28.reuse ;  /* 0x0000000103187824 */ /* 0x102fe600078e021c */
[----:B------:R-:W-:Y:S01]  /*9f50*/  FSEL R40, R40, -INF , !P2 ;  /* 0xff80000028287808 */ /* 0x000fe20005000000 */
[----:B------:R-:W-:Y:S01]  /*9f60*/  IMAD.IADD R25, R2, 0x1, R28 ;  /* 0x0000000102197824 */ /* 0x000fe200078e021c */
[----:B------:R-:W-:Y:S04]  /*9f70*/  ISETP.NE.AND P2, PT, R23, RZ, PT ;  /* 0x000000ff1700720c */ /* 0x000fe80003f45270 */
[C---:B------:R-:W-:Y:S04]  /*9f80*/  ISETP.GT.AND P2, PT, R174.reuse, 0x21, !P2 ;  /* 0x00000021ae00780c */ /* 0x040fe80005744270 */
[----:B------:R-:W-:Y:S04]  /*9f90*/  ISETP.LT.OR P2, PT, R175, 0x22, P2 ;  /* 0x00000022af00780c */ /* 0x000fe80001741670 */
[----:B------:R-:W-:Y:S02]  /*9fa0*/  FSEL R41, R41, -INF , !P2 ;  /* 0xff80000029297808 */ /* 0x000fe40005000000 */
[----:B------:R-:W-:Y:S04]  /*9fb0*/  ISETP.NE.AND P2, PT, R37, RZ, PT ;  /* 0x000000ff2500720c */ /* 0x000fe80003f45270 */
[----:B------:R-:W-:Y:S04]  /*9fc0*/  ISETP.GT.AND P2, PT, R174, 0x28, !P2 ;  /* 0x00000028ae00780c */ /* 0x000fe80005744270 */
[C---:B------:R-:W-:Y:S04]  /*9fd0*/  ISETP.LT.OR P2, PT, R175.reuse, 0x29, P2 ;  /* 0x00000029af00780c */ /* 0x040fe80001741670 */
[----:B------:R-:W-:Y:S02]  /*9fe0*/  FSEL R84, R44, -INF , !P2 ;  /* 0xff8000002c547808 */ /* 0x000fe40005000000 */
        /* <DEDUP_REMOVED lines=30> */
[----:B------:R-:W-:Y:S04]  /*a1d0*/  ISETP.LT.OR P2, PT, R175, 0x49, P2 ;  /* 0x00000049af00780c */ /* 0x000fe80001741670 */
[----:B------:R-:W-:Y:S02]  /*a1e0*/  FSEL R207, R76, -INF , !P2 ;  /* 0xff8000004ccf7808 */ /* 0x000fe40005000000 */
[C---:B------:R-:W-:Y:S02]  /*a1f0*/  ISETP.GT.AND P2, PT, R174.reuse, 0x49, !P4 ;  /* 0x00000049ae00780c */ /* 0x040fe40006744270 */
[----:B------:R-:W-:Y:S02]  /*a200*/  ISETP.NE.AND P4, PT, R179, RZ, PT ;  /* 0x000000ffb300720c */ /* 0x000fe40003f85270 */
[----:B------:R-:W-:Y:S04]  /*a210*/  ISETP.LT.OR P2, PT, R175, 0x4a, P2 ;  /* 0x0000004aaf00780c */ /* 0x000fe80001741670 */
[----:B------:R-:W-:Y:S02]  /*a220*/  FSEL R204, R77, -INF , !P2 ;  /* 0xff8000004dcc7808 */ /* 0x000fe40005000000 */
[----:B------:R-:W-:Y:S04]  /*a230*/  ISETP.GT.AND P2, PT, R174, 0x50, !P1 ;  /* 0x00000050ae00780c */ /* 0x000fe80004f44270 */
[C---:B------:R-:W-:Y:S04]  /*a240*/  ISETP.LT.OR P2, PT, R175.reuse, 0x51, P2 ;  /* 0x00000051af00780c */ /* 0x040fe80001741670 */
[----:B------:R-:W-:Y:S02]  /*a250*/  FSEL R185, R88, -INF , !P2 ;  /* 0xff80000058b97808 */ /* 0x000fe40005000000 */
[C---:B------:R-:W-:Y:S04]  /*a260*/  ISETP.GT.AND P2, PT, R174.reuse, 0x51, !P6 ;  /* 0x00000051ae00780c */ /* 0x040fe80007744270 */
[----:B------:R-:W-:Y:S04]  /*a270*/  ISETP.LT.OR P2, PT, R175, 0x52, P2 ;  /* 0x00000052af00780c */ /* 0x000fe80001741670 */
[----:B------:R-:W-:Y:S02]  /*a280*/  FSEL R181, R89, -INF , !P2 ;  /* 0xff80000059b57808 */ /* 0x000fe40005000000 */
[----:B------:R-:W-:Y:S04]  /*a290*/  ISETP.GT.AND P2, PT, R174, 0x58, !P5 ;  /* 0x00000058ae00780c */ /* 0x000fe80006f44270 */
[C---:B------:R-:W-:Y:S04]  /*a2a0*/  ISETP.LT.OR P2, PT, R175.reuse, 0x59, P2 ;  /* 0x00000059af00780c */ /* 0x040fe80001741670 */
[----:B------:R-:W-:Y:S02]  /*a2b0*/  FSEL R179, R92, -INF , !P2 ;  /* 0xff8000005cb37808 */ /* 0x000fe40005000000 */
[----:B------:R-:W-:Y:S02]  /*a2c0*/  ISETP.GT.AND P2, PT, R174, RZ, !P3 ;  /* 0x000000ffae00720c */ /* 0x000fe40005f44270 */
[----:B------:R-:W-:Y:S02]  /*a2d0*/  ISETP.NE.AND P3, PT, R176, RZ, PT ;  /* 0x000000ffb000720c */ /* 0x000fe40003f65270 */
[C---:B------:R-:W-:Y:S04]  /*a2e0*/  ISETP.LT.OR P2, PT, R175.reuse, 0x1, P2 ;  /* 0x00000001af00780c */ /* 0x040fe80001741670 */
[----:B------:R-:W-:Y:S02]  /*a2f0*/  FSEL R8, R8, -INF , !P2 ;  /* 0xff80000008087808 */ /* 0x000fe40005000000 */
[----:B------:R-:W-:Y:S04]  /*a300*/  ISETP.GT.AND P2, PT, R174, 0x59, !P0 ;  /* 0x00000059ae00780c */ /* 0x000fe80004744270 */
[----:B------:R-:W-:Y:S04]  /*a310*/  ISETP.LT.OR P2, PT, R175, 0x5a, P2 ;  /* 0x0000005aaf00780c */ /* 0x000fe80001741670 */
[----:B------:R-:W-:Y:S02]  /*a320*/  FSEL R176, R93, -INF , !P2 ;  /* 0xff8000005db07808 */ /* 0x000fe40005000000 */
[----:B------:R-:W-:Y:S11]  /*a330*/  PLOP3.LUT P2, PT, PT, PT, UP0, 0x40, 0x0 ;  /* 0x000000000000781c */ /* 0x000ff60003f4e808 */
[----:B------:R-:W-:Y:S02]  /*a340*/  @!UPT UIADD3 URZ, URZ, URZ, URZ ;  /* 0x0000003f3f3ff290 */ /* 0x000fe4000fffe03f */
        /* <DEDUP_REMOVED lines=16> */
.L_x_187:
[----:B------:R-:W-:Y:S04]  /*a450*/  MOV R2, c[0x0][0x32c] ;  /* 0x0000cb0000027a02 */ /* 0x000fe80000000f00 */
[----:B------:R-:W-:Y:S11]  /*a460*/  ISETP.NE.AND P2, PT, R2, 0x1, PT ;  /* 0x000000010200780c */ /* 0x000ff60003f45270 */
[----:B------:R-:W-:Y:S02]  /*a470*/  @!UPT UIADD3 URZ, URZ, URZ, URZ ;  /* 0x0000003f3f3ff290 */ /* 0x000fe4000fffe03f */
[----:B------:R-:W-:Y:S05]  /*a480*/  @P2 IMAD.HI.U32 R2, R28, c[0x0][0x330], RZ ;  /* 0x0000cc001c022a27 */ /* 0x000fea00078e00ff */
[----:B------:R-:W-:Y:S02]  /*a490*/  @P2 SHF.R.U32.HI R28, RZ, c[0x0][0x334], R2 ;  /* 0x0000cd00ff1c2a19 */ /* 0x000fe40000011602 */
.L_x_188:
[----:B------:R-:W-:Y:S05]  /*a4a0*/  BSYNC B0 ;  /* 0x0000000000007941 */ /* 0x000fea0003800000 */
.L_x_186:
[----:B------:R-:W-:Y:S04]  /*a4b0*/  IMAD.IADD R170, R170, 0x1, -R237 ;  /* 0x00000001aaaa7824 */ /* 0x000fe800078e0aed */
[----:B------:R-:W-:Y:S05]  /*a4c0*/  IMAD R170, R28, c[0x0][0x32c], R170 ;  /* 0x0000cb001caa7a24 */ /* 0x000fea00078e02aa */
[----:B------:R-:W-:Y:S02]  /*a4d0*/  IADD3 R2, R170, c[0x0][0x32c], RZ ;  /* 0x0000cb00aa027a10 */ /* 0x000fe40007ffe0ff */
[----:B------:R-:W-:Y:S02]  /*a4e0*/  IMNMX R25, R25, R170, !PT ;  /* 0x000000aa19197217 */ /* 0x000fe40007800200 */
[----:B------:R-:W-:Y:S02]  /*a4f0*/  IMNMX R24, R24, R2, PT ;  /* 0x0000000218187217 */ /* 0x000fe40003800200 */
.L_x_185:
[----:B------:R-:W2:Y:S01]  /*a500*/  LDL.LU R92, [R1] ;  /* 0x00000000015c7983 */ /* 0x000ea20000300800 */
[----:B------:R-:W-:Y:S01]  /*a510*/  ISETP.NE.AND P2, PT, R67, RZ, PT ;  /* 0x000000ff4300720c */ /* 0x000fe20003f45270 */
[----:B------:R-:W-:Y:S01]  /*a520*/  IMAD.MOV.U32 R44, RZ, RZ, R211 ;  /* 0x000000ffff2c7224 */ /* 0x000fe200078e00d3 */
[----:B------:R-:W-:Y:S01]  /*a530*/  MOV R89, R245 ;  /* 0x000000f500597202 */ /* 0x000fe20000000f00 */
[----:B------:R-:W-:Y:S01]  /*a540*/  IMAD.MOV.U32 R61, RZ, RZ, R205 ;  /* 0x000000ffff3d7224 */ /* 0x000fe200078e00cd */
[C---:B------:R-:W-:Y:S02]  /*a550*/  ISETP.GT.AND P2, PT, R25.reuse, RZ, !P2 ;  /* 0x000000ff1900720c */ /* 0x040fe40005744270 */
[----:B------:R-:W-:Y:S02]  /*a560*/  MOV R45, R208 ;  /* 0x000000d0002d7202 */ /* 0x000fe40000000f00 */
[----:B------:R-:W-:Y:S02]  /*a570*/  ISETP.LT.OR P2, PT, R24, 0x1, P2 ;  /* 0x000000011800780c */ /* 0x000fe40001741670 */
[----:B------:R-:W-:Y:S02]  /*a580*/  MOV R85, R199 ;  /* 0x000000c700557202 */ /* 0x000fe40000000f00 */
[----:B------:R-:W-:Y:S02]  /*a590*/  FSEL R10, R10, -INF , !P2 ;  /* 0xff8000000a0a7808 */ /* 0x000fe40005000000 */
[----:B------:R-:W-:Y:S02]  /*a5a0*/  ISETP.NE.AND P2, PT, R66, RZ, PT ;  /* 0x000000ff4200720c */ /* 0x000fe40003f45270 */
[C---:B------:R-:W-:Y:S02]  /*a5b0*/  ISETP.GT.AND P1, PT, R25.reuse, 0x50, !P1 ;  /* 0x000000501900780c */ /* 0x040fe40004f24270 */
[C---:B------:R-:W-:Y:S02]  /*a5c0*/  ISETP.GT.AND P2, PT, R25.reuse, 0x1, !P2 ;  /* 0x000000011900780c */ /* 0x040fe40005744270 */
[C---:B------:R-:W-:Y:S02]  /*a5d0*/  ISETP.LT.OR P1, PT, R24.reuse, 0x51, P1 ;  /* 0x000000511800780c */ /* 0x040fe40000f21670 */
[C---:B------:R-:W-:Y:S02]  /*a5e0*/  ISETP.LT.OR P2, PT, R24.reuse, 0x2, P2 ;  /* 0x000000021800780c */ /* 0x040fe40001741670 */
[----:B------:R-:W-:Y:S02]  /*a5f0*/  ISETP.GT.AND P6, PT, R25, 0x51, !P6 ;  /* 0x000000511900780c */ /* 0x000fe400077c4270 */
[----:B------:R-:W-:Y:S02]  /*a600*/  FSEL R11, R11, -INF , !P2 ;  /* 0xff8000000b0b7808 */ /* 0x000fe40005000000 */
[----:B------:R-:W-:Y:S02]  /*a610*/  ISETP.NE.AND P2, PT, R173, RZ, PT ;  /* 0x000000ffad00720c */ /* 0x000fe40003f45270 */
[C---:B------:R-:W-:Y:S02]  /*a620*/  ISETP.LT.OR P6, PT, R24.reuse, 0x52, P6 ;  /* 0x000000521800780c */ /* 0x040fe400037c1670 */
[C---:B------:R-:W-:Y:S02]  /*a630*/  ISETP.GT.AND P2, PT, R25.reuse, 0x8, !P2 ;  /* 0x000000081900780c */ /* 0x040fe40005744270 */
[C---:B------:R-:W-:Y:S02]  /*a640*/  ISETP.GT.AND P5, PT, R25.reuse, 0x58, !P5 ;  /* 0x000000581900780c */ /* 0x040fe40006fa4270 */
[C---:B------:R-:W-:Y:S02]  /*a650*/  ISETP.LT.OR P2, PT, R24.reuse, 0x9, P2 ;  /* 0x000000091800780c */ /* 0x040fe40001741670 */
[----:B------:R-:W-:Y:S02]  /*a660*/  ISETP.LT.OR P5, PT, R24, 0x59, P5 ;  /* 0x000000591800780c */ /* 0x000fe40002fa1670 */
[----:B------:R-:W-:Y:S02]  /*a670*/  FSEL R14, R14, -INF , !P2 ;  /* 0xff8000000e0e7808 */ /* 0x000fe40005000000 */
[----:B------:R-:W-:Y:S02]  /*a680*/  ISETP.NE.AND P2, PT, R172, RZ, PT ;  /* 0x000000ffac00720c */ /* 0x000fe40003f45270 */
[C---:B------:R-:W-:Y:S02]  /*a690*/  ISETP.GT.AND P0, PT, R25.reuse, 0x59, !P0 ;  /* 0x000000591900780c */ /* 0x040fe40004704270 */
[----:B------:R-:W-:Y:S02]  /*a6a0*/  ISETP.GT.AND P2, PT, R25, 0x9, !P2 ;  /* 0x000000091900780c */ /* 0x000fe40005744270 */
[C---:B------:R-:W-:Y:S02]  /*a6b0*/  ISETP.LT.OR P0, PT, R24.reuse, 0x5a, P0 ;  /* 0x0000005a1800780c */ /* 0x040fe40000701670 */
[----:B------:R-:W-:Y:S02]  /*a6c0*/  ISETP.LT.OR P2, PT, R24, 0xa, P2 ;  /* 0x0000000a1800780c */ /* 0x000fe40001741670 */
[----:B------:R-:W-:Y:S02]  /*a6d0*/  FSEL R73, R95, -INF , !P0 ;  /* 0xff8000005f497808 */ /* 0x000fe40004000000 */
[----:B------:R-:W-:Y:S02]  /*a6e0*/  FSEL R15, R15, -INF , !P2 ;  /* 0xff8000000f0f7808 */ /* 0x000fe40005000000 */
[----:B------:R-:W-:Y:S04]  /*a6f0*/  ISETP.NE.AND P2, PT, R178, RZ, PT ;  /* 0x000000ffb200720c */ /* 0x000fe80003f45270 */
[C---:B------:R-:W-:Y:S04]  /*a700*/  ISETP.GT.AND P2, PT, R25.reuse, 0x10, !P2 ;  /* 0x000000101900780c */ /* 0x040fe80005744270 */
[----:B------:R-:W-:Y:S04]  /*a710*/  ISETP.LT.OR P2, PT, R24, 0x11, P2 ;  /* 0x000000111800780c */ /* 0x000fe80001741670 */
[----:B------:R-:W-:Y:S02]  /*a720*/  FSEL R57, R26, -INF , !P2 ;  /* 0xff8000001a397808 */ /* 0x000fe40005000000 */
[----:B------:R-:W-:Y:S02]  /*a730*/  ISETP.NE.AND P2, PT, R182, RZ, PT ;  /* 0x000000ffb600720c */ /* 0x000fe40003f45270 */
[----:B------:R-:W-:Y:S02]  /*a740*/  FMNMX.FTZ R26, R6, R166, !PT ;  /* 0x000000a6061a7209 */ /* 0x000fe40007810000 */
[----:B------:R-:W-:Y:S02]  /*a750*/  ISETP.GT.AND P2, PT, R25, 0x11, !P2 ;  /* 0x000000111900780c */ /* 0x000fe40005744270 */
[----:B------:R-:W-:Y:S02]  /*a760*/  FMNMX.FTZ R26, R7, R26, !PT ;  /* 0x0000001a071a7209 */ /* 0x000fe40007810000 */
[----:B------:R-:W-:Y:S02]  /*a770*/  ISETP.LT.OR P2, PT, R24, 0x12, P2 ;  /* 0x000000121800780c */ /* 0x000fe40001741670 */
[----:B------:R-:W-:Y:S02]  /*a780*/  FMNMX.FTZ R26, R0, R26, !PT ;  /* 0x0000001a001a7209 */ /* 0x000fe40007810000 */
        /* <DEDUP_REMOVED lines=35> */
[----:B------:R-:W-:Y:S01]  /*a9c0*/  FSEL R80, R46, -INF , !P2 ;  /* 0xff8000002e507808 */ /* 0x000fe20005000000 */
[----:B------:R-:W-:Y:S01]  /*a9d0*/  IMAD.MOV.U32 R46, RZ, RZ, R198 ;  /* 0x000000ffff2e7224 */ /* 0x000fe200078e00c6 */
        /* <DEDUP_REMOVED lines=8> */
[----:B------:R-:W-:Y:S02]  /*aa60*/  MOV R47, R196 ;  /* 0x000000c4002f7202 */ /* 0x000fe40000000f00 */
[----:B------:R-:W-:Y:S02]  /*aa70*/  ISETP.GT.AND P2, PT, R25, 0x30, !P2 ;  /* 0x000000301900780c */ /* 0x000fe40005744270 */
[----:B------:R-:W-:Y:S02]  /*aa80*/  FMNMX.FTZ R26, R47, R26, !PT ;  /* 0x0000001a2f1a7209 */ /* 0x000fe40007810000 */
[----:B------:R-:W-:Y:S02]  /*aa90*/  ISETP.LT.OR P2, PT, R24, 0x31, P2 ;  /* 0x000000311800780c */ /* 0x000fe40001741670 */
[----:B------:R-:W-:Y:S02]  /*aaa0*/  FMNMX.FTZ R21, R41, R21, !PT ;  /* 0x0000001529157209 */ /* 0x000fe40007810000 */
[----:B------:R-:W-:Y:S01]  /*aab0*/  FSEL R93, R58, -INF , !P2 ;  /* 0xff8000003a5d7808 */ /* 0x000fe20005000000 */
[----:B------:R-:W-:Y:S01]  /*aac0*/  IMAD.MOV.U32 R58, RZ, RZ, R195 ;  /* 0x000000ffff3a7224 */ /* 0x000fe200078e00c3 */
[----:B------:R-:W-:Y:S02]  /*aad0*/  ISETP.NE.AND P2, PT, R38, RZ, PT ;  /* 0x000000ff2600720c */ /* 0x000fe40003f45270 */
[----:B------:R-:W-:Y:S01]  /*aae0*/  FMNMX.FTZ R21, R84, R21, !PT ;  /* 0x0000001554157209 */ /* 0x000fe20007810000 */
[----:B------:R-:W-:Y:S01]  /*aaf0*/  LDSM.16.MT88.4 R36, [R220+0x100] ;  /* 0x00010000dc24783b */ /* 0x000fe20000004200 */
        /* <DEDUP_REMOVED lines=8> */
[----:B------:R-:W-:Y:S02]  /*ab80*/  MOV R59, R192 ;  /* 0x000000c0003b7202 */ /* 0x000fe40000000f00 */
[----:B------:R-:W-:Y:S02]  /*ab90*/  ISETP.LT.OR P2, PT, R24, 0x39, P2 ;  /* 0x000000391800780c */ /* 0x000fe40001741670 */
[----:B------:R-:W-:Y:S02]  /*aba0*/  FMNMX.FTZ R23, R10, R164, !PT ;  /* 0x000000a40a177209 */ /* 0x000fe40007810000 */
[----:B------:R-:W-:Y:S01]  /*abb0*/  FSEL R27, R62, -INF , !P2 ;  /* 0xff8000003e1b7808 */ /* 0x000fe20005000000 */
[----:B------:R-:W-:Y:S01]  /*abc0*/  IMAD.MOV.U32 R62, RZ, RZ, R2 ;  /* 0x000000ffff3e7224 */ /* 0x000fe200078e0002 */
[----:B------:R-:W-:Y:S02]  /*abd0*/  FMNMX.FTZ R2, R4, R167, !PT ;  /* 0x000000a704027209 */ /* 0x000fe40007810000 */
[----:B------:R-:W-:Y:S02]  /*abe0*/  ISETP.NE.AND P2, PT, R52, RZ, PT ;  /* 0x000000ff3400720c */ /* 0x000fe40003f45270 */
[----:B------:R-:W-:Y:S02]  /*abf0*/  FMNMX.FTZ R2, R5, R2, !PT ;  /* 0x0000000205027209 */ /* 0x000fe40007810000 */
[----:B------:R-:W-:Y:S02]  /*ac00*/  ISETP.GT.AND P2, PT, R25, 0x39, !P2 ;  /* 0x000000391900780c */ /* 0x000fe40005744270 */
[----:B------:R-:W-:Y:S02]  /*ac10*/  FMNMX.FTZ R2, R169, R2, !PT ;  /* 0x00000002a9027209 */ /* 0x000fe40007810000 */
[----:B------:R-:W-:Y:S02]  /*ac20*/  ISETP.LT.OR P2, PT, R24, 0x3a, P2 ;  /* 0x0000003a1800780c */ /* 0x000fe40001741670 */
[----:B------:R-:W-:Y:S02]  /*ac30*/  FMNMX.FTZ R2, R168, R2, !PT ;  /* 0x00000002a8027209 */ /* 0x000fe40007810000 */
[----:B------:R-:W-:Y:S02]  /*ac40*/  FSEL R30, R63, -INF , !P2 ;  /* 0xff8000003f1e7808 */ /* 0x000fe40005000000 */
[----:B------:R-:W-:Y:S02]  /*ac50*/  FMNMX.FTZ R2, R20, R2, !PT ;  /* 0x0000000214027209 */ /* 0x000fe40007810000 */
[----:B------:R-:W-:Y:S02]  /*ac60*/  MOV R63, R191 ;  /* 0x000000bf003f7202 */ /* 0x000fe40000000f00 */
        /* <DEDUP_REMOVED lines=9> */
[----:B------:R-:W-:Y:S02]  /*ad00*/  ISETP.NE.AND P2, PT, R54, RZ, PT ;  /* 0x000000ff3600720c */ /* 0x000fe40003f45270 */
[----:B------:R-:W-:Y:S01]  /*ad10*/  FMNMX.FTZ R2, R193, R2, !PT ;  /* 0x00000002c1027209 */ /* 0x000fe20007810000 */
[----:B------:R-:W-:Y:S01]  /*ad20*/  LDSM.16.MT88.4 R52, [R219+0x100] ;  /* 0x00010000db34783b */ /* 0x000fe20000004200 */
[----:B------:R-:W-:Y:S02]  /*ad30*/  ISETP.GT.AND P2, PT, R25, 0x41, !P2 ;  /* 0x000000411900780c */ /* 0x000fe40005744270 */
[----:B------:R-:W-:Y:S02]  /*ad40*/  FMNMX.FTZ R2, R190, R2, !PT ;  /* 0x00000002be027209 */ /* 0x000fe40007810000 */
[----:B------:R-:W-:Y:S02]  /*ad50*/  FMNMX.FTZ R21, R59, R21, !PT ;  /* 0x000000153b157209 */ /* 0x000fe40007810000 */
[----:B------:R-:W-:Y:S02]  /*ad60*/  FMNMX.FTZ R2, R63, R2, !PT ;  /* 0x000000023f027209 */ /* 0x000fe40007810000 */
[----:B------:R-:W-:Y:S02]  /*ad70*/  ISETP.LT.OR P2, PT, R24, 0x42, P2 ;  /* 0x000000421800780c */ /* 0x000fe40001741670 */
[----:B------:R-:W-:Y:S02]  /*ad80*/  FMNMX.FTZ R2, R45, R2, !PT ;  /* 0x000000022d027209 */ /* 0x000fe40007810000 */
[----:B------:R-:W-:Y:S02]  /*ad90*/  FMNMX.FTZ R23, R11, R23, !PT ;  /* 0x000000170b177209 */ /* 0x000fe40007810000 */
[----:B------:R-:W-:Y:S02]  /*ada0*/  FMNMX.FTZ R2, R252, R2, !PT ;  /* 0x00000002fc027209 */ /* 0x000fe40007810000 */
[----:B------:R-:W-:Y:S02]  /*adb0*/  FMNMX.FTZ R21, R58, R21, !PT ;  /* 0x000000153a157209 */ /* 0x000fe40007810000 */
[----:B------:R-:W-:Y:S02]  /*adc0*/  FMNMX.FTZ R2, R251, R2, !PT ;  /* 0x00000002fb027209 */ /* 0x000fe40007810000 */
[----:B------:R-:W-:Y:S02]  /*add0*/  FSEL R211, R75, -INF , !P2 ;  /* 0xff8000004bd37808 */ /* 0x000fe40005000000 */
[----:B------:R-:W-:Y:S02]  /*ade0*/  FMNMX.FTZ R2, R248, R2, !PT ;  /* 0x00000002f8027209 */ /* 0x000fe40007810000 */
[----:B------:R-:W-:Y:S02]  /*adf0*/  ISETP.NE.AND P2, PT, R65, RZ, PT ;  /* 0x000000ff4100720c */ /* 0x000fe40003f45270 */
[----:B------:R-:W-:Y:S02]  /*ae00*/  FMNMX.FTZ R2, R247, R2, !PT ;  /* 0x00000002f7027209 */ /* 0x000fe40007810000 */
[----:B------:R-:W-:Y:S02]  /*ae10*/  FMNMX.FTZ R23, R14, R23, !PT ;  /* 0x000000170e177209 */ /* 0x000fe40007810000 */
[----:B------:R-:W-:Y:S02]  /*ae20*/  FMNMX.FTZ R2, R206, R2, !PT ;  /* 0x00000002ce027209 */ /* 0x000fe40007810000 */
[----:B------:R-:W-:Y:S02]  /*ae30*/  FMNMX.FTZ R21, R244, R21, !PT ;  /* 0x00000015f4157209 */ /* 0x000fe40007810000 */
[----:B------:R-:W-:Y:S02]  /*ae40*/  FMNMX.FTZ R2, R203, R2, !PT ;  /* 0x00000002cb027209 */ /* 0x000fe40007810000 */
[----:B------:R-:W-:Y:S02]  /*ae50*/  ISETP.GT.AND P2, PT, R25, 0x48, !P2 ;  /* 0x000000481900780c */ /* 0x000fe40005744270 */
[----:B------:R-:W-:Y:S02]  /*ae60*/  FMNMX.FTZ R2, R200, R2, !PT ;  /* 0x00000002c8027209 */ /* 0x000fe40007810000 */
[----:B------:R-:W-:Y:S02]  /*ae70*/  FMNMX.FTZ R23, R15, R23, !PT ;  /* 0x000000170f177209 */ /* 0x000fe40007810000 */
[----:B------:R-:W-:Y:S02]  /*ae80*/  FMNMX.FTZ R2, R197, R2, !PT ;  /* 0x00000002c5027209 */ /* 0x000fe40007810000 */
[----:B------:R-:W-:Y:S02]  /*ae90*/  FMNMX.FTZ R21, R210, R21, !PT ;  /* 0x00000015d2157209 */ /* 0x000fe40007810000 */
[----:B------:R-:W-:Y:S02]  /*aea0*/  FMNMX.FTZ R2, R186, R2, !PT ;  /* 0x00000002ba027209 */ /* 0x000fe40007810000 */
[----:B--2---:R-:W-:Y:S02]  /*aeb0*/  FMNMX.FTZ R26, R92, R26, !PT ;  /* 0x0000001a5c1a7209 */ /* 0x004fe40007810000 */
[----:B------:R-:W-:Y:S02]  /*aec0*/  FMNMX.FTZ R2, R183, R2, !PT ;  /* 0x00000002b7027209 */ /* 0x000fe40007810000 */
[----:B------:R-:W-:Y:S02]  /*aed0*/  FMNMX.FTZ R26, R250, R26, !PT ;  /* 0x0000001afa1a7209 */ /* 0x000fe40007810000 */
[----:B------:R-:W-:Y:S01]  /*aee0*/  ISETP.LT.OR P2, PT, R24, 0x49, P2 ;  /* 0x000000491800780c */ /* 0x000fe20001741670 */
[----:B------:R-:W1:Y:S01]  /*aef0*/  SHFL.BFLY PT, R22, R2, 0x2, 0x1f ;  /* 0x0c401f0002167f89 */ /* 0x000e6200000e0000 */
        /* <DEDUP_REMOVED lines=12> */
[----:B-1----:R-:W-:Y:S02]  /*afc0*/  FMNMX.FTZ R22, R2, R22, !PT ;  /* 0x0000001602167209 */ /* 0x002fe40007810000 */
[----:B------:R-:W-:Y:S02]  /*afd0*/  FMNMX.FTZ R26, R189, R26, !PT ;  /* 0x0000001abd1a7209 */ /* 0x000fe40007810000 */
[----:B------:R-:W-:Y:S01]  /*afe0*/  ISETP.GT.AND P2, PT, R25, 0x49, !P2 ;  /* 0x000000491900780c */ /* 0x000fe20005744270 */
[----:B------:R-:W1:Y:S01]  /*aff0*/  SHFL.BFLY PT, R3, R22, 0x1, 0x1f ;  /* 0x0c201f0016037f89 */ /* 0x000e6200000e0000 */
[----:B------:R-:W-:Y:S02]  /*b000*/  FMNMX.FTZ R26, R180, R26, !PT ;  /* 0x0000001ab41a7209 */ /* 0x000fe40007810000 */
[----:B------:R-:W-:Y:S02]  /*b010*/  FMNMX.FTZ R23, R60, R23, !PT ;  /* 0x000000173c177209 */ /* 0x000fe40007810000 */
[----:B------:R-:W-:Y:S02]  /*b020*/  FMNMX.FTZ R26, R177, R26, !PT ;  /* 0x0000001ab11a7209 */ /* 0x000fe40007810000 */
[----:B------:R-:W-:Y:S02]  /*b030*/  FMNMX.FTZ R21, R185, R21, !PT ;  /* 0x00000015b9157209 */ /* 0x000fe40007810000 */
[----:B------:R-:W-:Y:S01]  /*b040*/  ISETP.LT.OR P2, PT, R24, 0x4a, P2 ;  /* 0x0000004a1800780c */ /* 0x000fe20001741670 */
[----:B------:R-:W2:Y:S01]  /*b050*/  SHFL.BFLY PT, R2, R26, 0x2, 0x1f ;  /* 0x0c401f001a027f89 */ /* 0x000ea200000e0000 */
[----:B------:R-:W-:Y:S02]  /*b060*/  FMNMX.FTZ R23, R88, R23, !PT ;  /* 0x0000001758177209 */ /* 0x000fe40007810000 */
[----:B------:R-:W-:Y:S02]  /*b070*/  FMNMX.FTZ R21, R181, R21, !PT ;  /* 0x00000015b5157209 */ /* 0x000fe40007810000 */
[----:B------:R-:W-:Y:S02]  /*b080*/  FSEL R205, R79, -INF , !P2 ;  /* 0xff8000004fcd7808 */ /* 0x000fe40005000000 */
[----:B------:R-:W-:Y:S02]  /*b090*/  FMNMX.FTZ R23, R62, R23, !PT ;  /* 0x000000173e177209 */ /* 0x000fe40007810000 */
[----:B------:R-:W-:Y:S02]  /*b0a0*/  FMNMX.FTZ R21, R179, R21, !PT ;  /* 0x00000015b3157209 */ /* 0x000fe40007810000 */
[----:B------:R-:W-:Y:S02]  /*b0b0*/  FMNMX.FTZ R23, R28, R23, !PT ;  /* 0x000000171c177209 */ /* 0x000fe40007810000 */
[----:B------:R-:W-:Y:S02]  /*b0c0*/  FMNMX.FTZ R21, R176, R21, !PT ;  /* 0x00000015b0157209 */ /* 0x000fe40007810000 */
[----:B-1----:R-:W-:Y:S02]  /*b0d0*/  FMNMX.FTZ R3, R22, R3, !PT ;  /* 0x0000000316037209 */ /* 0x002fe40007810000 */
[----:B------:R-:W-:Y:S02]  /*b0e0*/  FMNMX.FTZ R23, R80, R23, !PT ;  /* 0x0000001750177209 */ /* 0x000fe40007810000 */
[C---:B------:R-:W-:Y:S01]  /*b0f0*/  FSETP.NEU.FTZ.AND P2, PT, R3.reuse, -INF , PT ;  /* 0xff8000000300780b */ /* 0x040fe20003f5d000 */
[----:B------:R-:W-:Y:S01]  /*b100*/  FMUL.FTZ R199, R3, c[0x0][0x2d0] ;  /* 0x0000b40003c77a20 */ /* 0x000fe20000410000 */
[----:B------:R-:W-:Y:S01]  /*b110*/  FSEL R191, R90, -INF , !P1 ;  /* 0xff8000005abf7808 */ /* 0x000fe20004800000 */
[----:B------:R-:W-:Y:S01]  /*b120*/  IMAD.MOV.U32 R90, RZ, RZ, R187 ;  /* 0x000000ffff5a7224 */ /* 0x000fe200078e00bb */
[----:B------:R-:W-:Y:S02]  /*b130*/  FSEL R187, R91, -INF , !P6 ;  /* 0xff8000005bbb7808 */ /* 0x000fe40007000000 */
[----:B------:R-:W-:Y:S02]  /*b140*/  FSEL R199, R199, RZ, P2 ;  /* 0x000000ffc7c77208 */ /* 0x000fe40001000000 */
[----:B--2---:R-:W-:Y:S02]  /*b150*/  FMNMX.FTZ R2, R26, R2, !PT ;  /* 0x000000021a027209 */ /* 0x004fe40007810000 */
[----:B------:R-:W-:Y:S01]  /*b160*/  FSEL R184, R94, -INF , !P5 ;  /* 0xff8000005eb87808 */ /* 0x000fe20006800000 */
[--C-:B------:R-:W-:Y:S01]  /*b170*/  FFMA.FTZ R172, R4, c[0x0][0x2d0], -R199.reuse ;  /* 0x0000b40004ac7a23 */ /* 0x100fe200000108c7 */
[----:B------:R-:W-:Y:S01]  /*b180*/  FSEL R71, R3, RZ, P2 ;  /* 0x000000ff03477208 */ /* 0x000fe20001000000 */
[----:B------:R-:W1:Y:S01]  /*b190*/  SHFL.BFLY PT, R4, R21, 0x2, 0x1f ;  /* 0x0c401f0015047f89 */ /* 0x000e6200000e0000 */
[--C-:B------:R-:W-:Y:S01]  /*b1a0*/  FFMA.FTZ R97, R5, c[0x0][0x2d0], -R199.reuse ;  /* 0x0000b40005617a23 */ /* 0x100fe200000108c7 */
[----:B------:R-:W-:Y:S01]  /*b1b0*/  FMNMX.FTZ R5, R31, R23, !PT ;  /* 0x000000171f057209 */ /* 0x000fe20007810000 */
[----:B------:R-:W-:Y:S01]  /*b1c0*/  FFMA.FTZ R171, R20, c[0x0][0x2d0], -R199 ;  /* 0x0000b40014ab7a23 */ /* 0x000fe200000108c7 */
[----:B------:R-:W-:Y:S01]  /*b1d0*/  MUFU.EX2 R172, R172 ;  /* 0x000000ac00ac7308 */ /* 0x000fe20000000800 */
[----:B------:R-:W-:Y:S01]  /*b1e0*/  FADD.FTZ R71, -R71, R167 ;  /* 0x000000a747477221 */ /* 0x000fe20000010100 */
[----:B------:R-:W-:Y:S01]  /*b1f0*/  FMNMX.FTZ R5, R93, R5, !PT ;  /* 0x000000055d057209 */ /* 0x000fe20007810000 */
[--C-:B------:R-:W-:Y:S01]  /*b200*/  FFMA.FTZ R75, R168, c[0x0][0x2d0], -R199.reuse ;  /* 0x0000b400a84b7a23 */ /* 0x100fe200000108c7 */
[----:B------:R-:W2:Y:S01]  /*b210*/  SHFL.BFLY PT, R22, R2, 0x1, 0x1f ;  /* 0x0c201f0002167f89 */ /* 0x000ea200000e0000 */
[----:B------:R-:W-:Y:S01]  /*b220*/  FMUL.FTZ R71, R71, c[0x0][0x2d0] ;  /* 0x0000b40047477a20 */ /* 0x000fe20000410000 */
[----:B------:R-:W-:Y:S01]  /*b230*/  FMNMX.FTZ R5, R29, R5, !PT ;  /* 0x000000051d057209 */ /* 0x000fe20007810000 */
[--C-:B------:R-:W-:Y:S01]  /*b240*/  FFMA.FTZ R74, R169, c[0x0][0x2d0], -R199.reuse ;  /* 0x0000b400a94a7a23 */ /* 0x100fe200000108c7 */
[----:B------:R-:W-:Y:S01]  /*b250*/  MOV R95, R27 ;  /* 0x0000001b005f7202 */ /* 0x000fe20000000f00 */
[----:B------:R-:W-:Y:S01]  /*b260*/  IMAD.MOV.U32 R94, RZ, RZ, R28 ;  /* 0x000000ffff5e7224 */ /* 0x000fe200078e001c */
[----:B------:R-:W3:Y:S01]  /*b270*/  MUFU.EX2 R97, R97 ;  /* 0x0000006100617308 */ /* 0x000ee20000000800 */
[----:B------:R-:W-:Y:S01]  /*b280*/  FMNMX.FTZ R5, R27, R5, !PT ;  /* 0x000000051b057209 */ /* 0x000fe20007810000 */
[--C-:B------:R-:W-:Y:S01]  /*b290*/  FFMA.FTZ R178, R17, c[0x0][0x2d0], -R199.reuse ;  /* 0x0000b40011b27a23 */ /* 0x100fe200000108c7 */
[----:B------:R-:W-:Y:S01]  /*b2a0*/  MOV R91, R31 ;  /* 0x0000001f005b7202 */ /* 0x000fe20000000f00 */
[--C-:B------:R-:W-:Y:S01]  /*b2b0*/  FFMA.FTZ R252, R252, c[0x0][0x2d0], -R199.reuse ;  /* 0x0000b400fcfc7a23 */ /* 0x100fe200000108c7 */
[----:B------:R-:W-:Y:S01]  /*b2c0*/  FMNMX.FTZ R5, R30, R5, !PT ;  /* 0x000000051e057209 */ /* 0x000fe20007810000 */
[--C-:B------:R-:W-:Y:S02]  /*b2d0*/  FFMA.FTZ R251, R251, c[0x0][0x2d0], -R199.reuse ;  /* 0x0000b400fbfb7a23 */ /* 0x100fe400000108c7 */
[--C-:B------:R-:W-:Y:S01]  /*b2e0*/  FFMA.FTZ R248, R248, c[0x0][0x2d0], -R199.reuse ;  /* 0x0000b400f8f87a23 */ /* 0x100fe200000108c7 */
[----:B------:R-:W-:Y:S01]  /*b2f0*/  FMNMX.FTZ R5, R245, R5, !PT ;  /* 0x00000005f5057209 */ /* 0x000fe20007810000 */
[----:B------:R-:W-:Y:S01]  /*b300*/  MUFU.EX2 R74, R74 ;  /* 0x0000004a004a7308 */ /* 0x000fe20000000800 */
[----:B-1----:R-:W-:Y:S01]  /*b310*/  FMNMX.FTZ R21, R21, R4, !PT ;  /* 0x0000000415157209 */ /* 0x002fe20007810000 */
[--C-:B------:R-:W-:Y:S01]  /*b320*/  FFMA.FTZ R247, R247, c[0x0][0x2d0], -R199.reuse ;  /* 0x0000b400f7f77a23 */ /* 0x100fe200000108c7 */
[----:B------:R-:W-:Y:S01]  /*b330*/  FMNMX.FTZ R5, R211, R5, !PT ;  /* 0x00000005d3057209 */ /* 0x000fe20007810000 */
[--C-:B------:R-:W-:Y:S02]  /*b340*/  FFMA.FTZ R206, R206, c[0x0][0x2d0], -R199.reuse ;  /* 0x0000b400cece7a23 */ /* 0x100fe400000108c7 */
[----:B------:R-:W1:Y:S01]  /*b350*/  SHFL.BFLY PT, R4, R21, 0x1, 0x1f ;  /* 0x0c201f0015047f89 */ /* 0x000e6200000e0000 */
[----:B------:R-:W-:Y:S01]  /*b360*/  FMNMX.FTZ R5, R208, R5, !PT ;  /* 0x00000005d0057209 */ /* 0x000fe20007810000 */
[--C-:B------:R-:W-:Y:S01]  /*b370*/  FFMA.FTZ R203, R203, c[0x0][0x2d0], -R199.reuse ;  /* 0x0000b400cbcb7a23 */ /* 0x100fe200000108c7 */
[----:B--2---:R-:W-:Y:S01]  /*b380*/  FMNMX.FTZ R2, R2, R22, !PT ;  /* 0x0000001602027209 */ /* 0x004fe20007810000 */
[----:B------:R-:W2:Y:S01]  /*b390*/  MUFU.EX2 R75, R75 ;  /* 0x0000004b004b7308 */ /* 0x000ea20000000800 */
[----:B------:R-:W-:Y:S01]  /*b3a0*/  FMNMX.FTZ R5, R205, R5, !PT ;  /* 0x00000005cd057209 */ /* 0x000fe20007810000 */
[--C-:B------:R-:W-:Y:S01]  /*b3b0*/  FFMA.FTZ R200, R200, c[0x0][0x2d0], -R199.reuse ;  /* 0x0000b400c8c87a23 */ /* 0x100fe200000108c7 */
[C---:B------:R-:W-:Y:S01]  /*b3c0*/  FSETP.NEU.FTZ.AND P1, PT, R2.reuse, -INF , PT ;  /* 0xff8000000200780b */ /* 0x040fe20003f3d000 */
[C---:B------:R-:W-:Y:S01]  /*b3d0*/  FMUL.FTZ R198, R2.reuse, c[0x0][0x2d0] ;  /* 0x0000b40002c67a20 */ /* 0x040fe20000410000 */
[----:B------:R-:W-:Y:S01]  /*b3e0*/  FMNMX.FTZ R5, R191, R5, !PT ;  /* 0x00000005bf057209 */ /* 0x000fe20007810000 */
[--C-:B------:R-:W-:Y:S01]  /*b3f0*/  FFMA.FTZ R197, R197, c[0x0][0x2d0], -R199.reuse ;  /* 0x0000b400c5c57a23 */ /* 0x100fe200000108c7 */
[----:B------:R-:W-:Y:S01]  /*b400*/  FSEL R70, R2, RZ, P1 ;  /* 0x000000ff02467208 */ /* 0x000fe20000800000 */
[----:B------:R-:W-:Y:S01]  /*b410*/  FFMA.FTZ R186, R186, c[0x0][0x2d0], -R199 ;  /* 0x0000b400baba7a23 */ /* 0x000fe200000108c7 */
[----:B------:R-:W-:Y:S01]  /*b420*/  FMNMX.FTZ R5, R187, R5, !PT ;  /* 0x00000005bb057209 */ /* 0x000fe20007810000 */
[----:B------:R-:W4:Y:S01]  /*b430*/  MUFU.EX2 R71, R71 ;  /* 0x0000004700477308 */ /* 0x000f220000000800 */
[----:B------:R-:W-:Y:S01]  /*b440*/  FSEL R198, R198, RZ, P1 ;  /* 0x000000ffc6c67208 */ /* 0x000fe20000800000 */
[----:B------:R-:W-:Y:S01]  /*b450*/  FADD.FTZ R70, -R70, R166 ;  /* 0x000000a646467221 */ /* 0x000fe20000010100 */
[----:B------:R-:W-:Y:S02]  /*b460*/  FMNMX.FTZ R5, R184, R5, !PT ;  /* 0x00000005b8057209 */ /* 0x000fe40007810000 */
[----:B---3--:R-:W-:Y:S01]  /*b470*/  F2FP.BF16.PACK_AB R76, R97, R172 ;  /* 0x000000ac614c723e */ /* 0x008fe200000010ff */
[--C-:B------:R-:W-:Y:S01]  /*b480*/  FFMA.FTZ R96, R0, c[0x0][0x2d0], -R198.reuse ;  /* 0x0000b40000607a23 */ /* 0x100fe200000108c6 */
[----:B------:R-:W-:Y:S01]  /*b490*/  FMNMX.FTZ R5, R73, R5, !PT ;  /* 0x0000000549057209 */ /* 0x000fe20007810000 */
[--C-:B------:R-:W-:Y:S02]  /*b4a0*/  FFMA.FTZ R168, R19, c[0x0][0x2d0], -R198.reuse ;  /* 0x0000b40013a87a23 */ /* 0x100fe400000108c6 */
[----:B------:R-:W-:Y:S01]  /*b4b0*/  MUFU.EX2 R171, R171 ;  /* 0x000000ab00ab7308 */ /* 0x000fe20000000800 */
[----:B-1----:R-:W-:Y:S01]  /*b4c0*/  FMNMX.FTZ R0, R21, R4, !PT ;  /* 0x0000000415007209 */ /* 0x002fe20007810000 */
[--C-:B------:R-:W-:Y:S01]  /*b4d0*/  FFMA.FTZ R174, R6, c[0x0][0x2d0], -R198.reuse ;  /* 0x0000b40006ae7a23 */ /* 0x100fe200000108c6 */
[----:B------:R-:W1:Y:S01]  /*b4e0*/  SHFL.BFLY PT, R4, R5, 0x2, 0x1f ;  /* 0x0c401f0005047f89 */ /* 0x000e6200000e0000 */
[--C-:B------:R-:W-:Y:S01]  /*b4f0*/  FFMA.FTZ R169, R7, c[0x0][0x2d0], -R198.reuse ;  /* 0x0000b40007a97a23 */ /* 0x100fe200000108c6 */
[C---:B------:R-:W-:Y:S01]  /*b500*/  FSETP.NEU.FTZ.AND P0, PT, R0.reuse, -INF , PT ;  /* 0xff8000000000780b */ /* 0x040fe20003f1d000 */
[----:B------:R-:W-:Y:S01]  /*b510*/  FMUL.FTZ R195, R0, c[0x0][0x2d0] ;  /* 0x0000b40000c37a20 */ /* 0x000fe20000410000 */
[----:B--2---:R-:W-:Y:S01]  /*b520*/  F2FP.BF16.PACK_AB R78, R75, R74 ;  /* 0x0000004a4b4e723e */ /* 0x004fe200000010ff */
[----:B------:R-:W-:Y:S02]  /*b530*/  FMUL.FTZ R70, R70, c[0x0][0x2d0] ;  /* 0x0000b40046467a20 */ /* 0x000fe40000410000 */
[----:B------:R-:W-:Y:S01]  /*b540*/  MUFU.EX2 R174, R174 ;  /* 0x000000ae00ae7308 */ /* 0x000fe20000000800 */
[----:B------:R-:W-:Y:S01]  /*b550*/  FSEL R195, R195, RZ, P0 ;  /* 0x000000ffc3c37208 */ /* 0x000fe20000000000 */
[----:B------:R-:W-:Y:S01]  /*b560*/  LDSM.16.MT88.4 R20, [R225+0x100] ;  /* 0x00010000e114783b */ /* 0x000fe20000004200 */
[--C-:B------:R-:W-:Y:S02]  /*b570*/  FFMA.FTZ R182, R16, c[0x0][0x2d0], -R198.reuse ;  /* 0x0000b40010b67a23 */ /* 0x100fe400000108c6 */
[C---:B----4-:R-:W-:Y:S02]  /*b580*/  FMUL.FTZ R16, R71.reuse, R148 ;  /* 0x0000009447107220 */ /* 0x050fe40000410000 */
[--C-:B------:R-:W-:Y:S02]  /*b590*/  FFMA.FTZ R173, R8, c[0x0][0x2d0], -R195.reuse ;  /* 0x0000b40008ad7a23 */ /* 0x100fe400000108c3 */
[--C-:B------:R-:W-:Y:S01]  /*b5a0*/  FFMA.FTZ R98, R12, c[0x0][0x2d0], -R195.reuse ;  /* 0x0000b4000c627a23 */ /* 0x100fe200000108c3 */
[----:B------:R-:W2:Y:S01]  /*b5b0*/  MUFU.EX2 R169, R169 ;  /* 0x000000a900a97308 */ /* 0x000ea20000000800 */
[----:B------:R-:W-:Y:S01]  /*b5c0*/  FMUL.FTZ R17, R71, R149 ;  /* 0x0000009547117220 */ /* 0x000fe20000410000 */
[----:B------:R-:W-:Y:S01]  /*b5d0*/  MOV R149, R63 ;  /* 0x0000003f00957202 */ /* 0x000fe20000000f00 */
[--C-:B------:R-:W-:Y:S02]  /*b5e0*/  FFMA.FTZ R196, R35, c[0x0][0x2d0], -R198.reuse ;  /* 0x0000b40023c47a23 */ /* 0x100fe400000108c6 */
[--C-:B------:R-:W-:Y:S01]  /*b5f0*/  FFMA.FTZ R51, R51, c[0x0][0x2d0], -R195.reuse ;  /* 0x0000b40033337a23 */ /* 0x100fe200000108c3 */
[----:B-1----:R-:W-:Y:S01]  /*b600*/  FMNMX.FTZ R4, R5, R4, !PT ;  /* 0x0000000405047209 */ /* 0x002fe20007810000 */
[--C-:B------:R-:W-:Y:S01]  /*b610*/  FFMA.FTZ R49, R49, c[0x0][0x2d0], -R195.reuse ;  /* 0x0000b40031317a23 */ /* 0x100fe200000108c3 */
[----:B------:R-:W-:Y:S02]  /*b620*/  FSEL R5, R0, RZ, P0 ;  /* 0x000000ff00057208 */ /* 0x000fe40000000000 */
[----:B------:R-:W-:Y:S01]  /*b630*/  MUFU.EX2 R96, R96 ;  /* 0x0000006000607308 */ /* 0x000fe20000000800 */
[--C-:B------:R-:W-:Y:S01]  /*b640*/  FFMA.FTZ R99, R9, c[0x0][0x2d0], -R195.reuse ;  /* 0x0000b40009637a23 */ /* 0x100fe200000108c3 */
[----:B------:R-:W1:Y:S01]  /*b650*/  SHFL.BFLY PT, R72, R4, 0x1, 0x1f ;  /* 0x0c201f0004487f89 */ /* 0x000e6200000e0000 */
[----:B------:R-:W-:Y:S02]  /*b660*/  FFMA.FTZ R170, R13, c[0x0][0x2d0], -R195 ;  /* 0x0000b4000daa7a23 */ /* 0x000fe400000108c3 */
[----:B------:R-:W-:Y:S02]  /*b670*/  FADD.FTZ R5, -R5, R165 ;  /* 0x000000a505057221 */ /* 0x000fe40000010100 */
[--C-:B------:R-:W-:Y:S02]  /*b680*/  FFMA.FTZ R250, R250, c[0x0][0x2d0], -R198.reuse ;  /* 0x0000b400fafa7a23 */ /* 0x100fe400000108c6 */
[----:B------:R-:W-:Y:S01]  /*b690*/  FMUL.FTZ R5, R5, c[0x0][0x2d0] ;  /* 0x0000b40005057a20 */ /* 0x000fe20000410000 */
[----:B------:R-:W3:Y:S01]  /*b6a0*/  MUFU.EX2 R168, R168 ;  /* 0x000000a800a87308 */ /* 0x000ee20000000800 */
[--C-:B------:R-:W-:Y:S02]  /*b6b0*/  FFMA.FTZ R249, R249, c[0x0][0x2d0], -R198.reuse ;  /* 0x0000b400f9f97a23 */ /* 0x100fe400000108c6 */
[--C-:B------:R-:W-:Y:S01]  /*b6c0*/  FFMA.FTZ R246, R246, c[0x0][0x2d0], -R198.reuse ;  /* 0x0000b400f6f67a23 */ /* 0x100fe200000108c6 */
[----:B--2---:R-:W-:Y:S01]  /*b6d0*/  F2FP.BF16.PACK_AB R77, R169, R174 ;  /* 0x000000aea94d723e */ /* 0x004fe200000010ff */
[--C-:B------:R-:W-:Y:S02]  /*b6e0*/  FFMA.FTZ R209, R209, c[0x0][0x2d0], -R198.reuse ;  /* 0x0000b400d1d17a23 */ /* 0x100fe400000108c6 */
[--C-:B------:R-:W-:Y:S02]  /*b6f0*/  FFMA.FTZ R202, R202, c[0x0][0x2d0], -R198.reuse ;  /* 0x0000b400caca7a23 */ /* 0x100fe400000108c6 */
[--C-:B------:R-:W-:Y:S01]  /*b700*/  FFMA.FTZ R201, R201, c[0x0][0x2d0], -R198.reuse ;  /* 0x0000b400c9c97a23 */ /* 0x100fe200000108c6 */
[----:B------:R-:W2:Y:S01]  /*b710*/  MUFU.EX2 R70, R70 ;  /* 0x0000004600467308 */ /* 0x000ea20000000800 */
[--C-:B------:R-:W-:Y:S02]  /*b720*/  FFMA.FTZ R244, R244, c[0x0][0x2d0], -R195.reuse ;  /* 0x0000b400f4f47a23 */ /* 0x100fe400000108c3 */
[--C-:B------:R-:W-:Y:S02]  /*b730*/  FFMA.FTZ R210, R210, c[0x0][0x2d0], -R195.reuse ;  /* 0x0000b400d2d27a23 */ /* 0x100fe400000108c3 */
[--C-:B------:R-:W-:Y:S01]  /*b740*/  FFMA.FTZ R207, R207, c[0x0][0x2d0], -R195.reuse ;  /* 0x0000b400cfcf7a23 */ /* 0x100fe200000108c3 */
[----:B-1----:R-:W-:Y:S01]  /*b750*/  FMNMX.FTZ R72, R4, R72, !PT ;  /* 0x0000004804487209 */ /* 0x002fe20007810000 */
[----:B------:R-:W-:Y:S02]  /*b760*/  FFMA.FTZ R204, R204, c[0x0][0x2d0], -R195 ;  /* 0x0000b400cccc7a23 */ /* 0x000fe400000108c3 */
[--C-:B------:R-:W-:Y:S01]  /*b770*/  FFMA.FTZ R194, R194, c[0x0][0x2d0], -R198.reuse ;  /* 0x0000b400c2c27a23 */ /* 0x100fe200000108c6 */
[----:B------:R-:W1:Y:S01]  /*b780*/  MUFU.EX2 R69, R5 ;  /* 0x0000000500457308 */ /* 0x000e620000000800 */
[C---:B------:R-:W-:Y:S01]  /*b790*/  FSETP.NEU.FTZ.AND P0, PT, R72.reuse, -INF , PT ;  /* 0xff8000004800780b */ /* 0x040fe20003f1d000 */
[----:B------:R-:W-:Y:S01]  /*b7a0*/  FMUL.FTZ R192, R72, c[0x0][0x2d0] ;  /* 0x0000b40048c07a20 */ /* 0x000fe20000410000 */
[----:B---3--:R-:W-:Y:S01]  /*b7b0*/  F2FP.BF16.PACK_AB R79, R168, R96 ;  /* 0x00000060a84f723e */ /* 0x008fe200000010ff */
[--C-:B------:R-:W-:Y:S01]  /*b7c0*/  FFMA.FTZ R189, R189, c[0x0][0x2d0], -R198.reuse ;  /* 0x0000b400bdbd7a23 */ /* 0x100fe200000108c6 */
[----:B------:R-:W-:Y:S01]  /*b7d0*/  FSEL R4, R72, RZ, P0 ;  /* 0x000000ff48047208 */ /* 0x000fe20000000000 */
[----:B------:R-:W-:Y:S01]  /*b7e0*/  FFMA.FTZ R180, R180, c[0x0][0x2d0], -R198 ;  /* 0x0000b400b4b47a23 */ /* 0x000fe200000108c6 */
[----:B------:R-:W-:Y:S01]  /*b7f0*/  FSEL R192, R192, RZ, P0 ;  /* 0x000000ffc0c07208 */ /* 0x000fe20000000000 */
[----:B------:R-:W-:Y:S02]  /*b800*/  FFMA.FTZ R172, R71, R242, R172 ;  /* 0x000000f247ac7223 */ /* 0x000fe400000100ac */
[----:B------:R-:W-:Y:S01]  /*b810*/  MUFU.EX2 R173, R173 ;  /* 0x000000ad00ad7308 */ /* 0x000fe20000000800 */
[----:B------:R-:W-:Y:S01]  /*b820*/  FADD.FTZ R4, -R4, R164 ;  /* 0x000000a404047221 */ /* 0x000fe20000010100 */
[C---:B------:R-:W-:Y:S01]  /*b830*/  ISETP.GT.AND P0, PT, R243.reuse, UR6, PT ;  /* 0x00000006f3007c0c */ /* 0x040fe2000bf04270 */
[--C-:B------:R-:W-:Y:S01]  /*b840*/  FFMA.FTZ R175, R10, c[0x0][0x2d0], -R192.reuse ;  /* 0x0000b4000aaf7a23 */ /* 0x100fe200000108c0 */
[----:B------:R-:W-:Y:S01]  /*b850*/  IADD3 R243, R243, -0x1, RZ ;  /* 0xfffffffff3f37810 */ /* 0x000fe20007ffe0ff */
[----:B------:R-:W-:Y:S02]  /*b860*/  FMUL.FTZ R4, R4, c[0x0][0x2d0] ;  /* 0x0000b40004047a20 */ /* 0x000fe40000410000 */
[C---:B--2---:R-:W-:Y:S01]  /*b870*/  FMUL.FTZ R19, R70.reuse, R151 ;  /* 0x0000009746137220 */ /* 0x044fe20000410000 */
[----:B------:R-:W-:Y:S01]  /*b880*/  MOV R151, R87 ;  /* 0x0000005700977202 */ /* 0x000fe20000000f00 */
[----:B------:R-:W-:Y:S01]  /*b890*/  FMUL.FTZ R35, R70, R103 ;  /* 0x0000006746237220 */ /* 0x000fe20000410000 */
[----:B------:R-:W2:Y:S01]  /*b8a0*/  MUFU.EX2 R68, R4 ;  /* 0x0000000400447308 */ /* 0x000ea20000000800 */
[--C-:B------:R-:W-:Y:S02]  /*b8b0*/  FFMA.FTZ R167, R11, c[0x0][0x2d0], -R192.reuse ;  /* 0x0000b4000ba77a23 */ /* 0x100fe400000108c0 */
[--C-:B------:R-:W-:Y:S02]  /*b8c0*/  FFMA.FTZ R166, R14, c[0x0][0x2d0], -R192.reuse ;  /* 0x0000b4000ea67a23 */ /* 0x100fe400000108c0 */
[----:B------:R-:W-:Y:S02]  /*b8d0*/  FFMA.FTZ R165, R15, c[0x0][0x2d0], -R192 ;  /* 0x0000b4000fa57a23 */ /* 0x000fe400000108c0 */
[C---:B-1----:R-:W-:Y:S02]  /*b8e0*/  FMUL.FTZ R8, R69.reuse, R156 ;  /* 0x0000009c45087220 */ /* 0x042fe40000410000 */
[----:B------:R-:W-:Y:S01]  /*b8f0*/  IMAD.MOV.U32 R156, RZ, RZ, R80 ;  /* 0x000000ffff9c7224 */ /* 0x000fe200078e0050 */
[----:B------:R-:W1:Y:S01]  /*b900*/  MUFU.EX2 R99, R99 ;  /* 0x0000006300637308 */ /* 0x000e620000000800 */
[----:B------:R-:W3:Y:S01]  /*b910*/  LDSM.16.MT88.4 R80, [R218+0x100] ;  /* 0x00010000da50783b */ /* 0x000ee20000004200 */
[----:B------:R-:W-:Y:S02]  /*b920*/  FMUL.FTZ R12, R69, R152 ;  /* 0x00000098450c7220 */ /* 0x000fe40000410000 */
[----:B------:R-:W-:Y:S02]  /*b930*/  IMAD.MOV.U32 R148, RZ, RZ, R156 ;  /* 0x000000ffff947224 */ /* 0x000fe400078e009c */
[----:B------:R-:W-:Y:S02]  /*b940*/  IMAD.MOV.U32 R152, RZ, RZ, R90 ;  /* 0x000000ffff987224 */ /* 0x000fe400078e005a */
[----:B------:R-:W-:Y:S02]  /*b950*/  FMUL.FTZ R5, R71, R161 ;  /* 0x000000a147057220 */ /* 0x000fe40000410000 */
[----:B------:R-:W-:Y:S01]  /*b960*/  MUFU.EX2 R98, R98 ;  /* 0x0000006200627308 */ /* 0x000fe20000000800 */
[----:B------:R-:W-:Y:S02]  /*b970*/  IMAD.MOV.U32 R161, RZ, RZ, R29 ;  /* 0x000000ffffa17224 */ /* 0x000fe400078e001d */
[----:B------:R-:W-:Y:S01]  /*b980*/  FMUL.FTZ R6, R70, R162 ;  /* 0x000000a246067220 */ /* 0x000fe20000410000 */
[----:B------:R-:W-:Y:S01]  /*b990*/  MOV R162, R40 ;  /* 0x0000002800a27202 */ /* 0x000fe20000000f00 */
[C---:B--2---:R-:W-:Y:S01]  /*b9a0*/  FMUL.FTZ R15, R68.reuse, R155 ;  /* 0x0000009b440f7220 */ /* 0x044fe20000410000 */
[----:B------:R-:W-:Y:S01]  /*b9b0*/  MOV R155, R91 ;  /* 0x0000005b009b7202 */ /* 0x000fe20000000f00 */
[----:B------:R-:W-:Y:S02]  /*b9c0*/  FMUL.FTZ R42, R68, R110 ;  /* 0x0000006e442a7220 */ /* 0x000fe40000410000 */
[----:B------:R-:W-:Y:S01]  /*b9d0*/  FFMA.FTZ R110, R88, c[0x0][0x2d0], -R192 ;  /* 0x0000b400586e7a23 */ /* 0x000fe200000108c0 */
[----:B------:R-:W2:Y:S01]  /*b9e0*/  MUFU.EX2 R170, R170 ;  /* 0x000000aa00aa7308 */ /* 0x000ea20000000800 */
[----:B------:R-:W-:Y:S02]  /*b9f0*/  FMUL.FTZ R43, R68, R111 ;  /* 0x0000006f442b7220 */ /* 0x000fe40000410000 */
[--C-:B------:R-:W-:Y:S01]  /*ba00*/  FFMA.FTZ R111, R89, c[0x0][0x2d0], -R199.reuse ;  /* 0x0000b400596f7a23 */ /* 0x100fe200000108c7 */
[----:B-1----:R-:W-:Y:S01]  /*ba10*/  F2FP.BF16.PACK_AB R64, R99, R173 ;  /* 0x000000ad6340723e */ /* 0x002fe200000010ff */
[----:B------:R-:W-:Y:S01]  /*ba20*/  LDSM.16.MT88.4 R88, [R220+0x900] ;  /* 0x00090000dc58783b */ /* 0x000fe20000004200 */
[----:B------:R-:W-:Y:S02]  /*ba30*/  FMUL.FTZ R4, R71, R160 ;  /* 0x000000a047047220 */ /* 0x000fe40000410000 */
[----:B------:R-:W-:Y:S02]  /*ba40*/  IMAD.MOV.U32 R160, RZ, RZ, R30 ;  /* 0x000000ffffa07224 */ /* 0x000fe400078e001e */
[----:B------:R-:W-:Y:S01]  /*ba50*/  MUFU.EX2 R175, R175 ;  /* 0x000000af00af7308 */ /* 0x000fe20000000800 */
[----:B------:R-:W-:Y:S01]  /*ba60*/  FMUL.FTZ R7, R70, R163 ;  /* 0x000000a346077220 */ /* 0x000fe20000410000 */
[----:B------:R-:W-:Y:S01]  /*ba70*/  MOV R163, R193 ;  /* 0x000000c100a37202 */ /* 0x000fe20000000f00 */
[C---:B------:R-:W-:Y:S01]  /*ba80*/  FMUL.FTZ R9, R69.reuse, R157 ;  /* 0x0000009d45097220 */ /* 0x040fe20000410000 */
[----:B------:R-:W-:Y:S01]  /*ba90*/  MOV R157, R41 ;  /* 0x00000029009d7202 */ /* 0x000fe20000000f00 */
[C---:B------:R-:W-:Y:S02]  /*baa0*/  FMUL.FTZ R10, R68.reuse, R158 ;  /* 0x0000009e440a7220 */ /* 0x040fe40000410000 */
[----:B------:R-:W-:Y:S01]  /*bab0*/  IMAD.MOV.U32 R158, RZ, RZ, R190 ;  /* 0x000000ffff9e7224 */ /* 0x000fe200078e00be */
[-C--:B------:R-:W-:Y:S01]  /*bac0*/  HMMA.16816.F32.BF16 R4, R76, R20.reuse, R4 ;  /* 0x000000144c04723c */ /* 0x080fe20000041804 */
[C---:B------:R-:W-:Y:S01]  /*bad0*/  FMUL.FTZ R11, R68.reuse, R159 ;  /* 0x0000009f440b7220 */ /* 0x040fe20000410000 */
[----:B------:R-:W1:Y:S01]  /*bae0*/  MUFU.EX2 R167, R167 ;  /* 0x000000a700a77308 */ /* 0x000e620000000800 */
[C---:B------:R-:W-:Y:S01]  /*baf0*/  FMUL.FTZ R13, R69.reuse, R153 ;  /* 0x00000099450d7220 */ /* 0x040fe20000410000 */
[----:B------:R-:W-:Y:S01]  /*bb00*/  MOV R153, R47 ;  /* 0x0000002f00997202 */ /* 0x000fe20000000f00 */
[----:B------:R-:W-:Y:S01]  /*bb10*/  FMUL.FTZ R47, R68, R135 ;  /* 0x00000087442f7220 */ /* 0x000fe20000410000 */
[----:B--2---:R-:W-:Y:S01]  /*bb20*/  F2FP.BF16.PACK_AB R66, R170, R98 ;  /* 0x00000062aa42723e */ /* 0x004fe200000010ff */
[----:B------:R-:W-:Y:S01]  /*bb30*/  FMUL.FTZ R14, R68, R154 ;  /* 0x0000009a440e7220 */ /* 0x000fe20000410000 */
[----:B------:R-:W-:Y:S01]  /*bb40*/  MOV R154, R45 ;  /* 0x0000002d009a7202 */ /* 0x000fe20000000f00 */
[----:B------:R-:W-:Y:S03]  /*bb50*/  FFMA.FTZ R164, R18, c[0x0][0x2d0], -R198 ;  /* 0x0000b40012a47a23 */ /* 0x000fe600000108c6 */
[----:B------:R-:W-:Y:S01]  /*bb60*/  MUFU.EX2 R166, R166 ;  /* 0x000000a600a67308 */ /* 0x000fe20000000800 */
[----:B------:R-:W-:Y:S01]  /*bb70*/  FMUL.FTZ R18, R70, R150 ;  /* 0x0000009646127220 */ /* 0x000fe20000410000 */
[----:B------:R-:W-:Y:S01]  /*bb80*/  MOV R159, R188 ;  /* 0x000000bc009f7202 */ /* 0x000fe20000000f00 */
[----:B------:R-:W-:Y:S02]  /*bb90*/  IMAD.MOV.U32 R150, RZ, RZ, R62 ;  /* 0x000000ffff967224 */ /* 0x000fe400078e003e */
[C---:B------:R-:W-:Y:S02]  /*bba0*/  FMUL.FTZ R24, R69.reuse, R140 ;  /* 0x0000008c45187220 */ /* 0x040fe40000410000 */
[----:B------:R-:W-:Y:S02]  /*bbb0*/  FFMA.FTZ R135, R150, c[0x0][0x2d0], -R192 ;  /* 0x0000b40096877a23 */ /* 0x000fe400000108c0 */
[----:B------:R-:W-:Y:S01]  /*bbc0*/  IMAD.MOV.U32 R140, RZ, RZ, R158 ;  /* 0x000000ffff8c7224 */ /* 0x000fe200078e009e */
[----:B------:R-:W2:Y:S01]  /*bbd0*/  MUFU.EX2 R165, R165 ;  /* 0x000000a500a57308 */ /* 0x000ea20000000800 */
[----:B------:R-:W-:Y:S01]  /*bbe0*/  FMUL.FTZ R25, R69, R141 ;  /* 0x0000008d45197220 */ /* 0x000fe20000410000 */
[----:B------:R-:W-:Y:S01]  /*bbf0*/  MOV R141, R44 ;  /* 0x0000002c008d7202 */ /* 0x000fe20000000f00 */
[C---:B------:R-:W-:Y:S01]  /*bc00*/  FMUL.FTZ R26, R68.reuse, R142 ;  /* 0x0000008e441a7220 */ /* 0x040fe20000410000 */
[----:B-1----:R-:W-:Y:S01]  /*bc10*/  F2FP.BF16.PACK_AB R65, R167, R175 ;  /* 0x000000afa741723e */ /* 0x002fe200000010ff */
[C---:B------:R-:W-:Y:S02]  /*bc20*/  FMUL.FTZ R27, R68.reuse, R143 ;  /* 0x0000008f441b7220 */ /* 0x040fe40000410000 */
[C---:B------:R-:W-:Y:S02]  /*bc30*/  FMUL.FTZ R28, R69.reuse, R136 ;  /* 0x00000088451c7220 */ /* 0x040fe40000410000 */
[----:B------:R-:W-:Y:S01]  /*bc40*/  FMUL.FTZ R29, R69, R137 ;  /* 0x00000089451d7220 */ /* 0x000fe20000410000 */
[----:B------:R1:W-:Y:S01]  /*bc50*/  MUFU.EX2 R136, R51 ;  /* 0x0000003300887308 */ /* 0x0003e20000000800 */
[C---:B------:R-:W-:Y:S02]  /*bc60*/  FMUL.FTZ R30, R68.reuse, R138 ;  /* 0x0000008a441e7220 */ /* 0x040fe40000410000 */
[----:B------:R-:W-:Y:S02]  /*bc70*/  FMUL.FTZ R31, R68, R139 ;  /* 0x0000008b441f7220 */ /* 0x000fe40000410000 */
[--C-:B------:R-:W-:Y:S02]  /*bc80*/  FFMA.FTZ R188, R32, c[0x0][0x2d0], -R199.reuse ;  /* 0x0000b40020bc7a23 */ /* 0x100fe400000108c7 */
[----:B------:R-:W-:Y:S02]  /*bc90*/  FMUL.FTZ R32, R71, R100 ;  /* 0x0000006447207220 */ /* 0x000fe40000410000 */
[----:B------:R-:W-:Y:S01]  /*bca0*/  FFMA.FTZ R190, R33, c[0x0][0x2d0], -R199 ;  /* 0x0000b40021be7a23 */ /* 0x000fe200000108c7 */
[----:B------:R-:W-:Y:S01]  /*bcb0*/  MUFU.EX2 R178, R178 ;  /* 0x000000b200b27308 */ /* 0x000fe20000000800 */
[----:B------:R-:W-:Y:S02]  /*bcc0*/  FMUL.FTZ R33, R71, R101 ;  /* 0x0000006547217220 */ /* 0x000fe40000410000 */
[----:B------:R-:W-:Y:S01]  /*bcd0*/  FFMA.FTZ R193, R34, c[0x0][0x2d0], -R198 ;  /* 0x0000b40022c17a23 */ /* 0x000fe200000108c6 */
[----:B--2---:R-:W-:Y:S01]  /*bce0*/  F2FP.BF16.PACK_AB R67, R165, R166 ;  /* 0x000000a6a543723e */ /* 0x004fe200000010ff */
[C---:B------:R-:W-:Y:S02]  /*bcf0*/  FMUL.FTZ R34, R70.reuse, R102 ;  /* 0x0000006646227220 */ /* 0x040fe40000410000 */
[C---:B------:R-:W-:Y:S02]  /*bd00*/  FMUL.FTZ R40, R69.reuse, R108 ;  /* 0x0000006c45287220 */ /* 0x040fe40000410000 */
[C---:B------:R-:W-:Y:S01]  /*bd10*/  FMUL.FTZ R41, R69.reuse, R109 ;  /* 0x0000006d45297220 */ /* 0x040fe20000410000 */
[----:B------:R-:W-:Y:S01]  /*bd20*/  MUFU.EX2 R164, R164 ;  /* 0x000000a400a47308 */ /* 0x000fe20000000800 */
[C---:B------:R-:W-:Y:S01]  /*bd30*/  HMMA.16816.F32.BF16 R8, R64.reuse, R20, R8 ;  /* 0x000000144008723c */ /* 0x040fe20000041808 */
[C---:B------:R-:W-:Y:S02]  /*bd40*/  FMUL.FTZ R44, R69.reuse, R132 ;  /* 0x00000084452c7220 */ /* 0x040fe40000410000 */
[----:B------:R-:W-:Y:S02]  /*bd50*/  FMUL.FTZ R45, R69, R133 ;  /* 0x00000085452d7220 */ /* 0x000fe40000410000 */
[----:B-1----:R-:W-:Y:S02]  /*bd60*/  FMUL.FTZ R51, R70, R115 ;  /* 0x0000007346337220 */ /* 0x002fe40000410000 */
[C---:B------:R-:W-:Y:S01]  /*bd70*/  FMUL.FTZ R20, R71.reuse, R144 ;  /* 0x0000009047147220 */ /* 0x040fe20000410000 */
[-C--:B------:R-:W-:Y:S01]  /*bd80*/  HMMA.16816.F32.BF16 R12, R64, R22.reuse, R12 ;  /* 0x00000016400c723c */ /* 0x080fe2000004180c */
[----:B------:R-:W-:Y:S03]  /*bd90*/  MUFU.EX2 R182, R182 ;  /* 0x000000b600b67308 */ /* 0x000fe60000000800 */
[----:B------:R-:W-:Y:S01]  /*bda0*/  FMUL.FTZ R21, R71, R145 ;  /* 0x0000009147157220 */ /* 0x000fe20000410000 */
[----:B------:R-:W-:Y:S01]  /*bdb0*/  MOV R144, R85 ;  /* 0x0000005500907202 */ /* 0x000fe20000000f00 */
[----:B------:R-:W-:Y:S02]  /*bdc0*/  FFMA.FTZ R137, R50, c[0x0][0x2d0], -R195 ;  /* 0x0000b40032897a23 */ /* 0x000fe400000108c3 */
[C---:B------:R-:W-:Y:S01]  /*bdd0*/  HMMA.16816.F32.BF16 R16, R76.reuse, R22, R16 ;  /* 0x000000164c10723c */ /* 0x040fe20000041810 */
[----:B------:R-:W-:Y:S02]  /*bde0*/  FMUL.FTZ R50, R70, R114 ;  /* 0x0000007246327220 */ /* 0x000fe40000410000 */
[----:B------:R-:W-:Y:S01]  /*bdf0*/  MUFU.EX2 R188, R188 ;  /* 0x000000bc00bc7308 */ /* 0x000fe20000000800 */
[----:B------:R-:W-:Y:S02]  /*be00*/  IMAD.MOV.U32 R156, RZ, RZ, R58 ;  /* 0x000000ffff9c7224 */ /* 0x000fe400078e003a */
[----:B------:R-:W-:Y:S02]  /*be10*/  FFMA.FTZ R108, R56, c[0x0][0x2d0], -R192 ;  /* 0x0000b400386c7a23 */ /* 0x000fe400000108c0 */
[C---:B------:R-:W-:Y:S01]  /*be20*/  FMUL.FTZ R22, R70.reuse, R146 ;  /* 0x0000009246167220 */ /* 0x040fe20000410000 */
[----:B------:R-:W-:Y:S03]  /*be30*/  MOV R146, R157 ;  /* 0x0000009d00927202 */ /* 0x000fe60000000f00 */
[----:B------:R-:W-:Y:S01]  /*be40*/  FMUL.FTZ R23, R70, R147 ;  /* 0x0000009346177220 */ /* 0x000fe20000410000 */
[----:B------:R-:W-:Y:S01]  /*be50*/  MUFU.EX2 R190, R190 ;  /* 0x000000be00be7308 */ /* 0x000fe20000000800 */
[----:B------:R-:W-:Y:S01]  /*be60*/  IMAD.MOV.U32 R158, RZ, RZ, R86 ;  /* 0x000000ffff9e7224 */ /* 0x000fe200078e0056 */
[----:B------:R-:W-:Y:S01]  /*be70*/  MOV R157, R59 ;  /* 0x0000003b009d7202 */ /* 0x000fe20000000f00 */
[----:B------:R-:W-:Y:S02]  /*be80*/  IMAD.MOV.U32 R145, RZ, RZ, R84 ;  /* 0x000000ffff917224 */ /* 0x000fe400078e0054 */
[----:B------:R-:W1:Y:S01]  /*be90*/  LDSM.16.MT88.4 R84, [R225+0x900] ;  /* 0x00090000e154783b */ /* 0x000e620000004200 */
[-C--:B------:R-:W-:Y:S01]  /*bea0*/  HMMA.16816.F32.BF16 R20, R76, R36.reuse, R20 ;  /* 0x000000244c14723c */ /* 0x080fe20000041814 */
[C---:B------:R-:W-:Y:S02]  /*beb0*/  FMUL.FTZ R56, R69.reuse, R120 ;  /* 0x0000007845387220 */ /* 0x040fe40000410000 */
[C---:B------:R-:W-:Y:S01]  /*bec0*/  FMUL.FTZ R58, R68.reuse, R122 ;  /* 0x0000007a443a7220 */ /* 0x040fe20000410000 */
[----:B------:R-:W-:Y:S01]  /*bed0*/  MUFU.EX2 R193, R193 ;  /* 0x000000c100c17308 */ /* 0x000fe20000000800 */
[----:B------:R-:W-:Y:S02]  /*bee0*/  FMUL.FTZ R59, R68, R123 ;  /* 0x0000007b443b7220 */ /* 0x000fe40000410000 */
[----:B------:R-:W-:Y:S01]  /*bef0*/  IMAD.MOV.U32 R147, RZ, RZ, R61 ;  /* 0x000000ffff937224 */ /* 0x000fe200078e003d */
[C---:B------:R-:W-:Y:S01]  /*bf00*/  HMMA.16816.F32.BF16 R24, R64.reuse, R36, R24 ;  /* 0x000000244018723c */ /* 0x040fe20000041818 */
[----:B------:R-:W-:Y:S03]  /*bf10*/  FMUL.FTZ R61, R69, R125 ;  /* 0x0000007d453d7220 */ /* 0x000fe60000410000 */
[--C-:B------:R-:W-:Y:S02]  /*bf20*/  FFMA.FTZ R109, R60, c[0x0][0x2d0], -R192.reuse ;  /* 0x0000b4003c6d7a23 */ /* 0x100fe400000108c0 */
[----:B------:R-:W-:Y:S01]  /*bf30*/  MUFU.EX2 R196, R196 ;  /* 0x000000c400c47308 */ /* 0x000fe20000000800 */
[C---:B------:R-:W-:Y:S01]  /*bf40*/  FMUL.FTZ R36, R71.reuse, R104 ;  /* 0x0000006847247220 */ /* 0x040fe20000410000 */
[-C--:B------:R-:W-:Y:S01]  /*bf50*/  HMMA.16816.F32.BF16 R28, R64, R38.reuse, R28 ;  /* 0x00000026401c723c */ /* 0x080fe2000004181c */
[C---:B------:R-:W-:Y:S03]  /*bf60*/  FMUL.FTZ R37, R71.reuse, R105 ;  /* 0x0000006947257220 */ /* 0x040fe60000410000 */
[----:B------:R-:W-:Y:S02]  /*bf70*/  FFMA.FTZ R105, R48, c[0x0][0x2d0], -R195 ;  /* 0x0000b40030697a23 */ /* 0x000fe400000108c3 */
[----:B------:R-:W-:Y:S02]  /*bf80*/  FMUL.FTZ R48, R71, R112 ;  /* 0x0000007047307220 */ /* 0x000fe40000410000 */
[C---:B------:R-:W-:Y:S01]  /*bf90*/  HMMA.16816.F32.BF16 R32, R76.reuse, R38, R32 ;  /* 0x000000264c20723c */ /* 0x040fe20000041820 */
[----:B------:R2:W-:Y:S03]  /*bfa0*/  MUFU.EX2 R104, R49 ;  /* 0x0000003100687308 */ /* 0x0005e60000000800 */
[----:B------:R-:W-:Y:S02]  /*bfb0*/  FMUL.FTZ R60, R69, R124 ;  /* 0x0000007c453c7220 */ /* 0x000fe40000410000 */
[----:B------:R-:W-:Y:S02]  /*bfc0*/  FMUL.FTZ R62, R68, R126 ;  /* 0x0000007e443e7220 */ /* 0x000fe40000410000 */
[C---:B------:R-:W-:Y:S03]  /*bfd0*/  FMUL.FTZ R38, R70.reuse, R106 ;  /* 0x0000006a46267220 */ /* 0x040fe60000410000 */
[----:B------:R-:W4:Y:S01]  /*bfe0*/  MUFU.EX2 R137, R137 ;  /* 0x0000008900897308 */ /* 0x000f220000000800 */
[----:B------:R-:W-:Y:S02]  /*bff0*/  FMUL.FTZ R39, R70, R107 ;  /* 0x0000006b46277220 */ /* 0x000fe40000410000 */
[----:B------:R-:W-:Y:S02]  /*c000*/  FFMA.FTZ R107, R57, c[0x0][0x2d0], -R192 ;  /* 0x0000b400396b7a23 */ /* 0x000fe400000108c0 */
[----:B------:R-:W-:Y:S02]  /*c010*/  FMUL.FTZ R57, R69, R121 ;  /* 0x0000007945397220 */ /* 0x000fe40000410000 */
[C---:B------:R-:W-:Y:S01]  /*c020*/  FMUL.FTZ R63, R68.reuse, R127 ;  /* 0x0000007f443f7220 */ /* 0x040fe20000410000 */
[-C--:B------:R-:W-:Y:S01]  /*c030*/  HMMA.16816.F32.BF16 R36, R76, R52.reuse, R36 ;  /* 0x000000344c24723c */ /* 0x080fe20000041824 */
[----:B------:R-:W-:Y:S01]  /*c040*/  IMAD.MOV.U32 R142, RZ, RZ, R140 ;  /* 0x000000ffff8e7224 */ /* 0x000fe200078e008c */
[----:B------:R-:W-:Y:S01]  /*c050*/  MOV R140, R152 ;  /* 0x00000098008c7202 */ /* 0x000fe20000000f00 */
[----:B------:R-:W-:Y:S01]  /*c060*/  MUFU.EX2 R135, R135 ;  /* 0x0000008700877308 */ /* 0x000fe20000000800 */
[----:B------:R-:W-:Y:S01]  /*c070*/  MOV R152, R92 ;  /* 0x0000005c00987202 */ /* 0x000fe20000000f00 */
[----:B------:R-:W-:Y:S02]  /*c080*/  FFMA.FTZ R245, R245, c[0x0][0x2d0], -R192 ;  /* 0x0000b400f5f57a23 */ /* 0x000fe400000108c0 */
[----:B--2---:R-:W-:Y:S01]  /*c090*/  FMUL.FTZ R49, R71, R113 ;  /* 0x0000007147317220 */ /* 0x004fe20000410000 */
[C---:B------:R-:W-:Y:S01]  /*c0a0*/  HMMA.16816.F32.BF16 R40, R64.reuse, R52, R40 ;  /* 0x000000344028723c */ /* 0x040fe20000041828 */
[----:B------:R-:W-:Y:S03]  /*c0b0*/  FFMA.FTZ R106, R159, c[0x0][0x2d0], -R199 ;  /* 0x0000b4009f6a7a23 */ /* 0x000fe600000108c7 */
[----:B------:R-:W-:Y:S01]  /*c0c0*/  IMAD.MOV.U32 R159, RZ, RZ, R46 ;  /* 0x000000ffff9f7224 */ /* 0x000fe200078e002e */
[----:B------:R-:W-:Y:S01]  /*c0d0*/  MUFU.EX2 R105, R105 ;  /* 0x0000006900697308 */ /* 0x000fe20000000800 */
[----:B------:R-:W-:Y:S02]  /*c0e0*/  FMUL.FTZ R46, R68, R134 ;  /* 0x00000086442e7220 */ /* 0x000fe40000410000 */
[C---:B------:R-:W-:Y:S04]  /*c0f0*/  FMUL.FTZ R52, R71.reuse, R116 ;  /* 0x0000007447347220 */ /* 0x040fe80000410000 */
[----:B------:R-:W-:Y:S01]  /*c100*/  FMUL.FTZ R53, R71, R117 ;  /* 0x0000007547357220 */ /* 0x000fe20000410000 */
[-C--:B------:R-:W-:Y:S01]  /*c110*/  HMMA.16816.F32.BF16 R44, R64, R54.reuse, R44 ;  /* 0x00000036402c723c */ /* 0x080fe2000004182c */
[--C-:B------:R-:W-:Y:S01]  /*c120*/  FFMA.FTZ R211, R211, c[0x0][0x2d0], -R192.reuse ;  /* 0x0000b400d3d37a23 */ /* 0x100fe200000108c0 */
[----:B------:R-:W-:Y:S01]  /*c130*/  MUFU.EX2 R107, R107 ;  /* 0x0000006b006b7308 */ /* 0x000fe20000000800 */
[--C-:B------:R-:W-:Y:S02]  /*c140*/  FFMA.FTZ R208, R208, c[0x0][0x2d0], -R192.reuse ;  /* 0x0000b400d0d07a23 */ /* 0x100fe400000108c0 */
[----:B------:R-:W-:Y:S02]  /*c150*/  FFMA.FTZ R205, R205, c[0x0][0x2d0], -R192 ;  /* 0x0000b400cdcd7a23 */ /* 0x000fe400000108c0 */
[--C-:B------:R-:W-:Y:S01]  /*c160*/  FFMA.FTZ R116, R141, c[0x0][0x2d0], -R198.reuse ;  /* 0x0000b4008d747a23 */ /* 0x100fe200000108c6 */
[C---:B------:R-:W-:Y:S01]  /*c170*/  HMMA.16816.F32.BF16 R48, R76.reuse, R54, R48 ;  /* 0x000000364c30723c */ /* 0x040fe20000041830 */
[----:B------:R-:W-:Y:S03]  /*c180*/  MOV R141, R144 ;  /* 0x00000090008d7202 */ /* 0x000fe60000000f00 */
[----:B------:R-:W2:Y:S01]  /*c190*/  MUFU.EX2 R108, R108 ;  /* 0x0000006c006c7308 */ /* 0x000ea20000000800 */
[----:B------:R-:W-:Y:S01]  /*c1a0*/  MOV R144, R151 ;  /* 0x0000009700907202 */ /* 0x000fe20000000f00 */
[----:B------:R-:W-:Y:S01]  /*c1b0*/  IMAD.MOV.U32 R151, RZ, RZ, R149 ;  /* 0x000000ffff977224 */ /* 0x000fe200078e0095 */
[----:B------:R-:W-:Y:S01]  /*c1c0*/  MOV R149, R94 ;  /* 0x0000005e00957202 */ /* 0x000fe20000000f00 */
[C---:B------:R-:W-:Y:S04]  /*c1d0*/  FMUL.FTZ R54, R70.reuse, R118 ;  /* 0x0000007646367220 */ /* 0x040fe80000410000 */
[----:B------:R-:W-:Y:S02]  /*c1e0*/  FMUL.FTZ R55, R70, R119 ;  /* 0x0000007746377220 */ /* 0x000fe40000410000 */
[--C-:B------:R-:W-:Y:S01]  /*c1f0*/  FFMA.FTZ R134, R151, c[0x0][0x2d0], -R199.reuse ;  /* 0x0000b40097867a23 */ /* 0x100fe200000108c7 */
[----:B------:R-:W-:Y:S01]  /*c200*/  MUFU.EX2 R109, R109 ;  /* 0x0000006d006d7308 */ /* 0x000fe20000000800 */
[----:B------:R-:W-:Y:S02]  /*c210*/  FFMA.FTZ R118, R163, c[0x0][0x2d0], -R199 ;  /* 0x0000b400a3767a23 */ /* 0x000fe400000108c7 */
[----:B------:R-:W-:Y:S01]  /*c220*/  IMAD.MOV.U32 R163, RZ, RZ, R93 ;  /* 0x000000ffffa37224 */ /* 0x000fe200078e005d */
[-C--:B---3--:R-:W-:Y:S01]  /*c230*/  HMMA.16816.F32.BF16 R52, R76, R80.reuse, R52 ;  /* 0x000000504c34723c */ /* 0x088fe20000041834 */
[--C-:B------:R-:W-:Y:S01]  /*c240*/  FFMA.FTZ R117, R147, c[0x0][0x2d0], -R198.reuse ;  /* 0x0000b40093757a23 */ /* 0x100fe200000108c6 */
[----:B------:R-:W-:Y:S01]  /*c250*/  MOV R147, R162 ;  /* 0x000000a200937202 */ /* 0x000fe20000000f00 */
[----:B------:R-:W-:Y:S01]  /*c260*/  IMAD.MOV.U32 R162, RZ, RZ, R161 ;  /* 0x000000ffffa27224 */ /* 0x000fe200078e00a1 */
[----:B------:R-:W-:Y:S01]  /*c270*/  MOV R161, R95 ;  /* 0x0000005f00a17202 */ /* 0x000fe20000000f00 */
[----:B------:R-:W-:Y:S01]  /*c280*/  FFMA.FTZ R119, R142, c[0x0][0x2d0], -R199 ;  /* 0x0000b4008e777a23 */ /* 0x000fe200000108c7 */
[----:B------:R-:W3:Y:S01]  /*c290*/  LDSM.16.MT88.4 R92, [R219+0x900] ;  /* 0x00090000db5c783b */ /* 0x000ee20000004200 */
[----:B------:R-:W-:Y:S01]  /*c2a0*/  MUFU.EX2 R134, R134 ;  /* 0x0000008600867308 */ /* 0x000fe20000000800 */
[C---:B------:R-:W-:Y:S01]  /*c2b0*/  HMMA.16816.F32.BF16 R56, R64.reuse, R80, R56 ;  /* 0x000000504038723c */ /* 0x040fe20000041838 */
[--C-:B------:R-:W-:Y:S03]  /*c2c0*/  FFMA.FTZ R120, R141, c[0x0][0x2d0], -R198.reuse ;  /* 0x0000b4008d787a23 */ /* 0x100fe600000108c6 */
[----:B------:R-:W-:Y:S02]  /*c2d0*/  FFMA.FTZ R121, R140, c[0x0][0x2d0], -R198 ;  /* 0x0000b4008c797a23 */ /* 0x000fe400000108c6 */
[--C-:B------:R-:W-:Y:S01]  /*c2e0*/  FFMA.FTZ R122, R147, c[0x0][0x2d0], -R195.reuse ;  /* 0x0000b400937a7a23 */ /* 0x100fe200000108c3 */
[----:B----4-:R-:W-:Y:S01]  /*c2f0*/  F2FP.BF16.PACK_AB R80, R137, R136 ;  /* 0x000000888950723e */ /* 0x010fe200000010ff */
[-C--:B------:R-:W-:Y:S01]  /*c300*/  HMMA.16816.F32.BF16 R60, R64, R82.reuse, R60 ;  /* 0x00000052403c723c */ /* 0x080fe2000004183c */
[----:B------:R-:W4:Y:S03]  /*c310*/  MUFU.EX2 R110, R110 ;  /* 0x0000006e006e7308 */ /* 0x000f260000000800 */
[----:B--2---:R-:W-:Y:S01]  /*c320*/  F2FP.BF16.PACK_AB R81, R108, R107 ;  /* 0x0000006b6c51723e */ /* 0x004fe200000010ff */
[--C-:B------:R-:W-:Y:S02]  /*c330*/  FFMA.FTZ R123, R146, c[0x0][0x2d0], -R195.reuse ;  /* 0x0000b400927b7a23 */ /* 0x100fe400000108c3 */
[C---:B------:R-:W-:Y:S02]  /*c340*/  FMUL.FTZ R64, R71.reuse, R128 ;  /* 0x0000008047407220 */ /* 0x040fe40000410000 */
[----:B------:R-:W-:Y:S02]  /*c350*/  FMUL.FTZ R65, R71, R129 ;  /* 0x0000008147417220 */ /* 0x000fe40000410000 */
[----:B------:R-:W-:Y:S01]  /*c360*/  MUFU.EX2 R106, R106 ;  /* 0x0000006a006a7308 */ /* 0x000fe20000000800 */
[C---:B------:R-:W-:Y:S02]  /*c370*/  FMUL.FTZ R66, R70.reuse, R130 ;  /* 0x0000008246427220 */ /* 0x040fe40000410000 */
[----:B------:R-:W-:Y:S02]  /*c380*/  FMUL.FTZ R67, R70, R131 ;  /* 0x0000008346437220 */ /* 0x000fe40000410000 */
[--C-:B------:R-:W-:Y:S02]  /*c390*/  FFMA.FTZ R132, R145, c[0x0][0x2d0], -R195.reuse ;  /* 0x0000b40091847a23 */ /* 0x100fe400000108c3 */
[----:B------:R-:W-:Y:S02]  /*c3a0*/  FFMA.FTZ R133, R144, c[0x0][0x2d0], -R195 ;  /* 0x0000b40090857a23 */ /* 0x000fe400000108c3 */
[----:B------:R-:W-:Y:S01]  /*c3b0*/  FFMA.FTZ R173, R69, R240, R173 ;  /* 0x000000f045ad7223 */ /* 0x000fe200000100ad */
[----:B------:R-:W-:Y:S01]  /*c3c0*/  HMMA.16816.F32.BF16 R64, R76, R82, R64 ;  /* 0x000000524c40723c */ /* 0x000fe20000041840 */
[----:B------:R-:W-:Y:S01]  /*c3d0*/  MUFU.EX2 R111, R111 ;  /* 0x0000006f006f7308 */ /* 0x000fe20000000800 */
[----:B------:R-:W-:Y:S02]  /*c3e0*/  FADD.FTZ R172, R97, R172 ;  /* 0x000000ac61ac7221 */ /* 0x000fe40000010000 */
[----:B------:R-:W-:Y:S02]  /*c3f0*/  FADD.FTZ R173, R99, R173 ;  /* 0x000000ad63ad7221 */ /* 0x000fe40000010000 */
[----:B------:R-:W-:Y:S01]  /*c400*/  FADD.FTZ R172, R74, R172 ;  /* 0x000000ac4aac7221 */ /* 0x000fe20000010000 */
[----:B------:R-:W-:Y:S01]  /*c410*/  F2FP.BF16.PACK_AB R76, R178, R171 ;  /* 0x000000abb24c723e */ /* 0x000fe200000010ff */
[----:B------:R-:W-:Y:S01]  /*c420*/  FADD.FTZ R173, R98, R173 ;  /* 0x000000ad62ad7221 */ /* 0x000fe20000010000 */
[----:B------:R-:W-:Y:S02]  /*c430*/  F2FP.BF16.PACK_AB R77, R182, R164 ;  /* 0x000000a4b64d723e */ /* 0x000fe400000010ff */
[----:B------:R-:W2:Y:S01]  /*c440*/  MUFU.EX2 R116, R116 ;  /* 0x0000007400747308 */ /* 0x000ea20000000800 */
[----:B------:R-:W-:Y:S01]  /*c450*/  F2FP.BF16.PACK_AB R78, R190, R188 ;  /* 0x000000bcbe4e723e */ /* 0x000fe200000010ff */
[----:B------:R-:W-:Y:S01]  /*c460*/  FFMA.FTZ R175, R68, R239, R175 ;  /* 0x000000ef44af7223 */ /* 0x000fe200000100af */
[----:B------:R-:W-:Y:S01]  /*c470*/  F2FP.BF16.PACK_AB R79, R196, R193 ;  /* 0x000000c1c44f723e */ /* 0x000fe200000010ff */
[----:B------:R-:W-:Y:S01]  /*c480*/  FADD.FTZ R172, R75, R172 ;  /* 0x000000ac4bac7221 */ /* 0x000fe20000010000 */
[----:B------:R-:W-:Y:S01]  /*c490*/  F2FP.BF16.PACK_AB R82, R105, R104 ;  /* 0x000000686952723e */ /* 0x000fe200000010ff */
[----:B------:R-:W-:Y:S01]  /*c4a0*/  FADD.FTZ R173, R170, R173 ;  /* 0x000000adaaad7221 */ /* 0x000fe20000010000 */
[----:B----4-:R-:W-:Y:S01]  /*c4b0*/  F2FP.BF16.PACK_AB R83, R110, R109 ;  /* 0x0000006d6e53723e */ /* 0x010fe200000010ff */
[----:B------:R-:W-:Y:S02]  /*c4c0*/  FADD.FTZ R175, R167, R175 ;  /* 0x000000afa7af7221 */ /* 0x000fe40000010000 */
[-C--:B-1----:R-:W-:Y:S01]  /*c4d0*/  HMMA.16816.F32.BF16 R4, R76, R84.reuse, R4 ;  /* 0x000000544c04723c */ /* 0x082fe20000041804 */
[----:B------:R-:W-:Y:S01]  /*c4e0*/  MUFU.EX2 R117, R117 ;  /* 0x0000007500757308 */ /* 0x000fe20000000800 */
[----:B------:R-:W-:Y:S02]  /*c4f0*/  FADD.FTZ R172, R171, R172 ;  /* 0x000000acabac7221 */ /* 0x000fe40000010000 */
[----:B------:R-:W-:Y:S02]  /*c500*/  FADD.FTZ R173, R136, R173 ;  /* 0x000000ad88ad7221 */ /* 0x000fe40000010000 */
[----:B------:R-:W-:Y:S02]  /*c510*/  FFMA.FTZ R174, R70, R241, R174 ;  /* 0x000000f146ae7223 */ /* 0x000fe400000100ae */
[C---:B------:R-:W-:Y:S01]  /*c520*/  HMMA.16816.F32.BF16 R8, R80.reuse, R84, R8 ;  /* 0x000000545008723c */ /* 0x040fe20000041808 */
[----:B------:R-:W-:Y:S02]  /*c530*/  FADD.FTZ R175, R166, R175 ;  /* 0x000000afa6af7221 */ /* 0x000fe40000010000 */
[----:B------:R-:W-:Y:S01]  /*c540*/  MUFU.EX2 R118, R118 ;  /* 0x0000007600767308 */ /* 0x000fe20000000800 */
[----:B------:R-:W-:Y:S01]  /*c550*/  MOV R166, R2 ;  /* 0x0000000200a67202 */ /* 0x000fe20000000f00 */
[----:B------:R-:W-:Y:S02]  /*c560*/  FADD.FTZ R172, R178, R172 ;  /* 0x000000acb2ac7221 */ /* 0x000fe40000010000 */
[----:B------:R-:W-:Y:S01]  /*c570*/  FADD.FTZ R173, R137, R173 ;  /* 0x000000ad89ad7221 */ /* 0x000fe20000010000 */
[-C--:B------:R-:W-:Y:S01]  /*c580*/  HMMA.16816.F32.BF16 R12, R80, R86.reuse, R12 ;  /* 0x00000056500c723c */ /* 0x080fe2000004180c */
[----:B------:R-:W-:Y:S03]  /*c590*/  FADD.FTZ R174, R169, R174 ;  /* 0x000000aea9ae7221 */ /* 0x000fe60000010000 */
[----:B------:R-:W-:Y:S01]  /*c5a0*/  FADD.FTZ R175, R165, R175 ;  /* 0x000000afa5af7221 */ /* 0x000fe20000010000 */
[----:B------:R-:W-:Y:S01]  /*c5b0*/  MUFU.EX2 R119, R119 ;  /* 0x0000007700777308 */ /* 0x000fe20000000800 */
[----:B------:R-:W-:Y:S01]  /*c5c0*/  FADD.FTZ R172, R188, R172 ;  /* 0x000000acbcac7221 */ /* 0x000fe20000010000 */
[----:B------:R-:W-:Y:S01]  /*c5d0*/  MOV R165, R0 ;  /* 0x0000000000a57202 */ /* 0x000fe20000000f00 */
[C---:B------:R-:W-:Y:S01]  /*c5e0*/  HMMA.16816.F32.BF16 R16, R76.reuse, R86, R16 ;  /* 0x000000564c10723c */ /* 0x040fe20000041810 */
[----:B------:R-:W1:Y:S03]  /*c5f0*/  LDSM.16.MT88.4 R84, [R218+0x900] ;  /* 0x00090000da54783b */ /* 0x000e660000004200 */
[----:B------:R-:W-:Y:S02]  /*c600*/  FADD.FTZ R173, R104, R173 ;  /* 0x000000ad68ad7221 */ /* 0x000fe40000010000 */
[----:B------:R-:W-:Y:S01]  /*c610*/  FADD.FTZ R174, R96, R174 ;  /* 0x000000ae60ae7221 */ /* 0x000fe20000010000 */
[----:B------:R-:W-:Y:S01]  /*c620*/  MUFU.EX2 R120, R120 ;  /* 0x0000007800787308 */ /* 0x000fe20000000800 */
[-C--:B------:R-:W-:Y:S01]  /*c630*/  HMMA.16816.F32.BF16 R20, R76, R88.reuse, R20 ;  /* 0x000000584c14723c */ /* 0x080fe20000041814 */
[----:B------:R-:W-:Y:S03]  /*c640*/  FADD.FTZ R175, R107, R175 ;  /* 0x000000af6baf7221 */ /* 0x000fe60000010000 */
[----:B------:R-:W-:Y:S02]  /*c650*/  FADD.FTZ R172, R190, R172 ;  /* 0x000000acbeac7221 */ /* 0x000fe40000010000 */
[----:B------:R-:W-:Y:S02]  /*c660*/  FADD.FTZ R105, R105, R173 ;  /* 0x000000ad69697221 */ /* 0x000fe40000010000 */
[C---:B------:R-:W-:Y:S01]  /*c670*/  HMMA.16816.F32.BF16 R24, R80.reuse, R88, R24 ;  /* 0x000000585018723c */ /* 0x040fe20000041818 */
[----:B------:R-:W-:Y:S03]  /*c680*/  MUFU.EX2 R121, R121 ;  /* 0x0000007900797308 */ /* 0x000fe60000000800 */
[----:B------:R-:W-:Y:S02]  /*c690*/  FADD.FTZ R174, R168, R174 ;  /* 0x000000aea8ae7221 */ /* 0x000fe40000010000 */
[----:B------:R-:W-:Y:S02]  /*c6a0*/  FADD.FTZ R108, R108, R175 ;  /* 0x000000af6c6c7221 */ /* 0x000fe40000010000 */
[-C--:B------:R-:W-:Y:S01]  /*c6b0*/  HMMA.16816.F32.BF16 R28, R80, R90.reuse, R28 ;  /* 0x0000005a501c723c */ /* 0x080fe2000004181c */
[----:B------:R-:W-:Y:S02]  /*c6c0*/  FADD.FTZ R174, R164, R174 ;  /* 0x000000aea4ae7221 */ /* 0x000fe40000010000 */
[----:B------:R-:W4:Y:S01]  /*c6d0*/  MUFU.EX2 R122, R122 ;  /* 0x0000007a007a7308 */ /* 0x000f220000000800 */
[----:B------:R-:W-:Y:S01]  /*c6e0*/  FADD.FTZ R108, R109, R108 ;  /* 0x0000006c6d6c7221 */ /* 0x000fe20000010000 */
[----:B------:R-:W-:Y:S01]  /*c6f0*/  MOV R164, R72 ;  /* 0x0000004800a47202 */ /* 0x000fe20000000f00 */
[----:B------:R-:W-:Y:S02]  /*c700*/  FADD.FTZ R174, R182, R174 ;  /* 0x000000aeb6ae7221 */ /* 0x000fe40000010000 */
[C---:B------:R-:W-:Y:S01]  /*c710*/  HMMA.16816.F32.BF16 R32, R76.reuse, R90, R32 ;  /* 0x0000005a4c20723c */ /* 0x040fe20000041820 */
[----:B------:R-:W5:Y:S03]  /*c720*/  LDSM.16.MT88.4 R88, [R225+0x1100] ;  /* 0x00110000e158783b */ /* 0x000f660000004200 */
[----:B------:R-:W-:Y:S01]  /*c730*/  FADD.FTZ R108, R110, R108 ;  /* 0x0000006c6e6c7221 */ /* 0x000fe20000010000 */
[----:B------:R-:W-:Y:S01]  /*c740*/  MUFU.EX2 R123, R123 ;  /* 0x0000007b007b7308 */ /* 0x000fe20000000800 */
[----:B------:R-:W-:Y:S02]  /*c750*/  FADD.FTZ R174, R193, R174 ;  /* 0x000000aec1ae7221 */ /* 0x000fe40000010000 */
[-C--:B---3--:R-:W-:Y:S01]  /*c760*/  HMMA.16816.F32.BF16 R36, R76, R92.reuse, R36 ;  /* 0x0000005c4c24723c */ /* 0x088fe20000041824 */
[----:B------:R-:W-:Y:S03]  /*c770*/  IMAD.MOV.U32 R167, RZ, RZ, R3 ;  /* 0x000000ffffa77224 */ /* 0x000fe600078e0003 */
[----:B------:R-:W-:Y:S03]  /*c780*/  FADD.FTZ R174, R196, R174 ;  /* 0x000000aec4ae7221 */ /* 0x000fe60000010000 */
[----:B------:R-:W-:Y:S01]  /*c790*/  MUFU.EX2 R132, R132 ;  /* 0x0000008400847308 */ /* 0x000fe20000000800 */
[C---:B------:R-:W-:Y:S01]  /*c7a0*/  HMMA.16816.F32.BF16 R40, R80.reuse, R92, R40 ;  /* 0x0000005c5028723c */ /* 0x040fe20000041828 */
[----:B--2---:R-:W-:Y:S03]  /*c7b0*/  FADD.FTZ R174, R116, R174 ;  /* 0x000000ae74ae7221 */ /* 0x004fe60000010000 */
[----:B----4-:R-:W-:Y:S02]  /*c7c0*/  FADD.FTZ R105, R122, R105 ;  /* 0x000000697a697221 */ /* 0x010fe40000010000 */
[----:B------:R-:W-:Y:S02]  /*c7d0*/  FADD.FTZ R174, R117, R174 ;  /* 0x000000ae75ae7221 */ /* 0x000fe40000010000 */
[-C--:B------:R-:W-:Y:S01]  /*c7e0*/  HMMA.16816.F32.BF16 R44, R80, R94.reuse, R44 ;  /* 0x0000005e502c723c */ /* 0x080fe2000004182c */
[----:B------:R-:W-:Y:S01]  /*c7f0*/  FFMA.FTZ R92, R149, c[0x0][0x2d0], -R192 ;  /* 0x0000b400955c7a23 */ /* 0x000fe200000108c0 */
[----:B------:R-:W-:Y:S02]  /*c800*/  MUFU.EX2 R133, R133 ;  /* 0x0000008500857308 */ /* 0x000fe40000000800 */
[----:B------:R-:W-:Y:S04]  /*c810*/  FADD.FTZ R174, R120, R174 ;  /* 0x000000ae78ae7221 */ /* 0x000fe80000010000 */
[C---:B------:R-:W-:Y:S01]  /*c820*/  HMMA.16816.F32.BF16 R48, R76.reuse, R94, R48 ;  /* 0x0000005e4c30723c */ /* 0x040fe20000041830 */
[----:B------:R-:W-:Y:S03]  /*c830*/  FADD.FTZ R174, R121, R174 ;  /* 0x000000ae79ae7221 */ /* 0x000fe60000010000 */
[----:B------:R2:W3:Y:S04]  /*c840*/  MUFU.EX2 R100, R92 ;  /* 0x0000005c00647308 */ /* 0x0004e80000000800 */
[-C--:B-1----:R-:W-:Y:S06]  /*c850*/  HMMA.16816.F32.BF16 R52, R76, R84.reuse, R52 ;  /* 0x000000544c34723c */ /* 0x082fec0000041834 */
[----:B------:R-:W-:Y:S02]  /*c860*/  MUFU.EX2 R252, R252 ;  /* 0x000000fc00fc7308 */ /* 0x000fe40000000800 */
[C---:B------:R-:W-:Y:S07]  /*c870*/  HMMA.16816.F32.BF16 R56, R80.reuse, R84, R56 ;  /* 0x000000545038723c */ /* 0x040fee0000041838 */
[--C-:B------:R-:W-:Y:S01]  /*c880*/  FFMA.FTZ R84, R155, c[0x0][0x2d0], -R192.reuse ;  /* 0x0000b4009b547a23 */ /* 0x100fe200000108c0 */
[-C--:B------:R-:W-:Y:S01]  /*c890*/  HMMA.16816.F32.BF16 R60, R80, R86.reuse, R60 ;  /* 0x00000056503c723c */ /* 0x080fe2000004183c */
[----:B------:R-:W-:Y:S03]  /*c8a0*/  MUFU.EX2 R251, R251 ;  /* 0x000000fb00fb7308 */ /* 0x000fe60000000800 */
[----:B--2---:R-:W-:Y:S02]  /*c8b0*/  FFMA.FTZ R92, R148, c[0x0][0x2d0], -R192 ;  /* 0x0000b400945c7a23 */ /* 0x004fe400000108c0 */
[----:B------:R-:W-:Y:S01]  /*c8c0*/  LDSM.16.MT88.4 R148, [R225+0x2900] ;  /* 0x00290000e194783b */ /* 0x000fe20000004200 */
[--C-:B------:R-:W-:Y:S01]  /*c8d0*/  FFMA.FTZ R80, R154, c[0x0][0x2d0], -R199.reuse ;  /* 0x0000b4009a507a23 */ /* 0x100fe200000108c7 */
[----:B------:R-:W-:Y:S01]  /*c8e0*/  HMMA.16816.F32.BF16 R64, R76, R86, R64 ;  /* 0x000000564c40723c */ /* 0x000fe20000041840 */
[----:B---3--:R-:W-:Y:S02]  /*c8f0*/  F2FP.BF16.PACK_AB R81, R100, R135 ;  /* 0x000000876451723e */ /* 0x008fe400000010ff */
[----:B------:R1:W-:Y:S01]  /*c900*/  MUFU.EX2 R112, R80 ;  /* 0x0000005000707308 */ /* 0x0003e20000000800 */
[----:B------:R-:W-:Y:S01]  /*c910*/  F2FP.BF16.PACK_AB R82, R133, R132 ;  /* 0x000000848552723e */ /* 0x000fe200000010ff */
[----:B------:R-:W-:Y:S02]  /*c920*/  FFMA.FTZ R199, R183, c[0x0][0x2d0], -R199 ;  /* 0x0000b400b7c77a23 */ /* 0x000fe400000108c7 */
[----:B------:R-:W-:Y:S01]  /*c930*/  F2FP.BF16.PACK_AB R76, R111, R106 ;  /* 0x0000006a6f4c723e */ /* 0x000fe200000010ff */
[----:B------:R-:W-:Y:S01]  /*c940*/  FADD.FTZ R106, R106, R172 ;  /* 0x000000ac6a6a7221 */ /* 0x000fe20000010000 */
[----:B------:R-:W-:Y:S03]  /*c950*/  F2FP.BF16.PACK_AB R77, R117, R116 ;  /* 0x00000074754d723e */ /* 0x000fe600000010ff */
[----:B------:R-:W-:Y:S01]  /*c960*/  F2FP.BF16.PACK_AB R78, R119, R118 ;  /* 0x00000076774e723e */ /* 0x000fe200000010ff */
[----:B------:R2:W-:Y:S01]  /*c970*/  MUFU.EX2 R115, R84 ;  /* 0x0000005400737308 */ /* 0x0005e20000000800 */
[----:B------:R-:W-:Y:S01]  /*c980*/  F2FP.BF16.PACK_AB R79, R121, R120 ;  /* 0x00000078794f723e */ /* 0x000fe200000010ff */
[----:B------:R-:W-:Y:S02]  /*c990*/  FADD.FTZ R111, R111, R106 ;  /* 0x0000006a6f6f7221 */ /* 0x000fe40000010000 */
[----:B------:R-:W-:Y:S02]  /*c9a0*/  FADD.FTZ R135, R135, R108 ;  /* 0x0000006c87877221 */ /* 0x000fe40000010000 */
[----:B------:R-:W-:Y:S02]  /*c9b0*/  FADD.FTZ R111, R118, R111 ;  /* 0x0000006f766f7221 */ /* 0x000fe40000010000 */
[-C--:B-----5:R-:W-:Y:S02]  /*c9c0*/  HMMA.16816.F32.BF16 R4, R76, R88.reuse, R4 ;  /* 0x000000584c04723c */ /* 0x0a0fe40000041804 */
[----:B------:R-:W3:Y:S01]  /*c9d0*/  MUFU.EX2 R103, R92 ;  /* 0x0000005c00677308 */ /* 0x000ee20000000800 */
[----:B------:R-:W-:Y:S02]  /*c9e0*/  FADD.FTZ R119, R119, R111 ;  /* 0x0000006f77777221 */ /* 0x000fe40000010000 */
[--C-:B-1----:R-:W-:Y:S02]  /*c9f0*/  FFMA.FTZ R80, R153, c[0x0][0x2d0], -R198.reuse ;  /* 0x0000b40099507a23 */ /* 0x102fe400000108c6 */
[----:B------:R-:W-:Y:S05]  /*ca00*/  FADD.FTZ R119, R134, R119 ;  /* 0x0000007786777221 */ /* 0x000fea0000010000 */
[----:B------:R1:W-:Y:S01]  /*ca10*/  MUFU.EX2 R101, R80 ;  /* 0x0000005000657308 */ /* 0x0003e20000000800 */
[----:B--2---:R-:W2:Y:S09]  /*ca20*/  LDSM.16.MT88.4 R84, [R220+0x1100] ;  /* 0x00110000dc54783b */ /* 0x004eb20000004200 */
[----:B------:R-:W-:Y:S01]  /*ca30*/  MUFU.EX2 R250, R250 ;  /* 0x000000fa00fa7308 */ /* 0x000fe20000000800 */
[----:B---3--:R-:W-:Y:S01]  /*ca40*/  F2FP.BF16.PACK_AB R83, R115, R103 ;  /* 0x000000677353723e */ /* 0x008fe200000010ff */
[--C-:B------:R-:W-:Y:S02]  /*ca50*/  FFMA.FTZ R92, R152, c[0x0][0x2d0], -R198.reuse ;  /* 0x0000b400985c7a23 */ /* 0x100fe400000108c6 */
[----:B------:R-:W-:Y:S06]  /*ca60*/  FFMA.FTZ R198, R177, c[0x0][0x2d0], -R198 ;  /* 0x0000b400b1c67a23 */ /* 0x000fec00000108c6 */
[----:B------:R3:W-:Y:S01]  /*ca70*/  MUFU.EX2 R113, R92 ;  /* 0x0000005c00717308 */ /* 0x0007e20000000800 */
[C---:B-1----:R-:W-:Y:S01]  /*ca80*/  F2FP.BF16.PACK_AB R80, R123.reuse, R122 ;  /* 0x0000007a7b50723e */ /* 0x042fe200000010ff */
[----:B------:R-:W-:Y:S04]  /*ca90*/  FADD.FTZ R123, R123, R105 ;  /* 0x000000697b7b7221 */ /* 0x000fe80000010000 */
[----:B------:R-:W-:Y:S04]  /*caa0*/  FADD.FTZ R123, R132, R123 ;  /* 0x0000007b847b7221 */ /* 0x000fe80000010000 */
[----:B------:R-:W-:Y:S01]  /*cab0*/  MUFU.EX2 R249, R249 ;  /* 0x000000f900f97308 */ /* 0x000fe20000000800 */
[C---:B------:R-:W-:Y:S01]  /*cac0*/  HMMA.16816.F32.BF16 R8, R80.reuse, R88, R8 ;  /* 0x000000585008723c */ /* 0x040fe20000041808 */
[----:B------:R-:W-:Y:S07]  /*cad0*/  FADD.FTZ R123, R133, R123 ;  /* 0x0000007b857b7221 */ /* 0x000fee0000010000 */
[-C--:B------:R-:W-:Y:S01]  /*cae0*/  HMMA.16816.F32.BF16 R12, R80, R90.reuse, R12 ;  /* 0x0000005a500c723c */ /* 0x080fe2000004180c */
[----:B------:R-:W-:Y:S01]  /*caf0*/  MUFU.EX2 R248, R248 ;  /* 0x000000f800f87308 */ /* 0x000fe20000000800 */
[----:B---3--:R-:W1:Y:S06]  /*cb00*/  LDSM.16.MT88.4 R92, [R219+0x1100] ;  /* 0x00110000db5c783b */ /* 0x008e6c0000004200 */
[C---:B------:R-:W-:Y:S03]  /*cb10*/  HMMA.16816.F32.BF16 R16, R76.reuse, R90, R16 ;  /* 0x0000005a4c10723c */ /* 0x040fe60000041810 */
[----:B------:R-:W-:Y:S01]  /*cb20*/  MUFU.EX2 R247, R247 ;  /* 0x000000f700f77308 */ /* 0x000fe20000000800 */
[----:B------:R-:W3:Y:S04]  /*cb30*/  LDSM.16.MT88.4 R88, [R218+0x1100] ;  /* 0x00110000da58783b */ /* 0x000ee80000004200 */
[-C--:B--2---:R-:W-:Y:S05]  /*cb40*/  HMMA.16816.F32.BF16 R20, R76, R84.reuse, R20 ;  /* 0x000000544c14723c */ /* 0x084fea0000041814 */
[----:B------:R-:W-:Y:S03]  /*cb50*/  MUFU.EX2 R246, R246 ;  /* 0x000000f600f67308 */ /* 0x000fe60000000800 */
[C---:B------:R-:W-:Y:S07]  /*cb60*/  HMMA.16816.F32.BF16 R24, R80.reuse, R84, R24 ;  /* 0x000000545018723c */ /* 0x040fee0000041818 */
[--C-:B------:R-:W-:Y:S01]  /*cb70*/  FFMA.FTZ R84, R159, c[0x0][0x2d0], -R195.reuse ;  /* 0x0000b4009f547a23 */ /* 0x100fe200000108c3 */
[-C--:B------:R-:W-:Y:S01]  /*cb80*/  HMMA.16816.F32.BF16 R28, R80, R86.reuse, R28 ;  /* 0x00000056501c723c */ /* 0x080fe2000004181c */
[----:B------:R-:W-:Y:S07]  /*cb90*/  MUFU.EX2 R209, R209 ;  /* 0x000000d100d17308 */ /* 0x000fee0000000800 */
[C---:B------:R-:W-:Y:S03]  /*cba0*/  HMMA.16816.F32.BF16 R32, R76.reuse, R86, R32 ;  /* 0x000000564c20723c */ /* 0x040fe60000041820 */
[----:B------:R2:W-:Y:S05]  /*cbb0*/  MUFU.EX2 R102, R84 ;  /* 0x0000005400667308 */ /* 0x0005ea0000000800 */
[-C--:B-1----:R-:W-:Y:S05]  /*cbc0*/  HMMA.16816.F32.BF16 R36, R76, R92.reuse, R36 ;  /* 0x0000005c4c24723c */ /* 0x082fea0000041824 */
[----:B------:R-:W-:Y:S03]  /*cbd0*/  MUFU.EX2 R206, R206 ;  /* 0x000000ce00ce7308 */ /* 0x000fe60000000800 */
[C---:B------:R-:W-:Y:S07]  /*cbe0*/  HMMA.16816.F32.BF16 R40, R80.reuse, R92, R40 ;  /* 0x0000005c5028723c */ /* 0x040fee0000041828 */
[--C-:B------:R-:W-:Y:S01]  /*cbf0*/  FFMA.FTZ R92, R162, c[0x0][0x2d0], -R192.reuse ;  /* 0x0000b400a25c7a23 */ /* 0x100fe200000108c0 */
[-C--:B------:R-:W-:Y:S01]  /*cc00*/  HMMA.16816.F32.BF16 R44, R80, R94.reuse, R44 ;  /* 0x0000005e502c723c */ /* 0x080fe2000004182c */
[----:B------:R-:W-:Y:S03]  /*cc10*/  MUFU.EX2 R203, R203 ;  /* 0x000000cb00cb7308 */ /* 0x000fe60000000800 */
[--C-:B--2---:R-:W-:Y:S04]  /*cc20*/  FFMA.FTZ R84, R158, c[0x0][0x2d0], -R195.reuse ;  /* 0x0000b4009e547a23 */ /* 0x104fe800000108c3 */
[C---:B------:R-:W-:Y:S03]  /*cc30*/  HMMA.16816.F32.BF16 R48, R76.reuse, R94, R48 ;  /* 0x0000005e4c30723c */ /* 0x040fe60000041830 */
[----:B------:R1:W2:Y:S05]  /*cc40*/  MUFU.EX2 R114, R84 ;  /* 0x0000005400727308 */ /* 0x0002aa0000000800 */
[-C--:B---3--:R-:W-:Y:S05]  /*cc50*/  HMMA.16816.F32.BF16 R52, R76, R88.reuse, R52 ;  /* 0x000000584c34723c */ /* 0x088fea0000041834 */
[----:B------:R3:W-:Y:S03]  /*cc60*/  MUFU.EX2 R126, R92 ;  /* 0x0000005c007e7308 */ /* 0x0007e60000000800 */
[C---:B------:R-:W-:Y:S07]  /*cc70*/  HMMA.16816.F32.BF16 R56, R80.reuse, R88, R56 ;  /* 0x000000585038723c */ /* 0x040fee0000041838 */
[--C-:B------:R-:W-:Y:S01]  /*cc80*/  FFMA.FTZ R88, R160, c[0x0][0x2d0], -R192.reuse ;  /* 0x0000b400a0587a23 */ /* 0x100fe200000108c0 */
[-C--:B------:R-:W-:Y:S01]  /*cc90*/  HMMA.16816.F32.BF16 R60, R80, R90.reuse, R60 ;  /* 0x0000005a503c723c */ /* 0x080fe2000004183c */
[----:B------:R-:W-:Y:S03]  /*cca0*/  MUFU.EX2 R202, R202 ;  /* 0x000000ca00ca7308 */ /* 0x000fe60000000800 */
[--C-:B-1----:R-:W-:Y:S03]  /*ccb0*/  FFMA.FTZ R84, R157, c[0x0][0x2d0], -R195.reuse ;  /* 0x0000b4009d547a23 */ /* 0x102fe600000108c3 */
[----:B--2---:R-:W-:Y:S01]  /*ccc0*/  F2FP.BF16.PACK_AB R80, R114, R102 ;  /* 0x000000667250723e */ /* 0x004fe200000010ff */
[----:B------:R-:W-:Y:S03]  /*ccd0*/  HMMA.16816.F32.BF16 R64, R76, R90, R64 ;  /* 0x0000005a4c40723c */ /* 0x000fe60000041840 */
[----:B------:R1:W-:Y:S01]  /*cce0*/  MUFU.EX2 R124, R84 ;  /* 0x00000054007c7308 */ /* 0x0003e20000000800 */
[----:B---3--:R-:W-:Y:S03]  /*ccf0*/  FFMA.FTZ R92, R161, c[0x0][0x2d0], -R192 ;  /* 0x0000b400a15c7a23 */ /* 0x008fe600000108c0 */
[----:B------:R-:W-:Y:S02]  /*cd00*/  F2FP.BF16.PACK_AB R76, R112, R134 ;  /* 0x00000086704c723e */ /* 0x000fe400000010ff */
[----:B------:R-:W-:Y:S03]  /*cd10*/  F2FP.BF16.PACK_AB R77, R113, R101 ;  /* 0x00000065714d723e */ /* 0x000fe600000010ff */
[----:B------:R-:W-:Y:S01]  /*cd20*/  F2FP.BF16.PACK_AB R78, R251, R252 ;  /* 0x000000fcfb4e723e */ /* 0x000fe200000010ff */
[----:B------:R2:W3:Y:S01]  /*cd30*/  MUFU.EX2 R129, R88 ;  /* 0x0000005800817308 */ /* 0x0004e20000000800 */
[----:B------:R-:W-:Y:S09]  /*cd40*/  F2FP.BF16.PACK_AB R79, R249, R250 ;  /* 0x000000faf94f723e */ /* 0x000ff200000010ff */
[----:B------:R-:W4:Y:S01]  /*cd50*/  MUFU.EX2 R128, R92 ;  /* 0x0000005c00807308 */ /* 0x000f220000000800 */
[--C-:B-1----:R-:W-:Y:S09]  /*cd60*/  FFMA.FTZ R84, R156, c[0x0][0x2d0], -R195.reuse ;  /* 0x0000b4009c547a23 */ /* 0x102ff200000108c3 */
[----:B------:R1:W5:Y:S01]  /*cd70*/  MUFU.EX2 R127, R84 ;  /* 0x00000054007f7308 */ /* 0x0003620000000800 */
[----:B--2---:R-:W-:Y:S01]  /*cd80*/  LDSM.16.MT88.4 R88, [R220+0x1900] ;  /* 0x00190000dc58783b */ /* 0x004fe20000004200 */
[----:B---3--:R-:W-:Y:S08]  /*cd90*/  MOV R183, R129 ;  /* 0x0000008100b77202 */ /* 0x008ff00000000f00 */
[----:B------:R-:W-:Y:S01]  /*cda0*/  MUFU.EX2 R201, R201 ;  /* 0x000000c900c97308 */ /* 0x000fe20000000800 */
[----:B----4-:R-:W-:Y:S01]  /*cdb0*/  F2FP.BF16.PACK_AB R83, R129, R128 ;  /* 0x000000808153723e */ /* 0x010fe200000010ff */
[----:B------:R-:W-:Y:S01]  /*cdc0*/  LDSM.16.MT88.4 R92, [R219+0x1900] ;  /* 0x00190000db5c783b */ /* 0x000fe20000004200 */
[----:B------:R-:W-:Y:S07]  /*cdd0*/  IMAD.MOV.U32 R177, RZ, RZ, R128 ;  /* 0x000000ffffb17224 */ /* 0x000fee00078e0080 */
[----:B------:R-:W-:Y:S01]  /*cde0*/  MUFU.EX2 R244, R244 ;  /* 0x000000f400f47308 */ /* 0x000fe20000000800 */
[--C-:B-1----:R-:W-:Y:S01]  /*cdf0*/  FFMA.FTZ R84, R163, c[0x0][0x2d0], -R192.reuse ;  /* 0x0000b400a3547a23 */ /* 0x102fe200000108c0 */
[----:B-----5:R-:W-:Y:S08]  /*ce00*/  F2FP.BF16.PACK_AB R82, R127, R124 ;  /* 0x0000007c7f52723e */ /* 0x020ff000000010ff */
[----:B------:R1:W2:Y:S10]  /*ce10*/  MUFU.EX2 R125, R84 ;  /* 0x00000054007d7308 */ /* 0x0002b40000000800 */
[----:B------:R-:W-:Y:S10]  /*ce20*/  MUFU.EX2 R210, R210 ;  /* 0x000000d200d27308 */ /* 0x000ff40000000800 */
[----:B------:R-:W-:Y:S01]  /*ce30*/  MUFU.EX2 R207, R207 ;  /* 0x000000cf00cf7308 */ /* 0x000fe20000000800 */
[----:B-1----:R-:W1:Y:S01]  /*ce40*/  LDSM.16.MT88.4 R84, [R225+0x1900] ;  /* 0x00190000e154783b */ /* 0x002e620000004200 */
[----:B--2---:R-:W-:Y:S08]  /*ce50*/  F2FP.BF16.PACK_AB R81, R126, R125 ;  /* 0x0000007d7e51723e */ /* 0x004ff000000010ff */
[----:B------:R-:W-:Y:S10]  /*ce60*/  MUFU.EX2 R204, R204 ;  /* 0x000000cc00cc7308 */ /* 0x000ff40000000800 */
[----:B------:R-:W-:Y:S10]  /*ce70*/  MUFU.EX2 R245, R245 ;  /* 0x000000f500f57308 */ /* 0x000ff40000000800 */
[----:B------:R-:W-:Y:S10]  /*ce80*/  MUFU.EX2 R211, R211 ;  /* 0x000000d300d37308 */ /* 0x000ff40000000800 */
[----:B------:R-:W-:Y:S01]  /*ce90*/  MUFU.EX2 R208, R208 ;  /* 0x000000d000d07308 */ /* 0x000fe20000000800 */
[-C--:B-1----:R-:W-:Y:S09]  /*cea0*/  HMMA.16816.F32.BF16 R4, R76, R84.reuse, R4 ;  /* 0x000000544c04723c */ /* 0x082ff20000041804 */
[----:B------:R-:W-:Y:S01]  /*ceb0*/  MUFU.EX2 R205, R205 ;  /* 0x000000cd00cd7308 */ /* 0x000fe20000000800 */
[C---:B------:R-:W-:Y:S08]  /*cec0*/  HMMA.16816.F32.BF16 R8, R80.reuse, R84, R8 ;  /* 0x000000545008723c */ /* 0x040ff00000041808 */
[-C--:B------:R-:W-:Y:S01]  /*ced0*/  HMMA.16816.F32.BF16 R12, R80, R86.reuse, R12 ;  /* 0x00000056500c723c */ /* 0x080fe2000004180c */
[----:B------:R-:W-:Y:S07]  /*cee0*/  MUFU.EX2 R200, R200 ;  /* 0x000000c800c87308 */ /* 0x000fee0000000800 */
[C---:B------:R-:W-:Y:S01]  /*cef0*/  HMMA.16816.F32.BF16 R16, R76.reuse, R86, R16 ;  /* 0x000000564c10723c */ /* 0x040fe20000041810 */
[----:B------:R-:W1:Y:S02]  /*cf00*/  LDSM.16.MT88.4 R84, [R218+0x1900] ;  /* 0x00190000da54783b */ /* 0x000e640000004200 */
[----:B------:R-:W2:Y:S05]  /*cf10*/  MUFU.EX2 R197, R197 ;  /* 0x000000c500c57308 */ /* 0x000eaa0000000800 */
[-C--:B------:R-:W-:Y:S05]  /*cf20*/  HMMA.16816.F32.BF16 R20, R76, R88.reuse, R20 ;  /* 0x000000584c14723c */ /* 0x080fea0000041814 */
[----:B------:R-:W-:Y:S03]  /*cf30*/  MUFU.EX2 R194, R194 ;  /* 0x000000c200c27308 */ /* 0x000fe60000000800 */
[C---:B------:R-:W-:Y:S07]  /*cf40*/  HMMA.16816.F32.BF16 R24, R80.reuse, R88, R24 ;  /* 0x000000585018723c */ /* 0x040fee0000041818 */
[----:B------:R-:W3:Y:S01]  /*cf50*/  MUFU.EX2 R189, R189 ;  /* 0x000000bd00bd7308 */ /* 0x000ee20000000800 */
[-C--:B------:R-:W-:Y:S01]  /*cf60*/  HMMA.16816.F32.BF16 R28, R80, R90.reuse, R28 ;  /* 0x0000005a501c723c */ /* 0x080fe2000004181c */
[----:B--2---:R-:W-:Y:S07]  /*cf70*/  F2FP.BF16.PACK_AB R128, R197, R200 ;  /* 0x000000c8c580723e */ /* 0x004fee00000010ff */
[C---:B------:R-:W-:Y:S01]  /*cf80*/  HMMA.16816.F32.BF16 R32, R76.reuse, R90, R32 ;  /* 0x0000005a4c20723c */ /* 0x040fe20000041820 */
[----:B------:R-:W2:Y:S01]  /*cf90*/  LDSM.16.MT88.4 R88, [R225+0x2100] ;  /* 0x00210000e158783b */ /* 0x000ea20000004200 */
[----:B------:R-:W-:Y:S06]  /*cfa0*/  MUFU.EX2 R186, R186 ;  /* 0x000000ba00ba7308 */ /* 0x000fec0000000800 */
[-C--:B------:R-:W-:Y:S04]  /*cfb0*/  HMMA.16816.F32.BF16 R36, R76, R92.reuse, R36 ;  /* 0x0000005c4c24723c */ /* 0x080fe80000041824 */
[----:B------:R-:W4:Y:S01]  /*cfc0*/  MUFU.EX2 R199, R199 ;  /* 0x000000c700c77308 */ /* 0x000f220000000800 */
[----:B---3--:R-:W-:Y:S03]  /*cfd0*/  F2FP.BF16.PACK_AB R129, R189, R194 ;  /* 0x000000c2bd81723e */ /* 0x008fe600000010ff */
[C---:B------:R-:W-:Y:S06]  /*cfe0*/  HMMA.16816.F32.BF16 R40, R80.reuse, R92, R40 ;  /* 0x0000005c5028723c */ /* 0x040fec0000041828 */
[----:B------:R-:W-:Y:S02]  /*cff0*/  MUFU.EX2 R180, R180 ;  /* 0x000000b400b47308 */ /* 0x000fe40000000800 */
[-C--:B------:R-:W-:Y:S08]  /*d000*/  HMMA.16816.F32.BF16 R44, R80, R94.reuse, R44 ;  /* 0x0000005e502c723c */ /* 0x080ff0000004182c */
[C---:B------:R-:W-:Y:S01]  /*d010*/  HMMA.16816.F32.BF16 R48, R76.reuse, R94, R48 ;  /* 0x0000005e4c30723c */ /* 0x040fe20000041830 */
[----:B------:R-:W-:Y:S01]  /*d020*/  LDSM.16.MT88.4 R92, [R219+0x2100] ;  /* 0x00210000db5c783b */ /* 0x000fe20000004200 */
[----:B------:R-:W3:Y:S02]  /*d030*/  MUFU.EX2 R198, R198 ;  /* 0x000000c600c67308 */ /* 0x000ee40000000800 */
[----:B----4-:R-:W-:Y:S04]  /*d040*/  F2FP.BF16.PACK_AB R130, R199, R186 ;  /* 0x000000bac782723e */ /* 0x010fe800000010ff */
[-C--:B-1----:R-:W-:Y:S08]  /*d050*/  HMMA.16816.F32.BF16 R52, R76, R84.reuse, R52 ;  /* 0x000000544c34723c */ /* 0x082ff00000041834 */
[C---:B------:R-:W-:Y:S08]  /*d060*/  HMMA.16816.F32.BF16 R56, R80.reuse, R84, R56 ;  /* 0x000000545038723c */ /* 0x040ff00000041838 */
[-C--:B------:R-:W-:Y:S01]  /*d070*/  HMMA.16816.F32.BF16 R60, R80, R86.reuse, R60 ;  /* 0x00000056503c723c */ /* 0x080fe2000004183c */
[----:B---3--:R-:W-:Y:S06]  /*d080*/  F2FP.BF16.PACK_AB R131, R198, R180 ;  /* 0x000000b4c683723e */ /* 0x008fec00000010ff */
[----:B------:R-:W-:Y:S01]  /*d090*/  F2FP.BF16.PACK_AB R80, R210, R244 ;  /* 0x000000f4d250723e */ /* 0x000fe200000010ff */
[----:B------:R-:W-:Y:S01]  /*d0a0*/  HMMA.16816.F32.BF16 R64, R76, R86, R64 ;  /* 0x000000564c40723c */ /* 0x000fe20000041840 */
[----:B------:R-:W1:Y:S03]  /*d0b0*/  LDSM.16.MT88.4 R84, [R220+0x2100] ;  /* 0x00210000dc54783b */ /* 0x000e660000004200 */
[----:B------:R-:W-:Y:S02]  /*d0c0*/  F2FP.BF16.PACK_AB R82, R204, R207 ;  /* 0x000000cfcc52723e */ /* 0x000fe400000010ff */
[----:B------:R-:W-:Y:S02]  /*d0d0*/  F2FP.BF16.PACK_AB R81, R211, R245 ;  /* 0x000000f5d351723e */ /* 0x000fe400000010ff */
[----:B------:R-:W-:Y:S04]  /*d0e0*/  F2FP.BF16.PACK_AB R76, R247, R248 ;  /* 0x000000f8f74c723e */ /* 0x000fe800000010ff */
[----:B------:R-:W-:Y:S02]  /*d0f0*/  F2FP.BF16.PACK_AB R77, R209, R246 ;  /* 0x000000f6d14d723e */ /* 0x000fe400000010ff */
[----:B------:R-:W-:Y:S02]  /*d100*/  F2FP.BF16.PACK_AB R78, R203, R206 ;  /* 0x000000cecb4e723e */ /* 0x000fe400000010ff */
[----:B------:R-:W-:Y:S02]  /*d110*/  F2FP.BF16.PACK_AB R79, R201, R202 ;  /* 0x000000cac94f723e */ /* 0x000fe400000010ff */
[----:B------:R-:W-:Y:S05]  /*d120*/  F2FP.BF16.PACK_AB R83, R205, R208 ;  /* 0x000000d0cd53723e */ /* 0x000fea00000010ff */
[-C--:B--2---:R-:W-:Y:S08]  /*d130*/  HMMA.16816.F32.BF16 R4, R76, R88.reuse, R4 ;  /* 0x000000584c04723c */ /* 0x084ff00000041804 */
[C---:B------:R-:W-:Y:S08]  /*d140*/  HMMA.16816.F32.BF16 R8, R80.reuse, R88, R8 ;  /* 0x000000585008723c */ /* 0x040ff00000041808 */
[-C--:B------:R-:W-:Y:S08]  /*d150*/  HMMA.16816.F32.BF16 R12, R80, R90.reuse, R12 ;  /* 0x0000005a500c723c */ /* 0x080ff0000004180c */
[C---:B------:R-:W-:Y:S01]  /*d160*/  HMMA.16816.F32.BF16 R16, R76.reuse, R90, R16 ;  /* 0x0000005a4c10723c */ /* 0x040fe20000041810 */
[----:B------:R-:W2:Y:S07]  /*d170*/  LDSM.16.MT88.4 R88, [R218+0x2100] ;  /* 0x00210000da58783b */ /* 0x000eae0000004200 */
[-C--:B-1----:R-:W-:Y:S08]  /*d180*/  HMMA.16816.F32.BF16 R20, R76, R84.reuse, R20 ;  /* 0x000000544c14723c */ /* 0x082ff00000041814 */
[C---:B------:R-:W-:Y:S07]  /*d190*/  HMMA.16816.F32.BF16 R24, R80.reuse, R84, R24 ;  /* 0x000000545018723c */ /* 0x040fee0000041818 */
[--C-:B------:R-:W-:Y:S01]  /*d1a0*/  FFMA.FTZ R84, R185, c[0x0][0x2d0], -R195.reuse ;  /* 0x0000b400b9547a23 */ /* 0x100fe200000108c3 */
[-C--:B------:R-:W-:Y:S01]  /*d1b0*/  HMMA.16816.F32.BF16 R28, R80, R86.reuse, R28 ;  /* 0x00000056501c723c */ /* 0x080fe2000004181c */
[----:B------:R-:W-:Y:S03]  /*d1c0*/  MOV R185, R127 ;  /* 0x0000007f00b97202 */ /* 0x000fe60000000f00 */
[--C-:B------:R-:W-:Y:S01]  /*d1d0*/  FFMA.FTZ R85, R181, c[0x0][0x2d0], -R195.reuse ;  /* 0x0000b400b5557a23 */ /* 0x100fe200000108c3 */
[----:B------:R-:W-:Y:S01]  /*d1e0*/  MUFU.EX2 R84, R84 ;  /* 0x0000005400547308 */ /* 0x000fe20000000800 */
[----:B------:R-:W-:Y:S02]  /*d1f0*/  MOV R181, R126 ;  /* 0x0000007e00b57202 */ /* 0x000fe40000000f00 */
[C---:B------:R-:W-:Y:S07]  /*d200*/  HMMA.16816.F32.BF16 R32, R76.reuse, R86, R32 ;  /* 0x000000564c20723c */ /* 0x040fee0000041820 */
[--C-:B------:R-:W-:Y:S01]  /*d210*/  FFMA.FTZ R87, R191, c[0x0][0x2d0], -R192.reuse ;  /* 0x0000b400bf577a23 */ /* 0x100fe200000108c0 */
[-C--:B------:R-:W-:Y:S01]  /*d220*/  HMMA.16816.F32.BF16 R36, R76, R92.reuse, R36 ;  /* 0x0000005c4c24723c */ /* 0x080fe20000041824 */
[----:B------:R-:W-:Y:S01]  /*d230*/  MOV R191, R115 ;  /* 0x0000007300bf7202 */ /* 0x000fe20000000f00 */
[----:B------:R-:W1:Y:S02]  /*d240*/  MUFU.EX2 R85, R85 ;  /* 0x0000005500557308 */ /* 0x000e640000000800 */
[--C-:B------:R-:W-:Y:S02]  /*d250*/  FFMA.FTZ R86, R179, c[0x0][0x2d0], -R195.reuse ;  /* 0x0000b400b3567a23 */ /* 0x100fe400000108c3 */
[----:B------:R-:W-:Y:S01]  /*d260*/  FFMA.FTZ R195, R176, c[0x0][0x2d0], -R195 ;  /* 0x0000b400b0c37a23 */ /* 0x000fe200000108c3 */
[----:B------:R-:W-:Y:S01]  /*d270*/  MOV R176, R124 ;  /* 0x0000007c00b07202 */ /* 0x000fe20000000f00 */
[C---:B------:R-:W-:Y:S01]  /*d280*/  HMMA.16816.F32.BF16 R40, R80.reuse, R92, R40 ;  /* 0x0000005c5028723c */ /* 0x040fe20000041828 */
[----:B------:R-:W-:Y:S03]  /*d290*/  IMAD.MOV.U32 R179, RZ, RZ, R125 ;  /* 0x000000ffffb37224 */ /* 0x000fe600078e007d */
[----:B------:R-:W-:Y:S03]  /*d2a0*/  MUFU.EX2 R86, R86 ;  /* 0x0000005600567308 */ /* 0x000fe60000000800 */
[--C-:B------:R-:W-:Y:S01]  /*d2b0*/  FFMA.FTZ R92, R187, c[0x0][0x2d0], -R192.reuse ;  /* 0x0000b400bb5c7a23 */ /* 0x100fe200000108c0 */
[-C--:B------:R-:W-:Y:S01]  /*d2c0*/  HMMA.16816.F32.BF16 R44, R80, R94.reuse, R44 ;  /* 0x0000005e502c723c */ /* 0x080fe2000004182c */
[----:B------:R-:W-:Y:S03]  /*d2d0*/  MOV R187, R112 ;  /* 0x0000007000bb7202 */ /* 0x000fe60000000f00 */
[--C-:B------:R-:W-:Y:S02]  /*d2e0*/  FFMA.FTZ R93, R184, c[0x0][0x2d0], -R192.reuse ;  /* 0x0000b400b85d7a23 */ /* 0x100fe400000108c0 */
[----:B------:R-:W-:Y:S01]  /*d2f0*/  IMAD.MOV.U32 R184, RZ, RZ, R103 ;  /* 0x000000ffffb87224 */ /* 0x000fe200078e0067 */
[----:B------:R-:W3:Y:S01]  /*d300*/  MUFU.EX2 R195, R195 ;  /* 0x000000c300c37308 */ /* 0x000ee20000000800 */
[C---:B------:R-:W-:Y:S01]  /*d310*/  HMMA.16816.F32.BF16 R48, R76.reuse, R94, R48 ;  /* 0x0000005e4c30723c */ /* 0x040fe20000041830 */
[----:B------:R-:W-:Y:S03]  /*d320*/  FFMA.FTZ R192, R73, c[0x0][0x2d0], -R192 ;  /* 0x0000b40049c07a23 */ /* 0x000fe600000108c0 */
[----:B------:R-:W-:Y:S01]  /*d330*/  IMAD.MOV.U32 R73, RZ, RZ, R100 ;  /* 0x000000ffff497224 */ /* 0x000fe200078e0064 */
[----:B-1----:R-:W-:Y:S01]  /*d340*/  F2FP.BF16.PACK_AB R124, R85, R84 ;  /* 0x00000054557c723e */ /* 0x002fe200000010ff */
[----:B------:R-:W-:Y:S01]  /*d350*/  FADD.FTZ R119, R187, R119 ;  /* 0x00000077bb777221 */ /* 0x000fe20000010000 */
[----:B------:R-:W-:Y:S01]  /*d360*/  MOV R94, R113 ;  /* 0x00000071005e7202 */ /* 0x000fe20000000f00 */
[-C--:B--2---:R-:W-:Y:S01]  /*d370*/  HMMA.16816.F32.BF16 R52, R76, R88.reuse, R52 ;  /* 0x000000584c34723c */ /* 0x084fe20000041834 */
[----:B------:R-:W-:Y:S01]  /*d380*/  IMAD.MOV.U32 R95, RZ, RZ, R114 ;  /* 0x000000ffff5f7224 */ /* 0x000fe200078e0072 */
[----:B------:R-:W-:Y:S01]  /*d390*/  MUFU.EX2 R87, R87 ;  /* 0x0000005700577308 */ /* 0x000fe20000000800 */
[----:B------:R-:W-:Y:S01]  /*d3a0*/  LDSM.16.MT88.4 R112, [R219+0x2900] ;  /* 0x00290000db70783b */ /* 0x000fe20000004200 */
[----:B------:R-:W-:Y:S02]  /*d3b0*/  FADD.FTZ R135, R73, R135 ;  /* 0x0000008749877221 */ /* 0x000fe40000010000 */
[----:B------:R-:W-:Y:S02]  /*d3c0*/  FADD.FTZ R119, R252, R119 ;  /* 0x00000077fc777221 */ /* 0x000fe40000010000 */
[C---:B------:R-:W-:Y:S04]  /*d3d0*/  HMMA.16816.F32.BF16 R56, R80.reuse, R88, R56 ;  /* 0x000000585038723c */ /* 0x040fe80000041838 */
[----:B------:R-:W1:Y:S01]  /*d3e0*/  MUFU.EX2 R92, R92 ;  /* 0x0000005c005c7308 */ /* 0x000e620000000800 */
[----:B------:R-:W-:Y:S02]  /*d3f0*/  FADD.FTZ R119, R251, R119 ;  /* 0x00000077fb777221 */ /* 0x000fe40000010000 */
[----:B------:R-:W-:Y:S01]  /*d400*/  MOV R89, R102 ;  /* 0x0000006600597202 */ /* 0x000fe20000000f00 */
[-C--:B------:R-:W-:Y:S01]  /*d410*/  HMMA.16816.F32.BF16 R60, R80, R90.reuse, R60 ;  /* 0x0000005a503c723c */ /* 0x080fe2000004183c */
[----:B------:R-:W-:Y:S02]  /*d420*/  MOV R88, R101 ;  /* 0x0000006500587202 */ /* 0x000fe40000000f00 */
[----:B------:R-:W2:Y:S01]  /*d430*/  LDSM.16.MT88.4 R100, [R220+0x2900] ;  /* 0x00290000dc64783b */ /* 0x000ea20000004200 */
[----:B---3--:R-:W-:Y:S01]  /*d440*/  F2FP.BF16.PACK_AB R126, R195, R86 ;  /* 0x00000056c37e723e */ /* 0x008fe200000010ff */
[----:B------:R-:W-:Y:S01]  /*d450*/  FADD.FTZ R123, R89, R123 ;  /* 0x0000007b597b7221 */ /* 0x000fe20000010000 */
[----:B------:R-:W-:Y:S01]  /*d460*/  MUFU.EX2 R93, R93 ;  /* 0x0000005d005d7308 */ /* 0x000fe20000000800 */
[----:B------:R-:W-:Y:S01]  /*d470*/  FADD.FTZ R174, R88, R174 ;  /* 0x000000ae58ae7221 */ /* 0x000fe20000010000 */
[----:B------:R-:W-:Y:S01]  /*d480*/  HMMA.16816.F32.BF16 R64, R76, R90, R64 ;  /* 0x0000005a4c40723c */ /* 0x000fe20000041840 */
[----:B------:R-:W-:Y:S03]  /*d490*/  FADD.FTZ R123, R95, R123 ;  /* 0x0000007b5f7b7221 */ /* 0x000fe60000010000 */
[----:B------:R-:W-:Y:S02]  /*d4a0*/  FADD.FTZ R248, R248, R119 ;  /* 0x00000077f8f87221 */ /* 0x000fe40000010000 */
[----:B------:R-:W-:Y:S02]  /*d4b0*/  FADD.FTZ R123, R176, R123 ;  /* 0x0000007bb07b7221 */ /* 0x000fe40000010000 */
[-C--:B------:R-:W-:Y:S01]  /*d4c0*/  HMMA.16816.F32.BF16 R160, R128, R148.reuse, R4 ;  /* 0x0000009480a0723c */ /* 0x080fe20000041804 */
[----:B------:R-:W3:Y:S01]  /*d4d0*/  MUFU.EX2 R192, R192 ;  /* 0x000000c000c07308 */ /* 0x000ee20000000800 */
[----:B------:R-:W4:Y:S02]  /*d4e0*/  LDSM.16.MT88.4 R4, [R218+0x2900] ;  /* 0x00290000da04783b */ /* 0x000f240000004200 */
[----:B-1----:R-:W-:Y:S01]  /*d4f0*/  F2FP.BF16.PACK_AB R125, R92, R87 ;  /* 0x000000575c7d723e */ /* 0x002fe200000010ff */
[----:B------:R-:W-:Y:S02]  /*d500*/  FADD.FTZ R123, R185, R123 ;  /* 0x0000007bb97b7221 */ /* 0x000fe40000010000 */
[----:B------:R-:W-:Y:S02]  /*d510*/  FADD.FTZ R174, R94, R174 ;  /* 0x000000ae5eae7221 */ /* 0x000fe40000010000 */
[----:B------:R-:W-:Y:S03]  /*d520*/  FADD.FTZ R123, R244, R123 ;  /* 0x0000007bf47b7221 */ /* 0x000fe60000010000 */
[----:B------:R-:W-:Y:S02]  /*d530*/  FADD.FTZ R174, R250, R174 ;  /* 0x000000aefaae7221 */ /* 0x000fe40000010000 */
[----:B------:R-:W-:Y:S02]  /*d540*/  FADD.FTZ R210, R210, R123 ;  /* 0x0000007bd2d27221 */ /* 0x000fe40000010000 */
[----:B------:R-:W-:Y:S02]  /*d550*/  FADD.FTZ R174, R249, R174 ;  /* 0x000000aef9ae7221 */ /* 0x000fe40000010000 */
[----:B------:R-:W-:Y:S02]  /*d560*/  FADD.FTZ R248, R247, R248 ;  /* 0x000000f8f7f87221 */ /* 0x000fe40000010000 */
[----:B------:R-:W-:Y:S02]  /*d570*/  FADD.FTZ R174, R246, R174 ;  /* 0x000000aef6ae7221 */ /* 0x000fe40000010000 */
[----:B------:R-:W-:Y:S02]  /*d580*/  FADD.FTZ R248, R206, R248 ;  /* 0x000000f8cef87221 */ /* 0x000fe40000010000 */
[----:B------:R-:W-:Y:S01]  /*d590*/  FADD.FTZ R174, R209, R174 ;  /* 0x000000aed1ae7221 */ /* 0x000fe20000010000 */
[----:B---3--:R-:W-:Y:S01]  /*d5a0*/  F2FP.BF16.PACK_AB R127, R192, R93 ;  /* 0x0000005dc07f723e */ /* 0x008fe200000010ff */
[----:B------:R-:W-:Y:S02]  /*d5b0*/  FADD.FTZ R210, R207, R210 ;  /* 0x000000d2cfd27221 */ /* 0x000fe40000010000 */
[----:B------:R-:W-:Y:S02]  /*d5c0*/  FADD.FTZ R174, R202, R174 ;  /* 0x000000aecaae7221 */ /* 0x000fe40000010000 */
[----:B------:R-:W-:Y:S02]  /*d5d0*/  FADD.FTZ R248, R203, R248 ;  /* 0x000000f8cbf87221 */ /* 0x000fe40000010000 */
[C---:B------:R-:W-:Y:S01]  /*d5e0*/  HMMA.16816.F32.BF16 R156, R124.reuse, R148, R8 ;  /* 0x000000947c9c723c */ /* 0x040fe20000041808 */
[----:B------:R-:W-:Y:S02]  /*d5f0*/  FADD.FTZ R174, R201, R174 ;  /* 0x000000aec9ae7221 */ /* 0x000fe40000010000 */
[----:B------:R-:W-:Y:S02]  /*d600*/  FADD.FTZ R210, R204, R210 ;  /* 0x000000d2ccd27221 */ /* 0x000fe40000010000 */
[----:B------:R-:W-:Y:S02]  /*d610*/  FADD.FTZ R248, R200, R248 ;  /* 0x000000f8c8f87221 */ /* 0x000fe40000010000 */
[----:B------:R-:W-:Y:S01]  /*d620*/  FADD.FTZ R8, R184, R135 ;  /* 0x00000087b8087221 */ /* 0x000fe20000010000 */
[-C--:B------:R-:W-:Y:S01]  /*d630*/  HMMA.16816.F32.BF16 R152, R124, R150.reuse, R12 ;  /* 0x000000967c98723c */ /* 0x080fe2000004180c */
[----:B------:R-:W-:Y:S03]  /*d640*/  FADD.FTZ R174, R194, R174 ;  /* 0x000000aec2ae7221 */ /* 0x000fe60000010000 */
[----:B------:R-:W-:Y:S02]  /*d650*/  FADD.FTZ R8, R191, R8 ;  /* 0x00000008bf087221 */ /* 0x000fe40000010000 */
[----:B------:R-:W-:Y:S02]  /*d660*/  FADD.FTZ R210, R84, R210 ;  /* 0x000000d254d27221 */ /* 0x000fe40000010000 */
[C---:B------:R-:W-:Y:S01]  /*d670*/  HMMA.16816.F32.BF16 R148, R128.reuse, R150, R16 ;  /* 0x000000968094723c */ /* 0x040fe20000041810 */
[----:B------:R-:W-:Y:S03]  /*d680*/  FADD.FTZ R8, R179, R8 ;  /* 0x00000008b3087221 */ /* 0x000fe60000010000 */
[----:B------:R-:W-:Y:S02]  /*d690*/  FADD.FTZ R248, R197, R248 ;  /* 0x000000f8c5f87221 */ /* 0x000fe40000010000 */
[----:B------:R-:W-:Y:S02]  /*d6a0*/  FADD.FTZ R8, R181, R8 ;  /* 0x00000008b5087221 */ /* 0x000fe40000010000 */
[-C--:B--2---:R-:W-:Y:S01]  /*d6b0*/  HMMA.16816.F32.BF16 R144, R128, R100.reuse, R20 ;  /* 0x000000648090723c */ /* 0x084fe20000041814 */
[----:B------:R-:W-:Y:S03]  /*d6c0*/  FADD.FTZ R174, R189, R174 ;  /* 0x000000aebdae7221 */ /* 0x000fe60000010000 */
[----:B------:R-:W-:Y:S02]  /*d6d0*/  FADD.FTZ R8, R177, R8 ;  /* 0x00000008b1087221 */ /* 0x000fe40000010000 */
[----:B------:R-:W-:Y:S02]  /*d6e0*/  FADD.FTZ R210, R85, R210 ;  /* 0x000000d255d27221 */ /* 0x000fe40000010000 */
[C---:B------:R-:W-:Y:S01]  /*d6f0*/  HMMA.16816.F32.BF16 R140, R124.reuse, R100, R24 ;  /* 0x000000647c8c723c */ /* 0x040fe20000041818 */
[----:B------:R-:W-:Y:S03]  /*d700*/  FADD.FTZ R8, R183, R8 ;  /* 0x00000008b7087221 */ /* 0x000fe60000010000 */
[----:B------:R-:W-:Y:S02]  /*d710*/  FADD.FTZ R248, R186, R248 ;  /* 0x000000f8baf87221 */ /* 0x000fe40000010000 */
[----:B------:R-:W-:Y:S02]  /*d720*/  FADD.FTZ R8, R245, R8 ;  /* 0x00000008f5087221 */ /* 0x000fe40000010000 */
        /* <DEDUP_REMOVED lines=13> */
[----:B------:R-:W-:Y:S04]  /*d800*/  FADD.FTZ R8, R92, R8 ;  /* 0x000000085c087221 */ /* 0x000fe80000010000 */
[----:B------:R-:W-:Y:S03]  /*d810*/  FADD.FTZ R8, R93, R8 ;  /* 0x000000085d087221 */ /* 0x000fe60000010000 */
[-C--:B------:R-:W-:Y:S01]  /*d820*/  HMMA.16816.F32.BF16 R132, R124, R114.reuse, R44 ;  /* 0x000000727c84723c */ /* 0x080fe2000004182c */
[----:B------:R-:W-:Y:S06]  /*d830*/  FADD.FTZ R239, R192, R8 ;  /* 0x00000008c0ef7221 */ /* 0x000fec0000010000 */
[----:B------:R-:W-:Y:S01]  /*d840*/  MOV R44, R72 ;  /* 0x00000048002c7202 */ /* 0x000fe20000000f00 */
[C---:B------:R-:W-:Y:S08]  /*d850*/  HMMA.16816.F32.BF16 R112, R128.reuse, R114, R48 ;  /* 0x000000728070723c */ /* 0x040ff00000041830 */
[-C--:B----4-:R-:W-:Y:S08]  /*d860*/  HMMA.16816.F32.BF16 R116, R128, R4.reuse, R52 ;  /* 0x000000048074723c */ /* 0x090ff00000041834 */
[C---:B------:R-:W-:Y:S08]  /*d870*/  HMMA.16816.F32.BF16 R120, R124.reuse, R4, R56 ;  /* 0x000000047c78723c */ /* 0x040ff00000041838 */
[-C--:B------:R-:W-:Y:S08]  /*d880*/  HMMA.16816.F32.BF16 R124, R124, R6.reuse, R60 ;  /* 0x000000067c7c723c */ /* 0x080ff0000004183c */
[----:B------:R-:W-:Y:S01]  /*d890*/  HMMA.16816.F32.BF16 R128, R128, R6, R64 ;  /* 0x000000068080723c */ /* 0x000fe20000041840 */
[----:B------:R-:W-:-:S07]  /*d8a0*/  @P0 BRA `(.L_x_189) ;  /* 0xffffa31000000947 */ /* 0x000fce000383ffff */
.L_x_170:
[----:B------:R-:W1:Y:S01]  /*d8b0*/  S2UR UR6, SR_CTAID.X ;  /* 0x00000000000679c3 */ /* 0x000e620000002500 */
[----:B------:R-:W-:Y:S01]  /*d8c0*/  ULDC.64 UR14, c[0x0][0x2c8] ;  /* 0x0000b200000e7ab9 */ /* 0x000fe20000000a00 */
[----:B------:R-:W-:Y:S01]  /*d8d0*/  PLOP3.LUT P0, PT, PT, PT, UP0, 0x40, 0x0 ;  /* 0x000000000000781c */ /* 0x000fe20003f0e808 */
[----:B------:R-:W-:-:S02]  /*d8e0*/  ULDC UR13, c[0x0][0x168] ;  /* 0x00005a00000d7ab9 */ /* 0x000fc40000000800 */
[----:B-1----:R-:W-:-:S04]  /*d8f0*/  ULEA UR6, UR6, 0x7f, 0x7 ;  /* 0x0000007f06067891 */ /* 0x002fc8000f8e383f */
[----:B------:R-:W-:Y:S02]  /*d900*/  UIMAD.WIDE.U32 UR16, UR6, UR14, URZ ;  /* 0x0000000e061072a5 */ /* 0x000fe4000f8e003f */
[----:B------:R-:W-:Y:S02]  /*d910*/  UIADD3 UR14, -UR13, 0x1, URZ ;  /* 0x000000010d0e7890 */ /* 0x000fe4000fffe13f */
[----:B------:R-:W-:Y:S02]  /*d920*/  @UP2 USHF.R.U32.HI UR6, URZ, UR15, UR17 ;  /* 0x0000000f3f062299 */ /* 0x000fe40008011611 */
[----:B------:R-:W-:Y:S02]  /*d930*/  ULDC UR13, c[0x0][0x1d0] ;  /* 0x00007400000d7ab9 */ /* 0x000fe40000000800 */
[----:B------:R-:W-:-:S04]  /*d940*/  UIMAD UR13, UR7, UR13, UR14 ;  /* 0x0000000d070d72a4 */ /* 0x000fc8000f8e020e */
[----:B------:R-:W-:-:S03]  /*d950*/  UIADD3 UR14, UR13, UR6, URZ ;  /* 0x000000060d0e7290 */ /* 0x000fc6000fffe03f */
[----:B------:R-:W-:Y:S02]  /*d960*/  ULDC UR13, c[0x0][0x324] ;  /* 0x0000c900000d7ab9 */ /* 0x000fe40000000800 */
[----:B------:R-:W-:Y:S01]  /*d970*/  UIADD3 UR13, UR14, -UR13, URZ ;  /* 0x8000000d0e0d7290 */ /* 0x000fe2000fffe03f */
[----:B------:R-:W-:Y:S05]  /*d980*/  @P0 BRA `(.L_x_190) ;  /* 0x0000016000000947 */ /* 0x000fea0003800000 */
        /* <DEDUP_REMOVED lines=12> */
.L_x_191:
[----:B------:R-:W-:Y:S02]  /*da50*/  ULDC UR6, c[0x0][0x32c] ;  /* 0x0000cb0000067ab9 */ /* 0x000fe40000000800 */
[----:B------:R-:W-:-:S03]  /*da60*/  UISETP.NE.AND UP3, UPT, UR6, 0x1, UPT ;  /* 0x000000010600788c */ /* 0x000fc6000bf65270 */
[----:B------:R-:W-:Y:S02]  /*da70*/  ULDC.64 UR6, c[0x0][0x330] ;  /* 0x0000cc0000067ab9 */ /* 0x000fe40000000a00 */
[----:B------:R-:W-:-:S07]  /*da80*/  UIMAD.WIDE.U32 UR16, UR14, UR6, URZ ;  /* 0x000000060e1072a5 */ /* 0x000fce000f8e003f */
[----:B------:R-:W-:Y:S02]  /*da90*/  @UP3 UMOV UR15, UR17 ;  /* 0x00000011000f3c82 */ /* 0x000fe40008000000 */
[----:B------:R-:W-:Y:S02]  /*daa0*/  @UP3 USHF.R.U32.HI UR14, URZ, UR7, UR15 ;  /* 0x000000073f0e3299 */ /* 0x000fe4000801160f */
.L_x_192:
[----:B------:R-:W-:Y:S02]  /*dab0*/  ULDC UR6, c[0x0][0x32c] ;  /* 0x0000cb0000067ab9 */ /* 0x000fe40000000800 */
[----:B------:R-:W-:-:S04]  /*dac0*/  UIMAD UR6, UR14, UR6, URZ ;  /* 0x000000060e0672a4 */ /* 0x000fc8000f8e023f */
[----:B------:R-:W-:-:S04]  /*dad0*/  UISETP.LT.AND UP3, UPT, UR13, UR6, UPT ;  /* 0x000000060d00728c */ /* 0x000fc8000bf61270 */
[----:B------:R-:W-:-:S04]  /*dae0*/  USEL UR13, UR13, UR6, !UP3 ;  /* 0x000000060d0d7287 */ /* 0x000fc8000d800000 */
.L_x_190:
[----:B------:R-:W-:-:S04]  /*daf0*/  UIADD3 UR13, UR13, 0x5f, URZ ;  /* 0x0000005f0d0d7890 */ /* 0x000fc8000fffe03f */
[----:B------:R-:W-:-:S04]  /*db00*/  UIMAD.WIDE UR6, UR13, 0x2aaaaaab, URZ ;  /* 0x2aaaaaab0d0678a5 */ /* 0x000fc8000f8e023f */
        /* <DEDUP_REMOVED lines=10> */
.L_x_196:
        /* <DEDUP_REMOVED lines=36> */
[----:B------:R-:W-:Y:S04]  /*ddf0*/  SHFL.IDX PT, R7, R20, 0x2, 0x181f ;  /* 0x00581f0014077f89 */ /* 0x000fe800000e0000 */
[----:B------:R-:W5:Y:S04]  /*de00*/  SHFL.IDX PT, R10, R0, 0x1, 0x181f ;  /* 0x00381f00000a7f89 */ /* 0x000f6800000e0000 */
[----:B------:R-:W1:Y:S04]  /*de10*/  SHFL.IDX PT, R5, R20, 0x3, 0x181f ;  /* 0x00781f0014057f89 */ /* 0x000e6800000e0000 */
[----:B------:R-:W-:Y:S04]  /*de20*/  SHFL.IDX PT, R8, R0, 0x2, 0x181f ;  /* 0x00581f0000087f89 */ /* 0x000fe800000e0000 */
[----:B------:R-:W1:Y:S04]  /*de30*/  SHFL.IDX PT, R3, R20, 0x4, 0x181f ;  /* 0x00981f0014037f89 */ /* 0x000e6800000e0000 */
[----:B------:R1:W-:Y:S04]  /*de40*/  SHFL.IDX PT, R2, R20, 0x5, 0x181f ;  /* 0x00b81f0014027f89 */ /* 0x0003e800000e0000 */
[----:B------:R-:W1:Y:S04]  /*de50*/  SHFL.IDX PT, R6, R0, 0x3, 0x181f ;  /* 0x00781f0000067f89 */ /* 0x000e6800000e0000 */
[----:B------:R-:W1:Y:S04]  /*de60*/  SHFL.IDX PT, R4, R0, 0x4, 0x181f ;  /* 0x00981f0000047f89 */ /* 0x000e6800000e0000 */
[----:B------:R-:W1:Y:S01]  /*de70*/  SHFL.IDX PT, R0, R0, 0x5, 0x181f ;  /* 0x00b81f0000007f89 */ /* 0x000e6200000e0000 */
[-C--:B--2---:R-:W-:Y:S05]  /*de80*/  IADD3 R14, P0, R11, R235.reuse, RZ ;  /* 0x000000eb0b0e7210 */ /* 0x084fea0007f1e0ff */
[--C-:B---3--:R-:W-:Y:S01]  /*de90*/  IMAD.X R15, R12, 0x1, R234.reuse, P0 ;  /* 0x000000010c0f7824 */ /* 0x108fe200000e06ea */
[-C--:B----4-:R-:W-:Y:S04]  /*dea0*/  IADD3 R12, P0, R9, R235.reuse, RZ ;  /* 0x000000eb090c7210 */ /* 0x090fe80007f1e0ff */
[----:B------:R2:W-:Y:S01]  /*deb0*/  LDGSTS.E.BYPASS.LTC128B.128 [R238], [R14.64], !P3 ;  /* 0x000000000eee7fae */ /* 0x0005e2000d901d74 */
[--C-:B-----5:R-:W-:Y:S01]  /*dec0*/  IMAD.X R13, R10, 0x1, R234.reuse, P0 ;  /* 0x000000010a0d7824 */ /* 0x120fe200000e06ea */
[-C--:B-1----:R-:W-:Y:S02]  /*ded0*/  IADD3 R10, P2, R5, R235.reuse, RZ ;  /* 0x000000eb050a7210 */ /* 0x082fe40007f5e0ff */
[-C--:B------:R-:W-:Y:S02]  /*dee0*/  IADD3 R20, P1, R3, R235.reuse, RZ ;  /* 0x000000eb03147210 */ /* 0x080fe40007f3e0ff */
[----:B------:R1:W-:Y:S01]  /*def0*/  LDGSTS.E.BYPASS.LTC128B.128 [R238+0x800], [R12.64], !P3 ;  /* 0x008000000cee7fae */ /* 0x0003e2000d901d74 */
[--C-:B------:R-:W-:Y:S01]  /*df00*/  IMAD.X R11, R6, 0x1, R234.reuse, P2 ;  /* 0x00000001060b7824 */ /* 0x100fe200010e06ea */
[-C--:B------:R-:W-:Y:S01]  /*df10*/  IADD3 R2, P0, R2, R235.reuse, RZ ;  /* 0x000000eb02027210 */ /* 0x080fe20007f1e0ff */
[----:B------:R-:W-:Y:S03]  /*df20*/  IMAD.X R21, R4, 0x1, R234, P1 ;  /* 0x0000000104157824 */ /* 0x000fe600008e06ea */
[-C--:B------:R-:W-:Y:S02]  /*df30*/  IADD3.X R3, R0, R234.reuse, RZ, P0, !PT ;  /* 0x000000ea00037210 */ /* 0x080fe400007fe4ff */
[----:B--2---:R-:W-:Y:S04]  /*df40*/  IADD3 R14, P5, R7, R235, RZ ;  /* 0x000000eb070e7210 */ /* 0x004fe80007fbe0ff */
[----:B------:R-:W-:Y:S05]  /*df50*/  IADD3.X R15, R8, R234, RZ, P5, !PT ;  /* 0x000000ea080f7210 */ /* 0x000fea0002ffe4ff */
[----:B------:R1:W-:Y:S04]  /*df60*/  LDGSTS.E.BYPASS.LTC128B.128 [R238+0x1000], [R14.64], !P3 ;  /* 0x010000000eee7fae */ /* 0x0003e8000d901d74 */
[----:B------:R1:W-:Y:S04]  /*df70*/  LDGSTS.E.BYPASS.LTC128B.128 [R238+0x1800], [R10.64], !P3 ;  /* 0x018000000aee7fae */ /* 0x0003e8000d901d74 */
[----:B------:R1:W-:Y:S04]  /*df80*/  LDGSTS.E.BYPASS.LTC128B.128 [R238+0x2000], [R20.64], !P3 ;  /* 0x0200000014ee7fae */ /* 0x0003e8000d901d74 */
[----:B------:R1:W-:Y:S02]  /*df90*/  LDGSTS.E.BYPASS.LTC128B.128 [R238+0x2800], [R2.64], !P3 ;  /* 0x0280000002ee7fae */ /* 0x0003e4000d901d74 */
.L_x_194:
        /* <DEDUP_REMOVED lines=175> */
.L_x_195:
[----:B------:R-:W-:Y:S01]  /*ea90*/  FMNMX.FTZ R169, R8, R165, !PT ;  /* 0x000000a508a97209 */ /* 0x000fe20007810000 */
[----:B-1----:R-:W-:Y:S01]  /*eaa0*/  LDSM.16.MT88.4 R172, [R225+0x100] ;  /* 0x00010000e1ac783b */ /* 0x002fe20000004200 */
[----:B------:R-:W-:Y:S02]  /*eab0*/  FMNMX.FTZ R3, R4, R167, !PT ;  /* 0x000000a704037209 */ /* 0x000fe40007810000 */
[----:B------:R-:W-:Y:S02]  /*eac0*/  FMNMX.FTZ R169, R9, R169, !PT ;  /* 0x000000a909a97209 */ /* 0x000fe40007810000 */
[----:B------:R-:W-:Y:S02]  /*ead0*/  FMNMX.FTZ R3, R5, R3, !PT ;  /* 0x0000000305037209 */ /* 0x000fe40007810000 */
[----:B------:R-:W-:Y:S01]  /*eae0*/  FMNMX.FTZ R169, R12, R169, !PT ;  /* 0x000000a90ca97209 */ /* 0x000fe20007810000 */
[----:B------:R-:W-:Y:S01]  /*eaf0*/  LDSM.16.MT88.4 R176, [R220+0x100] ;  /* 0x00010000dcb0783b */ /* 0x000fe20000004200 */
[----:B------:R-:W-:Y:S02]  /*eb00*/  FMNMX.FTZ R3, R16, R3, !PT ;  /* 0x0000000310037209 */ /* 0x000fe40007810000 */
[----:B------:R-:W-:Y:S02]  /*eb10*/  FMNMX.FTZ R169, R13, R169, !PT ;  /* 0x000000a90da97209 */ /* 0x000fe40007810000 */
        /* <DEDUP_REMOVED lines=82> */
[----:B------:R-:W-:Y:S01]  /*f040*/  SHFL.BFLY PT, R171, R3, 0x2, 0x1f ;  /* 0x0c401f0003ab7f89 */ /* 0x000fe200000e0000 */
[----:B------:R-:W-:Y:S02]  /*f050*/  ISETP.GT.AND P0, PT, R243, UR6, PT ;  /* 0x00000006f3007c0c */ /* 0x000fe4000bf04270 */
[----:B------:R-:W-:Y:S02]  /*f060*/  FMNMX.FTZ R2, R99, R2, !PT ;  /* 0x0000000263027209 */ /* 0x000fe40007810000 */
[----:B------:R-:W-:Y:S03]  /*f070*/  IADD3 R243, R243, -0x1, RZ ;  /* 0xfffffffff3f37810 */ /* 0x000fe60007ffe0ff */
[----:B------:R-:W-:Y:S08]  /*f080*/  SHFL.BFLY PT, R168, R169, 0x2, 0x1f ;  /* 0x0c401f00a9a87f89 */ /* 0x000ff000000e0000 */
[----:B------:R-:W1:Y:S02]  /*f090*/  SHFL.BFLY PT, R170, R2, 0x2, 0x1f ;  /* 0x0c401f0002aa7f89 */ /* 0x000e6400000e0000 */
[----:B-1----:R-:W-:Y:S02]  /*f0a0*/  FMNMX.FTZ R170, R2, R170, !PT ;  /* 0x000000aa02aa7209 */ /* 0x002fe40007810000 */
[----:B------:R-:W-:Y:S02]  /*f0b0*/  FMNMX.FTZ R171, R3, R171, !PT ;  /* 0x000000ab03ab7209 */ /* 0x000fe40007810000 */
[----:B------:R-:W-:Y:S02]  /*f0c0*/  FMNMX.FTZ R168, R169, R168, !PT ;  /* 0x000000a8a9a87209 */ /* 0x000fe40007810000 */
[----:B------:R-:W1:Y:S01]  /*f0d0*/  SHFL.BFLY PT, R2, R170, 0x1, 0x1f ;  /* 0x0c201f00aa027f89 */ /* 0x000e6200000e0000 */
[----:B------:R-:W-:Y:S04]  /*f0e0*/  FMNMX.FTZ R169, R75, R0, !PT ;  /* 0x000000004ba97209 */ /* 0x000fe80007810000 */
[----:B------:R-:W-:Y:S03]  /*f0f0*/  FMNMX.FTZ R169, R78, R169, !PT ;  /* 0x000000a94ea97209 */ /* 0x000fe60007810000 */
[----:B------:R-:W2:Y:S01]  /*f100*/  SHFL.BFLY PT, R3, R171, 0x1, 0x1f ;  /* 0x0c201f00ab037f89 */ /* 0x000ea200000e0000 */
[----:B------:R-:W-:Y:S04]  /*f110*/  FMNMX.FTZ R169, R79, R169, !PT ;  /* 0x000000a94fa97209 */ /* 0x000fe80007810000 */
[----:B------:R-:W-:Y:S03]  /*f120*/  FMNMX.FTZ R169, R90, R169, !PT ;  /* 0x000000a95aa97209 */ /* 0x000fe60007810000 */
[----:B------:R-:W3:Y:S01]  /*f130*/  SHFL.BFLY PT, R0, R168, 0x1, 0x1f ;  /* 0x0c201f00a8007f89 */ /* 0x000ee200000e0000 */
[----:B------:R-:W-:Y:S04]  /*f140*/  FMNMX.FTZ R169, R91, R169, !PT ;  /* 0x000000a95ba97209 */ /* 0x000fe80007810000 */
[----:B------:R-:W-:Y:S02]  /*f150*/  FMNMX.FTZ R169, R94, R169, !PT ;  /* 0x000000a95ea97209 */ /* 0x000fe40007810000 */
[----:B-1----:R-:W-:Y:S02]  /*f160*/  FMNMX.FTZ R2, R170, R2, !PT ;  /* 0x00000002aa027209 */ /* 0x002fe40007810000 */
[----:B------:R-:W-:Y:S03]  /*f170*/  FMNMX.FTZ R169, R95, R169, !PT ;  /* 0x000000a95fa97209 */ /* 0x000fe60007810000 */
[C---:B------:R-:W-:Y:S02]  /*f180*/  FMUL.FTZ R202, R2.reuse, c[0x0][0x2d0] ;  /* 0x0000b40002ca7a20 */ /* 0x040fe40000410000 */
[----:B------:R-:W-:Y:S01]  /*f190*/  FADD.FTZ R166, -R2, R166 ;  /* 0x000000a602a67221 */ /* 0x000fe20000010100 */
[----:B--2---:R-:W-:Y:S01]  /*f1a0*/  FMNMX.FTZ R3, R171, R3, !PT ;  /* 0x00000003ab037209 */ /* 0x004fe20007810000 */
[--C-:B------:R-:W-:Y:S02]  /*f1b0*/  FFMA.FTZ R211, R50, c[0x0][0x2d0], -R202.reuse ;  /* 0x0000b40032d37a23 */ /* 0x100fe400000108ca */
[--C-:B------:R-:W-:Y:S02]  /*f1c0*/  FFMA.FTZ R244, R51, c[0x0][0x2d0], -R202.reuse ;  /* 0x0000b40033f47a23 */ /* 0x100fe400000108ca */
[--C-:B------:R-:W-:Y:S02]  /*f1d0*/  FFMA.FTZ R55, R55, c[0x0][0x2d0], -R202.reuse ;  /* 0x0000b40037377a23 */ /* 0x100fe400000108ca */
[----:B------:R-:W-:Y:S01]  /*f1e0*/  MUFU.EX2 R211, R211 ;  /* 0x000000d300d37308 */ /* 0x000fe20000000800 */
[----:B------:R-:W-:Y:S01]  /*f1f0*/  FMUL.FTZ R203, R3, c[0x0][0x2d0] ;  /* 0x0000b40003cb7a20 */ /* 0x000fe20000410000 */
[----:B---3--:R-:W-:Y:S01]  /*f200*/  FMNMX.FTZ R0, R168, R0, !PT ;  /* 0x00000000a8007209 */ /* 0x008fe20007810000 */
[--C-:B------:R-:W-:Y:S01]  /*f210*/  FFMA.FTZ R182, R18, c[0x0][0x2d0], -R202.reuse ;  /* 0x0000b40012b67a23 */ /* 0x100fe200000108ca */
[----:B------:R-:W1:Y:S01]  /*f220*/  SHFL.BFLY PT, R168, R169, 0x2, 0x1f ;  /* 0x0c401f00a9a87f89 */ /* 0x000e6200000e0000 */
[--C-:B------:R-:W-:Y:S02]  /*f230*/  FFMA.FTZ R209, R48, c[0x0][0x2d0], -R203.reuse ;  /* 0x0000b40030d17a23 */ /* 0x100fe400000108cb */
[--C-:B------:R-:W-:Y:S02]  /*f240*/  FFMA.FTZ R210, R49, c[0x0][0x2d0], -R203.reuse ;  /* 0x0000b40031d27a23 */ /* 0x100fe400000108cb */
[--C-:B------:R-:W-:Y:S01]  /*f250*/  FFMA.FTZ R52, R52, c[0x0][0x2d0], -R203.reuse ;  /* 0x0000b40034347a23 */ /* 0x100fe200000108cb */
[----:B------:R-:W-:Y:S01]  /*f260*/  MUFU.EX2 R182, R182 ;  /* 0x000000b600b67308 */ /* 0x000fe20000000800 */
[--C-:B------:R-:W-:Y:S01]  /*f270*/  FFMA.FTZ R53, R53, c[0x0][0x2d0], -R203.reuse ;  /* 0x0000b40035357a23 */ /* 0x100fe200000108cb */
[----:B------:R-:W-:Y:S01]  /*f280*/  LDSM.16.MT88.4 R48, [R219+0x900] ;  /* 0x00090000db30783b */ /* 0x000fe20000004200 */
[--C-:B------:R-:W-:Y:S02]  /*f290*/  FFMA.FTZ R171, R16, c[0x0][0x2d0], -R203.reuse ;  /* 0x0000b40010ab7a23 */ /* 0x100fe400000108cb */
[----:B------:R-:W-:Y:S02]  /*f2a0*/  FFMA.FTZ R180, R17, c[0x0][0x2d0], -R203 ;  /* 0x0000b40011b47a23 */ /* 0x000fe400000108cb */
[----:B------:R-:W-:Y:S02]  /*f2b0*/  FMUL.FTZ R201, R0, c[0x0][0x2d0] ;  /* 0x0000b40000c97a20 */ /* 0x000fe40000410000 */
[--C-:B------:R-:W-:Y:S01]  /*f2c0*/  FFMA.FTZ R35, R35, c[0x0][0x2d0], -R202.reuse ;  /* 0x0000b40023237a23 */ /* 0x100fe200000108ca */
[----:B------:R-:W-:Y:S01]  /*f2d0*/  MUFU.EX2 R171, R171 ;  /* 0x000000ab00ab7308 */ /* 0x000fe20000000800 */
[--C-:B------:R-:W-:Y:S02]  /*f2e0*/  FFMA.FTZ R249, R44, c[0x0][0x2d0], -R201.reuse ;  /* 0x0000b4002cf97a23 */ /* 0x100fe400000108c9 */
[--C-:B------:R-:W-:Y:S02]  /*f2f0*/  FFMA.FTZ R250, R45, c[0x0][0x2d0], -R201.reuse ;  /* 0x0000b4002dfa7a23 */ /* 0x100fe400000108c9 */
[----:B------:R-:W-:Y:S02]  /*f300*/  FFMA.FTZ R57, R57, c[0x0][0x2d0], -R201 ;  /* 0x0000b40039397a23 */ /* 0x000fe400000108c9 */
[--C-:B------:R-:W-:Y:S01]  /*f310*/  FFMA.FTZ R193, R20, c[0x0][0x2d0], -R203.reuse ;  /* 0x0000b40014c17a23 */ /* 0x100fe200000108cb */
[----:B-1----:R-:W-:Y:S01]  /*f320*/  FMNMX.FTZ R169, R169, R168, !PT ;  /* 0x000000a8a9a97209 */ /* 0x002fe20007810000 */
[--C-:B------:R-:W-:Y:S01]  /*f330*/  FFMA.FTZ R194, R21, c[0x0][0x2d0], -R203.reuse ;  /* 0x0000b40015c27a23 */ /* 0x100fe200000108cb */
[----:B------:R-:W-:Y:S01]  /*f340*/  MUFU.EX2 R180, R180 ;  /* 0x000000b400b47308 */ /* 0x000fe20000000800 */
[--C-:B------:R-:W-:Y:S02]  /*f350*/  FFMA.FTZ R195, R22, c[0x0][0x2d0], -R202.reuse ;  /* 0x0000b40016c37a23 */ /* 0x100fe400000108ca */
[--C-:B------:R-:W-:Y:S01]  /*f360*/  FFMA.FTZ R196, R23, c[0x0][0x2d0], -R202.reuse ;  /* 0x0000b40017c47a23 */ /* 0x100fe200000108ca */
[----:B------:R-:W1:Y:S01]  /*f370*/  SHFL.BFLY PT, R168, R169, 0x1, 0x1f ;  /* 0x0c201f00a9a87f89 */ /* 0x000e6200000e0000 */
[----:B------:R-:W-:Y:S02]  /*f380*/  FFMA.FTZ R198, R33, c[0x0][0x2d0], -R203 ;  /* 0x0000b40021c67a23 */ /* 0x000fe400000108cb */
[--C-:B------:R-:W-:Y:S02]  /*f390*/  FFMA.FTZ R199, R34, c[0x0][0x2d0], -R202.reuse ;  /* 0x0000b40022c77a23 */ /* 0x100fe400000108ca */
[----:B------:R-:W-:Y:S01]  /*f3a0*/  FMUL.FTZ R166, R166, c[0x0][0x2d0] ;  /* 0x0000b400a6a67a20 */ /* 0x000fe20000410000 */
[----:B------:R-:W-:Y:S01]  /*f3b0*/  MUFU.EX2 R193, R193 ;  /* 0x000000c100c17308 */ /* 0x000fe20000000800 */
[--C-:B------:R-:W-:Y:S02]  /*f3c0*/  FFMA.FTZ R186, R12, c[0x0][0x2d0], -R201.reuse ;  /* 0x0000b4000cba7a23 */ /* 0x100fe400000108c9 */
[----:B------:R-:W-:Y:S02]  /*f3d0*/  FFMA.FTZ R187, R13, c[0x0][0x2d0], -R201 ;  /* 0x0000b4000dbb7a23 */ /* 0x000fe400000108c9 */
[--C-:B------:R-:W-:Y:S02]  /*f3e0*/  FFMA.FTZ R197, R32, c[0x0][0x2d0], -R203.reuse ;  /* 0x0000b40020c57a23 */ /* 0x100fe400000108cb */
[--C-:B------:R-:W-:Y:S02]  /*f3f0*/  FFMA.FTZ R205, R36, c[0x0][0x2d0], -R203.reuse ;  /* 0x0000b40024cd7a23 */ /* 0x100fe400000108cb */
[----:B------:R-:W-:Y:S01]  /*f400*/  FFMA.FTZ R206, R37, c[0x0][0x2d0], -R203 ;  /* 0x0000b40025ce7a23 */ /* 0x000fe200000108cb */
[----:B------:R-:W2:Y:S01]  /*f410*/  MUFU.EX2 R166, R166 ;  /* 0x000000a600a67308 */ /* 0x000ea20000000800 */
[--C-:B------:R-:W-:Y:S02]  /*f420*/  FFMA.FTZ R207, R38, c[0x0][0x2d0], -R202.reuse ;  /* 0x0000b40026cf7a23 */ /* 0x100fe400000108ca */
[--C-:B------:R-:W-:Y:S02]  /*f430*/  FFMA.FTZ R208, R39, c[0x0][0x2d0], -R202.reuse ;  /* 0x0000b40027d07a23 */ /* 0x100fe400000108ca */
[--C-:B------:R-:W-:Y:S02]  /*f440*/  FFMA.FTZ R245, R40, c[0x0][0x2d0], -R201.reuse ;  /* 0x0000b40028f57a23 */ /* 0x100fe400000108c9 */
[----:B------:R-:W-:Y:S01]  /*f450*/  FFMA.FTZ R246, R41, c[0x0][0x2d0], -R201 ;  /* 0x0000b40029f67a23 */ /* 0x000fe200000108c9 */
[----:B-1----:R-:W-:Y:S01]  /*f460*/  FMNMX.FTZ R168, R169, R168, !PT ;  /* 0x000000a8a9a87209 */ /* 0x002fe20007810000 */
[----:B------:R-:W-:Y:S01]  /*f470*/  FFMA.FTZ R169, R19, c[0x0][0x2d0], -R202 ;  /* 0x0000b40013a97a23 */ /* 0x000fe200000108ca */
[----:B------:R-:W-:Y:S01]  /*f480*/  MUFU.EX2 R186, R186 ;  /* 0x000000ba00ba7308 */ /* 0x000fe20000000800 */
[----:B------:R-:W-:Y:S02]  /*f490*/  FADD.FTZ R167, -R3, R167 ;  /* 0x000000a703a77221 */ /* 0x000fe40000010100 */
[----:B------:R-:W-:Y:S02]  /*f4a0*/  FMUL.FTZ R200, R168, c[0x0][0x2d0] ;  /* 0x0000b400a8c87a20 */ /* 0x000fe40000410000 */
[----:B------:R-:W-:Y:S02]  /*f4b0*/  FMUL.FTZ R167, R167, c[0x0][0x2d0] ;  /* 0x0000b400a7a77a20 */ /* 0x000fe40000410000 */
[--C-:B------:R-:W-:Y:S02]  /*f4c0*/  FFMA.FTZ R251, R46, c[0x0][0x2d0], -R200.reuse ;  /* 0x0000b4002efb7a23 */ /* 0x100fe400000108c8 */
[--C-:B------:R-:W-:Y:S01]  /*f4d0*/  FFMA.FTZ R252, R47, c[0x0][0x2d0], -R200.reuse ;  /* 0x0000b4002ffc7a23 */ /* 0x100fe200000108c8 */
[----:B------:R-:W-:Y:S01]  /*f4e0*/  MUFU.EX2 R169, R169 ;  /* 0x000000a900a97308 */ /* 0x000fe20000000800 */
[----:B------:R-:W-:Y:S01]  /*f4f0*/  LDSM.16.MT88.4 R44, [R225+0x1100] ;  /* 0x00110000e12c783b */ /* 0x000fe20000004200 */
[--C-:B------:R-:W-:Y:S02]  /*f500*/  FFMA.FTZ R59, R59, c[0x0][0x2d0], -R200.reuse ;  /* 0x0000b4003b3b7a23 */ /* 0x100fe400000108c8 */
[C---:B--2---:R-:W-:Y:S02]  /*f510*/  FMUL.FTZ R18, R166.reuse, R150 ;  /* 0x00000096a6127220 */ /* 0x044fe40000410000 */
[C---:B------:R-:W-:Y:S02]  /*f520*/  FMUL.FTZ R19, R166.reuse, R151 ;  /* 0x00000097a6137220 */ /* 0x040fe40000410000 */
[C---:B------:R-:W-:Y:S02]  /*f530*/  FMUL.FTZ R22, R166.reuse, R146 ;  /* 0x00000092a6167220 */ /* 0x040fe40000410000 */
[----:B------:R-:W1:Y:S01]  /*f540*/  MUFU.EX2 R167, R167 ;  /* 0x000000a700a77308 */ /* 0x000e620000000800 */
[C---:B------:R-:W-:Y:S02]  /*f550*/  FMUL.FTZ R23, R166.reuse, R147 ;  /* 0x00000093a6177220 */ /* 0x040fe40000410000 */
[--C-:B------:R-:W-:Y:S02]  /*f560*/  FFMA.FTZ R204, R31, c[0x0][0x2d0], -R200.reuse ;  /* 0x0000b4001fcc7a23 */ /* 0x100fe400000108c8 */
[C---:B------:R-:W-:Y:S02]  /*f570*/  FMUL.FTZ R38, R166.reuse, R130 ;  /* 0x00000082a6267220 */ /* 0x040fe40000410000 */
[----:B------:R-:W-:Y:S02]  /*f580*/  FMUL.FTZ R39, R166, R131 ;  /* 0x00000083a6277220 */ /* 0x000fe40000410000 */
[--C-:B------:R-:W-:Y:S01]  /*f590*/  FFMA.FTZ R190, R14, c[0x0][0x2d0], -R200.reuse ;  /* 0x0000b4000ebe7a23 */ /* 0x100fe200000108c8 */
[----:B------:R-:W-:Y:S01]  /*f5a0*/  MUFU.EX2 R187, R187 ;  /* 0x000000bb00bb7308 */ /* 0x000fe20000000800 */
[C---:B------:R-:W-:Y:S02]  /*f5b0*/  FMUL.FTZ R102, R166.reuse, R102 ;  /* 0x00000066a6667220 */ /* 0x040fe40000410000 */
[C---:B------:R-:W-:Y:S02]  /*f5c0*/  FMUL.FTZ R103, R166.reuse, R103 ;  /* 0x00000067a6677220 */ /* 0x040fe40000410000 */
[C---:B------:R-:W-:Y:S02]  /*f5d0*/  FMUL.FTZ R106, R166.reuse, R106 ;  /* 0x0000006aa66a7220 */ /* 0x040fe40000410000 */
[C---:B------:R-:W-:Y:S02]  /*f5e0*/  FMUL.FTZ R107, R166.reuse, R107 ;  /* 0x0000006ba66b7220 */ /* 0x040fe40000410000 */
[C---:B------:R-:W-:Y:S01]  /*f5f0*/  FMUL.FTZ R114, R166.reuse, R114 ;  /* 0x00000072a6727220 */ /* 0x040fe20000410000 */
[----:B------:R-:W-:Y:S01]  /*f600*/  MUFU.EX2 R190, R190 ;  /* 0x000000be00be7308 */ /* 0x000fe20000000800 */
[C---:B------:R-:W-:Y:S02]  /*f610*/  FMUL.FTZ R115, R166.reuse, R115 ;  /* 0x00000073a6737220 */ /* 0x040fe40000410000 */
[----:B------:R-:W-:Y:S02]  /*f620*/  FMUL.FTZ R118, R166, R118 ;  /* 0x00000076a6767220 */ /* 0x000fe40000410000 */
[C---:B-1----:R-:W-:Y:S02]  /*f630*/  FMUL.FTZ R16, R167.reuse, R148 ;  /* 0x00000094a7107220 */ /* 0x042fe40000410000 */
[C---:B------:R-:W-:Y:S02]  /*f640*/  FMUL.FTZ R17, R167.reuse, R149 ;  /* 0x00000095a7117220 */ /* 0x040fe40000410000 */
[----:B------:R-:W-:Y:S01]  /*f650*/  LDSM.16.MT88.4 R148, [R225+0x2900] ;  /* 0x00290000e194783b */ /* 0x000fe20000004200 */
[----:B------:R-:W1:Y:S01]  /*f660*/  MUFU.EX2 R194, R194 ;  /* 0x000000c200c27308 */ /* 0x000e620000000800 */
[C---:B------:R-:W-:Y:S02]  /*f670*/  FMUL.FTZ R20, R167.reuse, R144 ;  /* 0x00000090a7147220 */ /* 0x040fe40000410000 */
[C---:B------:R-:W-:Y:S02]  /*f680*/  FMUL.FTZ R21, R167.reuse, R145 ;  /* 0x00000091a7157220 */ /* 0x040fe40000410000 */
[C---:B------:R-:W-:Y:S02]  /*f690*/  FMUL.FTZ R36, R167.reuse, R128 ;  /* 0x00000080a7247220 */ /* 0x040fe40000410000 */
[----:B------:R-:W2:Y:S01]  /*f6a0*/  LDSM.16.MT88.4 R144, [R219+0x100] ;  /* 0x00010000db90783b */ /* 0x000ea20000004200 */
[C---:B------:R-:W-:Y:S02]  /*f6b0*/  FMUL.FTZ R37, R167.reuse, R129 ;  /* 0x00000081a7257220 */ /* 0x040fe40000410000 */
[----:B------:R-:W-:Y:S01]  /*f6c0*/  MUFU.EX2 R195, R195 ;  /* 0x000000c300c37308 */ /* 0x000fe20000000800 */
[C---:B------:R-:W-:Y:S02]  /*f6d0*/  FMUL.FTZ R100, R167.reuse, R100 ;  /* 0x00000064a7647220 */ /* 0x040fe40000410000 */
[C---:B------:R-:W-:Y:S02]  /*f6e0*/  FMUL.FTZ R101, R167.reuse, R101 ;  /* 0x00000065a7657220 */ /* 0x040fe40000410000 */
[C---:B------:R-:W-:Y:S02]  /*f6f0*/  FMUL.FTZ R104, R167.reuse, R104 ;  /* 0x00000068a7687220 */ /* 0x040fe40000410000 */
[C---:B------:R-:W-:Y:S02]  /*f700*/  FMUL.FTZ R105, R167.reuse, R105 ;  /* 0x00000069a7697220 */ /* 0x040fe40000410000 */
[C---:B------:R-:W-:Y:S01]  /*f710*/  FMUL.FTZ R112, R167.reuse, R112 ;  /* 0x00000070a7707220 */ /* 0x040fe20000410000 */
[----:B------:R-:W3:Y:S01]  /*f720*/  MUFU.EX2 R196, R196 ;  /* 0x000000c400c47308 */ /* 0x000ee20000000800 */
[C---:B------:R-:W-:Y:S02]  /*f730*/  FMUL.FTZ R113, R167.reuse, R113 ;  /* 0x00000071a7717220 */ /* 0x040fe40000410000 */
[C---:B------:R-:W-:Y:S01]  /*f740*/  FMUL.FTZ R116, R167.reuse, R116 ;  /* 0x00000074a7747220 */ /* 0x040fe20000410000 */
[----:B-1----:R-:W-:Y:S01]  /*f750*/  F2FP.BF16.PACK_AB R128, R194, R193 ;  /* 0x000000c1c280723e */ /* 0x002fe200000010ff */
[----:B------:R-:W-:Y:S02]  /*f760*/  FMUL.FTZ R117, R167, R117 ;  /* 0x00000075a7757220 */ /* 0x000fe40000410000 */
[----:B------:R-:W-:Y:S02]  /*f770*/  FMUL.FTZ R119, R166, R119 ;  /* 0x00000077a6777220 */ /* 0x000fe40000410000 */
[--C-:B------:R-:W-:Y:S01]  /*f780*/  FFMA.FTZ R247, R42, c[0x0][0x2d0], -R200.reuse ;  /* 0x0000b4002af77a23 */ /* 0x100fe200000108c8 */
[----:B------:R-:W-:Y:S01]  /*f790*/  MUFU.EX2 R197, R197 ;  /* 0x000000c500c57308 */ /* 0x000fe20000000800 */
[----:B------:R-:W-:Y:S02]  /*f7a0*/  FFMA.FTZ R248, R43, c[0x0][0x2d0], -R200 ;  /* 0x0000b4002bf87a23 */ /* 0x000fe400000108c8 */
[--C-:B------:R-:W-:Y:S02]  /*f7b0*/  FFMA.FTZ R183, R4, c[0x0][0x2d0], -R203.reuse ;  /* 0x0000b40004b77a23 */ /* 0x100fe400000108cb */
[----:B------:R-:W-:Y:S02]  /*f7c0*/  FMUL.FTZ R4, R167, R160 ;  /* 0x000000a0a7047220 */ /* 0x000fe40000410000 */
[----:B------:R-:W-:Y:S02]  /*f7d0*/  FFMA.FTZ R170, R5, c[0x0][0x2d0], -R203 ;  /* 0x0000b40005aa7a23 */ /* 0x000fe400000108cb */
[----:B------:R-:W-:Y:S01]  /*f7e0*/  FMUL.FTZ R5, R167, R161 ;  /* 0x000000a1a7057220 */ /* 0x000fe20000410000 */
[----:B------:R-:W-:Y:S01]  /*f7f0*/  MUFU.EX2 R183, R183 ;  /* 0x000000b700b77308 */ /* 0x000fe20000000800 */
[--C-:B------:R-:W-:Y:S02]  /*f800*/  FFMA.FTZ R184, R6, c[0x0][0x2d0], -R202.reuse ;  /* 0x0000b40006b87a23 */ /* 0x100fe400000108ca */
[----:B------:R-:W-:Y:S01]  /*f810*/  FMUL.FTZ R6, R166, R162 ;  /* 0x000000a2a6067220 */ /* 0x000fe20000410000 */
[----:B---3--:R-:W-:Y:S01]  /*f820*/  F2FP.BF16.PACK_AB R129, R196, R195 ;  /* 0x000000c3c481723e */ /* 0x008fe200000010ff */
[----:B------:R-:W-:Y:S01]  /*f830*/  FFMA.FTZ R181, R7, c[0x0][0x2d0], -R202 ;  /* 0x0000b40007b57a23 */ /* 0x000fe200000108ca */
[----:B------:R-:W-:Y:S01]  /*f840*/  F2FP.BF16.PACK_AB R162, R180, R171 ;  /* 0x000000abb4a2723e */ /* 0x000fe200000010ff */
[----:B------:R-:W-:Y:S01]  /*f850*/  FMUL.FTZ R7, R166, R163 ;  /* 0x000000a3a6077220 */ /* 0x000fe20000410000 */
[----:B------:R-:W-:Y:S01]  /*f860*/  F2FP.BF16.PACK_AB R163, R169, R182 ;  /* 0x000000b6a9a3723e */ /* 0x000fe200000010ff */
[----:B------:R-:W-:Y:S01]  /*f870*/  FADD.FTZ R165, -R0, R165 ;  /* 0x000000a500a57221 */ /* 0x000fe20000010100 */
[----:B------:R-:W1:Y:S01]  /*f880*/  MUFU.EX2 R170, R170 ;  /* 0x000000aa00aa7308 */ /* 0x000e620000000800 */
[----:B------:R-:W-:Y:S02]  /*f890*/  FADD.FTZ R164, -R168, R164 ;  /* 0x000000a4a8a47221 */ /* 0x000fe40000010100 */
[----:B------:R-:W-:Y:S02]  /*f8a0*/  FMUL.FTZ R165, R165, c[0x0][0x2d0] ;  /* 0x0000b400a5a57a20 */ /* 0x000fe40000410000 */
[----:B------:R-:W-:Y:S02]  /*f8b0*/  FMUL.FTZ R164, R164, c[0x0][0x2d0] ;  /* 0x0000b400a4a47a20 */ /* 0x000fe40000410000 */
[--C-:B------:R-:W-:Y:S02]  /*f8c0*/  FFMA.FTZ R188, R8, c[0x0][0x2d0], -R201.reuse ;  /* 0x0000b40008bc7a23 */ /* 0x100fe400000108c9 */
[----:B------:R-:W-:Y:S01]  /*f8d0*/  FFMA.FTZ R185, R9, c[0x0][0x2d0], -R201 ;  /* 0x0000b40009b97a23 */ /* 0x000fe200000108c9 */
[----:B------:R-:W-:Y:S01]  /*f8e0*/  MUFU.EX2 R184, R184 ;  /* 0x000000b800b87308 */ /* 0x000fe20000000800 */
[--C-:B------:R-:W-:Y:S02]  /*f8f0*/  FFMA.FTZ R192, R10, c[0x0][0x2d0], -R200.reuse ;  /* 0x0000b4000ac07a23 */ /* 0x100fe400000108c8 */
[--C-:B------:R-:W-:Y:S02]  /*f900*/  FFMA.FTZ R189, R11, c[0x0][0x2d0], -R200.reuse ;  /* 0x0000b4000bbd7a23 */ /* 0x100fe400000108c8 */
[----:B------:R-:W-:Y:S02]  /*f910*/  FFMA.FTZ R191, R15, c[0x0][0x2d0], -R200 ;  /* 0x0000b4000fbf7a23 */ /* 0x000fe400000108c8 */
[--C-:B------:R-:W-:Y:S02]  /*f920*/  FFMA.FTZ R64, R64, c[0x0][0x2d0], -R203.reuse ;  /* 0x0000b40040407a23 */ /* 0x100fe400000108cb */
[----:B------:R-:W-:Y:S01]  /*f930*/  FFMA.FTZ R65, R65, c[0x0][0x2d0], -R203 ;  /* 0x0000b40041417a23 */ /* 0x000fe200000108cb */
[----:B------:R-:W3:Y:S01]  /*f940*/  MUFU.EX2 R181, R181 ;  /* 0x000000b500b57308 */ /* 0x000ee20000000800 */
[--C-:B------:R-:W-:Y:S02]  /*f950*/  FFMA.FTZ R66, R66, c[0x0][0x2d0], -R202.reuse ;  /* 0x0000b40042427a23 */ /* 0x100fe400000108ca */
[----:B------:R-:W-:Y:S01]  /*f960*/  FFMA.FTZ R67, R67, c[0x0][0x2d0], -R202 ;  /* 0x0000b40043437a23 */ /* 0x000fe200000108ca */
[----:B-1----:R-:W-:Y:S01]  /*f970*/  F2FP.BF16.PACK_AB R160, R170, R183 ;  /* 0x000000b7aaa0723e */ /* 0x002fe200000010ff */
[--C-:B------:R-:W-:Y:S02]  /*f980*/  FFMA.FTZ R60, R60, c[0x0][0x2d0], -R201.reuse ;  /* 0x0000b4003c3c7a23 */ /* 0x100fe400000108c9 */
[----:B------:R-:W-:Y:S02]  /*f990*/  FFMA.FTZ R61, R61, c[0x0][0x2d0], -R201 ;  /* 0x0000b4003d3d7a23 */ /* 0x000fe400000108c9 */
[--C-:B------:R-:W-:Y:S01]  /*f9a0*/  FFMA.FTZ R62, R62, c[0x0][0x2d0], -R200.reuse ;  /* 0x0000b4003e3e7a23 */ /* 0x100fe200000108c8 */
[----:B------:R-:W1:Y:S01]  /*f9b0*/  MUFU.EX2 R165, R165 ;  /* 0x000000a500a57308 */ /* 0x000e620000000800 */
[----:B------:R-:W-:Y:S02]  /*f9c0*/  FFMA.FTZ R63, R63, c[0x0][0x2d0], -R200 ;  /* 0x0000b4003f3f7a23 */ /* 0x000fe400000108c8 */
[--C-:B------:R-:W-:Y:S02]  /*f9d0*/  FFMA.FTZ R68, R68, c[0x0][0x2d0], -R203.reuse ;  /* 0x0000b40044447a23 */ /* 0x100fe400000108cb */
[--C-:B------:R-:W-:Y:S02]  /*f9e0*/  FFMA.FTZ R69, R69, c[0x0][0x2d0], -R203.reuse ;  /* 0x0000b40045457a23 */ /* 0x100fe400000108cb */
[--C-:B------:R-:W-:Y:S02]  /*f9f0*/  FFMA.FTZ R70, R70, c[0x0][0x2d0], -R202.reuse ;  /* 0x0000b40046467a23 */ /* 0x100fe400000108ca */
[--C-:B------:R-:W-:Y:S01]  /*fa00*/  FFMA.FTZ R71, R71, c[0x0][0x2d0], -R202.reuse ;  /* 0x0000b40047477a23 */ /* 0x100fe200000108ca */
[----:B------:R-:W4:Y:S01]  /*fa10*/  MUFU.EX2 R164, R164 ;  /* 0x000000a400a47308 */ /* 0x000f220000000800 */
[--C-:B------:R-:W-:Y:S02]  /*fa20*/  FFMA.FTZ R80, R80, c[0x0][0x2d0], -R203.reuse ;  /* 0x0000b40050507a23 */ /* 0x100fe400000108cb */
[----:B------:R-:W-:Y:S01]  /*fa30*/  FFMA.FTZ R81, R81, c[0x0][0x2d0], -R203 ;  /* 0x0000b40051517a23 */ /* 0x000fe200000108cb */
[----:B---3--:R-:W-:Y:S01]  /*fa40*/  F2FP.BF16.PACK_AB R161, R181, R184 ;  /* 0x000000b8b5a1723e */ /* 0x008fe200000010ff */
[--C-:B------:R-:W-:Y:S02]  /*fa50*/  FFMA.FTZ R82, R82, c[0x0][0x2d0], -R202.reuse ;  /* 0x0000b40052527a23 */ /* 0x100fe400000108ca */
[----:B------:R-:W-:Y:S02]  /*fa60*/  FFMA.FTZ R83, R83, c[0x0][0x2d0], -R202 ;  /* 0x0000b40053537a23 */ /* 0x000fe400000108ca */
[--C-:B------:R-:W-:Y:S01]  /*fa70*/  FFMA.FTZ R72, R72, c[0x0][0x2d0], -R201.reuse ;  /* 0x0000b40048487a23 */ /* 0x100fe200000108c9 */
[----:B------:R-:W-:Y:S01]  /*fa80*/  MUFU.EX2 R188, R188 ;  /* 0x000000bc00bc7308 */ /* 0x000fe20000000800 */
[-C--:B------:R-:W-:Y:S05]  /*fa90*/  HMMA.16816.F32.BF16 R4, R160, R172.reuse, R4 ;  /* 0x000000aca004723c */ /* 0x080fea0000041804 */
[C---:B-1----:R-:W-:Y:S02]  /*faa0*/  FMUL.FTZ R33, R165.reuse, R141 ;  /* 0x0000008da5217220 */ /* 0x042fe40000410000 */
[C---:B------:R-:W-:Y:S02]  /*fab0*/  FMUL.FTZ R12, R165.reuse, R152 ;  /* 0x00000098a50c7220 */ /* 0x040fe40000410000 */
[----:B------:R-:W1:Y:S03]  /*fac0*/  MUFU.EX2 R185, R185 ;  /* 0x000000b900b97308 */ /* 0x000e660000000800 */
[C---:B------:R-:W-:Y:S02]  /*fad0*/  FMUL.FTZ R13, R165.reuse, R153 ;  /* 0x00000099a50d7220 */ /* 0x040fe40000410000 */
[C---:B----4-:R-:W-:Y:S02]  /*fae0*/  FMUL.FTZ R34, R164.reuse, R142 ;  /* 0x0000008ea4227220 */ /* 0x050fe40000410000 */
[C---:B------:R-:W-:Y:S02]  /*faf0*/  FMUL.FTZ R31, R164.reuse, R135 ;  /* 0x00000087a41f7220 */ /* 0x040fe40000410000 */
[C---:B------:R-:W-:Y:S01]  /*fb00*/  FMUL.FTZ R14, R164.reuse, R154 ;  /* 0x0000009aa40e7220 */ /* 0x040fe20000410000 */
[----:B------:R-:W-:Y:S01]  /*fb10*/  MUFU.EX2 R192, R192 ;  /* 0x000000c000c07308 */ /* 0x000fe20000000800 */
[----:B------:R-:W-:Y:S02]  /*fb20*/  FMUL.FTZ R32, R165, R140 ;  /* 0x0000008ca5207220 */ /* 0x000fe40000410000 */
[--C-:B------:R-:W-:Y:S02]  /*fb30*/  FFMA.FTZ R140, R27, c[0x0][0x2d0], -R200.reuse ;  /* 0x0000b4001b8c7a23 */ /* 0x100fe400000108c8 */
[C---:B------:R-:W-:Y:S02]  /*fb40*/  FMUL.FTZ R27, R164.reuse, R139 ;  /* 0x0000008ba41b7220 */ /* 0x040fe40000410000 */
[C---:B------:R-:W-:Y:S02]  /*fb50*/  FMUL.FTZ R8, R165.reuse, R156 ;  /* 0x0000009ca5087220 */ /* 0x040fe40000410000 */
[----:B------:R-:W-:Y:S01]  /*fb60*/  FMUL.FTZ R9, R165, R157 ;  /* 0x0000009da5097220 */ /* 0x000fe20000410000 */
[----:B------:R-:W3:Y:S01]  /*fb70*/  MUFU.EX2 R189, R189 ;  /* 0x000000bd00bd7308 */ /* 0x000ee20000000800 */
[C---:B------:R-:W-:Y:S01]  /*fb80*/  FMUL.FTZ R10, R164.reuse, R158 ;  /* 0x0000009ea40a7220 */ /* 0x040fe20000410000 */
[----:B------:R-:W-:Y:S01]  /*fb90*/  F2FP.BF16.PACK_AB R158, R187, R186 ;  /* 0x000000babb9e723e */ /* 0x000fe200000010ff */
[C---:B------:R-:W-:Y:S01]  /*fba0*/  FMUL.FTZ R11, R164.reuse, R159 ;  /* 0x0000009fa40b7220 */ /* 0x040fe20000410000 */
[----:B-1----:R-:W-:Y:S01]  /*fbb0*/  F2FP.BF16.PACK_AB R156, R185, R188 ;  /* 0x000000bcb99c723e */ /* 0x002fe200000010ff */
[C---:B------:R-:W-:Y:S02]  /*fbc0*/  FMUL.FTZ R15, R164.reuse, R155 ;  /* 0x0000009ba40f7220 */ /* 0x040fe40000410000 */
[C---:B------:R-:W-:Y:S02]  /*fbd0*/  FMUL.FTZ R108, R165.reuse, R108 ;  /* 0x0000006ca56c7220 */ /* 0x040fe40000410000 */
[C---:B------:R-:W-:Y:S01]  /*fbe0*/  FMUL.FTZ R109, R165.reuse, R109 ;  /* 0x0000006da56d7220 */ /* 0x040fe20000410000 */
[----:B------:R-:W1:Y:S01]  /*fbf0*/  MUFU.EX2 R191, R191 ;  /* 0x000000bf00bf7308 */ /* 0x000e620000000800 */
[C---:B------:R-:W-:Y:S02]  /*fc00*/  FMUL.FTZ R110, R164.reuse, R110 ;  /* 0x0000006ea46e7220 */ /* 0x040fe40000410000 */
[C---:B------:R-:W-:Y:S02]  /*fc10*/  FMUL.FTZ R111, R164.reuse, R111 ;  /* 0x0000006fa46f7220 */ /* 0x040fe40000410000 */
[C---:B------:R-:W-:Y:S02]  /*fc20*/  FMUL.FTZ R120, R165.reuse, R120 ;  /* 0x00000078a5787220 */ /* 0x040fe40000410000 */
[C---:B------:R-:W-:Y:S02]  /*fc30*/  FMUL.FTZ R121, R165.reuse, R121 ;  /* 0x00000079a5797220 */ /* 0x040fe40000410000 */
[C---:B------:R-:W-:Y:S01]  /*fc40*/  FMUL.FTZ R122, R164.reuse, R122 ;  /* 0x0000007aa47a7220 */ /* 0x040fe20000410000 */
[----:B------:R-:W-:Y:S01]  /*fc50*/  MUFU.EX2 R154, R52 ;  /* 0x00000034009a7308 */ /* 0x000fe20000000800 */
[C---:B------:R-:W-:Y:S02]  /*fc60*/  FMUL.FTZ R123, R164.reuse, R123 ;  /* 0x0000007ba47b7220 */ /* 0x040fe40000410000 */
[----:B------:R-:W-:Y:S01]  /*fc70*/  FMUL.FTZ R124, R165, R124 ;  /* 0x0000007ca57c7220 */ /* 0x000fe20000410000 */
[----:B---3--:R-:W-:Y:S01]  /*fc80*/  F2FP.BF16.PACK_AB R157, R189, R192 ;  /* 0x000000c0bd9d723e */ /* 0x008fe200000010ff */
[----:B------:R-:W-:Y:S02]  /*fc90*/  FMUL.FTZ R125, R165, R125 ;  /* 0x0000007da57d7220 */ /* 0x000fe40000410000 */
[C---:B------:R-:W-:Y:S02]  /*fca0*/  FMUL.FTZ R126, R164.reuse, R126 ;  /* 0x0000007ea47e7220 */ /* 0x040fe40000410000 */
[----:B------:R-:W-:Y:S01]  /*fcb0*/  FMUL.FTZ R127, R164, R127 ;  /* 0x0000007fa47f7220 */ /* 0x000fe20000410000 */
[----:B------:R-:W-:Y:S01]  /*fcc0*/  MUFU.EX2 R152, R53 ;  /* 0x0000003500987308 */ /* 0x000fe20000000800 */
[--C-:B------:R-:W-:Y:S02]  /*fcd0*/  FFMA.FTZ R73, R73, c[0x0][0x2d0], -R201.reuse ;  /* 0x0000b40049497a23 */ /* 0x100fe400000108c9 */
[--C-:B------:R-:W-:Y:S01]  /*fce0*/  FFMA.FTZ R74, R74, c[0x0][0x2d0], -R200.reuse ;  /* 0x0000b4004a4a7a23 */ /* 0x100fe200000108c8 */
[----:B-1----:R-:W-:Y:S01]  /*fcf0*/  F2FP.BF16.PACK_AB R159, R191, R190 ;  /* 0x000000bebf9f723e */ /* 0x002fe200000010ff */
[--C-:B------:R-:W-:Y:S02]  /*fd00*/  FFMA.FTZ R75, R75, c[0x0][0x2d0], -R200.reuse ;  /* 0x0000b4004b4b7a23 */ /* 0x100fe400000108c8 */
[--C-:B------:R-:W-:Y:S02]  /*fd10*/  FFMA.FTZ R76, R76, c[0x0][0x2d0], -R201.reuse ;  /* 0x0000b4004c4c7a23 */ /* 0x100fe400000108c9 */
[--C-:B------:R-:W-:Y:S01]  /*fd20*/  FFMA.FTZ R77, R77, c[0x0][0x2d0], -R201.reuse ;  /* 0x0000b4004d4d7a23 */ /* 0x100fe200000108c9 */
[----:B------:R-:W-:Y:S01]  /*fd30*/  MUFU.EX2 R153, R55 ;  /* 0x0000003700997308 */ /* 0x000fe20000000800 */
[C---:B------:R-:W-:Y:S04]  /*fd40*/  HMMA.16816.F32.BF16 R8, R156.reuse, R172, R8 ;  /* 0x000000ac9c08723c */ /* 0x040fe80000041808 */
[--C-:B------:R-:W-:Y:S02]  /*fd50*/  FFMA.FTZ R78, R78, c[0x0][0x2d0], -R200.reuse ;  /* 0x0000b4004e4e7a23 */ /* 0x100fe400000108c8 */
[--C-:B------:R-:W-:Y:S02]  /*fd60*/  FFMA.FTZ R79, R79, c[0x0][0x2d0], -R200.reuse ;  /* 0x0000b4004f4f7a23 */ /* 0x100fe400000108c8 */
[-C--:B------:R-:W-:Y:S01]  /*fd70*/  HMMA.16816.F32.BF16 R12, R156, R174.reuse, R12 ;  /* 0x000000ae9c0c723c */ /* 0x080fe2000004180c */
[----:B------:R1:W-:Y:S03]  /*fd80*/  MUFU.EX2 R172, R35 ;  /* 0x0000002300ac7308 */ /* 0x0003e60000000800 */
[----:B------:R-:W-:Y:S02]  /*fd90*/  FFMA.FTZ R173, R24, c[0x0][0x2d0], -R201 ;  /* 0x0000b40018ad7a23 */ /* 0x000fe400000108c9 */
[----:B------:R-:W-:Y:S02]  /*fda0*/  FMUL.FTZ R24, R165, R136 ;  /* 0x00000088a5187220 */ /* 0x000fe40000410000 */
[C---:B------:R-:W-:Y:S03]  /*fdb0*/  HMMA.16816.F32.BF16 R16, R160.reuse, R174, R16 ;  /* 0x000000aea010723c */ /* 0x040fe60000041810 */
[----:B------:R-:W3:Y:S01]  /*fdc0*/  MUFU.EX2 R198, R198 ;  /* 0x000000c600c67308 */ /* 0x000ee20000000800 */
[--C-:B------:R-:W-:Y:S02]  /*fdd0*/  FFMA.FTZ R84, R84, c[0x0][0x2d0], -R203.reuse ;  /* 0x0000b40054547a23 */ /* 0x100fe400000108cb */
[----:B------:R-:W-:Y:S02]  /*fde0*/  FFMA.FTZ R85, R85, c[0x0][0x2d0], -R203 ;  /* 0x0000b40055557a23 */ /* 0x000fe400000108cb */
[-C--:B------:R-:W-:Y:S04]  /*fdf0*/  HMMA.16816.F32.BF16 R20, R160, R176.reuse, R20 ;  /* 0x000000b0a014723c */ /* 0x080fe80000041814 */
[--C-:B------:R-:W-:Y:S01]  /*fe00*/  FFMA.FTZ R174, R25, c[0x0][0x2d0], -R201.reuse ;  /* 0x0000b40019ae7a23 */ /* 0x100fe200000108c9 */
[----:B------:R-:W4:Y:S01]  /*fe10*/  MUFU.EX2 R199, R199 ;  /* 0x000000c700c77308 */ /* 0x000f220000000800 */
[----:B------:R-:W-:Y:S02]  /*fe20*/  FMUL.FTZ R25, R165, R137 ;  /* 0x00000089a5197220 */ /* 0x000fe40000410000 */
[----:B------:R-:W-:Y:S04]  /*fe30*/  FFMA.FTZ R175, R26, c[0x0][0x2d0], -R200 ;  /* 0x0000b4001aaf7a23 */ /* 0x000fe800000108c8 */
[C---:B-1----:R-:W-:Y:S02]  /*fe40*/  FMUL.FTZ R35, R164.reuse, R143 ;  /* 0x0000008fa4237220 */ /* 0x042fe40000410000 */
[----:B------:R-:W-:Y:S01]  /*fe50*/  FMUL.FTZ R26, R164, R138 ;  /* 0x0000008aa41a7220 */ /* 0x000fe20000410000 */
[----:B------:R-:W-:Y:S01]  /*fe60*/  MUFU.EX2 R245, R245 ;  /* 0x000000f500f57308 */ /* 0x000fe20000000800 */
[----:B------:R-:W1:Y:S01]  /*fe70*/  LDSM.16.MT88.4 R136, [R218+0x100] ;  /* 0x00010000da88783b */ /* 0x000e620000004200 */
[--C-:B------:R-:W-:Y:S02]  /*fe80*/  FFMA.FTZ R86, R86, c[0x0][0x2d0], -R202.reuse ;  /* 0x0000b40056567a23 */ /* 0x100fe400000108ca */
[C---:B------:R-:W-:Y:S04]  /*fe90*/  HMMA.16816.F32.BF16 R32, R156.reuse, R176, R32 ;  /* 0x000000b09c20723c */ /* 0x040fe80000041820 */
[----:B---3--:R-:W-:Y:S01]  /*fea0*/  F2FP.BF16.PACK_AB R130, R198, R197 ;  /* 0x000000c5c682723e */ /* 0x008fe200000010ff */
[--C-:B------:R-:W-:Y:S01]  /*feb0*/  FFMA.FTZ R87, R87, c[0x0][0x2d0], -R202.reuse ;  /* 0x0000b40057577a23 */ /* 0x100fe200000108ca */
[----:B------:R3:W-:Y:S01]  /*fec0*/  MUFU.EX2 R176, R140 ;  /* 0x0000008c00b07308 */ /* 0x0007e20000000800 */
[----:B------:R-:W-:Y:S01]  /*fed0*/  FFMA.FTZ R177, R28, c[0x0][0x2d0], -R201 ;  /* 0x0000b4001cb17a23 */ /* 0x000fe200000108c9 */
[-C--:B------:R-:W-:Y:S04]  /*fee0*/  HMMA.16816.F32.BF16 R24, R156, R178.reuse, R24 ;  /* 0x000000b29c18723c */ /* 0x080fe80000041818 */
[----:B------:R-:W-:Y:S01]  /*fef0*/  FMUL.FTZ R28, R165, R132 ;  /* 0x00000084a51c7220 */ /* 0x000fe20000410000 */
[----:B----4-:R-:W-:Y:S01]  /*ff00*/  F2FP.BF16.PACK_AB R131, R172, R199 ;  /* 0x000000c7ac83723e */ /* 0x010fe200000010ff */
[--C-:B------:R-:W-:Y:S02]  /*ff10*/  FFMA.FTZ R96, R96, c[0x0][0x2d0], -R203.reuse ;  /* 0x0000b40060607a23 */ /* 0x100fe400000108cb */
[C---:B------:R-:W-:Y:S01]  /*ff20*/  HMMA.16816.F32.BF16 R100, R160.reuse, R178, R100 ;  /* 0x000000b2a064723c */ /* 0x040fe20000041864 */
[----:B------:R-:W-:Y:S03]  /*ff30*/  MUFU.EX2 R246, R246 ;  /* 0x000000f600f67308 */ /* 0x000fe60000000800 */
[----:B------:R-:W-:Y:S02]  /*ff40*/  FFMA.FTZ R203, R97, c[0x0][0x2d0], -R203 ;  /* 0x0000b40061cb7a23 */ /* 0x000fe400000108cb */
[----:B------:R-:W-:Y:S02]  /*ff50*/  FFMA.FTZ R97, R98, c[0x0][0x2d0], -R202 ;  /* 0x0000b40062617a23 */ /* 0x000fe400000108ca */
[-C--:B--2---:R-:W-:Y:S03]  /*ff60*/  HMMA.16816.F32.BF16 R104, R160, R144.reuse, R104 ;  /* 0x00000090a068723c */ /* 0x084fe60000041868 */
[----:B------:R-:W-:Y:S01]  /*ff70*/  MUFU.EX2 R247, R247 ;  /* 0x000000f700f77308 */ /* 0x000fe20000000800 */
[--C-:B------:R-:W-:Y:S01]  /*ff80*/  FFMA.FTZ R178, R29, c[0x0][0x2d0], -R201.reuse ;  /* 0x0000b4001db27a23 */ /* 0x100fe200000108c9 */
[----:B---3--:R-:W-:Y:S01]  /*ff90*/  LDSM.16.MT88.4 R140, [R220+0x900] ;  /* 0x00090000dc8c783b */ /* 0x008fe20000004200 */
[----:B------:R-:W-:Y:S02]  /*ffa0*/  FMUL.FTZ R29, R165, R133 ;  /* 0x00000085a51d7220 */ /* 0x000fe40000410000 */
[C---:B------:R-:W-:Y:S04]  /*ffb0*/  HMMA.16816.F32.BF16 R108, R156.reuse, R144, R108 ;  /* 0x000000909c6c723c */ /* 0x040fe8000004186c */
[--C-:B------:R-:W-:Y:S01]  /*ffc0*/  FFMA.FTZ R179, R30, c[0x0][0x2d0], -R200.reuse ;  /* 0x0000b4001eb37a23 */ /* 0x100fe200000108c8 */
[----:B------:R-:W-:Y:S01]  /*ffd0*/  MUFU.EX2 R173, R173 ;  /* 0x000000ad00ad7308 */ /* 0x000fe20000000800 */
[----:B------:R-:W-:Y:S02]  /*ffe0*/  FMUL.FTZ R30, R164, R134 ;  /* 0x00000086a41e7220 */ /* 0x000fe40000410000 */
[----:B------:R-:W2:Y:S01]  /*fff0*/  LDSM.16.MT88.4 R132, [R225+0x900] ;  /* 0x00090000e184783b */ /* 0x000ea20000004200 */
[--C-:B------:R-:W-:Y:S03]  /*10000*/  FFMA.FTZ R88, R88, c[0x0][0x2d0], -R201.reuse ;  /* 0x0000b40058587a23 */ /* 0x100fe600000108c9 */
[----:B------:R-:W-:Y:S01]  /*10010*/  FFMA.FTZ R89, R89, c[0x0][0x2d0], -R201 ;  /* 0x0000b40059597a23 */ /* 0x000fe200000108c9 */
[-C--:B------:R-:W-:Y:S02]  /*10020*/  HMMA.16816.F32.BF16 R28, R156, R146.reuse, R28 ;  /* 0x000000929c1c723c */ /* 0x080fe4000004181c */
[----:B------:R-:W-:Y:S01]  /*10030*/  MUFU.EX2 R248, R248 ;  /* 0x000000f800f87308 */ /* 0x000fe20000000800 */
[--C-:B------:R-:W-:Y:S02]  /*10040*/  FFMA.FTZ R90, R90, c[0x0][0x2d0], -R200.reuse ;  /* 0x0000b4005a5a7a23 */ /* 0x100fe400000108c8 */
[----:B------:R-:W-:Y:S02]  /*10050*/  FFMA.FTZ R91, R91, c[0x0][0x2d0], -R200 ;  /* 0x0000b4005b5b7a23 */ /* 0x000fe400000108c8 */
[----:B------:R-:W-:Y:S01]  /*10060*/  FFMA.FTZ R183, R167, R242, R183 ;  /* 0x000000f2a7b77223 */ /* 0x000fe200000100b7 */
[C---:B------:R-:W-:Y:S04]  /*10070*/  HMMA.16816.F32.BF16 R112, R160.reuse, R146, R112 ;  /* 0x00000092a070723c */ /* 0x040fe80000041870 */
[----:B------:R-:W-:Y:S01]  /*10080*/  MUFU.EX2 R249, R249 ;  /* 0x000000f900f97308 */ /* 0x000fe20000000800 */
[----:B------:R-:W-:Y:S01]  /*10090*/  MOV R167, R3 ;  /* 0x0000000300a77202 */ /* 0x000fe20000000f00 */
[----:B------:R-:W-:Y:S01]  /*100a0*/  FFMA.FTZ R184, R166, R241, R184 ;  /* 0x000000f1a6b87223 */ /* 0x000fe200000100b8 */
[----:B------:R-:W-:Y:S01]  /*100b0*/  MOV R166, R2 ;  /* 0x0000000200a67202 */ /* 0x000fe20000000f00 */
[-C--:B-1----:R-:W-:Y:S04]  /*100c0*/  HMMA.16816.F32.BF16 R116, R160, R136.reuse, R116 ;  /* 0x00000088a074723c */ /* 0x082fe80000041874 */
[----:B------:R-:W-:Y:S01]  /*100d0*/  FFMA.FTZ R188, R165, R240, R188 ;  /* 0x000000f0a5bc7223 */ /* 0x000fe200000100bc */
[----:B------:R-:W-:Y:S01]  /*100e0*/  MOV R165, R0 ;  /* 0x0000000000a57202 */ /* 0x000fe20000000f00 */
[----:B------:R-:W-:Y:S01]  /*100f0*/  MUFU.EX2 R250, R250 ;  /* 0x000000fa00fa7308 */ /* 0x000fe20000000800 */
[----:B------:R-:W-:Y:S01]  /*10100*/  FFMA.FTZ R192, R164, R239, R192 ;  /* 0x000000efa4c07223 */ /* 0x000fe200000100c0 */
[C---:B------:R-:W-:Y:S04]  /*10110*/  HMMA.16816.F32.BF16 R120, R156.reuse, R136, R120 ;  /* 0x000000889c78723c */ /* 0x040fe80000041878 */
[----:B------:R-:W-:Y:S01]  /*10120*/  FADD.FTZ R183, R170, R183 ;  /* 0x000000b7aab77221 */ /* 0x000fe20000010000 */
[----:B------:R-:W-:Y:S01]  /*10130*/  MOV R164, R168 ;  /* 0x000000a800a47202 */ /* 0x000fe20000000f00 */
[----:B------:R-:W-:Y:S02]  /*10140*/  FADD.FTZ R184, R181, R184 ;  /* 0x000000b8b5b87221 */ /* 0x000fe40000010000 */
[-C--:B------:R-:W-:Y:S01]  /*10150*/  HMMA.16816.F32.BF16 R124, R156, R138.reuse, R124 ;  /* 0x0000008a9c7c723c */ /* 0x080fe2000004187c */
[----:B------:R-:W1:Y:S03]  /*10160*/  MUFU.EX2 R174, R174 ;  /* 0x000000ae00ae7308 */ /* 0x000e660000000800 */
[----:B------:R-:W-:Y:S02]  /*10170*/  FADD.FTZ R188, R185, R188 ;  /* 0x000000bcb9bc7221 */ /* 0x000fe40000010000 */
[----:B------:R-:W-:Y:S02]  /*10180*/  FADD.FTZ R192, R189, R192 ;  /* 0x000000c0bdc07221 */ /* 0x000fe40000010000 */
[----:B------:R-:W-:Y:S03]  /*10190*/  HMMA.16816.F32.BF16 R36, R160, R138, R36 ;  /* 0x0000008aa024723c */ /* 0x000fe60000041824 */
[----:B------:R-:W3:Y:S01]  /*101a0*/  MUFU.EX2 R175, R175 ;  /* 0x000000af00af7308 */ /* 0x000ee20000000800 */
[----:B------:R-:W-:Y:S02]  /*101b0*/  FADD.FTZ R183, R171, R183 ;  /* 0x000000b7abb77221 */ /* 0x000fe40000010000 */
[----:B------:R-:W-:Y:S02]  /*101c0*/  FADD.FTZ R184, R182, R184 ;  /* 0x000000b8b6b87221 */ /* 0x000fe40000010000 */
[-C--:B--2---:R-:W-:Y:S05]  /*101d0*/  HMMA.16816.F32.BF16 R4, R128, R132.reuse, R4 ;  /* 0x000000848004723c */ /* 0x084fea0000041804 */
[----:B------:R-:W-:Y:S01]  /*101e0*/  MUFU.EX2 R177, R177 ;  /* 0x000000b100b17308 */ /* 0x000fe20000000800 */
[----:B------:R-:W-:Y:S02]  /*101f0*/  FADD.FTZ R188, R186, R188 ;  /* 0x000000bcbabc7221 */ /* 0x000fe40000010000 */
[----:B------:R-:W-:Y:S01]  /*10200*/  FADD.FTZ R192, R190, R192 ;  /* 0x000000c0bec07221 */ /* 0x000fe20000010000 */
[----:B-1----:R-:W-:Y:S03]  /*10210*/  F2FP.BF16.PACK_AB R136, R174, R173 ;  /* 0x000000adae88723e */ /* 0x002fe600000010ff */
[----:B------:R-:W-:Y:S02]  /*10220*/  FADD.FTZ R183, R180, R183 ;  /* 0x000000b7b4b77221 */ /* 0x000fe40000010000 */
[----:B------:R-:W-:Y:S01]  /*10230*/  FADD.FTZ R184, R169, R184 ;  /* 0x000000b8a9b87221 */ /* 0x000fe20000010000 */
[----:B------:R-:W1:Y:S01]  /*10240*/  MUFU.EX2 R178, R178 ;  /* 0x000000b200b27308 */ /* 0x000e620000000800 */
[----:B------:R-:W-:Y:S02]  /*10250*/  FADD.FTZ R188, R187, R188 ;  /* 0x000000bcbbbc7221 */ /* 0x000fe40000010000 */
[----:B------:R-:W-:Y:S01]  /*10260*/  FADD.FTZ R192, R191, R192 ;  /* 0x000000c0bfc07221 */ /* 0x000fe20000010000 */
[----:B---3--:R-:W-:Y:S01]  /*10270*/  F2FP.BF16.PACK_AB R137, R176, R175 ;  /* 0x000000afb089723e */ /* 0x008fe200000010ff */
[----:B------:R-:W-:Y:S02]  /*10280*/  FADD.FTZ R183, R193, R183 ;  /* 0x000000b7c1b77221 */ /* 0x000fe40000010000 */
[----:B------:R-:W-:Y:S02]  /*10290*/  FADD.FTZ R184, R195, R184 ;  /* 0x000000b8c3b87221 */ /* 0x000fe40000010000 */
[----:B------:R-:W-:Y:S01]  /*102a0*/  FADD.FTZ R188, R173, R188 ;  /* 0x000000bcadbc7221 */ /* 0x000fe20000010000 */
[----:B------:R-:W2:Y:S01]  /*102b0*/  MUFU.EX2 R179, R179 ;  /* 0x000000b300b37308 */ /* 0x000ea20000000800 */
[----:B------:R-:W-:Y:S02]  /*102c0*/  FADD.FTZ R192, R175, R192 ;  /* 0x000000c0afc07221 */ /* 0x000fe40000010000 */
[----:B------:R-:W-:Y:S02]  /*102d0*/  FADD.FTZ R183, R194, R183 ;  /* 0x000000b7c2b77221 */ /* 0x000fe40000010000 */
[----:B------:R-:W-:Y:S02]  /*102e0*/  FADD.FTZ R184, R196, R184 ;  /* 0x000000b8c4b87221 */ /* 0x000fe40000010000 */
[----:B------:R-:W-:Y:S02]  /*102f0*/  FADD.FTZ R188, R174, R188 ;  /* 0x000000bcaebc7221 */ /* 0x000fe40000010000 */
[----:B------:R-:W-:Y:S01]  /*10300*/  FADD.FTZ R192, R176, R192 ;  /* 0x000000c0b0c07221 */ /* 0x000fe20000010000 */
[----:B------:R-:W3:Y:S01]  /*10310*/  MUFU.EX2 R204, R204 ;  /* 0x000000cc00cc7308 */ /* 0x000ee20000000800 */
[----:B------:R-:W-:Y:S02]  /*10320*/  FADD.FTZ R183, R197, R183 ;  /* 0x000000b7c5b77221 */ /* 0x000fe40000010000 */
[----:B------:R-:W-:Y:S01]  /*10330*/  FADD.FTZ R184, R199, R184 ;  /* 0x000000b8c7b87221 */ /* 0x000fe20000010000 */
[----:B-1----:R-:W-:Y:S01]  /*10340*/  F2FP.BF16.PACK_AB R138, R178, R177 ;  /* 0x000000b1b28a723e */ /* 0x002fe200000010ff */
[----:B------:R-:W-:Y:S02]  /*10350*/  FADD.FTZ R188, R177, R188 ;  /* 0x000000bcb1bc7221 */ /* 0x000fe40000010000 */
[----:B------:R-:W-:Y:S02]  /*10360*/  FADD.FTZ R198, R198, R183 ;  /* 0x000000b7c6c67221 */ /* 0x000fe40000010000 */
[----:B------:R-:W-:Y:S01]  /*10370*/  FADD.FTZ R172, R172, R184 ;  /* 0x000000b8acac7221 */ /* 0x000fe20000010000 */
[----:B------:R-:W1:Y:S01]  /*10380*/  MUFU.EX2 R251, R251 ;  /* 0x000000fb00fb7308 */ /* 0x000e620000000800 */
[----:B------:R-:W-:Y:S02]  /*10390*/  FADD.FTZ R178, R178, R188 ;  /* 0x000000bcb2b27221 */ /* 0x000fe40000010000 */
[----:B--2---:R-:W-:Y:S02]  /*103a0*/  FADD.FTZ R192, R179, R192 ;  /* 0x000000c0b3c07221 */ /* 0x004fe40000010000 */
[----:B------:R-:W-:Y:S05]  /*103b0*/  FADD.FTZ R178, R245, R178 ;  /* 0x000000b2f5b27221 */ /* 0x000fea0000010000 */
[----:B------:R-:W2:Y:S01]  /*103c0*/  MUFU.EX2 R252, R252 ;  /* 0x000000fc00fc7308 */ /* 0x000ea20000000800 */
[----:B------:R-:W-:Y:S01]  /*103d0*/  FADD.FTZ R178, R246, R178 ;  /* 0x000000b2f6b27221 */ /* 0x000fe20000010000 */
[C---:B---3--:R-:W-:Y:S01]  /*103e0*/  F2FP.BF16.PACK_AB R139, R204.reuse, R179 ;  /* 0x000000b3cc8b723e */ /* 0x048fe200000010ff */
[----:B------:R-:W-:Y:S02]  /*103f0*/  FADD.FTZ R192, R204, R192 ;  /* 0x000000c0ccc07221 */ /* 0x000fe40000010000 */
[----:B------:R-:W-:Y:S02]  /*10400*/  FADD.FTZ R178, R249, R178 ;  /* 0x000000b2f9b27221 */ /* 0x000fe40000010000 */
[----:B------:R-:W-:Y:S03]  /*10410*/  FADD.FTZ R192, R247, R192 ;  /* 0x000000c0f7c07221 */ /* 0x000fe60000010000 */
[----:B------:R-:W3:Y:S01]  /*10420*/  MUFU.EX2 R205, R205 ;  /* 0x000000cd00cd7308 */ /* 0x000ee20000000800 */
[C---:B------:R-:W-:Y:S04]  /*10430*/  HMMA.16816.F32.BF16 R8, R136.reuse, R132, R8 ;  /* 0x000000848808723c */ /* 0x040fe80000041808 */
[----:B------:R-:W-:Y:S02]  /*10440*/  FADD.FTZ R192, R248, R192 ;  /* 0x000000c0f8c07221 */ /* 0x000fe40000010000 */
[----:B------:R-:W-:Y:S02]  /*10450*/  FADD.FTZ R178, R250, R178 ;  /* 0x000000b2fab27221 */ /* 0x000fe40000010000 */
[-C--:B------:R-:W-:Y:S01]  /*10460*/  HMMA.16816.F32.BF16 R12, R136, R134.reuse, R12 ;  /* 0x00000086880c723c */ /* 0x080fe2000004180c */
[----:B------:R-:W4:Y:S03]  /*10470*/  MUFU.EX2 R206, R206 ;  /* 0x000000ce00ce7308 */ /* 0x000f260000000800 */
[----:B-1----:R-:W-:Y:S04]  /*10480*/  FADD.FTZ R192, R251, R192 ;  /* 0x000000c0fbc07221 */ /* 0x002fe80000010000 */
[C---:B------:R-:W-:Y:S01]  /*10490*/  HMMA.16816.F32.BF16 R16, R128.reuse, R134, R16 ;  /* 0x000000868010723c */ /* 0x040fe20000041810 */
[----:B------:R-:W1:Y:S02]  /*104a0*/  LDSM.16.MT88.4 R132, [R218+0x900] ;  /* 0x00090000da84783b */ /* 0x000e640000004200 */
[----:B------:R-:W5:Y:S01]  /*104b0*/  MUFU.EX2 R207, R207 ;  /* 0x000000cf00cf7308 */ /* 0x000f620000000800 */
[----:B--2---:R-:W-:Y:S02]  /*104c0*/  FADD.FTZ R192, R252, R192 ;  /* 0x000000c0fcc07221 */ /* 0x004fe40000010000 */
[----:B---3--:R-:W-:Y:S02]  /*104d0*/  FADD.FTZ R198, R205, R198 ;  /* 0x000000c6cdc67221 */ /* 0x008fe40000010000 */
[-C--:B------:R-:W-:Y:S05]  /*104e0*/  HMMA.16816.F32.BF16 R20, R128, R140.reuse, R20 ;  /* 0x0000008c8014723c */ /* 0x080fea0000041814 */
[----:B------:R-:W2:Y:S03]  /*104f0*/  MUFU.EX2 R208, R208 ;  /* 0x000000d000d07308 */ /* 0x000ea60000000800 */
[C---:B------:R-:W-:Y:S04]  /*10500*/  HMMA.16816.F32.BF16 R32, R136.reuse, R140, R32 ;  /* 0x0000008c8820723c */ /* 0x040fe80000041820 */
[C---:B----4-:R-:W-:Y:S01]  /*10510*/  F2FP.BF16.PACK_AB R40, R206.reuse, R205 ;  /* 0x000000cdce28723e */ /* 0x050fe200000010ff */
[----:B------:R-:W-:Y:S02]  /*10520*/  FADD.FTZ R198, R206, R198 ;  /* 0x000000c6cec67221 */ /* 0x000fe40000010000 */
[----:B------:R-:W3:Y:S01]  /*10530*/  MUFU.EX2 R209, R209 ;  /* 0x000000d100d17308 */ /* 0x000ee20000000800 */
[-C--:B------:R-:W-:Y:S04]  /*10540*/  HMMA.16816.F32.BF16 R24, R136, R142.reuse, R24 ;  /* 0x0000008e8818723c */ /* 0x080fe80000041818 */
[----:B-----5:R-:W-:Y:S04]  /*10550*/  FADD.FTZ R172, R207, R172 ;  /* 0x000000accfac7221 */ /* 0x020fe80000010000 */
[C---:B------:R-:W-:Y:S01]  /*10560*/  HMMA.16816.F32.BF16 R100, R128.reuse, R142, R100 ;  /* 0x0000008e8064723c */ /* 0x040fe20000041864 */
[----:B------:R-:W4:Y:S03]  /*10570*/  MUFU.EX2 R210, R210 ;  /* 0x000000d200d27308 */ /* 0x000f260000000800 */
[C---:B--2---:R-:W-:Y:S01]  /*10580*/  F2FP.BF16.PACK_AB R41, R208.reuse, R207 ;  /* 0x000000cfd029723e */ /* 0x044fe200000010ff */
[----:B------:R-:W-:Y:S03]  /*10590*/  FADD.FTZ R172, R208, R172 ;  /* 0x000000acd0ac7221 */ /* 0x000fe60000010000 */
[-C--:B------:R-:W-:Y:S03]  /*105a0*/  HMMA.16816.F32.BF16 R104, R128, R48.reuse, R104 ;  /* 0x000000308068723c */ /* 0x080fe60000041868 */
[----:B------:R-:W2:Y:S01]  /*105b0*/  MUFU.EX2 R244, R244 ;  /* 0x000000f400f47308 */ /* 0x000ea20000000800 */
[----:B------:R-:W-:Y:S02]  /*105c0*/  FADD.FTZ R172, R211, R172 ;  /* 0x000000acd3ac7221 */ /* 0x000fe40000010000 */
[----:B---3--:R-:W-:Y:S02]  /*105d0*/  FADD.FTZ R198, R209, R198 ;  /* 0x000000c6d1c67221 */ /* 0x008fe40000010000 */
[C---:B------:R-:W-:Y:S05]  /*105e0*/  HMMA.16816.F32.BF16 R108, R136.reuse, R48, R108 ;  /* 0x00000030886c723c */ /* 0x040fea000004186c */
[----:B------:R-:W-:Y:S02]  /*105f0*/  MUFU.EX2 R64, R64 ;  /* 0x0000004000407308 */ /* 0x000fe40000000800 */
[----:B------:R-:W-:Y:S01]  /*10600*/  F2FP.BF16.PACK_AB R48, R246, R245 ;  /* 0x000000f5f630723e */ /* 0x000fe200000010ff */
[-C--:B------:R-:W-:Y:S04]  /*10610*/  HMMA.16816.F32.BF16 R28, R136, R50.reuse, R28 ;  /* 0x00000032881c723c */ /* 0x080fe8000004181c */
[----:B------:R-:W-:Y:S01]  /*10620*/  F2FP.BF16.PACK_AB R49, R248, R247 ;  /* 0x000000f7f831723e */ /* 0x000fe200000010ff */
[C---:B----4-:R-:W-:Y:S01]  /*10630*/  FADD.FTZ R198, R210.reuse, R198 ;  /* 0x000000c6d2c67221 */ /* 0x050fe20000010000 */
[----:B------:R-:W-:Y:S01]  /*10640*/  F2FP.BF16.PACK_AB R42, R210, R209 ;  /* 0x000000d1d22a723e */ /* 0x000fe200000010ff */
[----:B------:R-:W-:Y:S01]  /*10650*/  MUFU.EX2 R65, R65 ;  /* 0x0000004100417308 */ /* 0x000fe20000000800 */
[C---:B------:R-:W-:Y:S04]  /*10660*/  HMMA.16816.F32.BF16 R112, R128.reuse, R50, R112 ;  /* 0x000000328070723c */ /* 0x040fe80000041870 */
[C---:B--2---:R-:W-:Y:S01]  /*10670*/  F2FP.BF16.PACK_AB R43, R244.reuse, R211 ;  /* 0x000000d3f42b723e */ /* 0x044fe200000010ff */
[----:B------:R-:W-:Y:S02]  /*10680*/  FADD.FTZ R172, R244, R172 ;  /* 0x000000acf4ac7221 */ /* 0x000fe40000010000 */
[----:B------:R-:W-:Y:S01]  /*10690*/  F2FP.BF16.PACK_AB R50, R250, R249 ;  /* 0x000000f9fa32723e */ /* 0x000fe200000010ff */
[-C--:B-1----:R-:W-:Y:S01]  /*106a0*/  HMMA.16816.F32.BF16 R116, R128, R132.reuse, R116 ;  /* 0x000000848074723c */ /* 0x082fe20000041874 */
[----:B------:R-:W-:Y:S03]  /*106b0*/  MUFU.EX2 R66, R66 ;  /* 0x0000004200427308 */ /* 0x000fe60000000800 */
[----:B------:R-:W-:Y:S04]  /*106c0*/  F2FP.BF16.PACK_AB R51, R252, R251 ;  /* 0x000000fbfc33723e */ /* 0x000fe800000010ff */
[C---:B------:R-:W-:Y:S03]  /*106d0*/  HMMA.16816.F32.BF16 R120, R136.reuse, R132, R120 ;  /* 0x000000848878723c */ /* 0x040fe60000041878 */
[----:B------:R-:W-:Y:S04]  /*106e0*/  MUFU.EX2 R67, R67 ;  /* 0x0000004300437308 */ /* 0x000fe80000000800 */
[--C-:B------:R-:W-:Y:S01]  /*106f0*/  FFMA.FTZ R132, R54, c[0x0][0x2d0], -R202.reuse ;  /* 0x0000b40036847a23 */ /* 0x100fe200000108ca */
[-C--:B------:R-:W-:Y:S01]  /*10700*/  HMMA.16816.F32.BF16 R124, R136, R134.reuse, R124 ;  /* 0x00000086887c723c */ /* 0x080fe2000004187c */
[----:B------:R-:W1:Y:S03]  /*10710*/  LDSM.16.MT88.4 R52, [R220+0x1100] ;  /* 0x00110000dc34783b */ /* 0x000e660000004200 */
[--C-:B------:R-:W-:Y:S01]  /*10720*/  FFMA.FTZ R133, R56, c[0x0][0x2d0], -R201.reuse ;  /* 0x0000b40038857a23 */ /* 0x100fe200000108c9 */
[----:B------:R-:W2:Y:S01]  /*10730*/  MUFU.EX2 R136, R57 ;  /* 0x0000003900887308 */ /* 0x000ea20000000800 */
[----:B------:R-:W-:Y:S02]  /*10740*/  FFMA.FTZ R202, R99, c[0x0][0x2d0], -R202 ;  /* 0x0000b40063ca7a23 */ /* 0x000fe400000108ca */
[----:B------:R-:W-:Y:S01]  /*10750*/  HMMA.16816.F32.BF16 R36, R128, R134, R36 ;  /* 0x000000868024723c */ /* 0x000fe20000041824 */
[----:B------:R-:W3:Y:S06]  /*10760*/  LDSM.16.MT88.4 R128, [R219+0x1100] ;  /* 0x00110000db80783b */ /* 0x000eec0000004200 */
[----:B------:R-:W-:Y:S01]  /*10770*/  FFMA.FTZ R134, R58, c[0x0][0x2d0], -R200 ;  /* 0x0000b4003a867a23 */ /* 0x000fe200000108c8 */
[-C--:B------:R-:W-:Y:S01]  /*10780*/  HMMA.16816.F32.BF16 R4, R40, R44.reuse, R4 ;  /* 0x0000002c2804723c */ /* 0x080fe20000041804 */
[----:B------:R-:W4:Y:S04]  /*10790*/  MUFU.EX2 R137, R59 ;  /* 0x0000003b00897308 */ /* 0x000f280000000800 */
[----:B------:R-:W-:Y:S03]  /*107a0*/  MOV R135, R154 ;  /* 0x0000009a00877202 */ /* 0x000fe60000000f00 */
[C---:B------:R-:W-:Y:S03]  /*107b0*/  HMMA.16816.F32.BF16 R8, R48.reuse, R44, R8 ;  /* 0x0000002c3008723c */ /* 0x040fe60000041808 */
[----:B------:R-:W5:Y:S01]  /*107c0*/  MUFU.EX2 R132, R132 ;  /* 0x0000008400847308 */ /* 0x000f620000000800 */
[----:B------:R-:W-:Y:S01]  /*107d0*/  FADD.FTZ R198, R135, R198 ;  /* 0x000000c687c67221 */ /* 0x000fe20000010000 */
[----:B--2---:R-:W-:Y:S03]  /*107e0*/  MOV R99, R136 ;  /* 0x0000008800637202 */ /* 0x004fe60000000f00 */
[-C--:B------:R-:W-:Y:S05]  /*107f0*/  HMMA.16816.F32.BF16 R12, R48, R46.reuse, R12 ;  /* 0x0000002e300c723c */ /* 0x080fea000004180c */
[----:B------:R-:W2:Y:S03]  /*10800*/  MUFU.EX2 R133, R133 ;  /* 0x0000008500857308 */ /* 0x000ea60000000800 */
[C---:B------:R-:W-:Y:S01]  /*10810*/  HMMA.16816.F32.BF16 R16, R40.reuse, R46, R16 ;  /* 0x0000002e2810723c */ /* 0x040fe20000041810 */
[----:B------:R-:W3:Y:S03]  /*10820*/  LDSM.16.MT88.4 R44, [R218+0x1100] ;  /* 0x00110000da2c783b */ /* 0x000ee60000004200 */
[----:B----4-:R-:W-:Y:S03]  /*10830*/  MOV R98, R137 ;  /* 0x0000008900627202 */ /* 0x010fe60000000f00 */
[----:B------:R-:W4:Y:S01]  /*10840*/  MUFU.EX2 R134, R134 ;  /* 0x0000008600867308 */ /* 0x000f220000000800 */
[-C--:B-1----:R-:W-:Y:S01]  /*10850*/  HMMA.16816.F32.BF16 R20, R40, R52.reuse, R20 ;  /* 0x000000342814723c */ /* 0x082fe20000041814 */
[----:B------:R-:W-:Y:S03]  /*10860*/  LDSM.16.MT88.4 R56, [R219+0x1900] ;  /* 0x00190000db38783b */ /* 0x000fe60000004200 */
[----:B-----5:R-:W-:Y:S04]  /*10870*/  FADD.FTZ R172, R132, R172 ;  /* 0x000000ac84ac7221 */ /* 0x020fe80000010000 */
[C---:B------:R-:W-:Y:S01]  /*10880*/  HMMA.16816.F32.BF16 R32, R48.reuse, R52, R32 ;  /* 0x000000343020723c */ /* 0x040fe20000041820 */
[----:B------:R-:W1:Y:S03]  /*10890*/  MUFU.EX2 R60, R60 ;  /* 0x0000003c003c7308 */ /* 0x000e660000000800 */
[----:B--2---:R-:W-:Y:S04]  /*108a0*/  FADD.FTZ R178, R133, R178 ;  /* 0x000000b285b27221 */ /* 0x004fe80000010000 */
[-C--:B------:R-:W-:Y:S03]  /*108b0*/  HMMA.16816.F32.BF16 R24, R48, R54.reuse, R24 ;  /* 0x000000363018723c */ /* 0x080fe60000041818 */
[----:B------:R-:W2:Y:S01]  /*108c0*/  MUFU.EX2 R61, R61 ;  /* 0x0000003d003d7308 */ /* 0x000ea20000000800 */
[----:B------:R-:W-:Y:S02]  /*108d0*/  FADD.FTZ R178, R99, R178 ;  /* 0x000000b263b27221 */ /* 0x000fe40000010000 */
[----:B----4-:R-:W-:Y:S02]  /*108e0*/  FADD.FTZ R192, R134, R192 ;  /* 0x000000c086c07221 */ /* 0x010fe40000010000 */
[C---:B------:R-:W-:Y:S01]  /*108f0*/  HMMA.16816.F32.BF16 R100, R40.reuse, R54, R100 ;  /* 0x000000362864723c */ /* 0x040fe20000041864 */
[----:B------:R-:W4:Y:S03]  /*10900*/  LDSM.16.MT88.4 R52, [R225+0x1900] ;  /* 0x00190000e134783b */ /* 0x000f260000004200 */
[----:B------:R-:W-:Y:S01]  /*10910*/  FADD.FTZ R192, R98, R192 ;  /* 0x000000c062c07221 */ /* 0x000fe20000010000 */
[----:B------:R-:W5:Y:S03]  /*10920*/  MUFU.EX2 R62, R62 ;  /* 0x0000003e003e7308 */ /* 0x000f660000000800 */
[-C--:B---3--:R-:W-:Y:S04]  /*10930*/  HMMA.16816.F32.BF16 R104, R40, R128.reuse, R104 ;  /* 0x000000802868723c */ /* 0x088fe80000041868 */
[----:B-1----:R-:W-:Y:S03]  /*10940*/  FADD.FTZ R178, R60, R178 ;  /* 0x000000b23cb27221 */ /* 0x002fe60000010000 */
[----:B------:R-:W1:Y:S01]  /*10950*/  MUFU.EX2 R63, R63 ;  /* 0x0000003f003f7308 */ /* 0x000e620000000800 */
[C---:B------:R-:W-:Y:S04]  /*10960*/  HMMA.16816.F32.BF16 R108, R48.reuse, R128, R108 ;  /* 0x00000080306c723c */ /* 0x040fe8000004186c */
[----:B--2---:R-:W-:Y:S04]  /*10970*/  FADD.FTZ R178, R61, R178 ;  /* 0x000000b23db27221 */ /* 0x004fe80000010000 */
[-C--:B------:R-:W-:Y:S01]  /*10980*/  HMMA.16816.F32.BF16 R28, R48, R130.reuse, R28 ;  /* 0x00000082301c723c */ /* 0x080fe2000004181c */
[----:B------:R-:W-:Y:S03]  /*10990*/  MUFU.EX2 R68, R68 ;  /* 0x0000004400447308 */ /* 0x000fe60000000800 */
[----:B-----5:R-:W-:Y:S04]  /*109a0*/  FADD.FTZ R192, R62, R192 ;  /* 0x000000c03ec07221 */ /* 0x020fe80000010000 */
[C---:B------:R-:W-:Y:S03]  /*109b0*/  HMMA.16816.F32.BF16 R112, R40.reuse, R130, R112 ;  /* 0x000000822870723c */ /* 0x040fe60000041870 */
[----:B------:R-:W-:Y:S01]  /*109c0*/  MUFU.EX2 R69, R69 ;  /* 0x0000004500457308 */ /* 0x000fe20000000800 */
[----:B-1----:R-:W-:Y:S04]  /*109d0*/  FADD.FTZ R192, R63, R192 ;  /* 0x000000c03fc07221 */ /* 0x002fe80000010000 */
[-C--:B------:R-:W-:Y:S05]  /*109e0*/  HMMA.16816.F32.BF16 R116, R40, R44.reuse, R116 ;  /* 0x0000002c2874723c */ /* 0x080fea0000041874 */
[----:B------:R-:W-:Y:S03]  /*109f0*/  MUFU.EX2 R70, R70 ;  /* 0x0000004600467308 */ /* 0x000fe60000000800 */
[C---:B------:R-:W-:Y:S07]  /*10a00*/  HMMA.16816.F32.BF16 R120, R48.reuse, R44, R120 ;  /* 0x0000002c3078723c */ /* 0x040fee0000041878 */
[----:B------:R-:W-:Y:S01]  /*10a10*/  F2FP.BF16.PACK_AB R44, R136, R133 ;  /* 0x00000085882c723e */ /* 0x000fe200000010ff */
[-C--:B------:R-:W-:Y:S01]  /*10a20*/  HMMA.16816.F32.BF16 R124, R48, R46.reuse, R124 ;  /* 0x0000002e307c723c */ /* 0x080fe2000004187c */
[----:B------:R-:W1:Y:S01]  /*10a30*/  LDSM.16.MT88.4 R48, [R220+0x1900] ;  /* 0x00190000dc30783b */ /* 0x000e620000004200 */
[----:B------:R-:W-:Y:S02]  /*10a40*/  MUFU.EX2 R71, R71 ;  /* 0x0000004700477308 */ /* 0x000fe40000000800 */
[----:B------:R-:W-:Y:S04]  /*10a50*/  F2FP.BF16.PACK_AB R45, R137, R134 ;  /* 0x00000086892d723e */ /* 0x000fe800000010ff */
[----:B------:R-:W-:Y:S04]  /*10a60*/  HMMA.16816.F32.BF16 R36, R40, R46, R36 ;  /* 0x0000002e2824723c */ /* 0x000fe80000041824 */
[----:B------:R-:W-:Y:S03]  /*10a70*/  MUFU.EX2 R80, R80 ;  /* 0x0000005000507308 */ /* 0x000fe60000000800 */
[----:B------:R-:W-:Y:S02]  /*10a80*/  F2FP.BF16.PACK_AB R40, R152, R135 ;  /* 0x000000879828723e */ /* 0x000fe400000010ff */
[----:B------:R-:W-:Y:S03]  /*10a90*/  F2FP.BF16.PACK_AB R41, R153, R132 ;  /* 0x000000849929723e */ /* 0x000fe600000010ff */
[----:B------:R-:W-:Y:S02]  /*10aa0*/  F2FP.BF16.PACK_AB R42, R65, R64 ;  /* 0x00000040412a723e */ /* 0x000fe400000010ff */
[----:B------:R-:W-:Y:S01]  /*10ab0*/  F2FP.BF16.PACK_AB R43, R67, R66 ;  /* 0x00000042432b723e */ /* 0x000fe200000010ff */
[----:B------:R-:W-:Y:S01]  /*10ac0*/  MUFU.EX2 R81, R81 ;  /* 0x0000005100517308 */ /* 0x000fe20000000800 */
[----:B------:R-:W-:Y:S02]  /*10ad0*/  F2FP.BF16.PACK_AB R46, R61, R60 ;  /* 0x0000003c3d2e723e */ /* 0x000fe400000010ff */
[----:B------:R-:W-:Y:S03]  /*10ae0*/  F2FP.BF16.PACK_AB R47, R63, R62 ;  /* 0x0000003e3f2f723e */ /* 0x000fe600000010ff */
[-C--:B----4-:R-:W-:Y:S04]  /*10af0*/  HMMA.16816.F32.BF16 R4, R40, R52.reuse, R4 ;  /* 0x000000342804723c */ /* 0x090fe80000041804 */
[----:B------:R-:W-:Y:S04]  /*10b00*/  MUFU.EX2 R82, R82 ;  /* 0x0000005200527308 */ /* 0x000fe80000000800 */
[C---:B------:R-:W-:Y:S06]  /*10b10*/  HMMA.16816.F32.BF16 R8, R44.reuse, R52, R8 ;  /* 0x000000342c08723c */ /* 0x040fec0000041808 */
[----:B------:R-:W-:Y:S02]  /*10b20*/  MUFU.EX2 R83, R83 ;  /* 0x0000005300537308 */ /* 0x000fe40000000800 */
[-C--:B------:R-:W-:Y:S08]  /*10b30*/  HMMA.16816.F32.BF16 R12, R44, R54.reuse, R12 ;  /* 0x000000362c0c723c */ /* 0x080ff0000004180c */
[C---:B------:R-:W-:Y:S01]  /*10b40*/  HMMA.16816.F32.BF16 R16, R40.reuse, R54, R16 ;  /* 0x000000362810723c */ /* 0x040fe20000041810 */
[----:B------:R-:W2:Y:S01]  /*10b50*/  LDSM.16.MT88.4 R52, [R218+0x1900] ;  /* 0x00190000da34783b */ /* 0x000ea20000004200 */
[----:B------:R-:W3:Y:S06]  /*10b60*/  MUFU.EX2 R72, R72 ;  /* 0x0000004800487308 */ /* 0x000eec0000000800 */
[-C--:B-1----:R-:W-:Y:S04]  /*10b70*/  HMMA.16816.F32.BF16 R20, R40, R48.reuse, R20 ;  /* 0x000000302814723c */ /* 0x082fe80000041814 */
[----:B------:R-:W1:Y:S04]  /*10b80*/  MUFU.EX2 R73, R73 ;  /* 0x0000004900497308 */ /* 0x000e680000000800 */
[C---:B------:R-:W-:Y:S06]  /*10b90*/  HMMA.16816.F32.BF16 R32, R44.reuse, R48, R32 ;  /* 0x000000302c20723c */ /* 0x040fec0000041820 */
[----:B------:R-:W4:Y:S02]  /*10ba0*/  MUFU.EX2 R74, R74 ;  /* 0x0000004a004a7308 */ /* 0x000f240000000800 */
[-C--:B------:R-:W-:Y:S04]  /*10bb0*/  HMMA.16816.F32.BF16 R24, R44, R50.reuse, R24 ;  /* 0x000000322c18723c */ /* 0x080fe80000041818 */
[----:B---3--:R-:W-:Y:S04]  /*10bc0*/  FADD.FTZ R178, R72, R178 ;  /* 0x000000b248b27221 */ /* 0x008fe80000010000 */
[C---:B------:R-:W-:Y:S01]  /*10bd0*/  HMMA.16816.F32.BF16 R100, R40.reuse, R50, R100 ;  /* 0x000000322864723c */ /* 0x040fe20000041864 */
[----:B------:R-:W3:Y:S01]  /*10be0*/  LDSM.16.MT88.4 R48, [R225+0x2100] ;  /* 0x00210000e130783b */ /* 0x000ee20000004200 */
[----:B------:R-:W5:Y:S02]  /*10bf0*/  MUFU.EX2 R75, R75 ;  /* 0x0000004b004b7308 */ /* 0x000f640000000800 */
[----:B-1----:R-:W-:Y:S04]  /*10c00*/  FADD.FTZ R178, R73, R178 ;  /* 0x000000b249b27221 */ /* 0x002fe80000010000 */
[-C--:B------:R-:W-:Y:S04]  /*10c10*/  HMMA.16816.F32.BF16 R104, R40, R56.reuse, R104 ;  /* 0x000000382868723c */ /* 0x080fe80000041868 */
[----:B------:R-:W1:Y:S01]  /*10c20*/  MUFU.EX2 R76, R76 ;  /* 0x0000004c004c7308 */ /* 0x000e620000000800 */
[----:B----4-:R-:W-:Y:S03]  /*10c30*/  FADD.FTZ R192, R74, R192 ;  /* 0x000000c04ac07221 */ /* 0x010fe60000010000 */
[C---:B------:R-:W-:Y:S06]  /*10c40*/  HMMA.16816.F32.BF16 R108, R44.reuse, R56, R108 ;  /* 0x000000382c6c723c */ /* 0x040fec000004186c */
[----:B------:R-:W4:Y:S02]  /*10c50*/  MUFU.EX2 R77, R77 ;  /* 0x0000004d004d7308 */ /* 0x000f240000000800 */
[-C--:B------:R-:W-:Y:S04]  /*10c60*/  HMMA.16816.F32.BF16 R28, R44, R58.reuse, R28 ;  /* 0x0000003a2c1c723c */ /* 0x080fe8000004181c */
[----:B-----5:R-:W-:Y:S04]  /*10c70*/  FADD.FTZ R192, R75, R192 ;  /* 0x000000c04bc07221 */ /* 0x020fe80000010000 */
[C---:B------:R-:W-:Y:S01]  /*10c80*/  HMMA.16816.F32.BF16 R112, R40.reuse, R58, R112 ;  /* 0x0000003a2870723c */ /* 0x040fe20000041870 */
[----:B------:R-:W-:Y:S01]  /*10c90*/  LDSM.16.MT88.4 R56, [R219+0x2100] ;  /* 0x00210000db38783b */ /* 0x000fe20000004200 */
[----:B------:R-:W5:Y:S02]  /*10ca0*/  MUFU.EX2 R78, R78 ;  /* 0x0000004e004e7308 */ /* 0x000f640000000800 */
[----:B-1----:R-:W-:Y:S04]  /*10cb0*/  FADD.FTZ R178, R76, R178 ;  /* 0x000000b24cb27221 */ /* 0x002fe80000010000 */
[-C--:B--2---:R-:W-:Y:S04]  /*10cc0*/  HMMA.16816.F32.BF16 R116, R40, R52.reuse, R116 ;  /* 0x000000342874723c */ /* 0x084fe80000041874 */
[----:B------:R-:W1:Y:S01]  /*10cd0*/  MUFU.EX2 R79, R79 ;  /* 0x0000004f004f7308 */ /* 0x000e620000000800 */
[----:B----4-:R-:W-:Y:S03]  /*10ce0*/  FADD.FTZ R178, R77, R178 ;  /* 0x000000b24db27221 */ /* 0x010fe60000010000 */
[C---:B------:R-:W-:Y:S06]  /*10cf0*/  HMMA.16816.F32.BF16 R120, R44.reuse, R52, R120 ;  /* 0x000000342c78723c */ /* 0x040fec0000041878 */
[----:B------:R-:W-:Y:S02]  /*10d00*/  MUFU.EX2 R84, R84 ;  /* 0x0000005400547308 */ /* 0x000fe40000000800 */
[-C--:B------:R-:W-:Y:S04]  /*10d10*/  HMMA.16816.F32.BF16 R124, R44, R54.reuse, R124 ;  /* 0x000000362c7c723c */ /* 0x080fe8000004187c */
[----:B-----5:R-:W-:Y:S03]  /*10d20*/  FADD.FTZ R192, R78, R192 ;  /* 0x000000c04ec07221 */ /* 0x020fe60000010000 */
[----:B------:R-:W-:Y:S01]  /*10d30*/  F2FP.BF16.PACK_AB R44, R73, R72 ;  /* 0x00000048492c723e */ /* 0x000fe200000010ff */
[----:B------:R-:W-:Y:S01]  /*10d40*/  HMMA.16816.F32.BF16 R36, R40, R54, R36 ;  /* 0x000000362824723c */ /* 0x000fe20000041824 */
[----:B------:R-:W2:Y:S01]  /*10d50*/  LDSM.16.MT88.4 R52, [R220+0x2100] ;  /* 0x00210000dc34783b */ /* 0x000ea20000004200 */
[----:B------:R-:W4:Y:S02]  /*10d60*/  MUFU.EX2 R85, R85 ;  /* 0x0000005500557308 */ /* 0x000f240000000800 */
[----:B------:R-:W-:Y:S01]  /*10d70*/  F2FP.BF16.PACK_AB R45, R75, R74 ;  /* 0x0000004a4b2d723e */ /* 0x000fe200000010ff */
[----:B-1----:R-:W-:Y:S01]  /*10d80*/  FADD.FTZ R192, R79, R192 ;  /* 0x000000c04fc07221 */ /* 0x002fe20000010000 */
[----:B------:R-:W-:Y:S02]  /*10d90*/  F2FP.BF16.PACK_AB R46, R77, R76 ;  /* 0x0000004c4d2e723e */ /* 0x000fe400000010ff */
[----:B------:R-:W-:Y:S04]  /*10da0*/  F2FP.BF16.PACK_AB R40, R69, R68 ;  /* 0x000000444528723e */ /* 0x000fe800000010ff */
[----:B------:R-:W-:Y:S01]  /*10db0*/  F2FP.BF16.PACK_AB R41, R71, R70 ;  /* 0x000000464729723e */ /* 0x000fe200000010ff */
[----:B------:R-:W-:Y:S01]  /*10dc0*/  MUFU.EX2 R86, R86 ;  /* 0x0000005600567308 */ /* 0x000fe20000000800 */
[----:B------:R-:W-:Y:S02]  /*10dd0*/  F2FP.BF16.PACK_AB R42, R81, R80 ;  /* 0x00000050512a723e */ /* 0x000fe400000010ff */
[----:B------:R-:W-:Y:S02]  /*10de0*/  F2FP.BF16.PACK_AB R43, R83, R82 ;  /* 0x00000052532b723e */ /* 0x000fe400000010ff */
[----:B------:R-:W-:Y:S05]  /*10df0*/  F2FP.BF16.PACK_AB R47, R79, R78 ;  /* 0x0000004e4f2f723e */ /* 0x000fea00000010ff */
[-C--:B---3--:R-:W-:Y:S01]  /*10e00*/  HMMA.16816.F32.BF16 R4, R40, R48.reuse, R4 ;  /* 0x000000302804723c */ /* 0x088fe20000041804 */
[----:B------:R-:W1:Y:S02]  /*10e10*/  MUFU.EX2 R87, R87 ;  /* 0x0000005700577308 */ /* 0x000e640000000800 */
[----:B----4-:R-:W-:Y:S05]  /*10e20*/  F2FP.BF16.PACK_AB R128, R85, R84 ;  /* 0x000000545580723e */ /* 0x010fea00000010ff */
[C---:B------:R-:W-:Y:S03]  /*10e30*/  HMMA.16816.F32.BF16 R8, R44.reuse, R48, R8 ;  /* 0x000000302c08723c */ /* 0x040fe60000041808 */
[----:B------:R-:W-:Y:S05]  /*10e40*/  MUFU.EX2 R96, R96 ;  /* 0x0000006000607308 */ /* 0x000fea0000000800 */
[-C--:B------:R-:W-:Y:S05]  /*10e50*/  HMMA.16816.F32.BF16 R12, R44, R50.reuse, R12 ;  /* 0x000000322c0c723c */ /* 0x080fea000004180c */
[----:B------:R-:W3:Y:S03]  /*10e60*/  MUFU.EX2 R203, R203 ;  /* 0x000000cb00cb7308 */ /* 0x000ee60000000800 */
[C---:B------:R-:W-:Y:S01]  /*10e70*/  HMMA.16816.F32.BF16 R16, R40.reuse, R50, R16 ;  /* 0x000000322810723c */ /* 0x040fe20000041810 */
[----:B------:R-:W4:Y:S03]  /*10e80*/  LDSM.16.MT88.4 R48, [R218+0x2100] ;  /* 0x00210000da30783b */ /* 0x000f260000004200 */
[----:B-1----:R-:W-:Y:S03]  /*10e90*/  F2FP.BF16.PACK_AB R129, R87, R86 ;  /* 0x000000565781723e */ /* 0x002fe600000010ff */
[----:B------:R-:W-:Y:S01]  /*10ea0*/  MUFU.EX2 R97, R97 ;  /* 0x0000006100617308 */ /* 0x000fe20000000800 */
[-C--:B--2---:R-:W-:Y:S08]  /*10eb0*/  HMMA.16816.F32.BF16 R20, R40, R52.reuse, R20 ;  /* 0x000000342814723c */ /* 0x084ff00000041814 */
[C---:B------:R-:W-:Y:S01]  /*10ec0*/  HMMA.16816.F32.BF16 R32, R44.reuse, R52, R32 ;  /* 0x000000342c20723c */ /* 0x040fe20000041820 */
[----:B------:R-:W1:Y:S03]  /*10ed0*/  MUFU.EX2 R202, R202 ;  /* 0x000000ca00ca7308 */ /* 0x000e660000000800 */
[----:B---3--:R-:W-:Y:S04]  /*10ee0*/  F2FP.BF16.PACK_AB R130, R203, R96 ;  /* 0x00000060cb82723e */ /* 0x008fe800000010ff */
[-C--:B------:R-:W-:Y:S03]  /*10ef0*/  HMMA.16816.F32.BF16 R24, R44, R54.reuse, R24 ;  /* 0x000000362c18723c */ /* 0x080fe60000041818 */
[----:B------:R-:W2:Y:S05]  /*10f00*/  MUFU.EX2 R88, R88 ;  /* 0x0000005800587308 */ /* 0x000eaa0000000800 */
[C---:B------:R-:W-:Y:S01]  /*10f10*/  HMMA.16816.F32.BF16 R100, R40.reuse, R54, R100 ;  /* 0x000000362864723c */ /* 0x040fe20000041864 */
[----:B------:R-:W3:Y:S04]  /*10f20*/  LDSM.16.MT88.4 R52, [R220+0x2900] ;  /* 0x00290000dc34783b */ /* 0x000ee80000004200 */
[----:B------:R-:W5:Y:S03]  /*10f30*/  MUFU.EX2 R89, R89 ;  /* 0x0000005900597308 */ /* 0x000f660000000800 */
[-C--:B------:R-:W-:Y:S04]  /*10f40*/  HMMA.16816.F32.BF16 R104, R40, R56.reuse, R104 ;  /* 0x000000382868723c */ /* 0x080fe80000041868 */
[----:B-1----:R-:W-:Y:S03]  /*10f50*/  F2FP.BF16.PACK_AB R131, R202, R97 ;  /* 0x00000061ca83723e */ /* 0x002fe600000010ff */
[----:B------:R-:W-:Y:S01]  /*10f60*/  MUFU.EX2 R90, R90 ;  /* 0x0000005a005a7308 */ /* 0x000fe20000000800 */
[C---:B------:R-:W-:Y:S04]  /*10f70*/  HMMA.16816.F32.BF16 R108, R44.reuse, R56, R108 ;  /* 0x000000382c6c723c */ /* 0x040fe8000004186c */
[----:B--2---:R-:W-:Y:S03]  /*10f80*/  FADD.FTZ R178, R88, R178 ;  /* 0x000000b258b27221 */ /* 0x004fe60000010000 */
[--C-:B------:R-:W-:Y:S01]  /*10f90*/  FFMA.FTZ R56, R92, c[0x0][0x2d0], -R201.reuse ;  /* 0x0000b4005c387a23 */ /* 0x100fe200000108c9 */
[-C--:B------:R-:W-:Y:S01]  /*10fa0*/  HMMA.16816.F32.BF16 R28, R44, R58.reuse, R28 ;  /* 0x0000003a2c1c723c */ /* 0x080fe2000004181c */
[----:B------:R-:W1:Y:S03]  /*10fb0*/  MUFU.EX2 R91, R91 ;  /* 0x0000005b005b7308 */ /* 0x000e660000000800 */
[----:B------:R-:W-:Y:S01]  /*10fc0*/  FFMA.FTZ R201, R93, c[0x0][0x2d0], -R201 ;  /* 0x0000b4005dc97a23 */ /* 0x000fe200000108c9 */
[----:B------:R-:W-:Y:S01]  /*10fd0*/  MOV R92, R153 ;  /* 0x00000099005c7202 */ /* 0x000fe20000000f00 */
[--C-:B------:R-:W-:Y:S01]  /*10fe0*/  FFMA.FTZ R57, R94, c[0x0][0x2d0], -R200.reuse ;  /* 0x0000b4005e397a23 */ /* 0x100fe200000108c8 */
[----:B------:R-:W-:Y:S01]  /*10ff0*/  MOV R93, R152 ;  /* 0x00000098005d7202 */ /* 0x000fe20000000f00 */
[C---:B------:R-:W-:Y:S03]  /*11000*/  HMMA.16816.F32.BF16 R112, R40.reuse, R58, R112 ;  /* 0x0000003a2870723c */ /* 0x040fe60000041870 */
[----:B------:R-:W-:Y:S01]  /*11010*/  MUFU.EX2 R56, R56 ;  /* 0x0000003800387308 */ /* 0x000fe20000000800 */
[----:B------:R-:W-:Y:S02]  /*11020*/  FFMA.FTZ R200, R95, c[0x0][0x2d0], -R200 ;  /* 0x0000b4005fc87a23 */ /* 0x000fe400000108c8 */
[----:B------:R-:W-:Y:S02]  /*11030*/  FADD.FTZ R198, R93, R198 ;  /* 0x000000c65dc67221 */ /* 0x000fe40000010000 */
[-C--:B----4-:R-:W-:Y:S04]  /*11040*/  HMMA.16816.F32.BF16 R116, R40, R48.reuse, R116 ;  /* 0x000000302874723c */ /* 0x090fe80000041874 */
[----:B------:R-:W-:Y:S01]  /*11050*/  FADD.FTZ R172, R92, R172 ;  /* 0x000000ac5cac7221 */ /* 0x000fe20000010000 */
[----:B------:R-:W2:Y:S01]  /*11060*/  MUFU.EX2 R201, R201 ;  /* 0x000000c900c97308 */ /* 0x000ea20000000800 */
[----:B------:R-:W-:Y:S02]  /*11070*/  FADD.FTZ R198, R64, R198 ;  /* 0x000000c640c67221 */ /* 0x000fe40000010000 */
[C---:B------:R-:W-:Y:S04]  /*11080*/  HMMA.16816.F32.BF16 R120, R44.reuse, R48, R120 ;  /* 0x000000302c78723c */ /* 0x040fe80000041878 */
[----:B------:R-:W-:Y:S02]  /*11090*/  FADD.FTZ R172, R66, R172 ;  /* 0x000000ac42ac7221 */ /* 0x000fe40000010000 */
[----:B------:R-:W-:Y:S01]  /*110a0*/  FADD.FTZ R198, R65, R198 ;  /* 0x000000c641c67221 */ /* 0x000fe20000010000 */
[----:B------:R-:W-:Y:S01]  /*110b0*/  MUFU.EX2 R57, R57 ;  /* 0x0000003900397308 */ /* 0x000fe20000000800 */
[-C--:B------:R-:W-:Y:S04]  /*110c0*/  HMMA.16816.F32.BF16 R124, R44, R50.reuse, R124 ;  /* 0x000000322c7c723c */ /* 0x080fe8000004187c */
[----:B------:R-:W-:Y:S02]  /*110d0*/  FADD.FTZ R172, R67, R172 ;  /* 0x000000ac43ac7221 */ /* 0x000fe40000010000 */
[----:B------:R-:W-:Y:S01]  /*110e0*/  FADD.FTZ R198, R68, R198 ;  /* 0x000000c644c67221 */ /* 0x000fe20000010000 */
[----:B------:R-:W-:Y:S01]  /*110f0*/  MOV R44, R168 ;  /* 0x000000a8002c7202 */ /* 0x000fe20000000f00 */
[----:B------:R-:W-:Y:S01]  /*11100*/  HMMA.16816.F32.BF16 R36, R40, R50, R36 ;  /* 0x000000322824723c */ /* 0x000fe20000041824 */
[----:B------:R-:W4:Y:S03]  /*11110*/  MUFU.EX2 R200, R200 ;  /* 0x000000c800c87308 */ /* 0x000f260000000800 */
[----:B------:R-:W-:Y:S02]  /*11120*/  FADD.FTZ R172, R70, R172 ;  /* 0x000000ac46ac7221 */ /* 0x000fe40000010000 */
[----:B------:R-:W-:Y:S01]  /*11130*/  FADD.FTZ R198, R69, R198 ;  /* 0x000000c645c67221 */ /* 0x000fe20000010000 */
[----:B-----5:R-:W-:Y:S01]  /*11140*/  F2FP.BF16.PACK_AB R40, R89, R88 ;  /* 0x000000585928723e */ /* 0x020fe200000010ff */
[-C--:B------:R-:W-:Y:S01]  /*11150*/  HMMA.16816.F32.BF16 R160, R128, R148.reuse, R4 ;  /* 0x0000009480a0723c */ /* 0x080fe20000041804 */
[----:B------:R-:W5:Y:S04]  /*11160*/  LDSM.16.MT88.4 R4, [R219+0x2900] ;  /* 0x00290000db04783b */ /* 0x000f680000004200 */
[----:B-1----:R-:W-:Y:S01]  /*11170*/  F2FP.BF16.PACK_AB R41, R91, R90 ;  /* 0x0000005a5b29723e */ /* 0x002fe200000010ff */
[----:B------:R-:W-:Y:S01]  /*11180*/  FADD.FTZ R172, R71, R172 ;  /* 0x000000ac47ac7221 */ /* 0x000fe20000010000 */
[----:B--2---:R-:W-:Y:S01]  /*11190*/  F2FP.BF16.PACK_AB R42, R201, R56 ;  /* 0x00000038c92a723e */ /* 0x004fe200000010ff */
[----:B------:R-:W-:Y:S04]  /*111a0*/  FADD.FTZ R198, R80, R198 ;  /* 0x000000c650c67221 */ /* 0x000fe80000010000 */
[----:B------:R-:W-:Y:S02]  /*111b0*/  FADD.FTZ R172, R82, R172 ;  /* 0x000000ac52ac7221 */ /* 0x000fe40000010000 */
[----:B------:R-:W-:Y:S02]  /*111c0*/  FADD.FTZ R198, R81, R198 ;  /* 0x000000c651c67221 */ /* 0x000fe40000010000 */
[----:B------:R-:W-:Y:S01]  /*111d0*/  FADD.FTZ R172, R83, R172 ;  /* 0x000000ac53ac7221 */ /* 0x000fe20000010000 */
[----:B----4-:R-:W-:Y:S01]  /*111e0*/  F2FP.BF16.PACK_AB R43, R200, R57 ;  /* 0x00000039c82b723e */ /* 0x010fe200000010ff */
[----:B------:R-:W-:Y:S02]  /*111f0*/  FADD.FTZ R198, R84, R198 ;  /* 0x000000c654c67221 */ /* 0x000fe40000010000 */
[----:B------:R-:W-:Y:S02]  /*11200*/  FADD.FTZ R172, R86, R172 ;  /* 0x000000ac56ac7221 */ /* 0x000fe40000010000 */
[----:B------:R-:W-:Y:S02]  /*11210*/  FADD.FTZ R192, R90, R192 ;  /* 0x000000c05ac07221 */ /* 0x000fe40000010000 */
[C---:B------:R-:W-:Y:S01]  /*11220*/  HMMA.16816.F32.BF16 R156, R40.reuse, R148, R8 ;  /* 0x00000094289c723c */ /* 0x040fe20000041808 */
[----:B------:R-:W1:Y:S03]  /*11230*/  LDSM.16.MT88.4 R8, [R218+0x2900] ;  /* 0x00290000da08783b */ /* 0x000e660000004200 */
[----:B------:R-:W-:Y:S02]  /*11240*/  FADD.FTZ R198, R85, R198 ;  /* 0x000000c655c67221 */ /* 0x000fe40000010000 */
[----:B------:R-:W-:Y:S02]  /*11250*/  FADD.FTZ R172, R87, R172 ;  /* 0x000000ac57ac7221 */ /* 0x000fe40000010000 */
[-C--:B------:R-:W-:Y:S04]  /*11260*/  HMMA.16816.F32.BF16 R152, R40, R150.reuse, R12 ;  /* 0x000000962898723c */ /* 0x080fe8000004180c */
[----:B------:R-:W-:Y:S02]  /*11270*/  FADD.FTZ R178, R89, R178 ;  /* 0x000000b259b27221 */ /* 0x000fe40000010000 */
[----:B------:R-:W-:Y:S02]  /*11280*/  FADD.FTZ R192, R91, R192 ;  /* 0x000000c05bc07221 */ /* 0x000fe40000010000 */
[C---:B------:R-:W-:Y:S04]  /*11290*/  HMMA.16816.F32.BF16 R148, R128.reuse, R150, R16 ;  /* 0x000000968094723c */ /* 0x040fe80000041810 */
[----:B------:R-:W-:Y:S02]  /*112a0*/  FADD.FTZ R198, R96, R198 ;  /* 0x000000c660c67221 */ /* 0x000fe40000010000 */
[----:B------:R-:W-:Y:S02]  /*112b0*/  FADD.FTZ R172, R97, R172 ;  /* 0x000000ac61ac7221 */ /* 0x000fe40000010000 */
[-C--:B---3--:R-:W-:Y:S04]  /*112c0*/  HMMA.16816.F32.BF16 R144, R128, R52.reuse, R20 ;  /* 0x000000348090723c */ /* 0x088fe80000041814 */
[----:B------:R-:W-:Y:S02]  /*112d0*/  FADD.FTZ R178, R56, R178 ;  /* 0x000000b238b27221 */ /* 0x000fe40000010000 */
[----:B------:R-:W-:Y:S02]  /*112e0*/  FADD.FTZ R192, R57, R192 ;  /* 0x000000c039c07221 */ /* 0x000fe40000010000 */
[C---:B------:R-:W-:Y:S04]  /*112f0*/  HMMA.16816.F32.BF16 R140, R40.reuse, R52, R32 ;  /* 0x00000034288c723c */ /* 0x040fe80000041820 */
[----:B------:R-:W-:Y:S02]  /*11300*/  FADD.FTZ R242, R203, R198 ;  /* 0x000000c6cbf27221 */ /* 0x000fe40000010000 */
[----:B------:R-:W-:Y:S02]  /*11310*/  FADD.FTZ R241, R202, R172 ;  /* 0x000000accaf17221 */ /* 0x000fe40000010000 */
[-C--:B------:R-:W-:Y:S04]  /*11320*/  HMMA.16816.F32.BF16 R136, R40, R54.reuse, R24 ;  /* 0x000000362888723c */ /* 0x080fe80000041818 */
[----:B------:R-:W-:Y:S02]  /*11330*/  FADD.FTZ R240, R201, R178 ;  /* 0x000000b2c9f07221 */ /* 0x000fe40000010000 */
[----:B------:R-:W-:Y:S02]  /*11340*/  FADD.FTZ R239, R200, R192 ;  /* 0x000000c0c8ef7221 */ /* 0x000fe40000010000 */
[C---:B------:R-:W-:Y:S08]  /*11350*/  HMMA.16816.F32.BF16 R100, R128.reuse, R54, R100 ;  /* 0x000000368064723c */ /* 0x040ff00000041864 */
[-C--:B-----5:R-:W-:Y:S08]  /*11360*/  HMMA.16816.F32.BF16 R104, R128, R4.reuse, R104 ;  /* 0x000000048068723c */ /* 0x0a0ff00000041868 */
[C---:B------:R-:W-:Y:S08]  /*11370*/  HMMA.16816.F32.BF16 R108, R40.reuse, R4, R108 ;  /* 0x00000004286c723c */ /* 0x040ff0000004186c */
[-C--:B------:R-:W-:Y:S08]  /*11380*/  HMMA.16816.F32.BF16 R132, R40, R6.reuse, R28 ;  /* 0x000000062884723c */ /* 0x080ff0000004181c */
[C---:B------:R-:W-:Y:S08]  /*11390*/  HMMA.16816.F32.BF16 R112, R128.reuse, R6, R112 ;  /* 0x000000068070723c */ /* 0x040ff00000041870 */
[-C--:B-1----:R-:W-:Y:S08]  /*113a0*/  HMMA.16816.F32.BF16 R116, R128, R8.reuse, R116 ;  /* 0x000000088074723c */ /* 0x082ff00000041874 */
[C---:B------:R-:W-:Y:S08]  /*113b0*/  HMMA.16816.F32.BF16 R120, R40.reuse, R8, R120 ;  /* 0x000000082878723c */ /* 0x040ff00000041878 */
[-C--:B------:R-:W-:Y:S08]  /*113c0*/  HMMA.16816.F32.BF16 R124, R40, R10.reuse, R124 ;  /* 0x0000000a287c723c */ /* 0x080ff0000004187c */
[----:B------:R-:W-:Y:S01]  /*113d0*/  HMMA.16816.F32.BF16 R128, R128, R10, R36 ;  /* 0x0000000a8080723c */ /* 0x000fe20000041824 */
[----:B------:R-:W-:-:S07]  /*113e0*/  @P0 BRA `(.L_x_196) ;  /* 0xffffc7c000000947 */ /* 0x000fce000383ffff */
.L_x_193:
[----:B------:R-:W-:-:S13]  /*113f0*/  ISETP.GE.AND P0, PT, R243, UR5, PT ;  /* 0x00000005f3007c0c */ /* 0x000fda000bf06270 */
[----:B------:R-:W-:Y:S05]  /*11400*/  @!P0 BRA `(.L_x_197) ;  /* 0x00005ac000008947 */ /* 0x000fea0003800000 */
[----:B------:R-:W-:Y:S01]  /*11410*/  IMAD.MOV.U32 R166, RZ, RZ, R2 ;  /* 0x000000ffffa67224 */ /* 0x000fe200078e0002 */
[----:B------:R-:W-:Y:S01]  /*11420*/  MOV R164, R44 ;  /* 0x0000002c00a47202 */ /* 0x000fe20000000f00 */
[----:B------:R-:W-:Y:S01]  /*11430*/  IMAD.MOV.U32 R167, RZ, RZ, R3 ;  /* 0x000000ffffa77224 */ /* 0x000fe200078e0003 */
[----:B------:R-:W-:Y:S02]  /*11440*/  MOV R165, R0 ;  /* 0x0000000000a57202 */ /* 0x000fe40000000f00 */
.L_x_215:
[----:B------:R-:W-:Y:S04]  /*11450*/  DEPBAR.LE SB0, 0x0 ;  /* 0x000080000000791a */ /* 0x000fe80000000000 */
[----:B------:R-:W-:Y:S01]  /*11460*/  BAR.SYNC.DEFER_BLOCKING 0x0 ;  /* 0x0000000000007b1d */ /* 0x000fe20000010000 */
[C---:B------:R-:W-:Y:S01]  /*11470*/  IMAD.WIDE.U32 R2, R231.reuse, c[0x0][0x208], RZ ;  /* 0x00008200e7027a25 */ /* 0x040fe200078e00ff */
[----:B------:R-:W-:Y:S05]  /*11480*/  SHF.R.S32.HI R0, RZ, 0x1f, R231 ;  /* 0x0000001fff007819 */ /* 0x000fea00000114e7 */
        /* <DEDUP_REMOVED lines=9> */
[----:B------:R-:W1:Y:S02]  /*11520*/  LDSM.16.M88.4 R16, [R227+0x3100] ;  /* 0x00310000e310783b */ /* 0x000e640000000200 */
[----:B------:R-:W-:Y:S02]  /*11530*/  IADD3.X R2, R3, UR9, R0, P0, !PT ;  /* 0x0000000903027c10 */ /* 0x000fe400087fe400 */
[C---:B------:R-:W-:Y:S02]  /*11540*/  LEA R0, P0, R188.reuse, c[0x0][0x1f8], 0x1 ;  /* 0x00007e00bc007a11 */ /* 0x040fe400078008ff */
[----:B------:R-:W2:Y:S02]  /*11550*/  LDSM.16.M88.4 R92, [R228+0x8100] ;  /* 0x00810000e45c783b */ /* 0x000ea40000000200 */
[----:B------:R-:W-:Y:S04]  /*11560*/  LEA.HI.X R188, R188, c[0x0][0x1fc], R2, 0x1, P0 ;  /* 0x00007f00bcbc7a11 */ /* 0x000fe800000f0c02 */
[----:B------:R-:W3:Y:S06]  /*11570*/  LDSM.16.M88.4 R32, [R227+0x3900] ;  /* 0x00390000e320783b */ /* 0x000eec0000000200 */
[----:B------:R-:W-:Y:S06]  /*11580*/  LDSM.16.M88.4 R48, [R227+0x4100] ;  /* 0x00410000e330783b */ /* 0x000fec0000000200 */
[----:B------:R-:W-:Y:S06]  /*11590*/  LDSM.16.M88.4 R64, [R227+0x4900] ;  /* 0x00490000e340783b */ /* 0x000fec0000000200 */
[----:B------:R-:W-:Y:S06]  /*115a0*/  LDSM.16.M88.4 R80, [R227+0x5100] ;  /* 0x00510000e350783b */ /* 0x000fec0000000200 */
[----:B------:R-:W-:Y:S01]  /*115b0*/  LDSM.16.M88.4 R168, [R227+0x5900] ;  /* 0x00590000e3a8783b */ /* 0x000fe20000000200 */
[-C--:B-1----:R-:W-:Y:S05]  /*115c0*/  HMMA.16816.F32.BF16 R4, R96, R16.reuse, RZ ;  /* 0x000000106004723c */ /* 0x082fea00000418ff */
[----:B------:R-:W-:Y:S03]  /*115d0*/  LDSM.16.M88.4 R172, [R224+0x6100] ;  /* 0x00610000e0ac783b */ /* 0x000fe60000000200 */
[C---:B--2---:R-:W-:Y:S03]  /*115e0*/  HMMA.16816.F32.BF16 R8, R92.reuse, R16, RZ ;  /* 0x000000105c08723c */ /* 0x044fe600000418ff */
[----:B------:R-:W-:Y:S06]  /*115f0*/  LDSM.16.M88.4 R176, [R226] ;  /* 0x00000000e2b0783b */ /* 0x000fec0000000200 */
[----:B------:R-:W-:Y:S01]  /*11600*/  LDSM.16.M88.4 R180, [R224+0x8100] ;  /* 0x00810000e0b4783b */ /* 0x000fe20000000200 */
[-C--:B------:R-:W-:Y:S05]  /*11610*/  HMMA.16816.F32.BF16 R12, R92, R18.reuse, RZ ;  /* 0x000000125c0c723c */ /* 0x080fea00000418ff */
[----:B------:R-:W-:Y:S03]  /*11620*/  LDSM.16.M88.4 R184, [R217] ;  /* 0x00000000d9b8783b */ /* 0x000fe60000000200 */
[C---:B------:R-:W-:Y:S03]  /*11630*/  HMMA.16816.F32.BF16 R16, R96.reuse, R18, RZ ;  /* 0x000000126010723c */ /* 0x040fe600000418ff */
[----:B------:R-:W1:Y:S05]  /*11640*/  SHFL.IDX PT, R190, R0, RZ, 0x181f ;  /* 0x00181fff00be7589 */ /* 0x000e6a00000e0000 */
[-C--:B---3--:R-:W-:Y:S01]  /*11650*/  HMMA.16816.F32.BF16 R20, R96, R32.reuse, RZ ;  /* 0x000000206014723c */ /* 0x088fe200000418ff */
[----:B------:R-:W2:Y:S06]  /*11660*/  SHFL.IDX PT, R189, R0, 0x1, 0x181f ;  /* 0x00381f0000bd7f89 */ /* 0x000eac00000e0000 */
[----:B------:R-:W3:Y:S01]  /*11670*/  SHFL.IDX PT, R191, R188, RZ, 0x181f ;  /* 0x00181fffbcbf7589 */ /* 0x000ee200000e0000 */
[C---:B------:R-:W-:Y:S05]  /*11680*/  HMMA.16816.F32.BF16 R24, R92.reuse, R32, RZ ;  /* 0x000000205c18723c */ /* 0x040fea00000418ff */
[----:B------:R-:W4:Y:S03]  /*11690*/  SHFL.IDX PT, R195, R188, 0x1, 0x181f ;  /* 0x00381f00bcc37f89 */ /* 0x000f2600000e0000 */
[-C--:B------:R-:W-:Y:S03]  /*116a0*/  HMMA.16816.F32.BF16 R28, R92, R34.reuse, RZ ;  /* 0x000000225c1c723c */ /* 0x080fe600000418ff */
[----:B------:R-:W-:Y:S01]  /*116b0*/  SHFL.IDX PT, R194, R188, 0x2, 0x181f ;  /* 0x00581f00bcc27f89 */ /* 0x000fe200000e0000 */
[-C--:B-1----:R-:W-:Y:S04]  /*116c0*/  IADD3 R198, P1, R190, R235.reuse, RZ ;  /* 0x000000ebbec67210 */ /* 0x082fe80007f3e0ff */
[C---:B------:R-:W-:Y:S01]  /*116d0*/  HMMA.16816.F32.BF16 R32, R96.reuse, R34, RZ ;  /* 0x000000226020723c */ /* 0x040fe200000418ff */
[----:B------:R-:W-:Y:S03]  /*116e0*/  SHFL.IDX PT, R3, R188, 0x3, 0x181f ;  /* 0x00781f00bc037f89 */ /* 0x000fe600000e0000 */
[-C--:B--2---:R-:W-:Y:S01]  /*116f0*/  IADD3 R200, P0, R189, R235.reuse, RZ ;  /* 0x000000ebbdc87210 */ /* 0x084fe20007f1e0ff */
[--C-:B---3--:R-:W-:Y:S03]  /*11700*/  IMAD.X R199, R191, 0x1, R234.reuse, P1 ;  /* 0x00000001bfc77824 */ /* 0x108fe600008e06ea */
[-C--:B------:R-:W-:Y:S01]  /*11710*/  HMMA.16816.F32.BF16 R36, R96, R48.reuse, RZ ;  /* 0x000000306024723c */ /* 0x080fe200000418ff */
[----:B------:R-:W-:Y:S03]  /*11720*/  SHFL.IDX PT, R196, R188, 0x4, 0x181f ;  /* 0x00981f00bcc47f89 */ /* 0x000fe600000e0000 */
[--C-:B----4-:R-:W-:Y:S03]  /*11730*/  IMAD.X R201, R195, 0x1, R234.reuse, P0 ;  /* 0x00000001c3c97824 */ /* 0x110fe600000e06ea */
[----:B------:R-:W-:Y:S01]  /*11740*/  SHFL.IDX PT, R197, R188, 0x5, 0x181f ;  /* 0x00b81f00bcc57f89 */ /* 0x000fe200000e0000 */
[C---:B------:R-:W-:Y:S05]  /*11750*/  HMMA.16816.F32.BF16 R40, R92.reuse, R48, RZ ;  /* 0x000000305c28723c */ /* 0x040fea00000418ff */
[----:B------:R-:W-:Y:S03]  /*11760*/  LDSM.16.M88.4 R188, [R213] ;  /* 0x00000000d5bc783b */ /* 0x000fe60000000200 */
[-C--:B------:R-:W-:Y:S03]  /*11770*/  HMMA.16816.F32.BF16 R44, R92, R50.reuse, RZ ;  /* 0x000000325c2c723c */ /* 0x080fe600000418ff */
[----:B------:R-:W-:Y:S05]  /*11780*/  SHFL.IDX PT, R192, R0, 0x2, 0x181f ;  /* 0x00581f0000c07f89 */ /* 0x000fea00000e0000 */
[C---:B------:R-:W-:Y:S01]  /*11790*/  HMMA.16816.F32.BF16 R48, R96.reuse, R50, RZ ;  /* 0x000000326030723c */ /* 0x040fe200000418ff */
[----:B------:R-:W-:Y:S06]  /*117a0*/  SHFL.IDX PT, R193, R0, 0x3, 0x181f ;  /* 0x00781f0000c17f89 */ /* 0x000fec00000e0000 */
[----:B------:R-:W1:Y:S01]  /*117b0*/  SHFL.IDX PT, R2, R0, 0x4, 0x181f ;  /* 0x00981f0000027f89 */ /* 0x000e6200000e0000 */
[-C--:B------:R-:W-:Y:S05]  /*117c0*/  HMMA.16816.F32.BF16 R52, R96, R64.reuse, RZ ;  /* 0x000000406034723c */ /* 0x080fea00000418ff */
[----:B------:R-:W-:Y:S03]  /*117d0*/  SHFL.IDX PT, R0, R0, 0x5, 0x181f ;  /* 0x00b81f0000007f89 */ /* 0x000fe600000e0000 */
[C---:B------:R-:W-:Y:S08]  /*117e0*/  HMMA.16816.F32.BF16 R56, R92.reuse, R64, RZ ;  /* 0x000000405c38723c */ /* 0x040ff000000418ff */
[-C--:B------:R-:W-:Y:S01]  /*117f0*/  HMMA.16816.F32.BF16 R60, R92, R66.reuse, RZ ;  /* 0x000000425c3c723c */ /* 0x080fe200000418ff */
[-C--:B-1----:R-:W-:Y:S07]  /*11800*/  IADD3 R2, P1, R2, R235.reuse, RZ ;  /* 0x000000eb02027210 */ /* 0x082fee0007f3e0ff */
        /* <DEDUP_REMOVED lines=9> */
[----:B------:R-:W1:Y:S07]  /*118a0*/  LDSM.16.M88.4 R168, [R216] ;  /* 0x00000000d8a8783b */ /* 0x000e6e0000000200 */
[-C--:B------:R-:W-:Y:S08]  /*118b0*/  HMMA.16816.F32.BF16 R4, R172, R176.reuse, R4 ;  /* 0x000000b0ac04723c */ /* 0x080ff00000041804 */
        /* <DEDUP_REMOVED lines=8> */
[----:B------:R-:W3:Y:S06]  /*11940*/  LDSM.16.M88.4 R184, [R214] ;  /* 0x00000000d6b8783b */ /* 0x000eec0000000200 */
[----:B------:R-:W-:Y:S01]  /*11950*/  @!PT LDS RZ, [RZ] ;  /* 0x00000000fffff984 */ /* 0x000fe20000000800 */
[----:B------:R-:W-:Y:S01]  /*11960*/  @!PT LDS RZ, [RZ] ;  /* 0x00000000fffff984 */ /* 0x000fe20000000800 */
[----:B------:R-:W-:Y:S01]  /*11970*/  @!PT LDS RZ, [RZ] ;  /* 0x00000000fffff984 */ /* 0x000fe20000000800 */
[----:B------:R4:W-:Y:S01]  /*11980*/  LDGSTS.E.BYPASS.LTC128B.128 [R238], [R198.64], !P3 ;  /* 0x00000000c6ee7fae */ /* 0x0009e2000d901d74 */
[-C--:B-1----:R-:W-:Y:S05]  /*11990*/  HMMA.16816.F32.BF16 R36, R172, R168.reuse, R36 ;  /* 0x000000a8ac24723c */ /* 0x082fea0000041824 */
[----:B------:R1:W-:Y:S03]  /*119a0*/  LDGSTS.E.BYPASS.LTC128B.128 [R238+0x800], [R200.64], !P3 ;  /* 0x00800000c8ee7fae */ /* 0x0003e6000d901d74 */
[C---:B------:R-:W-:Y:S08]  /*119b0*/  HMMA.16816.F32.BF16 R40, R180.reuse, R168, R40 ;  /* 0x000000a8b428723c */ /* 0x040ff00000041828 */
[-C--:B------:R-:W-:Y:S08]  /*119c0*/  HMMA.16816.F32.BF16 R44, R180, R170.reuse, R44 ;  /* 0x000000aab42c723c */ /* 0x080ff0000004182c */
[C---:B------:R-:W-:Y:S04]  /*119d0*/  HMMA.16816.F32.BF16 R48, R172.reuse, R170, R48 ;  /* 0x000000aaac30723c */ /* 0x040fe80000041830 */
[-C--:B----4-:R-:W-:Y:S02]  /*119e0*/  IADD3 R198, P0, R192, R235.reuse, RZ ;  /* 0x000000ebc0c67210 */ /* 0x090fe40007f1e0ff */
[-C--:B------:R-:W-:Y:S02]  /*119f0*/  IADD3 R192, P2, R193, R235.reuse, RZ ;  /* 0x000000ebc1c07210 */ /* 0x080fe40007f5e0ff */
[-C--:B--2---:R-:W-:Y:S04]  /*11a00*/  HMMA.16816.F32.BF16 R52, R172, R176.reuse, R52 ;  /* 0x000000b0ac34723c */ /* 0x084fe80000041834 */
[--C-:B------:R-:W-:Y:S01]  /*11a10*/  IMAD.X R199, R194, 0x1, R234.reuse, P0 ;  /* 0x00000001c2c77824 */ /* 0x100fe200000e06ea */
[----:B------:R-:W-:Y:S01]  /*11a20*/  IADD3 R168, P0, R0, R235, RZ ;  /* 0x000000eb00a87210 */ /* 0x000fe20007f1e0ff */
[--C-:B------:R-:W-:Y:S02]  /*11a30*/  IMAD.X R193, R3, 0x1, R234.reuse, P2 ;  /* 0x0000000103c17824 */ /* 0x100fe400010e06ea */
[C---:B------:R-:W-:Y:S01]  /*11a40*/  HMMA.16816.F32.BF16 R56, R180.reuse, R176, R56 ;  /* 0x000000b0b438723c */ /* 0x040fe20000041838 */
[----:B------:R2:W-:Y:S03]  /*11a50*/  LDGSTS.E.BYPASS.LTC128B.128 [R238+0x1000], [R198.64], !P3 ;  /* 0x01000000c6ee7fae */ /* 0x0005e6000d901d74 */
[--C-:B------:R-:W-:Y:S02]  /*11a60*/  IMAD.X R3, R196, 0x1, R234.reuse, P1 ;  /* 0x00000001c4037824 */ /* 0x100fe400008e06ea */
[----:B------:R-:W-:Y:S01]  /*11a70*/  IMAD.X R169, R197, 0x1, R234, P0 ;  /* 0x00000001c5a97824 */ /* 0x000fe200000e06ea */
[----:B------:R4:W-:Y:S01]  /*11a80*/  LDGSTS.E.BYPASS.LTC128B.128 [R238+0x1800], [R192.64], !P3 ;  /* 0x01800000c0ee7fae */ /* 0x0009e2000d901d74 */
[-C--:B------:R-:W-:Y:S03]  /*11a90*/  HMMA.16816.F32.BF16 R60, R180, R178.reuse, R60 ;  /* 0x000000b2b43c723c */ /* 0x080fe6000004183c */
[----:B------:R-:W-:Y:S02]  /*11aa0*/  ISETP.GT.AND P0, PT, R243, UR5, PT ;  /* 0x00000005f3007c0c */ /* 0x000fe4000bf04270 */
[----:B------:R2:W-:Y:S03]  /*11ab0*/  LDGSTS.E.BYPASS.LTC128B.128 [R238+0x2000], [R2.64], !P3 ;  /* 0x0200000002ee7fae */ /* 0x0005e6000d901d74 */
[C---:B------:R-:W-:Y:S03]  /*11ac0*/  HMMA.16816.F32.BF16 R64, R172.reuse, R178, R64 ;  /* 0x000000b2ac40723c */ /* 0x040fe60000041840 */
[----:B------:R5:W-:Y:S05]  /*11ad0*/  LDGSTS.E.BYPASS.LTC128B.128 [R238+0x2800], [R168.64], !P3 ;  /* 0x02800000a8ee7fae */ /* 0x000bea000d901d74 */
[-C--:B---3--:R-:W-:Y:S01]  /*11ae0*/  HMMA.16816.F32.BF16 R68, R172, R184.reuse, R68 ;  /* 0x000000b8ac44723c */ /* 0x088fe20000041844 */
[----:B-1----:R-:W-:Y:S06]  /*11af0*/  LDSM.16.M88.4 R200, [R222+0x3900] ;  /* 0x00390000dec8783b */ /* 0x002fec0000000200 */
[----:B------:R-:W0:Y:S01]  /*11b00*/  LDGDEPBAR ;  /* 0x00000000000079af */ /* 0x000e220000000000 */
[C---:B------:R-:W-:Y:S05]  /*11b10*/  HMMA.16816.F32.BF16 R72, R180.reuse, R184, R72 ;  /* 0x000000b8b448723c */ /* 0x040fea0000041848 */
[----:B----4-:R-:W-:Y:S03]  /*11b20*/  LDSM.16.M88.4 R192, [R223+0x6100] ;  /* 0x00610000dfc0783b */ /* 0x010fe60000000200 */
[-C--:B------:R-:W-:Y:S03]  /*11b30*/  HMMA.16816.F32.BF16 R76, R180, R186.reuse, R76 ;  /* 0x000000bab44c723c */ /* 0x080fe6000004184c */
[----:B--2---:R-:W-:Y:S05]  /*11b40*/  LDSM.16.M88.4 R196, [R223+0x8100] ;  /* 0x00810000dfc4783b */ /* 0x004fea0000000200 */
[C---:B------:R-:W-:Y:S01]  /*11b50*/  HMMA.16816.F32.BF16 R80, R172.reuse, R186, R80 ;  /* 0x000000baac50723c */ /* 0x040fe20000041850 */
[----:B-----5:R-:W1:Y:S06]  /*11b60*/  LDSM.16.M88.4 R168, [R222+0x3100] ;  /* 0x00310000dea8783b */ /* 0x020e6c0000000200 */
[----:B------:R-:W2:Y:S01]  /*11b70*/  LDSM.16.M88.4 R204, [R222+0x4100] ;  /* 0x00410000decc783b */ /* 0x000ea20000000200 */
[-C--:B------:R-:W-:Y:S05]  /*11b80*/  HMMA.16816.F32.BF16 R84, R172, R188.reuse, R84 ;  /* 0x000000bcac54723c */ /* 0x080fea0000041854 */
[----:B------:R-:W3:Y:S03]  /*11b90*/  LDSM.16.M88.4 R208, [R222+0x4900] ;  /* 0x00490000ded0783b */ /* 0x000ee60000000200 */
[C---:B------:R-:W-:Y:S03]  /*11ba0*/  HMMA.16816.F32.BF16 R88, R180.reuse, R188, R88 ;  /* 0x000000bcb458723c */ /* 0x040fe60000041858 */
[----:B------:R-:W-:Y:S05]  /*11bb0*/  LDSM.16.M88.4 R176, [R221+0x6100] ;  /* 0x00610000ddb0783b */ /* 0x000fea0000000200 */
[-C--:B------:R-:W-:Y:S01]  /*11bc0*/  HMMA.16816.F32.BF16 R92, R180, R190.reuse, R92 ;  /* 0x000000beb45c723c */ /* 0x080fe2000004185c */
[----:B------:R-:W-:Y:S06]  /*11bd0*/  LDSM.16.M88.4 R180, [R212] ;  /* 0x00000000d4b4783b */ /* 0x000fec0000000200 */
[----:B------:R-:W-:Y:S01]  /*11be0*/  LDSM.16.M88.4 R184, [R221+0x8100] ;  /* 0x00810000ddb8783b */ /* 0x000fe20000000200 */
[----:B------:R-:W-:Y:S05]  /*11bf0*/  HMMA.16816.F32.BF16 R96, R172, R190, R96 ;  /* 0x000000beac60723c */ /* 0x000fea0000041860 */
[----:B------:R-:W4:Y:S03]  /*11c00*/  LDSM.16.M88.4 R172, [R222+0x5100] ;  /* 0x00510000deac783b */ /* 0x000f260000000200 */
[-C--:B-1----:R-:W-:Y:S03]  /*11c10*/  HMMA.16816.F32.BF16 R4, R192, R168.reuse, R4 ;  /* 0x000000a8c004723c */ /* 0x082fe60000041804 */
[----:B------:R-:W-:Y:S05]  /*11c20*/  LDSM.16.M88.4 R188, [R212+0x800] ;  /* 0x00080000d4bc783b */ /* 0x000fea0000000200 */
        /* <DEDUP_REMOVED lines=8> */
[----:B------:R-:W5:Y:S07]  /*11cb0*/  LDSM.16.M88.4 R200, [R212+0x1000] ;  /* 0x00100000d4c8783b */ /* 0x000f6e0000000200 */
[-C--:B--2---:R-:W-:Y:S08]  /*11cc0*/  HMMA.16816.F32.BF16 R36, R192, R204.reuse, R36 ;  /* 0x000000ccc024723c */ /* 0x084ff00000041824 */
[C---:B------:R-:W-:Y:S08]  /*11cd0*/  HMMA.16816.F32.BF16 R40, R196.reuse, R204, R40 ;  /* 0x000000ccc428723c */ /* 0x040ff00000041828 */
[-C--:B------:R-:W-:Y:S08]  /*11ce0*/  HMMA.16816.F32.BF16 R44, R196, R206.reuse, R44 ;  /* 0x000000cec42c723c */ /* 0x080ff0000004182c */
[C---:B------:R-:W-:Y:S01]  /*11cf0*/  HMMA.16816.F32.BF16 R48, R192.reuse, R206, R48 ;  /* 0x000000cec030723c */ /* 0x040fe20000041830 */
[----:B------:R-:W2:Y:S07]  /*11d00*/  LDSM.16.M88.4 R204, [R212+0x1800] ;  /* 0x00180000d4cc783b */ /* 0x000eae0000000200 */
[-C--:B---3--:R-:W-:Y:S08]  /*11d10*/  HMMA.16816.F32.BF16 R52, R192, R208.reuse, R52 ;  /* 0x000000d0c034723c */ /* 0x088ff00000041834 */
[C---:B------:R-:W-:Y:S08]  /*11d20*/  HMMA.16816.F32.BF16 R56, R196.reuse, R208, R56 ;  /* 0x000000d0c438723c */ /* 0x040ff00000041838 */
[-C--:B------:R-:W-:Y:S08]  /*11d30*/  HMMA.16816.F32.BF16 R60, R196, R210.reuse, R60 ;  /* 0x000000d2c43c723c */ /* 0x080ff0000004183c */
[C---:B------:R-:W-:Y:S01]  /*11d40*/  HMMA.16816.F32.BF16 R64, R192.reuse, R210, R64 ;  /* 0x000000d2c040723c */ /* 0x040fe20000041840 */
[----:B------:R-:W3:Y:S07]  /*11d50*/  LDSM.16.M88.4 R208, [R212+0x2000] ;  /* 0x00200000d4d0783b */ /* 0x000eee0000000200 */
[-C--:B----4-:R-:W-:Y:S08]  /*11d60*/  HMMA.16816.F32.BF16 R68, R192, R172.reuse, R68 ;  /* 0x000000acc044723c */ /* 0x090ff00000041844 */
[C---:B------:R-:W-:Y:S08]  /*11d70*/  HMMA.16816.F32.BF16 R72, R196.reuse, R172, R72 ;  /* 0x000000acc448723c */ /* 0x040ff00000041848 */
[-C--:B------:R-:W-:Y:S08]  /*11d80*/  HMMA.16816.F32.BF16 R76, R196, R174.reuse, R76 ;  /* 0x000000aec44c723c */ /* 0x080ff0000004184c */
[C---:B------:R-:W-:Y:S01]  /*11d90*/  HMMA.16816.F32.BF16 R80, R192.reuse, R174, R80 ;  /* 0x000000aec050723c */ /* 0x040fe20000041850 */
[----:B------:R-:W4:Y:S01]  /*11da0*/  LDSM.16.M88.4 R172, [R212+0x2800] ;  /* 0x00280000d4ac783b */ /* 0x000f220000000200 */
[----:B------:R-:W-:Y:S05]  /*11db0*/  DEPBAR.LE SB0, 0x0 ;  /* 0x000080000000791a */ /* 0x000fea0000000000 */
[----:B------:R-:W-:Y:S01]  /*11dc0*/  BAR.SYNC.DEFER_BLOCKING 0x0 ;  /* 0x0000000000007b1d */ /* 0x000fe20000010000 */
[-C--:B-1----:R-:W-:Y:S08]  /*11dd0*/  HMMA.16816.F32.BF16 R84, R192, R168.reuse, R84 ;  /* 0x000000a8c054723c */ /* 0x082ff00000041854 */
[C---:B------:R-:W-:Y:S08]  /*11de0*/  HMMA.16816.F32.BF16 R88, R196.reuse, R168, R88 ;  /* 0x000000a8c458723c */ /* 0x040ff00000041858 */
[-C--:B------:R-:W-:Y:S08]  /*11df0*/  HMMA.16816.F32.BF16 R92, R196, R170.reuse, R92 ;  /* 0x000000aac45c723c */ /* 0x080ff0000004185c */
[----:B------:R-:W-:Y:S08]  /*11e00*/  HMMA.16816.F32.BF16 R96, R192, R170, R96 ;  /* 0x000000aac060723c */ /* 0x000ff00000041860 */
        /* <DEDUP_REMOVED lines=8> */
[-C--:B-----5:R-:W-:Y:S08]  /*11e90*/  HMMA.16816.F32.BF16 R36, R176, R200.reuse, R36 ;  /* 0x000000c8b024723c */ /* 0x0a0ff00000041824 */
[C---:B------:R-:W-:Y:S08]  /*11ea0*/  HMMA.16816.F32.BF16 R40, R184.reuse, R200, R40 ;  /* 0x000000c8b828723c */ /* 0x040ff00000041828 */
[-C--:B------:R-:W-:Y:S08]  /*11eb0*/  HMMA.16816.F32.BF16 R44, R184, R202.reuse, R44 ;  /* 0x000000cab82c723c */ /* 0x080ff0000004182c */
[C---:B------:R-:W-:Y:S08]  /*11ec0*/  HMMA.16816.F32.BF16 R48, R176.reuse, R202, R48 ;  /* 0x000000cab030723c */ /* 0x040ff00000041830 */
[-C--:B--2---:R-:W-:Y:S08]  /*11ed0*/  HMMA.16816.F32.BF16 R52, R176, R204.reuse, R52 ;  /* 0x000000ccb034723c */ /* 0x084ff00000041834 */
[C---:B------:R-:W-:Y:S08]  /*11ee0*/  HMMA.16816.F32.BF16 R56, R184.reuse, R204, R56 ;  /* 0x000000ccb838723c */ /* 0x040ff00000041838 */
[-C--:B------:R-:W-:Y:S08]  /*11ef0*/  HMMA.16816.F32.BF16 R60, R184, R206.reuse, R60 ;  /* 0x000000ceb83c723c */ /* 0x080ff0000004183c */
[C---:B------:R-:W-:Y:S08]  /*11f00*/  HMMA.16816.F32.BF16 R64, R176.reuse, R206, R64 ;  /* 0x000000ceb040723c */ /* 0x040ff00000041840 */
[-C--:B---3--:R-:W-:Y:S08]  /*11f10*/  HMMA.16816.F32.BF16 R68, R176, R208.reuse, R68 ;  /* 0x000000d0b044723c */ /* 0x088ff00000041844 */
        /* <DEDUP_REMOVED lines=66> */
.L_x_198:
[----:B-1----:R-:W-:Y:S01]  /*12340*/  IMAD.MOV.U32 R174, RZ, RZ, R236 ;  /* 0x000000ffffae7224 */ /* 0x002fe200078e00ec */
[----:B------:R-:W-:Y:S01]  /*12350*/  PLOP3.LUT P1, PT, PT, PT, UP2, 0x80, 0x0 ;  /* 0x000000000000781c */ /* 0x000fe20003f2f028 */
[----:B------:R-:W0:Y:S01]  /*12360*/  LDGDEPBAR ;  /* 0x00000000000079af */ /* 0x000e220000000000 */
[----:B------:R-:W-:Y:S01]  /*12370*/  PLOP3.LUT P0, PT, PT, PT, UP2, 0x80, 0x0 ;  /* 0x000000000000781c */ /* 0x000fe20003f0f028 */
[----:B------:R-:W-:Y:S02]  /*12380*/  IMAD R169, R243, -0x60, RZ ;  /* 0xffffffa0f3a97824 */ /* 0x000fe400078e02ff */
[----:B------:R-:W-:Y:S02]  /*12390*/  IMAD.U32 R170, RZ, RZ, UR10 ;  /* 0x0000000affaa7e24 */ /* 0x000fe4000f8e00ff */
[----:B------:R-:W-:Y:S06]  /*123a0*/  IMAD.IADD R3, R169, 0x1, -R237 ;  /* 0x00000001a9037824 */ /* 0x000fec00078e0aed */
[----:B------:R-:W-:Y:S05]  /*123b0*/  @P1 IMAD.HI.U32 R0, R236, c[0x0][0x2c8], RZ ;  /* 0x0000b200ec001a27 */ /* 0x000fea00078e00ff */
[----:B------:R-:W-:Y:S02]  /*123c0*/  @P0 SHF.R.U32.HI R174, RZ, c[0x0][0x2cc], R0 ;  /* 0x0000b300ffae0a19 */ /* 0x000fe40000011600 */
[----:B------:R-:W-:Y:S02]  /*123d0*/  PLOP3.LUT P0, PT, PT, PT, UP0, 0x40, 0x0 ;  /* 0x000000000000781c */ /* 0x000fe40003f0e808 */
[----:B------:R-:W-:Y:S01]  /*123e0*/  IADD3 R0, -R237, 0x1, R169 ;  /* 0x00000001ed007810 */ /* 0x000fe20007ffe1a9 */
[----:B------:R-:W1:Y:S03]  /*123f0*/  SHFL.IDX PT, R2, R174, RZ, 0x1c1f ;  /* 0x001c1fffae027589 */ /* 0x000e6600000e0000 */
[----:B------:R-:W-:Y:S04]  /*12400*/  IADD3 R170, R0, -c[0x0][0x168], R170 ;  /* 0x80005a0000aa7a10 */ /* 0x000fe80007ffe0aa */
[C---:B------:R-:W-:Y:S02]  /*12410*/  IADD3 R173, R170.reuse, c[0x0][0x328], RZ ;  /* 0x0000ca00aaad7a10 */ /* 0x040fe40007ffe0ff */
[----:B------:R-:W-:Y:S03]  /*12420*/  IADD3 R170, R170, UR12, RZ ;  /* 0x0000000caaaa7c10 */ /* 0x000fe6000fffe0ff */
[--C-:B-1----:R-:W-:Y:S02]  /*12430*/  IMAD.IADD R177, R173, 0x1, R2.reuse ;  /* 0x00000001adb17824 */ /* 0x102fe400078e0202 */
[----:B------:R-:W-:Y:S01]  /*12440*/  IMAD.IADD R171, R170, 0x1, R2 ;  /* 0x00000001aaab7824 */ /* 0x000fe200078e0202 */
[----:B------:R-:W-:-:S05]  /*12450*/  @P0 BRA `(.L_x_199) ;  /* 0x0000019000000947 */ /* 0x000fca0003800000 */
[----:B------:R-:W-:Y:S01]  /*12460*/  MOV R0, c[0x0][0x2ac] ;  /* 0x0000ab0000007a02 */ /* 0x000fe20000000f00 */
        /* <DEDUP_REMOVED lines=14> */
.L_x_201:
[----:B------:R-:W-:Y:S04]  /*12550*/  MOV R0, c[0x0][0x32c] ;  /* 0x0000cb0000007a02 */ /* 0x000fe80000000f00 */
[----:B------:R-:W-:Y:S11]  /*12560*/  ISETP.NE.AND P0, PT, R0, 0x1, PT ;  /* 0x000000010000780c */ /* 0x000ff60003f05270 */
[----:B------:R-:W-:Y:S02]  /*12570*/  @!UPT UIADD3 URZ, URZ, URZ, URZ ;  /* 0x0000003f3f3ff290 */ /* 0x000fe4000fffe03f */
[----:B------:R-:W-:Y:S05]  /*12580*/  @P0 IMAD.HI.U32 R0, R2, c[0x0][0x330], RZ ;  /* 0x0000cc0002000a27 */ /* 0x000fea00078e00ff */
[----:B------:R-:W-:Y:S02]  /*12590*/  @P0 SHF.R.U32.HI R2, RZ, c[0x0][0x334], R0 ;  /* 0x0000cd00ff020a19 */ /* 0x000fe40000011600 */
.L_x_202:
[----:B------:R-:W-:Y:S05]  /*125a0*/  BSYNC B0 ;  /* 0x0000000000007941 */ /* 0x000fea0003800000 */
.L_x_200:
[----:B------:R-:W-:Y:S05]  /*125b0*/  IMAD R2, R2, c[0x0][0x32c], R3 ;  /* 0x0000cb0002027a24 */ /* 0x000fea00078e0203 */
[----:B------:R-:W-:Y:S02]  /*125c0*/  IADD3 R0, R2, c[0x0][0x32c], RZ ;  /* 0x0000cb0002007a10 */ /* 0x000fe40007ffe0ff */
[----:B------:R-:W-:Y:S02]  /*125d0*/  IMNMX R171, R171, R2, !PT ;  /* 0x00000002abab7217 */ /* 0x000fe40007800200 */
[----:B------:R-:W-:Y:S02]  /*125e0*/  IMNMX R177, R177, R0, PT ;  /* 0x00000000b1b17217 */ /* 0x000fe40003800200 */
.L_x_199:
[----:B------:R-:W-:Y:S01]  /*125f0*/  PLOP3.LUT P0, PT, PT, PT, UP0, 0x40, 0x0 ;  /* 0x000000000000781c */ /* 0x000fe20003f0e808 */
[----:B------:R-:W1:Y:S02]  /*12600*/  SHFL.IDX PT, R2, R174, 0x1, 0x1c1f ;  /* 0x003c1f00ae027f89 */ /* 0x000e6400000e0000 */
[----:B-1----:R-:W-:Y:S01]  /*12610*/  IADD3 R179, R170, R2, RZ ;  /* 0x00000002aab37210 */ /* 0x002fe20007ffe0ff */
[----:B------:R-:W-:Y:S09]  /*12620*/  IMAD.IADD R181, R173, 0x1, R2 ;  /* 0x00000001adb57824 */ /* 0x000ff200078e0202 */
        /* <DEDUP_REMOVED lines=16> */
.L_x_205:
[----:B------:R-:W-:Y:S04]  /*12730*/  MOV R0, c[0x0][0x32c] ;  /* 0x0000cb0000007a02 */ /* 0x000fe80000000f00 */
[----:B------:R-:W-:Y:S11]  /*12740*/  ISETP.NE.AND P0, PT, R0, 0x1, PT ;  /* 0x000000010000780c */ /* 0x000ff60003f05270 */
[----:B------:R-:W-:Y:S02]  /*12750*/  @!UPT UIADD3 URZ, URZ, URZ, URZ ;  /* 0x0000003f3f3ff290 */ /* 0x000fe4000fffe03f */
[----:B------:R-:W-:Y:S05]  /*12760*/  @P0 IMAD.HI.U32 R0, R2, c[0x0][0x330], RZ ;  /* 0x0000cc0002000a27 */ /* 0x000fea00078e00ff */
[----:B------:R-:W-:Y:S02]  /*12770*/  @P0 SHF.R.U32.HI R2, RZ, c[0x0][0x334], R0 ;  /* 0x0000cd00ff020a19 */ /* 0x000fe40000011600 */
.L_x_206:
[----:B------:R-:W-:Y:S05]  /*12780*/  BSYNC B0 ;  /* 0x0000000000007941 */ /* 0x000fea0003800000 */
.L_x_204:
[----:B------:R-:W-:Y:S05]  /*12790*/  IMAD R2, R2, c[0x0][0x32c], R3 ;  /* 0x0000cb0002027a24 */ /* 0x000fea00078e0203 */
[----:B------:R-:W-:Y:S02]  /*127a0*/  IADD3 R0, R2, c[0x0][0x32c], RZ ;  /* 0x0000cb0002007a10 */ /* 0x000fe40007ffe0ff */
[----:B------:R-:W-:Y:S02]  /*127b0*/  IMNMX R179, R179, R2, !PT ;  /* 0x00000002b3b37217 */ /* 0x000fe40007800200 */
[----:B------:R-:W-:Y:S02]  /*127c0*/  IMNMX R181, R181, R0, PT ;  /* 0x00000000b5b57217 */ /* 0x000fe40003800200 */
.L_x_203:
[C---:B------:R-:W-:Y:S02]  /*127d0*/  ISETP.GE.AND P0, PT, R169.reuse, 0x2, PT ;  /* 0x00000002a900780c */ /* 0x040fe40003f06270 */
[----:B------:R-:W-:Y:S02]  /*127e0*/  ISETP.GE.AND P2, PT, R169, 0xa, PT ;  /* 0x0000000aa900780c */ /* 0x000fe40003f46270 */
[----:B------:R-:W-:Y:S02]  /*127f0*/  P2R R182, PR, RZ, 0x1 ;  /* 0x00000001ffb67803 */ /* 0x000fe40000000000 */
[----:B------:R-:W-:Y:S02]  /*12800*/  ISETP.GT.AND P0, PT, R171, 0x1, !P0 ;  /* 0x00000001ab00780c */ /* 0x000fe40004704270 */
[----:B------:R-:W-:Y:S02]  /*12810*/  ISETP.GE.AND P1, PT, R169, 0x9, PT ;  /* 0x00000009a900780c */ /* 0x000fe40003f26270 */
[----:B------:R-:W-:Y:S02]  /*12820*/  ISETP.LT.OR P0, PT, R177, 0x2, P0 ;  /* 0x00000002b100780c */ /* 0x000fe40000701670 */
[----:B------:R-:W-:Y:S02]  /*12830*/  P2R R180, PR, RZ, 0x2 ;  /* 0x00000002ffb47803 */ /* 0x000fe40000000000 */
[----:B------:R-:W-:Y:S02]  /*12840*/  FSEL R2, R5, -INF , !P0 ;  /* 0xff80000005027808 */ /* 0x000fe40004000000 */
[C---:B------:R-:W-:Y:S02]  /*12850*/  ISETP.GT.AND P0, PT, R171.reuse, 0x9, !P2 ;  /* 0x00000009ab00780c */ /* 0x040fe40005704270 */
[----:B------:R-:W-:Y:S02]  /*12860*/  ISETP.GT.AND P1, PT, R171, 0x8, !P1 ;  /* 0x00000008ab00780c */ /* 0x000fe40004f24270 */
[----:B------:R-:W-:Y:S02]  /*12870*/  P2R R184, PR, RZ, 0x4 ;  /* 0x00000004ffb87803 */ /* 0x000fe40000000000 */
[----:B------:R-:W-:Y:S02]  /*12880*/  ISETP.LT.OR P0, PT, R177, 0xa, P0 ;  /* 0x0000000ab100780c */ /* 0x000fe40000701670 */
[----:B------:R-:W-:Y:S02]  /*12890*/  ISETP.GE.AND P2, PT, R169, 0x11, PT ;  /* 0x00000011a900780c */ /* 0x000fe40003f46270 */
[----:B------:R-:W-:Y:S02]  /*128a0*/  ISETP.LT.OR P1, PT, R177, 0x9, P1 ;  /* 0x00000009b100780c */ /* 0x000fe40000f21670 */
[----:B------:R-:W-:Y:S02]  /*128b0*/  FSEL R0, R17, -INF , !P0 ;  /* 0xff80000011007808 */ /* 0x000fe40004000000 */
[----:B------:R-:W-:Y:S01]  /*128c0*/  ISETP.GT.AND P0, PT, R171, 0x10, !P2 ;  /* 0x00000010ab00780c */ /* 0x000fe20005704270 */
[----:B------:R-:W1:Y:S01]  /*128d0*/  SHFL.IDX PT, R17, R174, 0x2, 0x1c1f ;  /* 0x005c1f00ae117f89 */ /* 0x000e6200000e0000 */
[----:B------:R-:W-:Y:S02]  /*128e0*/  FSEL R5, R16, -INF , !P1 ;  /* 0xff80000010057808 */ /* 0x000fe40004800000 */
[----:B------:R-:W-:Y:S02]  /*128f0*/  ISETP.LT.OR P0, PT, R177, 0x11, P0 ;  /* 0x00000011b100780c */ /* 0x000fe40000701670 */
[----:B------:R-:W-:Y:S02]  /*12900*/  ISETP.GE.AND P1, PT, R169, 0x12, PT ;  /* 0x00000012a900780c */ /* 0x000fe40003f26270 */
[----:B------:R-:W-:Y:S02]  /*12910*/  FSEL R20, R20, -INF , !P0 ;  /* 0xff80000014147808 */ /* 0x000fe40004000000 */
[----:B------:R-:W-:Y:S02]  /*12920*/  ISETP.GT.AND P0, PT, R171, 0x11, !P1 ;  /* 0x00000011ab00780c */ /* 0x000fe40004f04270 */
[----:B------:R-:W-:Y:S02]  /*12930*/  P2R R249, PR, RZ, 0x2 ;  /* 0x00000002fff97803 */ /* 0x000fe40000000000 */
[----:B------:R-:W-:Y:S02]  /*12940*/  ISETP.LT.OR P0, PT, R177, 0x12, P0 ;  /* 0x00000012b100780c */ /* 0x000fe40000701670 */
[----:B------:R-:W-:Y:S02]  /*12950*/  ISETP.GE.AND P1, PT, R169, 0x19, PT ;  /* 0x00000019a900780c */ /* 0x000fe40003f26270 */
[----:B------:R-:W-:Y:S02]  /*12960*/  FSEL R16, R21, -INF , !P0 ;  /* 0xff80000015107808 */ /* 0x000fe40004000000 */
[----:B------:R-:W-:Y:S02]  /*12970*/  ISETP.GT.AND P0, PT, R171, 0x18, !P1 ;  /* 0x00000018ab00780c */ /* 0x000fe40004f04270 */
[----:B------:R-:W-:Y:S01]  /*12980*/  P2R R247, PR, RZ, 0x2 ;  /* 0x00000002fff77803 */ /* 0x000fe20000000000 */
[----:B------:R2:W-:Y:S01]  /*12990*/  STL [R1+0x4], R16 ;  /* 0x0000041001007387 */ /* 0x0005e20000100800 */
[----:B------:R-:W-:Y:S02]  /*129a0*/  ISETP.LT.OR P0, PT, R177, 0x19, P0 ;  /* 0x00000019b100780c */ /* 0x000fe40000701670 */
[C---:B------:R-:W-:Y:S02]  /*129b0*/  ISETP.GE.AND P1, PT, R169.reuse, 0x1a, PT ;  /* 0x0000001aa900780c */ /* 0x040fe40003f26270 */
[C---:B------:R-:W-:Y:S02]  /*129c0*/  ISETP.GE.AND P6, PT, R169.reuse, 0x52, PT ;  /* 0x00000052a900780c */ /* 0x040fe40003fc6270 */
[----:B------:R-:W-:Y:S02]  /*129d0*/  P2R R246, PR, RZ, 0x2 ;  /* 0x00000002fff67803 */ /* 0x000fe40000000000 */
[C---:B------:R-:W-:Y:S02]  /*129e0*/  ISETP.GE.AND P5, PT, R169.reuse, 0x59, PT ;  /* 0x00000059a900780c */ /* 0x040fe40003fa6270 */
[----:B------:R-:W-:Y:S02]  /*129f0*/  P2R R192, PR, RZ, 0x4 ;  /* 0x00000004ffc07803 */ /* 0x000fe40000000000 */
[----:B------:R-:W-:Y:S02]  /*12a00*/  ISETP.GE.AND P2, PT, R169, 0x1, PT ;  /* 0x00000001a900780c */ /* 0x000fe40003f46270 */
[----:B--2---:R-:W-:Y:S02]  /*12a10*/  FSEL R16, R32, -INF , !P0 ;  /* 0xff80000020107808 */ /* 0x004fe40004000000 */
        /* <DEDUP_REMOVED lines=54> */
[----:B------:R-:W-:Y:S01]  /*12d80*/  FSEL R185, R69, -INF , !P0 ;  /* 0xff80000045b97808 */ /* 0x000fe20004000000 */
[--C-:B-1----:R-:W-:Y:S01]  /*12d90*/  IMAD.IADD R69, R170, 0x1, R17.reuse ;  /* 0x00000001aa457824 */ /* 0x102fe200078e0211 */
[----:B------:R-:W-:Y:S02]  /*12da0*/  ISETP.GT.AND P0, PT, R171, 0x48, !P1 ;  /* 0x00000048ab00780c */ /* 0x000fe40004f04270 */
[----:B------:R-:W-:Y:S02]  /*12db0*/  ISETP.GE.AND P1, PT, R169, 0x4a, PT ;  /* 0x0000004aa900780c */ /* 0x000fe40003f26270 */
[----:B------:R-:W-:Y:S02]  /*12dc0*/  ISETP.LT.OR P0, PT, R177, 0x49, P0 ;  /* 0x00000049b100780c */ /* 0x000fe40000701670 */
[----:B------:R-:W-:Y:S02]  /*12dd0*/  P2R R21, PR, RZ, 0x2 ;  /* 0x00000002ff157803 */ /* 0x000fe40000000000 */
[----:B------:R-:W-:Y:S01]  /*12de0*/  FSEL R176, R80, -INF , !P0 ;  /* 0xff80000050b07808 */ /* 0x000fe20004000000 */
[----:B------:R-:W-:Y:S01]  /*12df0*/  IMAD.IADD R80, R173, 0x1, R17 ;  /* 0x00000001ad507824 */ /* 0x000fe200078e0211 */
[----:B------:R-:W-:Y:S02]  /*12e00*/  ISETP.GT.AND P0, PT, R171, 0x49, !P1 ;  /* 0x00000049ab00780c */ /* 0x000fe40004f04270 */
[----:B------:R-:W-:Y:S02]  /*12e10*/  ISETP.GE.AND P1, PT, R169, 0x51, PT ;  /* 0x00000051a900780c */ /* 0x000fe40003f26270 */
[----:B------:R-:W-:Y:S02]  /*12e20*/  ISETP.LT.OR P0, PT, R177, 0x4a, P0 ;  /* 0x0000004ab100780c */ /* 0x000fe40000701670 */
        /* <DEDUP_REMOVED lines=14> */
[----:B------:R-:W-:Y:S04]  /*12f10*/  ISETP.GE.AND P0, PT, R169, 0x5a, PT ;  /* 0x0000005aa900780c */ /* 0x000fe80003f06270 */
[----:B------:R-:W-:Y:S04]  /*12f20*/  ISETP.GT.AND P2, PT, R171, 0x59, !P0 ;  /* 0x00000059ab00780c */ /* 0x000fe80004744270 */
[----:B------:R-:W-:Y:S04]  /*12f30*/  ISETP.LT.OR P2, PT, R177, 0x5a, P2 ;  /* 0x0000005ab100780c */ /* 0x000fe80001741670 */
[----:B------:R-:W-:Y:S02]  /*12f40*/  FSEL R97, R97, -INF , !P2 ;  /* 0xff80000061617808 */ /* 0x000fe40005000000 */
[----:B------:R-:W-:Y:S11]  /*12f50*/  PLOP3.LUT P2, PT, PT, PT, UP0, 0x40, 0x0 ;  /* 0x000000000000781c */ /* 0x000ff60003f4e808 */
[----:B------:R-:W-:Y:S02]  /*12f60*/  @!UPT UIADD3 URZ, URZ, URZ, URZ ;  /* 0x0000003f3f3ff290 */ /* 0x000fe4000fffe03f */
        /* <DEDUP_REMOVED lines=16> */
.L_x_209:
[----:B------:R-:W-:Y:S04]  /*13070*/  MOV R4, c[0x0][0x32c] ;  /* 0x0000cb0000047a02 */ /* 0x000fe80000000f00 */
[----:B------:R-:W-:Y:S11]  /*13080*/  ISETP.NE.AND P2, PT, R4, 0x1, PT ;  /* 0x000000010400780c */ /* 0x000ff60003f45270 */
[----:B------:R-:W-:Y:S02]  /*13090*/  @!UPT UIADD3 URZ, URZ, URZ, URZ ;  /* 0x0000003f3f3ff290 */ /* 0x000fe4000fffe03f */
[----:B------:R-:W-:Y:S05]  /*130a0*/  @P2 IMAD.HI.U32 R4, R17, c[0x0][0x330], RZ ;  /* 0x0000cc0011042a27 */ /* 0x000fea00078e00ff */
[----:B------:R-:W-:Y:S02]  /*130b0*/  @P2 SHF.R.U32.HI R17, RZ, c[0x0][0x334], R4 ;  /* 0x0000cd00ff112a19 */ /* 0x000fe40000011604 */
.L_x_210:
[----:B------:R-:W-:Y:S05]  /*130c0*/  BSYNC B0 ;  /* 0x0000000000007941 */ /* 0x000fea0003800000 */
.L_x_208:
[----:B------:R-:W-:Y:S05]  /*130d0*/  IMAD R17, R17, c[0x0][0x32c], R3 ;  /* 0x0000cb0011117a24 */ /* 0x000fea00078e0203 */
[----:B------:R-:W-:Y:S02]  /*130e0*/  IADD3 R4, R17, c[0x0][0x32c], RZ ;  /* 0x0000cb0011047a10 */ /* 0x000fe40007ffe0ff */
[----:B------:R-:W-:Y:S02]  /*130f0*/  IMNMX R69, R69, R17, !PT ;  /* 0x0000001145457217 */ /* 0x000fe40007800200 */
[----:B------:R-:W-:Y:S02]  /*13100*/  IMNMX R80, R80, R4, PT ;  /* 0x0000000450507217 */ /* 0x000fe40003800200 */
.L_x_207:
[----:B------:R-:W-:Y:S02]  /*13110*/  ISETP.NE.AND P2, PT, R180, RZ, PT ;  /* 0x000000ffb400720c */ /* 0x000fe40003f45270 */
[----:B------:R-:W-:Y:S02]  /*13120*/  P2R R84, PR, RZ, 0x10 ;  /* 0x00000010ff547803 */ /* 0x000fe40000000000 */
[----:B------:R-:W-:Y:S02]  /*13130*/  ISETP.GT.AND P2, PT, R179, 0x8, !P2 ;  /* 0x00000008b300780c */ /* 0x000fe40005744270 */
[----:B------:R-:W-:Y:S02]  /*13140*/  ISETP.NE.AND P4, PT, R32, RZ, PT ;  /* 0x000000ff2000720c */ /* 0x000fe40003f85270 */
[----:B------:R-:W-:Y:S02]  /*13150*/  ISETP.LT.OR P2, PT, R181, 0x9, P2 ;  /* 0x00000009b500780c */ /* 0x000fe40001741670 */
[----:B------:R-:W-:Y:S02]  /*13160*/  P2R R81, PR, RZ, 0x8 ;  /* 0x00000008ff517803 */ /* 0x000fe40000000000 */
[----:B------:R-:W-:Y:S02]  /*13170*/  FSEL R4, R18, -INF , !P2 ;  /* 0xff80000012047808 */ /* 0x000fe40005000000 */
[----:B------:R-:W-:Y:S02]  /*13180*/  ISETP.NE.AND P2, PT, R184, RZ, PT ;  /* 0x000000ffb800720c */ /* 0x000fe40003f45270 */
[----:B------:R-:W-:Y:S02]  /*13190*/  ISETP.NE.AND P3, PT, R21, RZ, PT ;  /* 0x000000ff1500720c */ /* 0x000fe40003f65270 */
[----:B------:R-:W-:Y:S04]  /*131a0*/  ISETP.GT.AND P2, PT, R179, 0x9, !P2 ;  /* 0x00000009b300780c */ /* 0x000fe80005744270 */
[----:B------:R-:W-:Y:S04]  /*131b0*/  ISETP.LT.OR P2, PT, R181, 0xa, P2 ;  /* 0x0000000ab500780c */ /* 0x000fe80001741670 */
[----:B------:R-:W-:Y:S02]  /*131c0*/  FSEL R19, R19, -INF , !P2 ;  /* 0xff80000013137808 */ /* 0x000fe40005000000 */
[----:B------:R-:W-:Y:S04]  /*131d0*/  ISETP.NE.AND P2, PT, R192, RZ, PT ;  /* 0x000000ffc000720c */ /* 0x000fe80003f45270 */
[----:B------:R-:W-:Y:S04]  /*131e0*/  ISETP.GT.AND P2, PT, R179, 0x10, !P2 ;  /* 0x00000010b300780c */ /* 0x000fe80005744270 */
[----:B------:R-:W-:Y:S04]  /*131f0*/  ISETP.LT.OR P2, PT, R181, 0x11, P2 ;  /* 0x00000011b500780c */ /* 0x000fe80001741670 */
[----:B------:R-:W-:Y:S02]  /*13200*/  FSEL R18, R22, -INF , !P2 ;  /* 0xff80000016127808 */ /* 0x000fe40005000000 */
[----:B------:R-:W-:Y:S02]  /*13210*/  ISETP.NE.AND P2, PT, R249, RZ, PT ;  /* 0x000000fff900720c */ /* 0x000fe40003f45270 */
[----:B------:R-:W-:Y:S02]  /*13220*/  P2R R22, PR, RZ, 0x10 ;  /* 0x00000010ff167803 */ /* 0x000fe40000000000 */
        /* <DEDUP_REMOVED lines=53> */
[----:B------:R-:W-:Y:S02]  /*13580*/  ISETP.GT.AND P2, PT, R179, 0x48, !P4 ;  /* 0x00000048b300780c */ /* 0x000fe40006744270 */
[----:B------:R-:W-:Y:S02]  /*13590*/  ISETP.NE.AND P4, PT, R68, RZ, PT ;  /* 0x000000ff4400720c */ /* 0x000fe40003f85270 */
        /* <DEDUP_REMOVED lines=11> */
[----:B------:R-:W-:Y:S04]  /*13650*/  ISETP.NE.AND P2, PT, R182, RZ, PT ;  /* 0x000000ffb600720c */ /* 0x000fe80003f45270 */
[----:B------:R-:W-:Y:S04]  /*13660*/  ISETP.GT.AND P2, PT, R179, 0x1, !P2 ;  /* 0x00000001b300780c */ /* 0x000fe80005744270 */
[----:B------:R-:W-:Y:S04]  /*13670*/  ISETP.LT.OR P2, PT, R181, 0x2, P2 ;  /* 0x00000002b500780c */ /* 0x000fe80001741670 */
[----:B------:R-:W-:Y:S02]  /*13680*/  FSEL R7, R7, -INF , !P2 ;  /* 0xff80000007077808 */ /* 0x000fe40005000000 */
[----:B------:R-:W-:Y:S04]  /*13690*/  ISETP.GT.AND P2, PT, R179, RZ, !P4 ;  /* 0x000000ffb300720c */ /* 0x000fe80006744270 */
        /* <DEDUP_REMOVED lines=8> */
[----:B------:R-:W-:Y:S02]  /*13720*/  ISETP.GT.AND P2, PT, R69, RZ, !P4 ;  /* 0x000000ff4500720c */ /* 0x000fe40006744270 */
[----:B------:R-:W-:Y:S01]  /*13730*/  ISETP.NE.AND P4, PT, R22, RZ, PT ;  /* 0x000000ff1600720c */ /* 0x000fe20003f85270 */
[----:B------:R-:W-:Y:S01]  /*13740*/  IMAD.IADD R22, R173, 0x1, R23 ;  /* 0x00000001ad167824 */ /* 0x000fe200078e0217 */
[----:B------:R-:W-:Y:S04]  /*13750*/  ISETP.LT.OR P2, PT, R80, 0x1, P2 ;  /* 0x000000015000780c */ /* 0x000fe80001741670 */
[----:B------:R-:W-:Y:S02]  /*13760*/  FSEL R8, R8, -INF , !P2 ;  /* 0xff80000008087808 */ /* 0x000fe40005000000 */
[----:B------:R-:W-:Y:S04]  /*13770*/  ISETP.NE.AND P2, PT, R182, RZ, PT ;  /* 0x000000ffb600720c */ /* 0x000fe80003f45270 */
[----:B------:R-:W-:Y:S04]  /*13780*/  ISETP.GT.AND P2, PT, R69, 0x1, !P2 ;  /* 0x000000014500780c */ /* 0x000fe80005744270 */
[----:B------:R-:W-:Y:S04]  /*13790*/  ISETP.LT.OR P2, PT, R80, 0x2, P2 ;  /* 0x000000025000780c */ /* 0x000fe80001741670 */
        /* <DEDUP_REMOVED lines=69> */
[----:B------:R-:W-:Y:S02]  /*13bf0*/  ISETP.GT.AND P2, PT, R69, 0x49, !P3 ;  /* 0x000000494500780c */ /* 0x000fe40005f44270 */
[----:B------:R-:W-:Y:S02]  /*13c00*/  ISETP.NE.AND P3, PT, R81, RZ, PT ;  /* 0x000000ff5100720c */ /* 0x000fe40003f65270 */
        /* <DEDUP_REMOVED lines=32> */
.L_x_213:
[----:B------:R-:W-:Y:S04]  /*13e10*/  MOV R23, c[0x0][0x32c] ;  /* 0x0000cb0000177a02 */ /* 0x000fe80000000f00 */
[----:B------:R-:W-:Y:S11]  /*13e20*/  ISETP.NE.AND P2, PT, R23, 0x1, PT ;  /* 0x000000011700780c */ /* 0x000ff60003f45270 */
[----:B------:R-:W-:Y:S02]  /*13e30*/  @!UPT UIADD3 URZ, URZ, URZ, URZ ;  /* 0x0000003f3f3ff290 */ /* 0x000fe4000fffe03f */
[----:B------:R-:W-:Y:S05]  /*13e40*/  @P2 IMAD.HI.U32 R23, R24, c[0x0][0x330], RZ ;  /* 0x0000cc0018172a27 */ /* 0x000fea00078e00ff */
[----:B------:R-:W-:Y:S02]  /*13e50*/  @P2 SHF.R.U32.HI R24, RZ, c[0x0][0x334], R23 ;  /* 0x0000cd00ff182a19 */ /* 0x000fe40000011617 */
.L_x_214:
[----:B------:R-:W-:Y:S05]  /*13e60*/  BSYNC B0 ;  /* 0x0000000000007941 */ /* 0x000fea0003800000 */
.L_x_212:
[----:B------:R-:W-:Y:S05]  /*13e70*/  IMAD R3, R24, c[0x0][0x32c], R3 ;  /* 0x0000cb0018037a24 */ /* 0x000fea00078e0203 */
[----:B------:R-:W-:Y:S02]  /*13e80*/  IADD3 R23, R3, c[0x0][0x32c], RZ ;  /* 0x0000cb0003177a10 */ /* 0x000fe40007ffe0ff */
[----:B------:R-:W-:Y:S02]  /*13e90*/  IMNMX R170, R170, R3, !PT ;  /* 0x00000003aaaa7217 */ /* 0x000fe40007800200 */
[----:B------:R-:W-:Y:S02]  /*13ea0*/  IMNMX R22, R22, R23, PT ;  /* 0x0000001716167217 */ /* 0x000fe40003800200 */
.L_x_211:
[----:B------:R-:W2:Y:S01]  /*13eb0*/  LDL.LU R3, [R1+0x4] ;  /* 0x0000040001037983 */ /* 0x000ea20000300800 */
[----:B------:R-:W-:Y:S02]  /*13ec0*/  ISETP.NE.AND P2, PT, R68, RZ, PT ;  /* 0x000000ff4400720c */ /* 0x000fe40003f45270 */
[----:B------:R-:W-:Y:S02]  /*13ed0*/  MOV R29, R35 ;  /* 0x00000023001d7202 */ /* 0x000fe40000000f00 */
[----:B------:R-:W-:Y:S02]  /*13ee0*/  ISETP.GT.AND P2, PT, R170, RZ, !P2 ;  /* 0x000000ffaa00720c */ /* 0x000fe40005744270 */
[----:B------:R-:W-:Y:S02]  /*13ef0*/  MOV R56, R54 ;  /* 0x0000003600387202 */ /* 0x000fe40000000f00 */
[----:B------:R-:W-:Y:S02]  /*13f00*/  ISETP.LT.OR P2, PT, R22, 0x1, P2 ;  /* 0x000000011600780c */ /* 0x000fe40001741670 */
[----:B------:R-:W-:Y:S02]  /*13f10*/  ISETP.GT.AND P1, PT, R170, 0x50, !P1 ;  /* 0x00000050aa00780c */ /* 0x000fe40004f24270 */
[----:B------:R-:W-:Y:S02]  /*13f20*/  FSEL R10, R10, -INF , !P2 ;  /* 0xff8000000a0a7808 */ /* 0x000fe40005000000 */
[----:B------:R-:W-:Y:S02]  /*13f30*/  ISETP.NE.AND P2, PT, R182, RZ, PT ;  /* 0x000000ffb600720c */ /* 0x000fe40003f45270 */
[----:B------:R-:W-:Y:S02]  /*13f40*/  ISETP.LT.OR P1, PT, R22, 0x51, P1 ;  /* 0x000000511600780c */ /* 0x000fe40000f21670 */
[C---:B------:R-:W-:Y:S02]  /*13f50*/  ISETP.GT.AND P2, PT, R170.reuse, 0x1, !P2 ;  /* 0x00000001aa00780c */ /* 0x040fe40005744270 */
[----:B------:R-:W-:Y:S02]  /*13f60*/  ISETP.GT.AND P6, PT, R170, 0x51, !P6 ;  /* 0x00000051aa00780c */ /* 0x000fe400077c4270 */
        /* <DEDUP_REMOVED lines=8> */
[----:B------:R-:W-:Y:S02]  /*13ff0*/  ISETP.GT.AND P0, PT, R170, 0x59, !P0 ;  /* 0x00000059aa00780c */ /* 0x000fe40004704270 */
[----:B------:R-:W-:Y:S02]  /*14000*/  FSEL R14, R14, -INF , !P2 ;  /* 0xff8000000e0e7808 */ /* 0x000fe40005000000 */
[----:B------:R-:W-:Y:S02]  /*14010*/  ISETP.NE.AND P2, PT, R184, RZ, PT ;  /* 0x000000ffb800720c */ /* 0x000fe40003f45270 */
[----:B------:R-:W-:Y:S02]  /*14020*/  ISETP.LT.OR P0, PT, R22, 0x5a, P0 ;  /* 0x0000005a1600780c */ /* 0x000fe40000701670 */
[----:B------:R-:W-:Y:S02]  /*14030*/  ISETP.GT.AND P2, PT, R170, 0x9, !P2 ;  /* 0x00000009aa00780c */ /* 0x000fe40005744270 */
[----:B------:R-:W-:Y:S02]  /*14040*/  FSEL R90, R90, -INF , !P1 ;  /* 0xff8000005a5a7808 */ /* 0x000fe40004800000 */
[----:B------:R-:W-:Y:S02]  /*14050*/  ISETP.LT.OR P2, PT, R22, 0xa, P2 ;  /* 0x0000000a1600780c */ /* 0x000fe40001741670 */
[----:B------:R-:W-:Y:S02]  /*14060*/  FSEL R45, R95, -INF , !P0 ;  /* 0xff8000005f2d7808 */ /* 0x000fe40004000000 */
[----:B------:R-:W-:Y:S02]  /*14070*/  FSEL R15, R15, -INF , !P2 ;  /* 0xff8000000f0f7808 */ /* 0x000fe40005000000 */
[----:B------:R-:W-:Y:S02]  /*14080*/  ISETP.NE.AND P2, PT, R192, RZ, PT ;  /* 0x000000ffc000720c */ /* 0x000fe40003f45270 */
[----:B------:R-:W-:Y:S02]  /*14090*/  FSEL R91, R91, -INF , !P6 ;  /* 0xff8000005b5b7808 */ /* 0x000fe40007000000 */
[----:B------:R-:W-:Y:S02]  /*140a0*/  ISETP.GT.AND P2, PT, R170, 0x10, !P2 ;  /* 0x00000010aa00780c */ /* 0x000fe40005744270 */
[----:B------:R-:W-:Y:S02]  /*140b0*/  FSEL R94, R94, -INF , !P5 ;  /* 0xff8000005e5e7808 */ /* 0x000fe40006800000 */
        /* <DEDUP_REMOVED lines=18> */
[----:B------:R-:W-:Y:S04]  /*141e0*/  ISETP.GT.AND P2, PT, R170, 0x19, !P2 ;  /* 0x00000019aa00780c */ /* 0x000fe80005744270 */
[----:B------:R-:W-:Y:S04]  /*141f0*/  ISETP.LT.OR P2, PT, R22, 0x1a, P2 ;  /* 0x0000001a1600780c */ /* 0x000fe80001741670 */
        /* <DEDUP_REMOVED lines=27> */
[----:B------:R-:W-:Y:S02]  /*143b0*/  MOV R58, R28 ;  /* 0x0000001c003a7202 */ /* 0x000fe40000000f00 */
[----:B------:R-:W-:Y:S02]  /*143c0*/  ISETP.GT.AND P2, PT, R170, 0x31, !P2 ;  /* 0x00000031aa00780c */ /* 0x000fe40005744270 */
[----:B------:R-:W-:Y:S02]  /*143d0*/  MOV R28, R85 ;  /* 0x00000055001c7202 */ /* 0x000fe40000000f00 */
[----:B------:R-:W-:Y:S02]  /*143e0*/  ISETP.LT.OR P2, PT, R22, 0x32, P2 ;  /* 0x000000321600780c */ /* 0x000fe40001741670 */
[----:B------:R-:W-:Y:S02]  /*143f0*/  FMNMX.FTZ R26, R57, R26, !PT ;  /* 0x0000001a391a7209 */ /* 0x000fe40007810000 */
[----:B------:R-:W-:Y:S02]  /*14400*/  FSEL R249, R59, -INF , !P2 ;  /* 0xff8000003bf97808 */ /* 0x000fe40005000000 */
        /* <DEDUP_REMOVED lines=52> */
[----:B--2---:R-:W-:Y:S02]  /*14750*/  MOV R34, R3 ;  /* 0x0000000300227202 */ /* 0x004fe40000000f00 */
        /* <DEDUP_REMOVED lines=8> */
[----:B------:R-:W-:Y:S02]  /*147e0*/  ISETP.GT.AND P2, PT, R170, 0x49, !P2 ;  /* 0x00000049aa00780c */ /* 0x000fe40005744270 */
[----:B------:R-:W-:Y:S02]  /*147f0*/  FMNMX.FTZ R3, R20, R3, !PT ;  /* 0x0000000314037209 */ /* 0x000fe40007810000 */
[----:B------:R-:W-:Y:S02]  /*14800*/  ISETP.LT.OR P2, PT, R22, 0x4a, P2 ;  /* 0x0000004a1600780c */ /* 0x000fe40001741670 */
[----:B------:R-:W-:Y:S02]  /*14810*/  FMNMX.FTZ R3, R34, R3, !PT ;  /* 0x0000000322037209 */ /* 0x000fe40007810000 */
[----:B------:R-:W-:Y:S02]  /*14820*/  FSEL R180, R79, -INF , !P2 ;  /* 0xff8000004fb47808 */ /* 0x000fe40005000000 */
        /* <DEDUP_REMOVED lines=9> */
[----:B------:R-:W-:Y:S01]  /*148c0*/  FMNMX.FTZ R21, R252, R21, !PT ;  /* 0x00000015fc157209 */ /* 0x000fe20007810000 */
[----:B------:R-:W-:Y:S01]  /*148d0*/  SHFL.BFLY PT, R25, R24, 0x1, 0x1f ;  /* 0x0c201f0018197f89 */ /* 0x000fe200000e0000 */
        /* <DEDUP_REMOVED lines=22> */
[----:B------:R-:W-:Y:S04]  /*14a40*/  FMNMX.FTZ R3, R96, R3, !PT ;  /* 0x0000000360037209 */ /* 0x000fe80007810000 */
[----:B------:R-:W-:Y:S05]  /*14a50*/  FMNMX.FTZ R3, R97, R3, !PT ;  /* 0x0000000361037209 */ /* 0x000fea0007810000 */
[----:B------:R-:W1:Y:S02]  /*14a60*/  SHFL.BFLY PT, R23, R3, 0x2, 0x1f ;  /* 0x0c401f0003177f89 */ /* 0x000e6400000e0000 */
[----:B-1----:R-:W-:Y:S06]  /*14a70*/  FMNMX.FTZ R23, R3, R23, !PT ;  /* 0x0000001703177209 */ /* 0x002fec0007810000 */
[----:B------:R-:W1:Y:S02]  /*14a80*/  SHFL.BFLY PT, R3, R23, 0x1, 0x1f ;  /* 0x0c201f0017037f89 */ /* 0x000e6400000e0000 */
[----:B-1----:R-:W-:Y:S06]  /*14a90*/  FMNMX.FTZ R3, R23, R3, !PT ;  /* 0x0000000317037209 */ /* 0x002fec0007810000 */
[----:B------:R-:W1:Y:S01]  /*14aa0*/  SHFL.BFLY PT, R23, R21, 0x2, 0x1f ;  /* 0x0c401f0015177f89 */ /* 0x000e6200000e0000 */
[C---:B------:R-:W-:Y:S01]  /*14ab0*/  FSETP.NEU.FTZ.AND P2, PT, R3.reuse, -INF , PT ;  /* 0xff8000000300780b */ /* 0x040fe20003f5d000 */
[C---:B------:R-:W-:Y:S03]  /*14ac0*/  FMUL.FTZ R174, R3.reuse, c[0x0][0x2d0] ;  /* 0x0000b40003ae7a20 */ /* 0x040fe60000410000 */
[----:B------:R-:W-:Y:S02]  /*14ad0*/  FSEL R43, R3, RZ, P2 ;  /* 0x000000ff032b7208 */ /* 0x000fe40001000000 */
[----:B------:R-:W-:Y:S03]  /*14ae0*/  FSEL R174, R174, RZ, P2 ;  /* 0x000000ffaeae7208 */ /* 0x000fe60001000000 */
[----:B------:R-:W-:Y:S02]  /*14af0*/  FADD.FTZ R43, -R43, R167 ;  /* 0x000000a72b2b7221 */ /* 0x000fe40000010100 */
[--C-:B------:R-:W-:Y:S02]  /*14b00*/  FFMA.FTZ R75, R20, c[0x0][0x2d0], -R174.reuse ;  /* 0x0000b400144b7a23 */ /* 0x100fe400000108ae */
[--C-:B------:R-:W-:Y:S02]  /*14b10*/  FFMA.FTZ R76, R53, c[0x0][0x2d0], -R174.reuse ;  /* 0x0000b400354c7a23 */ /* 0x100fe400000108ae */
[--C-:B------:R-:W-:Y:S02]  /*14b20*/  FFMA.FTZ R84, R34, c[0x0][0x2d0], -R174.reuse ;  /* 0x0000b40022547a23 */ /* 0x100fe400000108ae */
[----:B------:R-:W-:Y:S01]  /*14b30*/  MUFU.EX2 R75, R75 ;  /* 0x0000004b004b7308 */ /* 0x000fe20000000800 */
[----:B------:R-:W-:Y:S01]  /*14b40*/  LDSM.16.MT88.4 R32, [R220+0x100] ;  /* 0x00010000dc20783b */ /* 0x000fe20000004200 */
[--C-:B------:R-:W-:Y:S02]  /*14b50*/  FFMA.FTZ R47, R0, c[0x0][0x2d0], -R174.reuse ;  /* 0x0000b400002f7a23 */ /* 0x100fe400000108ae */
[--C-:B------:R-:W-:Y:S01]  /*14b60*/  FFMA.FTZ R86, R16, c[0x0][0x2d0], -R174.reuse ;  /* 0x0000b40010567a23 */ /* 0x100fe200000108ae */
[----:B-1----:R-:W-:Y:S01]  /*14b70*/  FMNMX.FTZ R21, R21, R23, !PT ;  /* 0x0000001715157209 */ /* 0x002fe20007810000 */
[--C-:B------:R-:W-:Y:S02]  /*14b80*/  FFMA.FTZ R189, R189, c[0x0][0x2d0], -R174.reuse ;  /* 0x0000b400bdbd7a23 */ /* 0x100fe400000108ae */
[--C-:B------:R-:W-:Y:S02]  /*14b90*/  FFMA.FTZ R87, R194, c[0x0][0x2d0], -R174.reuse ;  /* 0x0000b400c2577a23 */ /* 0x100fe400000108ae */
[----:B------:R-:W-:Y:S01]  /*14ba0*/  MUFU.EX2 R76, R76 ;  /* 0x0000004c004c7308 */ /* 0x000fe20000000800 */
[----:B------:R-:W1:Y:S01]  /*14bb0*/  SHFL.BFLY PT, R0, R21, 0x1, 0x1f ;  /* 0x0c201f0015007f89 */ /* 0x000e6200000e0000 */
[----:B------:R-:W-:Y:S02]  /*14bc0*/  FMUL.FTZ R43, R43, c[0x0][0x2d0] ;  /* 0x0000b4002b2b7a20 */ /* 0x000fe40000410000 */
[--C-:B------:R-:W-:Y:S01]  /*14bd0*/  FFMA.FTZ R46, R5, c[0x0][0x2d0], -R174.reuse ;  /* 0x0000b400052e7a23 */ /* 0x100fe200000108ae */
[----:B------:R-:W-:Y:S01]  /*14be0*/  FMNMX.FTZ R5, R249, R26, !PT ;  /* 0x0000001af9057209 */ /* 0x000fe20007810000 */
[--C-:B------:R-:W-:Y:S01]  /*14bf0*/  FFMA.FTZ R69, R2, c[0x0][0x2d0], -R174.reuse ;  /* 0x0000b40002457a23 */ /* 0x100fe200000108ae */
[----:B------:R-:W-:Y:S01]  /*14c00*/  FMNMX.FTZ R2, R24, R25, !PT ;  /* 0x0000001918027209 */ /* 0x000fe20007810000 */
[--C-:B------:R-:W-:Y:S01]  /*14c10*/  FFMA.FTZ R190, R190, c[0x0][0x2d0], -R174.reuse ;  /* 0x0000b400bebe7a23 */ /* 0x100fe200000108ae */
[----:B------:R-:W-:Y:S01]  /*14c20*/  FMNMX.FTZ R5, R247, R5, !PT ;  /* 0x00000005f7057209 */ /* 0x000fe20007810000 */
[----:B------:R-:W-:Y:S01]  /*14c30*/  MUFU.EX2 R46, R46 ;  /* 0x0000002e002e7308 */ /* 0x000fe20000000800 */
[C---:B------:R-:W-:Y:S01]  /*14c40*/  FSETP.NEU.FTZ.AND P1, PT, R2.reuse, -INF , PT ;  /* 0xff8000000200780b */ /* 0x040fe20003f3d000 */
[C---:B------:R-:W-:Y:S01]  /*14c50*/  FMUL.FTZ R173, R2.reuse, c[0x0][0x2d0] ;  /* 0x0000b40002ad7a20 */ /* 0x040fe20000410000 */
[----:B------:R-:W-:Y:S01]  /*14c60*/  FMNMX.FTZ R5, R211, R5, !PT ;  /* 0x00000005d3057209 */ /* 0x000fe20007810000 */
[--C-:B------:R-:W-:Y:S01]  /*14c70*/  FFMA.FTZ R195, R195, c[0x0][0x2d0], -R174.reuse ;  /* 0x0000b400c3c37a23 */ /* 0x100fe200000108ae */
[----:B------:R-:W-:Y:S01]  /*14c80*/  FSEL R42, R2, RZ, P1 ;  /* 0x000000ff022a7208 */ /* 0x000fe20000800000 */
[--C-:B------:R-:W-:Y:S01]  /*14c90*/  FFMA.FTZ R196, R196, c[0x0][0x2d0], -R174.reuse ;  /* 0x0000b400c4c47a23 */ /* 0x100fe200000108ae */
[----:B------:R-:W-:Y:S01]  /*14ca0*/  FSEL R173, R173, RZ, P1 ;  /* 0x000000ffadad7208 */ /* 0x000fe20000800000 */
[----:B------:R-:W-:Y:S01]  /*14cb0*/  FFMA.FTZ R205, R205, c[0x0][0x2d0], -R174 ;  /* 0x0000b400cdcd7a23 */ /* 0x000fe200000108ae */
[----:B------:R-:W-:Y:S01]  /*14cc0*/  FMNMX.FTZ R5, R188, R5, !PT ;  /* 0x00000005bc057209 */ /* 0x000fe20007810000 */
[----:B------:R-:W2:Y:S01]  /*14cd0*/  MUFU.EX2 R69, R69 ;  /* 0x0000004500457308 */ /* 0x000ea20000000800 */
[----:B------:R-:W-:Y:S02]  /*14ce0*/  FADD.FTZ R42, -R42, R166 ;  /* 0x000000a62a2a7221 */ /* 0x000fe40000010100 */
[----:B------:R-:W-:Y:S01]  /*14cf0*/  FMNMX.FTZ R5, R184, R5, !PT ;  /* 0x00000005b8057209 */ /* 0x000fe20007810000 */
[--C-:B------:R-:W-:Y:S01]  /*14d00*/  FFMA.FTZ R194, R64, c[0x0][0x2d0], -R173.reuse ;  /* 0x0000b40040c27a23 */ /* 0x100fe200000108ad */
[----:B-1----:R-:W-:Y:S01]  /*14d10*/  FMNMX.FTZ R0, R21, R0, !PT ;  /* 0x0000000015007209 */ /* 0x002fe20007810000 */
[--C-:B------:R-:W-:Y:S01]  /*14d20*/  FFMA.FTZ R72, R19, c[0x0][0x2d0], -R173.reuse ;  /* 0x0000b40013487a23 */ /* 0x100fe200000108ad */
[----:B------:R-:W-:Y:S01]  /*14d30*/  LDSM.16.MT88.4 R20, [R225+0x100] ;  /* 0x00010000e114783b */ /* 0x000fe20000004200 */
[--C-:B------:R-:W-:Y:S01]  /*14d40*/  FFMA.FTZ R83, R18, c[0x0][0x2d0], -R173.reuse ;  /* 0x0000b40012537a23 */ /* 0x100fe200000108ad */
[----:B------:R-:W-:Y:S01]  /*14d50*/  FSETP.NEU.FTZ.AND P0, PT, R0, -INF , PT ;  /* 0xff8000000000780b */ /* 0x000fe20003f1d000 */
[----:B------:R-:W1:Y:S01]  /*14d60*/  MUFU.EX2 R47, R47 ;  /* 0x0000002f002f7308 */ /* 0x000e620000000800 */
[----:B------:R-:W-:Y:S01]  /*14d70*/  FMNMX.FTZ R5, R182, R5, !PT ;  /* 0x00000005b6057209 */ /* 0x000fe20007810000 */
[--C-:B------:R-:W-:Y:S02]  /*14d80*/  FFMA.FTZ R85, R17, c[0x0][0x2d0], -R173.reuse ;  /* 0x0000b40011557a23 */ /* 0x100fe400000108ad */
[----:B------:R-:W-:Y:S01]  /*14d90*/  FMUL.FTZ R170, R0, c[0x0][0x2d0] ;  /* 0x0000b40000aa7a20 */ /* 0x000fe20000410000 */
[----:B------:R-:W-:Y:S01]  /*14da0*/  FMNMX.FTZ R5, R180, R5, !PT ;  /* 0x00000005b4057209 */ /* 0x000fe20007810000 */
[--C-:B------:R-:W-:Y:S02]  /*14db0*/  FFMA.FTZ R78, R6, c[0x0][0x2d0], -R173.reuse ;  /* 0x0000b400064e7a23 */ /* 0x100fe400000108ad */
[--C-:B------:R-:W-:Y:S01]  /*14dc0*/  FFMA.FTZ R73, R7, c[0x0][0x2d0], -R173.reuse ;  /* 0x0000b40007497a23 */ /* 0x100fe200000108ad */
[----:B------:R-:W-:Y:S01]  /*14dd0*/  FSEL R170, R170, RZ, P0 ;  /* 0x000000ffaaaa7208 */ /* 0x000fe20000000000 */
[----:B------:R-:W-:Y:S01]  /*14de0*/  MUFU.EX2 R72, R72 ;  /* 0x0000004800487308 */ /* 0x000fe20000000800 */
[----:B------:R-:W-:Y:S01]  /*14df0*/  FMNMX.FTZ R5, R90, R5, !PT ;  /* 0x000000055a057209 */ /* 0x000fe20007810000 */
[----:B------:R-:W-:Y:S02]  /*14e00*/  FMUL.FTZ R42, R42, c[0x0][0x2d0] ;  /* 0x0000b4002a2a7a20 */ /* 0x000fe40000410000 */
[--C-:B------:R-:W-:Y:S01]  /*14e10*/  FFMA.FTZ R166, R58, c[0x0][0x2d0], -R170.reuse ;  /* 0x0000b4003aa67a23 */ /* 0x100fe200000108aa */
[----:B------:R-:W-:Y:S01]  /*14e20*/  FMNMX.FTZ R5, R91, R5, !PT ;  /* 0x000000055b057209 */ /* 0x000fe20007810000 */
[--C-:B------:R-:W-:Y:S01]  /*14e30*/  FFMA.FTZ R167, R67, c[0x0][0x2d0], -R170.reuse ;  /* 0x0000b40043a77a23 */ /* 0x100fe200000108aa */
[----:B--2---:R-:W-:Y:S01]  /*14e40*/  F2FP.BF16.PACK_AB R48, R69, R76 ;  /* 0x0000004c4530723e */ /* 0x004fe200000010ff */
[--C-:B------:R-:W-:Y:S01]  /*14e50*/  FFMA.FTZ R77, R8, c[0x0][0x2d0], -R170.reuse ;  /* 0x0000b400084d7a23 */ /* 0x100fe200000108aa */
[----:B------:R-:W-:Y:S01]  /*14e60*/  FMNMX.FTZ R5, R94, R5, !PT ;  /* 0x000000055e057209 */ /* 0x000fe20007810000 */
[----:B------:R-:W-:Y:S01]  /*14e70*/  MUFU.EX2 R78, R78 ;  /* 0x0000004e004e7308 */ /* 0x000fe20000000800 */
[--C-:B------:R-:W-:Y:S02]  /*14e80*/  FFMA.FTZ R68, R4, c[0x0][0x2d0], -R173.reuse ;  /* 0x0000b40004447a23 */ /* 0x100fe400000108ad */
[----:B------:R-:W-:Y:S01]  /*14e90*/  FMNMX.FTZ R5, R45, R5, !PT ;  /* 0x000000052d057209 */ /* 0x000fe20007810000 */
[--C-:B------:R-:W-:Y:S01]  /*14ea0*/  FFMA.FTZ R71, R9, c[0x0][0x2d0], -R170.reuse ;  /* 0x0000b40009477a23 */ /* 0x100fe200000108aa */
[----:B-1----:R-:W-:Y:S01]  /*14eb0*/  F2FP.BF16.PACK_AB R50, R47, R46 ;  /* 0x0000002e2f32723e */ /* 0x002fe200000010ff */
[--C-:B------:R-:W-:Y:S02]  /*14ec0*/  FFMA.FTZ R187, R187, c[0x0][0x2d0], -R170.reuse ;  /* 0x0000b400bbbb7a23 */ /* 0x100fe400000108aa */
[----:B------:R-:W1:Y:S01]  /*14ed0*/  SHFL.BFLY PT, R4, R5, 0x2, 0x1f ;  /* 0x0c401f0005047f89 */ /* 0x000e6200000e0000 */
[--C-:B------:R-:W-:Y:S01]  /*14ee0*/  FFMA.FTZ R183, R183, c[0x0][0x2d0], -R170.reuse ;  /* 0x0000b400b7b77a23 */ /* 0x100fe200000108aa */
[----:B------:R-:W2:Y:S01]  /*14ef0*/  MUFU.EX2 R73, R73 ;  /* 0x0000004900497308 */ /* 0x000ea20000000800 */
[--C-:B------:R-:W-:Y:S02]  /*14f00*/  FFMA.FTZ R181, R181, c[0x0][0x2d0], -R170.reuse ;  /* 0x0000b400b5b57a23 */ /* 0x100fe400000108aa */
[--C-:B------:R-:W-:Y:S02]  /*14f10*/  FFMA.FTZ R179, R179, c[0x0][0x2d0], -R170.reuse ;  /* 0x0000b400b3b37a23 */ /* 0x100fe400000108aa */
[--C-:B------:R-:W-:Y:S02]  /*14f20*/  FFMA.FTZ R70, R12, c[0x0][0x2d0], -R170.reuse ;  /* 0x0000b4000c467a23 */ /* 0x100fe400000108aa */
[--C-:B------:R-:W-:Y:S02]  /*14f30*/  FFMA.FTZ R74, R13, c[0x0][0x2d0], -R170.reuse ;  /* 0x0000b4000d4a7a23 */ /* 0x100fe400000108aa */
[--C-:B------:R-:W-:Y:S01]  /*14f40*/  FFMA.FTZ R197, R197, c[0x0][0x2d0], -R173.reuse ;  /* 0x0000b400c5c57a23 */ /* 0x100fe200000108ad */
[----:B------:R-:W3:Y:S01]  /*14f50*/  MUFU.EX2 R68, R68 ;  /* 0x0000004400447308 */ /* 0x000ee20000000800 */
[--C-:B------:R-:W-:Y:S02]  /*14f60*/  FFMA.FTZ R198, R198, c[0x0][0x2d0], -R173.reuse ;  /* 0x0000b400c6c67a23 */ /* 0x100fe400000108ad */
[--C-:B------:R-:W-:Y:S02]  /*14f70*/  FFMA.FTZ R199, R199, c[0x0][0x2d0], -R170.reuse ;  /* 0x0000b400c7c77a23 */ /* 0x100fe400000108aa */
[--C-:B------:R-:W-:Y:S02]  /*14f80*/  FFMA.FTZ R201, R201, c[0x0][0x2d0], -R170.reuse ;  /* 0x0000b400c9c97a23 */ /* 0x100fe400000108aa */
[--C-:B------:R-:W-:Y:S02]  /*14f90*/  FFMA.FTZ R202, R202, c[0x0][0x2d0], -R170.reuse ;  /* 0x0000b400caca7a23 */ /* 0x100fe400000108aa */
[----:B------:R-:W-:Y:S01]  /*14fa0*/  FFMA.FTZ R203, R203, c[0x0][0x2d0], -R170 ;  /* 0x0000b400cbcb7a23 */ /* 0x000fe200000108aa */
[----:B------:R-:W4:Y:S01]  /*14fb0*/  MUFU.EX2 R43, R43 ;  /* 0x0000002b002b7308 */ /* 0x000f220000000800 */
[--C-:B------:R-:W-:Y:S01]  /*14fc0*/  FFMA.FTZ R250, R250, c[0x0][0x2d0], -R174.reuse ;  /* 0x0000b400fafa7a23 */ /* 0x100fe200000108ae */
[----:B-1----:R-:W-:Y:S01]  /*14fd0*/  FMNMX.FTZ R4, R5, R4, !PT ;  /* 0x0000000405047209 */ /* 0x002fe20007810000 */
[----:B------:R-:W-:Y:S01]  /*14fe0*/  FFMA.FTZ R251, R251, c[0x0][0x2d0], -R173 ;  /* 0x0000b400fbfb7a23 */ /* 0x000fe200000108ad */
[----:B--2---:R-:W-:Y:S01]  /*14ff0*/  F2FP.BF16.PACK_AB R49, R73, R78 ;  /* 0x0000004e4931723e */ /* 0x004fe200000010ff */
[--C-:B------:R-:W-:Y:S01]  /*15000*/  FFMA.FTZ R204, R204, c[0x0][0x2d0], -R174.reuse ;  /* 0x0000b400cccc7a23 */ /* 0x100fe200000108ae */
[----:B------:R-:W-:Y:S01]  /*15010*/  FSEL R5, R0, RZ, P0 ;  /* 0x000000ff00057208 */ /* 0x000fe20000000000 */
[----:B------:R-:W1:Y:S01]  /*15020*/  SHFL.BFLY PT, R44, R4, 0x1, 0x1f ;  /* 0x0c201f00042c7f89 */ /* 0x000e6200000e0000 */
[----:B------:R-:W-:Y:S02]  /*15030*/  FFMA.FTZ R200, R200, c[0x0][0x2d0], -R174 ;  /* 0x0000b400c8c87a23 */ /* 0x000fe400000108ae */
[----:B------:R-:W2:Y:S01]  /*15040*/  MUFU.EX2 R42, R42 ;  /* 0x0000002a002a7308 */ /* 0x000ea20000000800 */
[----:B------:R-:W-:Y:S02]  /*15050*/  FADD.FTZ R5, -R5, R165 ;  /* 0x000000a505057221 */ /* 0x000fe40000010100 */
[--C-:B------:R-:W-:Y:S01]  /*15060*/  FFMA.FTZ R165, R29, c[0x0][0x2d0], -R173.reuse ;  /* 0x0000b4001da57a23 */ /* 0x100fe200000108ad */
[----:B---3--:R-:W-:Y:S01]  /*15070*/  F2FP.BF16.PACK_AB R51, R72, R68 ;  /* 0x000000444833723e */ /* 0x008fe200000010ff */
[----:B------:R-:W-:Y:S02]  /*15080*/  FMUL.FTZ R5, R5, c[0x0][0x2d0] ;  /* 0x0000b40005057a20 */ /* 0x000fe40000410000 */
[--C-:B------:R-:W-:Y:S02]  /*15090*/  FFMA.FTZ R208, R208, c[0x0][0x2d0], -R173.reuse ;  /* 0x0000b400d0d07a23 */ /* 0x100fe400000108ad */
[--C-:B------:R-:W-:Y:S01]  /*150a0*/  FFMA.FTZ R206, R206, c[0x0][0x2d0], -R173.reuse ;  /* 0x0000b400cece7a23 */ /* 0x100fe200000108ad */
[----:B------:R3:W5:Y:S01]  /*150b0*/  MUFU.EX2 R41, R5 ;  /* 0x0000000500297308 */ /* 0x0007620000000800 */
[--C-:B------:R-:W-:Y:S02]  /*150c0*/  FFMA.FTZ R252, R252, c[0x0][0x2d0], -R170.reuse ;  /* 0x0000b400fcfc7a23 */ /* 0x100fe400000108aa */
[----:B------:R-:W-:Y:S02]  /*150d0*/  FFMA.FTZ R248, R248, c[0x0][0x2d0], -R170 ;  /* 0x0000b400f8f87a23 */ /* 0x000fe400000108aa */
[C---:B----4-:R-:W-:Y:S02]  /*150e0*/  FMUL.FTZ R16, R43.reuse, R148 ;  /* 0x000000942b107220 */ /* 0x050fe40000410000 */
[C---:B------:R-:W-:Y:S02]  /*150f0*/  FMUL.FTZ R17, R43.reuse, R149 ;  /* 0x000000952b117220 */ /* 0x040fe40000410000 */
[C---:B------:R-:W-:Y:S01]  /*15100*/  FMUL.FTZ R104, R43.reuse, R104 ;  /* 0x000000682b687220 */ /* 0x040fe20000410000 */
[----:B------:R-:W-:Y:S01]  /*15110*/  MUFU.EX2 R77, R77 ;  /* 0x0000004d004d7308 */ /* 0x000fe20000000800 */
[----:B-1----:R-:W-:Y:S01]  /*15120*/  FMNMX.FTZ R44, R4, R44, !PT ;  /* 0x0000002c042c7209 */ /* 0x002fe20007810000 */
[----:B------:R-:W-:Y:S02]  /*15130*/  FMUL.FTZ R105, R43, R105 ;  /* 0x000000692b697220 */ /* 0x000fe40000410000 */
[----:B--2---:R-:W-:Y:S01]  /*15140*/  FMUL.FTZ R18, R42, R150 ;  /* 0x000000962a127220 */ /* 0x004fe20000410000 */
[----:B------:R-:W-:Y:S01]  /*15150*/  FSETP.NEU.FTZ.AND P0, PT, R44, -INF , PT ;  /* 0xff8000002c00780b */ /* 0x000fe20003f1d000 */
[----:B------:R-:W-:Y:S02]  /*15160*/  FMUL.FTZ R19, R42, R151 ;  /* 0x000000972a137220 */ /* 0x000fe40000410000 */
[----:B------:R-:W-:Y:S01]  /*15170*/  LDSM.16.MT88.4 R148, [R225+0x2900] ;  /* 0x00290000e194783b */ /* 0x000fe20000004200 */
[C---:B------:R-:W-:Y:S01]  /*15180*/  FSEL R4, R44.reuse, RZ, P0 ;  /* 0x000000ff2c047208 */ /* 0x040fe20000000000 */
[----:B------:R-:W1:Y:S01]  /*15190*/  MUFU.EX2 R71, R71 ;  /* 0x0000004700477308 */ /* 0x000e620000000800 */
[----:B------:R-:W-:Y:S02]  /*151a0*/  FMUL.FTZ R95, R44, c[0x0][0x2d0] ;  /* 0x0000b4002c5f7a20 */ /* 0x000fe40000410000 */
[----:B------:R-:W-:Y:S02]  /*151b0*/  FMUL.FTZ R6, R42, R162 ;  /* 0x000000a22a067220 */ /* 0x000fe40000410000 */
[----:B------:R-:W-:Y:S01]  /*151c0*/  FADD.FTZ R4, -R4, R164 ;  /* 0x000000a404047221 */ /* 0x000fe20000010100 */
[----:B------:R-:W-:Y:S01]  /*151d0*/  FSEL R95, R95, RZ, P0 ;  /* 0x000000ff5f5f7208 */ /* 0x000fe20000000000 */
[----:B------:R-:W-:Y:S01]  /*151e0*/  FFMA.FTZ R164, R52, c[0x0][0x2d0], -R173 ;  /* 0x0000b40034a47a23 */ /* 0x000fe200000108ad */
[----:B------:R-:W-:Y:S01]  /*151f0*/  ISETP.GT.AND P0, PT, R243, UR5, PT ;  /* 0x00000005f3007c0c */ /* 0x000fe2000bf04270 */
[----:B------:R-:W-:Y:S01]  /*15200*/  FMUL.FTZ R4, R4, c[0x0][0x2d0] ;  /* 0x0000b40004047a20 */ /* 0x000fe20000410000 */
[----:B------:R-:W-:Y:S01]  /*15210*/  MUFU.EX2 R70, R70 ;  /* 0x0000004600467308 */ /* 0x000fe20000000800 */
[----:B------:R-:W2:Y:S01]  /*15220*/  LDSM.16.MT88.4 R52, [R219+0x100] ;  /* 0x00010000db34783b */ /* 0x000ea20000004200 */
[----:B---3--:R-:W-:Y:S01]  /*15230*/  FMUL.FTZ R5, R43, R161 ;  /* 0x000000a12b057220 */ /* 0x008fe20000410000 */
[----:B------:R-:W-:Y:S01]  /*15240*/  MOV R161, R56 ;  /* 0x0000003800a17202 */ /* 0x000fe20000000f00 */
[----:B------:R-:W-:Y:S01]  /*15250*/  FMUL.FTZ R7, R42, R163 ;  /* 0x000000a32a077220 */ /* 0x000fe20000410000 */
[----:B------:R-:W-:Y:S01]  /*15260*/  IADD3 R243, R243, -0x1, RZ ;  /* 0xfffffffff3f37810 */ /* 0x000fe20007ffe0ff */
[C---:B-----5:R-:W-:Y:S02]  /*15270*/  FMUL.FTZ R8, R41.reuse, R156 ;  /* 0x0000009c29087220 */ /* 0x060fe40000410000 */
[----:B------:R-:W-:Y:S02]  /*15280*/  FMUL.FTZ R9, R41, R157 ;  /* 0x0000009d29097220 */ /* 0x000fe40000410000 */
[----:B------:R3:W4:Y:S01]  /*15290*/  MUFU.EX2 R40, R4 ;  /* 0x0000000400287308 */ /* 0x0007220000000800 */
[--C-:B------:R-:W-:Y:S02]  /*152a0*/  FFMA.FTZ R82, R10, c[0x0][0x2d0], -R95.reuse ;  /* 0x0000b4000a527a23 */ /* 0x100fe4000001085f */
[--C-:B------:R-:W-:Y:S01]  /*152b0*/  FFMA.FTZ R81, R11, c[0x0][0x2d0], -R95.reuse ;  /* 0x0000b4000b517a23 */ /* 0x100fe2000001085f */
[----:B-1----:R-:W-:Y:S01]  /*152c0*/  F2FP.BF16.PACK_AB R36, R71, R77 ;  /* 0x0000004d4724723e */ /* 0x002fe200000010ff */
[--C-:B------:R-:W-:Y:S02]  /*152d0*/  FFMA.FTZ R80, R14, c[0x0][0x2d0], -R95.reuse ;  /* 0x0000b4000e507a23 */ /* 0x100fe4000001085f */
[----:B------:R-:W-:Y:S02]  /*152e0*/  FFMA.FTZ R79, R15, c[0x0][0x2d0], -R95 ;  /* 0x0000b4000f4f7a23 */ /* 0x000fe4000001085f */
[----:B------:R-:W-:Y:S01]  /*152f0*/  FMUL.FTZ R29, R41, R137 ;  /* 0x00000089291d7220 */ /* 0x000fe20000410000 */
[----:B------:R-:W1:Y:S01]  /*15300*/  MUFU.EX2 R74, R74 ;  /* 0x0000004a004a7308 */ /* 0x000e620000000800 */
[--C-:B------:R-:W-:Y:S02]  /*15310*/  FFMA.FTZ R137, R59, c[0x0][0x2d0], -R170.reuse ;  /* 0x0000b4003b897a23 */ /* 0x100fe400000108aa */
[C---:B------:R-:W-:Y:S02]  /*15320*/  FMUL.FTZ R106, R42.reuse, R106 ;  /* 0x0000006a2a6a7220 */ /* 0x040fe40000410000 */
[----:B------:R-:W-:Y:S02]  /*15330*/  FMUL.FTZ R107, R42, R107 ;  /* 0x0000006b2a6b7220 */ /* 0x000fe40000410000 */
[C---:B------:R-:W-:Y:S02]  /*15340*/  FMUL.FTZ R108, R41.reuse, R108 ;  /* 0x0000006c296c7220 */ /* 0x040fe40000410000 */
[----:B------:R-:W-:Y:S01]  /*15350*/  FMUL.FTZ R109, R41, R109 ;  /* 0x0000006d296d7220 */ /* 0x000fe20000410000 */
[----:B------:R-:W-:Y:S01]  /*15360*/  MUFU.EX2 R82, R82 ;  /* 0x0000005200527308 */ /* 0x000fe20000000800 */
[C---:B------:R-:W-:Y:S02]  /*15370*/  FMUL.FTZ R112, R43.reuse, R112 ;  /* 0x000000702b707220 */ /* 0x040fe40000410000 */
[C---:B------:R-:W-:Y:S02]  /*15380*/  FMUL.FTZ R113, R43.reuse, R113 ;  /* 0x000000712b717220 */ /* 0x040fe40000410000 */
[----:B---3--:R-:W-:Y:S02]  /*15390*/  FMUL.FTZ R4, R43, R160 ;  /* 0x000000a02b047220 */ /* 0x008fe40000410000 */
[----:B------:R-:W-:Y:S02]  /*153a0*/  IMAD.MOV.U32 R160, RZ, RZ, R57 ;  /* 0x000000ffffa07224 */ /* 0x000fe400078e0039 */
[----:B------:R-:W3:Y:S01]  /*153b0*/  LDSM.16.MT88.4 R56, [R218+0x100] ;  /* 0x00010000da38783b */ /* 0x000ee20000004200 */
[----:B------:R-:W5:Y:S01]  /*153c0*/  MUFU.EX2 R81, R81 ;  /* 0x0000005100517308 */ /* 0x000f620000000800 */
[----:B----4-:R-:W-:Y:S01]  /*153d0*/  FMUL.FTZ R10, R40, R158 ;  /* 0x0000009e280a7220 */ /* 0x010fe20000410000 */
[-C--:B------:R-:W-:Y:S05]  /*153e0*/  HMMA.16816.F32.BF16 R4, R48, R20.reuse, R4 ;  /* 0x000000143004723c */ /* 0x080fea0000041804 */
[----:B-1----:R-:W-:Y:S01]  /*153f0*/  F2FP.BF16.PACK_AB R38, R74, R70 ;  /* 0x000000464a26723e */ /* 0x002fe200000010ff */
[C---:B------:R-:W-:Y:S02]  /*15400*/  FMUL.FTZ R11, R40.reuse, R159 ;  /* 0x0000009f280b7220 */ /* 0x040fe40000410000 */
[----:B------:R-:W-:Y:S01]  /*15410*/  MUFU.EX2 R80, R80 ;  /* 0x0000005000507308 */ /* 0x000fe20000000800 */
[C---:B------:R-:W-:Y:S03]  /*15420*/  FMUL.FTZ R110, R40.reuse, R110 ;  /* 0x0000006e286e7220 */ /* 0x040fe60000410000 */
[----:B------:R-:W-:Y:S02]  /*15430*/  FMUL.FTZ R111, R40, R111 ;  /* 0x0000006f286f7220 */ /* 0x000fe40000410000 */
[C---:B------:R-:W-:Y:S02]  /*15440*/  FMUL.FTZ R114, R42.reuse, R114 ;  /* 0x000000722a727220 */ /* 0x040fe40000410000 */
[----:B------:R-:W-:Y:S02]  /*15450*/  FMUL.FTZ R115, R42, R115 ;  /* 0x000000732a737220 */ /* 0x000fe40000410000 */
[----:B------:R-:W1:Y:S01]  /*15460*/  MUFU.EX2 R79, R79 ;  /* 0x0000004f004f7308 */ /* 0x000e620000000800 */
[C---:B------:R-:W-:Y:S02]  /*15470*/  FMUL.FTZ R12, R41.reuse, R152 ;  /* 0x00000098290c7220 */ /* 0x040fe40000410000 */
[----:B------:R-:W-:Y:S01]  /*15480*/  FMUL.FTZ R13, R41, R153 ;  /* 0x00000099290d7220 */ /* 0x000fe20000410000 */
[----:B-----5:R-:W-:Y:S01]  /*15490*/  F2FP.BF16.PACK_AB R37, R81, R82 ;  /* 0x000000525125723e */ /* 0x020fe200000010ff */
[C---:B------:R-:W-:Y:S02]  /*154a0*/  FMUL.FTZ R14, R40.reuse, R154 ;  /* 0x0000009a280e7220 */ /* 0x040fe40000410000 */
[C---:B------:R-:W-:Y:S02]  /*154b0*/  FMUL.FTZ R15, R40.reuse, R155 ;  /* 0x0000009b280f7220 */ /* 0x040fe40000410000 */
[C---:B------:R-:W-:Y:S01]  /*154c0*/  FMUL.FTZ R24, R41.reuse, R140 ;  /* 0x0000008c29187220 */ /* 0x040fe20000410000 */
[----:B------:R-:W-:Y:S01]  /*154d0*/  MUFU.EX2 R84, R84 ;  /* 0x0000005400547308 */ /* 0x000fe20000000800 */
[----:B------:R-:W-:Y:S02]  /*154e0*/  FMUL.FTZ R25, R41, R141 ;  /* 0x0000008d29197220 */ /* 0x000fe40000410000 */
[C---:B------:R-:W-:Y:S02]  /*154f0*/  FMUL.FTZ R26, R40.reuse, R142 ;  /* 0x0000008e281a7220 */ /* 0x040fe40000410000 */
[C---:B------:R-:W-:Y:S02]  /*15500*/  FMUL.FTZ R27, R40.reuse, R143 ;  /* 0x0000008f281b7220 */ /* 0x040fe40000410000 */
[C---:B------:R-:W-:Y:S02]  /*15510*/  FMUL.FTZ R30, R40.reuse, R138 ;  /* 0x0000008a281e7220 */ /* 0x040fe40000410000 */
[----:B------:R-:W-:Y:S01]  /*15520*/  FMUL.FTZ R31, R40, R139 ;  /* 0x0000008b281f7220 */ /* 0x000fe20000410000 */
[----:B------:R-:W-:Y:S01]  /*15530*/  MUFU.EX2 R83, R83 ;  /* 0x0000005300537308 */ /* 0x000fe20000000800 */
[C---:B------:R-:W-:Y:S02]  /*15540*/  FMUL.FTZ R100, R43.reuse, R100 ;  /* 0x000000642b647220 */ /* 0x040fe40000410000 */
[----:B------:R-:W-:Y:S01]  /*15550*/  FMUL.FTZ R101, R43, R101 ;  /* 0x000000652b657220 */ /* 0x000fe20000410000 */
[----:B-1----:R-:W-:Y:S01]  /*15560*/  F2FP.BF16.PACK_AB R39, R79, R80 ;  /* 0x000000504f27723e */ /* 0x002fe200000010ff */
[C---:B------:R-:W-:Y:S02]  /*15570*/  FMUL.FTZ R102, R42.reuse, R102 ;  /* 0x000000662a667220 */ /* 0x040fe40000410000 */
[C---:B------:R-:W-:Y:S02]  /*15580*/  FMUL.FTZ R103, R42.reuse, R103 ;  /* 0x000000672a677220 */ /* 0x040fe40000410000 */
[C---:B------:R-:W-:Y:S01]  /*15590*/  FMUL.FTZ R116, R43.reuse, R116 ;  /* 0x000000742b747220 */ /* 0x040fe20000410000 */
[----:B------:R-:W-:Y:S01]  /*155a0*/  MUFU.EX2 R85, R85 ;  /* 0x0000005500557308 */ /* 0x000fe20000000800 */
[C---:B------:R-:W-:Y:S04]  /*155b0*/  HMMA.16816.F32.BF16 R8, R36.reuse, R20, R8 ;  /* 0x000000142408723c */ /* 0x040fe80000041808 */
[C---:B------:R-:W-:Y:S02]  /*155c0*/  FMUL.FTZ R117, R43.reuse, R117 ;  /* 0x000000752b757220 */ /* 0x040fe40000410000 */
[C---:B------:R-:W-:Y:S02]  /*155d0*/  FMUL.FTZ R118, R42.reuse, R118 ;  /* 0x000000762a767220 */ /* 0x040fe40000410000 */
[-C--:B------:R-:W-:Y:S01]  /*155e0*/  HMMA.16816.F32.BF16 R12, R36, R22.reuse, R12 ;  /* 0x00000016240c723c */ /* 0x080fe2000004180c */
[----:B------:R-:W-:Y:S03]  /*155f0*/  MUFU.EX2 R86, R86 ;  /* 0x0000005600567308 */ /* 0x000fe60000000800 */
[C---:B------:R-:W-:Y:S02]  /*15600*/  FMUL.FTZ R20, R43.reuse, R144 ;  /* 0x000000902b147220 */ /* 0x040fe40000410000 */
[----:B------:R-:W-:Y:S02]  /*15610*/  FMUL.FTZ R21, R43, R145 ;  /* 0x000000912b157220 */ /* 0x000fe40000410000 */
[C---:B------:R-:W-:Y:S03]  /*15620*/  HMMA.16816.F32.BF16 R16, R48.reuse, R22, R16 ;  /* 0x000000163010723c */ /* 0x040fe60000041810 */
[----:B------:R-:W-:Y:S01]  /*15630*/  MUFU.EX2 R87, R87 ;  /* 0x0000005700577308 */ /* 0x000fe20000000800 */
[C---:B------:R-:W-:Y:S02]  /*15640*/  FMUL.FTZ R119, R42.reuse, R119 ;  /* 0x000000772a777220 */ /* 0x040fe40000410000 */
[C---:B------:R-:W-:Y:S02]  /*15650*/  FMUL.FTZ R120, R41.reuse, R120 ;  /* 0x0000007829787220 */ /* 0x040fe40000410000 */
[C---:B------:R-:W-:Y:S04]  /*15660*/  FMUL.FTZ R22, R42.reuse, R146 ;  /* 0x000000922a167220 */ /* 0x040fe80000410000 */
[----:B------:R-:W-:Y:S01]  /*15670*/  FMUL.FTZ R23, R42, R147 ;  /* 0x000000932a177220 */ /* 0x000fe20000410000 */
[----:B------:R-:W-:Y:S01]  /*15680*/  MUFU.EX2 R164, R164 ;  /* 0x000000a400a47308 */ /* 0x000fe20000000800 */
[C---:B------:R-:W-:Y:S02]  /*15690*/  FMUL.FTZ R121, R41.reuse, R121 ;  /* 0x0000007929797220 */ /* 0x040fe40000410000 */
[C---:B------:R-:W-:Y:S02]  /*156a0*/  FMUL.FTZ R122, R40.reuse, R122 ;  /* 0x0000007a287a7220 */ /* 0x040fe40000410000 */
[C---:B------:R-:W-:Y:S01]  /*156b0*/  FMUL.FTZ R123, R40.reuse, R123 ;  /* 0x0000007b287b7220 */ /* 0x040fe20000410000 */
[-C--:B------:R-:W-:Y:S03]  /*156c0*/  HMMA.16816.F32.BF16 R20, R48, R32.reuse, R20 ;  /* 0x000000203014723c */ /* 0x080fe60000041814 */
[C---:B------:R-:W-:Y:S01]  /*156d0*/  FMUL.FTZ R124, R41.reuse, R124 ;  /* 0x0000007c297c7220 */ /* 0x040fe20000410000 */
[----:B------:R-:W-:Y:S01]  /*156e0*/  MUFU.EX2 R165, R165 ;  /* 0x000000a500a57308 */ /* 0x000fe20000000800 */
[C---:B------:R-:W-:Y:S02]  /*156f0*/  FMUL.FTZ R125, R41.reuse, R125 ;  /* 0x0000007d297d7220 */ /* 0x040fe40000410000 */
[C---:B------:R-:W-:Y:S01]  /*15700*/  FMUL.FTZ R126, R40.reuse, R126 ;  /* 0x0000007e287e7220 */ /* 0x040fe20000410000 */
[C---:B------:R-:W-:Y:S04]  /*15710*/  HMMA.16816.F32.BF16 R24, R36.reuse, R32, R24 ;  /* 0x000000202418723c */ /* 0x040fe80000041818 */
[----:B------:R-:W-:Y:S02]  /*15720*/  FMUL.FTZ R127, R40, R127 ;  /* 0x0000007f287f7220 */ /* 0x000fe40000410000 */
[----:B------:R-:W-:Y:S01]  /*15730*/  MUFU.EX2 R137, R137 ;  /* 0x0000008900897308 */ /* 0x000fe20000000800 */
[--C-:B------:R-:W-:Y:S02]  /*15740*/  FFMA.FTZ R32, R28, c[0x0][0x2d0], -R170.reuse ;  /* 0x0000b4001c207a23 */ /* 0x100fe400000108aa */
[C---:B------:R-:W-:Y:S03]  /*15750*/  FMUL.FTZ R28, R41.reuse, R136 ;  /* 0x00000088291c7220 */ /* 0x040fe60000410000 */
[----:B------:R-:W-:Y:S02]  /*15760*/  FMUL.FTZ R33, R41, R133 ;  /* 0x0000008529217220 */ /* 0x000fe40000410000 */
[----:B------:R-:W-:Y:S02]  /*15770*/  FFMA.FTZ R133, R192, c[0x0][0x2d0], -R95 ;  /* 0x0000b400c0857a23 */ /* 0x000fe4000001085f */
[-C--:B------:R-:W-:Y:S01]  /*15780*/  HMMA.16816.F32.BF16 R28, R36, R34.reuse, R28 ;  /* 0x00000022241c723c */ /* 0x080fe2000004181c */
[----:B------:R1:W4:Y:S02]  /*15790*/  MUFU.EX2 R136, R32 ;  /* 0x0000002000887308 */ /* 0x0003240000000800 */
[----:B------:R-:W-:Y:S02]  /*157a0*/  FFMA.FTZ R192, R65, c[0x0][0x2d0], -R173 ;  /* 0x0000b40041c07a23 */ /* 0x000fe400000108ad */
[--C-:B------:R-:W-:Y:S02]  /*157b0*/  FFMA.FTZ R188, R188, c[0x0][0x2d0], -R95.reuse ;  /* 0x0000b400bcbc7a23 */ /* 0x100fe4000001085f */
[--C-:B------:R-:W-:Y:S01]  /*157c0*/  FFMA.FTZ R184, R184, c[0x0][0x2d0], -R95.reuse ;  /* 0x0000b400b8b87a23 */ /* 0x100fe2000001085f */
[C---:B------:R-:W-:Y:S03]  /*157d0*/  HMMA.16816.F32.BF16 R100, R48.reuse, R34, R100 ;  /* 0x000000223064723c */ /* 0x040fe60000041864 */
[----:B------:R-:W-:Y:S01]  /*157e0*/  MUFU.EX2 R166, R166 ;  /* 0x000000a600a67308 */ /* 0x000fe20000000800 */
[--C-:B------:R-:W-:Y:S02]  /*157f0*/  FFMA.FTZ R182, R182, c[0x0][0x2d0], -R95.reuse ;  /* 0x0000b400b6b67a23 */ /* 0x100fe4000001085f */
[--C-:B------:R-:W-:Y:S02]  /*15800*/  FFMA.FTZ R180, R180, c[0x0][0x2d0], -R95.reuse ;  /* 0x0000b400b4b47a23 */ /* 0x100fe4000001085f */
[-C--:B--2---:R-:W-:Y:S04]  /*15810*/  HMMA.16816.F32.BF16 R104, R48, R52.reuse, R104 ;  /* 0x000000343068723c */ /* 0x084fe80000041868 */
[----:B------:R-:W-:Y:S01]  /*15820*/  FMUL.FTZ R34, R40, R134 ;  /* 0x0000008628227220 */ /* 0x000fe20000410000 */
[----:B------:R-:W-:Y:S01]  /*15830*/  MUFU.EX2 R167, R167 ;  /* 0x000000a700a77308 */ /* 0x000fe20000000800 */
[--C-:B------:R-:W-:Y:S02]  /*15840*/  FFMA.FTZ R134, R66, c[0x0][0x2d0], -R95.reuse ;  /* 0x0000b40042867a23 */ /* 0x100fe4000001085f */
[C---:B------:R-:W-:Y:S01]  /*15850*/  HMMA.16816.F32.BF16 R108, R36.reuse, R52, R108 ;  /* 0x00000034246c723c */ /* 0x040fe2000004186c */
[----:B------:R-:W-:Y:S03]  /*15860*/  LDSM.16.MT88.4 R64, [R219+0x900] ;  /* 0x00090000db40783b */ /* 0x000fe60000004200 */
[----:B-1----:R-:W-:Y:S02]  /*15870*/  FMUL.FTZ R32, R41, R132 ;  /* 0x0000008429207220 */ /* 0x002fe40000410000 */
[----:B------:R-:W-:Y:S01]  /*15880*/  FMUL.FTZ R35, R40, R135 ;  /* 0x0000008728237220 */ /* 0x000fe20000410000 */
[----:B------:R1:W-:Y:S01]  /*15890*/  MUFU.EX2 R132, R189 ;  /* 0x000000bd00847308 */ /* 0x0003e20000000800 */
[--C-:B------:R-:W-:Y:S04]  /*158a0*/  FFMA.FTZ R135, R61, c[0x0][0x2d0], -R95.reuse ;  /* 0x0000b4003d877a23 */ /* 0x100fe8000001085f */
[--C-:B------:R-:W-:Y:S01]  /*158b0*/  FFMA.FTZ R207, R207, c[0x0][0x2d0], -R95.reuse ;  /* 0x0000b400cfcf7a23 */ /* 0x100fe2000001085f */
[-C--:B------:R-:W-:Y:S03]  /*158c0*/  HMMA.16816.F32.BF16 R32, R36, R54.reuse, R32 ;  /* 0x000000362420723c */ /* 0x080fe60000041820 */
[--C-:B------:R-:W-:Y:S01]  /*158d0*/  FFMA.FTZ R209, R209, c[0x0][0x2d0], -R95.reuse ;  /* 0x0000b400d1d17a23 */ /* 0x100fe2000001085f */
[----:B------:R-:W-:Y:S01]  /*158e0*/  MUFU.EX2 R133, R133 ;  /* 0x0000008500857308 */ /* 0x000fe20000000800 */
[--C-:B------:R-:W-:Y:S02]  /*158f0*/  FFMA.FTZ R244, R244, c[0x0][0x2d0], -R95.reuse ;  /* 0x0000b400f4f47a23 */ /* 0x100fe4000001085f */
[--C-:B------:R-:W-:Y:S01]  /*15900*/  FFMA.FTZ R246, R246, c[0x0][0x2d0], -R95.reuse ;  /* 0x0000b400f6f67a23 */ /* 0x100fe2000001085f */
[C---:B------:R-:W-:Y:S01]  /*15910*/  HMMA.16816.F32.BF16 R112, R48.reuse, R54, R112 ;  /* 0x000000363070723c */ /* 0x040fe20000041870 */
[----:B------:R-:W2:Y:S03]  /*15920*/  LDSM.16.MT88.4 R52, [R225+0x900] ;  /* 0x00090000e134783b */ /* 0x000ea60000004200 */
[--C-:B------:R-:W-:Y:S02]  /*15930*/  FFMA.FTZ R245, R245, c[0x0][0x2d0], -R170.reuse ;  /* 0x0000b400f5f57a23 */ /* 0x100fe400000108aa */
[----:B------:R-:W5:Y:S01]  /*15940*/  MUFU.EX2 R134, R134 ;  /* 0x0000008600867308 */ /* 0x000f620000000800 */
[----:B------:R-:W-:Y:S01]  /*15950*/  FFMA.FTZ R210, R210, c[0x0][0x2d0], -R170 ;  /* 0x0000b400d2d27a23 */ /* 0x000fe200000108aa */
[-C--:B---3--:R-:W-:Y:S04]  /*15960*/  HMMA.16816.F32.BF16 R116, R48, R56.reuse, R116 ;  /* 0x000000383074723c */ /* 0x088fe80000041874 */
[--C-:B-1----:R-:W-:Y:S02]  /*15970*/  FFMA.FTZ R189, R60, c[0x0][0x2d0], -R95.reuse ;  /* 0x0000b4003cbd7a23 */ /* 0x102fe4000001085f */
[----:B------:R-:W1:Y:S01]  /*15980*/  LDSM.16.MT88.4 R60, [R220+0x900] ;  /* 0x00090000dc3c783b */ /* 0x000e620000004200 */
[--C-:B------:R-:W-:Y:S01]  /*15990*/  FFMA.FTZ R249, R249, c[0x0][0x2d0], -R95.reuse ;  /* 0x0000b400f9f97a23 */ /* 0x100fe2000001085f */
[C---:B------:R-:W-:Y:S01]  /*159a0*/  HMMA.16816.F32.BF16 R120, R36.reuse, R56, R120 ;  /* 0x000000382478723c */ /* 0x040fe20000041878 */
[----:B------:R-:W-:Y:S03]  /*159b0*/  MUFU.EX2 R135, R135 ;  /* 0x0000008700877308 */ /* 0x000fe60000000800 */
[--C-:B------:R-:W-:Y:S02]  /*159c0*/  FFMA.FTZ R247, R247, c[0x0][0x2d0], -R95.reuse ;  /* 0x0000b400f7f77a23 */ /* 0x100fe4000001085f */
[----:B------:R-:W-:Y:S01]  /*159d0*/  FFMA.FTZ R211, R211, c[0x0][0x2d0], -R95 ;  /* 0x0000b400d3d37a23 */ /* 0x000fe2000001085f */
[----:B----4-:R-:W-:Y:S01]  /*159e0*/  F2FP.BF16.PACK_AB R56, R137, R136 ;  /* 0x000000888938723e */ /* 0x010fe200000010ff */
[-C--:B------:R-:W-:Y:S03]  /*159f0*/  HMMA.16816.F32.BF16 R124, R36, R58.reuse, R124 ;  /* 0x0000003a247c723c */ /* 0x080fe6000004187c */
[----:B------:R-:W3:Y:S01]  /*15a00*/  MUFU.EX2 R189, R189 ;  /* 0x000000bd00bd7308 */ /* 0x000ee20000000800 */
[--C-:B------:R-:W-:Y:S01]  /*15a10*/  FFMA.FTZ R193, R193, c[0x0][0x2d0], -R174.reuse ;  /* 0x0000b400c1c17a23 */ /* 0x100fe200000108ae */
[----:B-----5:R-:W-:Y:S02]  /*15a20*/  F2FP.BF16.PACK_AB R57, R134, R133 ;  /* 0x000000858639723e */ /* 0x020fe400000010ff */
[C---:B------:R-:W-:Y:S02]  /*15a30*/  FMUL.FTZ R37, R43.reuse, R129 ;  /* 0x000000812b257220 */ /* 0x040fe40000410000 */
[----:B------:R-:W-:Y:S03]  /*15a40*/  FMUL.FTZ R36, R43, R128 ;  /* 0x000000802b247220 */ /* 0x000fe60000410000 */
[C---:B------:R-:W-:Y:S01]  /*15a50*/  FMUL.FTZ R38, R42.reuse, R130 ;  /* 0x000000822a267220 */ /* 0x040fe20000410000 */
[----:B------:R-:W-:Y:S01]  /*15a60*/  MUFU.EX2 R187, R187 ;  /* 0x000000bb00bb7308 */ /* 0x000fe20000000800 */
[----:B------:R-:W-:Y:S02]  /*15a70*/  FMUL.FTZ R39, R42, R131 ;  /* 0x000000832a277220 */ /* 0x000fe40000410000 */
[--C-:B------:R-:W-:Y:S02]  /*15a80*/  FFMA.FTZ R185, R185, c[0x0][0x2d0], -R174.reuse ;  /* 0x0000b400b9b97a23 */ /* 0x100fe400000108ae */
[--C-:B------:R-:W-:Y:S02]  /*15a90*/  FFMA.FTZ R191, R191, c[0x0][0x2d0], -R173.reuse ;  /* 0x0000b400bfbf7a23 */ /* 0x100fe400000108ad */
[--C-:B------:R-:W-:Y:S01]  /*15aa0*/  FFMA.FTZ R186, R186, c[0x0][0x2d0], -R173.reuse ;  /* 0x0000b400baba7a23 */ /* 0x100fe200000108ad */
[----:B------:R-:W-:Y:S02]  /*15ab0*/  HMMA.16816.F32.BF16 R36, R48, R58, R36 ;  /* 0x0000003a3024723c */ /* 0x000fe40000041824 */
[----:B------:R-:W-:Y:S02]  /*15ac0*/  MUFU.EX2 R183, R183 ;  /* 0x000000b700b77308 */ /* 0x000fe40000000800 */
[--C-:B------:R-:W-:Y:S02]  /*15ad0*/  FFMA.FTZ R176, R176, c[0x0][0x2d0], -R174.reuse ;  /* 0x0000b400b0b07a23 */ /* 0x100fe400000108ae */
[--C-:B------:R-:W-:Y:S01]  /*15ae0*/  FFMA.FTZ R175, R175, c[0x0][0x2d0], -R174.reuse ;  /* 0x0000b400afaf7a23 */ /* 0x100fe200000108ae */
[----:B------:R-:W-:Y:S01]  /*15af0*/  F2FP.BF16.PACK_AB R48, R84, R75 ;  /* 0x0000004b5430723e */ /* 0x000fe200000010ff */
[--C-:B------:R-:W-:Y:S01]  /*15b00*/  FFMA.FTZ R178, R178, c[0x0][0x2d0], -R173.reuse ;  /* 0x0000b400b2b27a23 */ /* 0x100fe200000108ad */
[----:B------:R-:W-:Y:S03]  /*15b10*/  F2FP.BF16.PACK_AB R49, R85, R83 ;  /* 0x000000535531723e */ /* 0x000fe600000010ff */
[----:B------:R-:W-:Y:S01]  /*15b20*/  F2FP.BF16.PACK_AB R50, R87, R86 ;  /* 0x000000565732723e */ /* 0x000fe200000010ff */
[----:B------:R-:W-:Y:S01]  /*15b30*/  MUFU.EX2 R181, R181 ;  /* 0x000000b500b57308 */ /* 0x000fe20000000800 */
[----:B------:R-:W-:Y:S01]  /*15b40*/  F2FP.BF16.PACK_AB R51, R165, R164 ;  /* 0x000000a4a533723e */ /* 0x000fe200000010ff */
[--C-:B------:R-:W-:Y:S01]  /*15b50*/  FFMA.FTZ R177, R177, c[0x0][0x2d0], -R173.reuse ;  /* 0x0000b400b1b17a23 */ /* 0x100fe200000108ad */
[----:B------:R-:W-:Y:S01]  /*15b60*/  F2FP.BF16.PACK_AB R58, R167, R166 ;  /* 0x000000a6a73a723e */ /* 0x000fe200000010ff */
[--C-:B------:R-:W-:Y:S01]  /*15b70*/  FFMA.FTZ R172, R172, c[0x0][0x2d0], -R174.reuse ;  /* 0x0000b400acac7a23 */ /* 0x100fe200000108ae */
[----:B---3--:R-:W-:Y:S01]  /*15b80*/  F2FP.BF16.PACK_AB R59, R189, R135 ;  /* 0x00000087bd3b723e */ /* 0x008fe200000010ff */
[--C-:B------:R-:W-:Y:S02]  /*15b90*/  FFMA.FTZ R168, R168, c[0x0][0x2d0], -R174.reuse ;  /* 0x0000b400a8a87a23 */ /* 0x100fe400000108ae */
[-C--:B--2---:R-:W-:Y:S02]  /*15ba0*/  HMMA.16816.F32.BF16 R4, R48, R52.reuse, R4 ;  /* 0x000000343004723c */ /* 0x084fe40000041804 */
[----:B------:R-:W-:Y:S01]  /*15bb0*/  MUFU.EX2 R179, R179 ;  /* 0x000000b300b37308 */ /* 0x000fe20000000800 */
[--C-:B------:R-:W-:Y:S02]  /*15bc0*/  FFMA.FTZ R171, R171, c[0x0][0x2d0], -R173.reuse ;  /* 0x0000b400abab7a23 */ /* 0x100fe400000108ad */
[--C-:B------:R-:W-:Y:S02]  /*15bd0*/  FFMA.FTZ R169, R169, c[0x0][0x2d0], -R173.reuse ;  /* 0x0000b400a9a97a23 */ /* 0x100fe400000108ad */
[--C-:B------:R-:W-:Y:S01]  /*15be0*/  FFMA.FTZ R96, R96, c[0x0][0x2d0], -R174.reuse ;  /* 0x0000b40060607a23 */ /* 0x100fe200000108ae */
[C---:B------:R-:W-:Y:S04]  /*15bf0*/  HMMA.16816.F32.BF16 R8, R56.reuse, R52, R8 ;  /* 0x000000343808723c */ /* 0x040fe80000041808 */
[----:B------:R-:W-:Y:S01]  /*15c00*/  MUFU.EX2 R188, R188 ;  /* 0x000000bc00bc7308 */ /* 0x000fe20000000800 */
[----:B------:R-:W-:Y:S02]  /*15c10*/  FFMA.FTZ R174, R97, c[0x0][0x2d0], -R174 ;  /* 0x0000b40061ae7a23 */ /* 0x000fe400000108ae */
[----:B------:R-:W-:Y:S01]  /*15c20*/  FFMA.FTZ R97, R98, c[0x0][0x2d0], -R173 ;  /* 0x0000b40062617a23 */ /* 0x000fe200000108ad */
[-C--:B------:R-:W-:Y:S04]  /*15c30*/  HMMA.16816.F32.BF16 R12, R56, R54.reuse, R12 ;  /* 0x00000036380c723c */ /* 0x080fe8000004180c */
[----:B------:R-:W-:Y:S02]  /*15c40*/  FFMA.FTZ R76, R43, R242, R76 ;  /* 0x000000f22b4c7223 */ /* 0x000fe4000001004c */
[----:B------:R-:W-:Y:S01]  /*15c50*/  MUFU.EX2 R184, R184 ;  /* 0x000000b800b87308 */ /* 0x000fe20000000800 */
[----:B------:R-:W-:Y:S01]  /*15c60*/  FFMA.FTZ R77, R41, R240, R77 ;  /* 0x000000f0294d7223 */ /* 0x000fe2000001004d */
[C---:B------:R-:W-:Y:S01]  /*15c70*/  HMMA.16816.F32.BF16 R16, R48.reuse, R54, R16 ;  /* 0x000000363010723c */ /* 0x040fe20000041810 */
[----:B------:R-:W2:Y:S03]  /*15c80*/  LDSM.16.MT88.4 R52, [R218+0x900] ;  /* 0x00090000da34783b */ /* 0x000ea60000004200 */
[----:B------:R-:W-:Y:S02]  /*15c90*/  FADD.FTZ R76, R69, R76 ;  /* 0x0000004c454c7221 */ /* 0x000fe40000010000 */
[----:B------:R-:W-:Y:S02]  /*15ca0*/  FADD.FTZ R77, R71, R77 ;  /* 0x0000004d474d7221 */ /* 0x000fe40000010000 */
[-C--:B-1----:R-:W-:Y:S01]  /*15cb0*/  HMMA.16816.F32.BF16 R20, R48, R60.reuse, R20 ;  /* 0x0000003c3014723c */ /* 0x082fe20000041814 */
[----:B------:R-:W-:Y:S03]  /*15cc0*/  MUFU.EX2 R182, R182 ;  /* 0x000000b600b67308 */ /* 0x000fe60000000800 */
[----:B------:R-:W-:Y:S02]  /*15cd0*/  FADD.FTZ R76, R46, R76 ;  /* 0x0000004c2e4c7221 */ /* 0x000fe40000010000 */
[----:B------:R-:W-:Y:S02]  /*15ce0*/  FADD.FTZ R77, R70, R77 ;  /* 0x0000004d464d7221 */ /* 0x000fe40000010000 */
[C---:B------:R-:W-:Y:S03]  /*15cf0*/  HMMA.16816.F32.BF16 R24, R56.reuse, R60, R24 ;  /* 0x0000003c3818723c */ /* 0x040fe60000041818 */
[----:B------:R-:W-:Y:S01]  /*15d00*/  MUFU.EX2 R180, R180 ;  /* 0x000000b400b47308 */ /* 0x000fe20000000800 */
[----:B------:R-:W-:Y:S02]  /*15d10*/  FFMA.FTZ R82, R40, R239, R82 ;  /* 0x000000ef28527223 */ /* 0x000fe40000010052 */
[----:B------:R-:W-:Y:S02]  /*15d20*/  FADD.FTZ R76, R47, R76 ;  /* 0x0000004c2f4c7221 */ /* 0x000fe40000010000 */
[-C--:B------:R-:W-:Y:S04]  /*15d30*/  HMMA.16816.F32.BF16 R28, R56, R62.reuse, R28 ;  /* 0x0000003e381c723c */ /* 0x080fe8000004181c */
[----:B------:R-:W-:Y:S01]  /*15d40*/  FADD.FTZ R77, R74, R77 ;  /* 0x0000004d4a4d7221 */ /* 0x000fe20000010000 */
[----:B------:R-:W1:Y:S01]  /*15d50*/  MUFU.EX2 R190, R190 ;  /* 0x000000be00be7308 */ /* 0x000e620000000800 */
[----:B------:R-:W-:Y:S02]  /*15d60*/  FADD.FTZ R82, R81, R82 ;  /* 0x0000005251527221 */ /* 0x000fe40000010000 */
[C---:B------:R-:W-:Y:S01]  /*15d70*/  HMMA.16816.F32.BF16 R100, R48.reuse, R62, R100 ;  /* 0x0000003e3064723c */ /* 0x040fe20000041864 */
[----:B------:R-:W3:Y:S03]  /*15d80*/  LDSM.16.MT88.4 R60, [R225+0x1100] ;  /* 0x00110000e13c783b */ /* 0x000ee60000004200 */
[----:B------:R-:W-:Y:S02]  /*15d90*/  FADD.FTZ R76, R75, R76 ;  /* 0x0000004c4b4c7221 */ /* 0x000fe40000010000 */
[----:B------:R-:W-:Y:S01]  /*15da0*/  FADD.FTZ R77, R136, R77 ;  /* 0x0000004d884d7221 */ /* 0x000fe20000010000 */
[----:B------:R-:W-:Y:S01]  /*15db0*/  MUFU.EX2 R192, R192 ;  /* 0x000000c000c07308 */ /* 0x000fe20000000800 */
[-C--:B------:R-:W-:Y:S04]  /*15dc0*/  HMMA.16816.F32.BF16 R104, R48, R64.reuse, R104 ;  /* 0x000000403068723c */ /* 0x080fe80000041868 */
[----:B------:R-:W-:Y:S02]  /*15dd0*/  FFMA.FTZ R78, R42, R241, R78 ;  /* 0x000000f12a4e7223 */ /* 0x000fe4000001004e */
[----:B------:R-:W-:Y:S02]  /*15de0*/  FADD.FTZ R82, R80, R82 ;  /* 0x0000005250527221 */ /* 0x000fe40000010000 */
[C---:B------:R-:W-:Y:S01]  /*15df0*/  HMMA.16816.F32.BF16 R108, R56.reuse, R64, R108 ;  /* 0x00000040386c723c */ /* 0x040fe2000004186c */
[----:B------:R-:W4:Y:S03]  /*15e00*/  MUFU.EX2 R194, R194 ;  /* 0x000000c200c27308 */ /* 0x000f260000000800 */
[----:B------:R-:W-:Y:S02]  /*15e10*/  FADD.FTZ R76, R84, R76 ;  /* 0x0000004c544c7221 */ /* 0x000fe40000010000 */
[----:B------:R-:W-:Y:S02]  /*15e20*/  FADD.FTZ R77, R137, R77 ;  /* 0x0000004d894d7221 */ /* 0x000fe40000010000 */
[-C--:B------:R-:W-:Y:S03]  /*15e30*/  HMMA.16816.F32.BF16 R32, R56, R66.reuse, R32 ;  /* 0x000000423820723c */ /* 0x080fe60000041820 */
[----:B------:R-:W-:Y:S01]  /*15e40*/  MUFU.EX2 R195, R195 ;  /* 0x000000c300c37308 */ /* 0x000fe20000000800 */
[----:B------:R-:W-:Y:S02]  /*15e50*/  FADD.FTZ R78, R73, R78 ;  /* 0x0000004e494e7221 */ /* 0x000fe40000010000 */
[----:B------:R-:W-:Y:S02]  /*15e60*/  FADD.FTZ R82, R79, R82 ;  /* 0x000000524f527221 */ /* 0x000fe40000010000 */
[C---:B------:R-:W-:Y:S01]  /*15e70*/  HMMA.16816.F32.BF16 R112, R48.reuse, R66, R112 ;  /* 0x000000423070723c */ /* 0x040fe20000041870 */
[----:B------:R-:W-:Y:S03]  /*15e80*/  LDSM.16.MT88.4 R64, [R219+0x1100] ;  /* 0x00110000db40783b */ /* 0x000fe60000004200 */
[----:B------:R-:W-:Y:S01]  /*15e90*/  FADD.FTZ R76, R86, R76 ;  /* 0x0000004c564c7221 */ /* 0x000fe20000010000 */
[----:B------:R-:W5:Y:S01]  /*15ea0*/  MUFU.EX2 R196, R196 ;  /* 0x000000c400c47308 */ /* 0x000f620000000800 */
[----:B------:R-:W-:Y:S02]  /*15eb0*/  FADD.FTZ R78, R68, R78 ;  /* 0x0000004e444e7221 */ /* 0x000fe40000010000 */
[-C--:B--2---:R-:W-:Y:S04]  /*15ec0*/  HMMA.16816.F32.BF16 R116, R48, R52.reuse, R116 ;  /* 0x000000343074723c */ /* 0x084fe80000041874 */
[----:B------:R-:W-:Y:S02]  /*15ed0*/  FADD.FTZ R82, R133, R82 ;  /* 0x0000005285527221 */ /* 0x000fe40000010000 */
[----:B------:R-:W-:Y:S01]  /*15ee0*/  FADD.FTZ R76, R87, R76 ;  /* 0x0000004c574c7221 */ /* 0x000fe20000010000 */
[----:B------:R-:W-:Y:S01]  /*15ef0*/  MUFU.EX2 R197, R197 ;  /* 0x000000c500c57308 */ /* 0x000fe20000000800 */
[C---:B------:R-:W-:Y:S04]  /*15f00*/  HMMA.16816.F32.BF16 R120, R56.reuse, R52, R120 ;  /* 0x000000343878723c */ /* 0x040fe80000041878 */
[----:B------:R-:W-:Y:S02]  /*15f10*/  FADD.FTZ R78, R72, R78 ;  /* 0x0000004e484e7221 */ /* 0x000fe40000010000 */
[----:B------:R-:W-:Y:S02]  /*15f20*/  FADD.FTZ R134, R134, R82 ;  /* 0x0000005286867221 */ /* 0x000fe40000010000 */
[-C--:B------:R-:W-:Y:S01]  /*15f30*/  HMMA.16816.F32.BF16 R124, R56, R54.reuse, R124 ;  /* 0x00000036387c723c */ /* 0x080fe2000004187c */
[----:B------:R-:W2:Y:S01]  /*15f40*/  MUFU.EX2 R198, R198 ;  /* 0x000000c600c67308 */ /* 0x000ea20000000800 */
[----:B------:R-:W3:Y:S02]  /*15f50*/  LDSM.16.MT88.4 R56, [R220+0x1100] ;  /* 0x00110000dc38783b */ /* 0x000ee40000004200 */
[--C-:B------:R-:W-:Y:S02]  /*15f60*/  FFMA.FTZ R52, R161, c[0x0][0x2d0], -R173.reuse ;  /* 0x0000b400a1347a23 */ /* 0x100fe400000108ad */
[----:B------:R-:W-:Y:S02]  /*15f70*/  FFMA.FTZ R173, R99, c[0x0][0x2d0], -R173 ;  /* 0x0000b40063ad7a23 */ /* 0x000fe400000108ad */
[----:B------:R-:W-:Y:S03]  /*15f80*/  HMMA.16816.F32.BF16 R36, R48, R54, R36 ;  /* 0x000000363024723c */ /* 0x000fe60000041824 */
[----:B------:R-:W3:Y:S01]  /*15f90*/  MUFU.EX2 R199, R199 ;  /* 0x000000c700c77308 */ /* 0x000ee20000000800 */
[----:B------:R-:W-:Y:S02]  /*15fa0*/  FADD.FTZ R78, R83, R78 ;  /* 0x0000004e534e7221 */ /* 0x000fe40000010000 */
[----:B------:R-:W-:Y:S01]  /*15fb0*/  FADD.FTZ R134, R135, R134 ;  /* 0x0000008687867221 */ /* 0x000fe20000010000 */
[----:B-1----:R-:W-:Y:S01]  /*15fc0*/  F2FP.BF16.PACK_AB R48, R190, R132 ;  /* 0x00000084be30723e */ /* 0x002fe200000010ff */
[----:B------:R-:W-:Y:S01]  /*15fd0*/  FADD.FTZ R132, R132, R76 ;  /* 0x0000004c84847221 */ /* 0x000fe20000010000 */
[----:B----4-:R-:W-:Y:S03]  /*15fe0*/  F2FP.BF16.PACK_AB R49, R194, R192 ;  /* 0x000000c0c231723e */ /* 0x010fe600000010ff */
[----:B-----5:R-:W-:Y:S01]  /*15ff0*/  F2FP.BF16.PACK_AB R50, R196, R195 ;  /* 0x000000c3c432723e */ /* 0x020fe200000010ff */
[----:B------:R-:W1:Y:S01]  /*16000*/  MUFU.EX2 R201, R201 ;  /* 0x000000c900c97308 */ /* 0x000e620000000800 */
[----:B------:R-:W-:Y:S02]  /*16010*/  FADD.FTZ R132, R190, R132 ;  /* 0x00000084be847221 */ /* 0x000fe40000010000 */
[----:B------:R-:W-:Y:S01]  /*16020*/  FADD.FTZ R78, R85, R78 ;  /* 0x0000004e554e7221 */ /* 0x000fe20000010000 */
[----:B--2---:R-:W-:Y:S01]  /*16030*/  F2FP.BF16.PACK_AB R51, R198, R197 ;  /* 0x000000c5c633723e */ /* 0x004fe200000010ff */
[----:B------:R-:W-:Y:S02]  /*16040*/  FADD.FTZ R134, R189, R134 ;  /* 0x00000086bd867221 */ /* 0x000fe40000010000 */
[----:B------:R-:W-:Y:S02]  /*16050*/  FADD.FTZ R132, R195, R132 ;  /* 0x00000084c3847221 */ /* 0x000fe40000010000 */
[----:B------:R-:W-:Y:S01]  /*16060*/  FADD.FTZ R78, R164, R78 ;  /* 0x0000004ea44e7221 */ /* 0x000fe20000010000 */
[----:B------:R-:W2:Y:S01]  /*16070*/  MUFU.EX2 R202, R202 ;  /* 0x000000ca00ca7308 */ /* 0x000ea20000000800 */
[-C--:B---3--:R-:W-:Y:S03]  /*16080*/  HMMA.16816.F32.BF16 R4, R48, R60.reuse, R4 ;  /* 0x0000003c3004723c */ /* 0x088fe60000041804 */
[----:B------:R-:W-:Y:S01]  /*16090*/  MOV R164, R44 ;  /* 0x0000002c00a47202 */ /* 0x000fe20000000f00 */
[----:B------:R-:W-:Y:S02]  /*160a0*/  FADD.FTZ R77, R166, R77 ;  /* 0x0000004da64d7221 */ /* 0x000fe40000010000 */
[----:B------:R-:W-:Y:S02]  /*160b0*/  FADD.FTZ R132, R196, R132 ;  /* 0x00000084c4847221 */ /* 0x000fe40000010000 */
[----:B------:R-:W-:Y:S01]  /*160c0*/  FADD.FTZ R78, R165, R78 ;  /* 0x0000004ea54e7221 */ /* 0x000fe20000010000 */
[----:B------:R-:W3:Y:S03]  /*160d0*/  MUFU.EX2 R203, R203 ;  /* 0x000000cb00cb7308 */ /* 0x000ee60000000800 */
[----:B------:R-:W-:Y:S01]  /*160e0*/  FADD.FTZ R167, R167, R77 ;  /* 0x0000004da7a77221 */ /* 0x000fe20000010000 */
[----:B------:R-:W-:Y:S01]  /*160f0*/  MOV R165, R0 ;  /* 0x0000000000a57202 */ /* 0x000fe20000000f00 */
[----:B------:R-:W-:Y:S02]  /*16100*/  FADD.FTZ R78, R192, R78 ;  /* 0x0000004ec04e7221 */ /* 0x000fe40000010000 */
[----:B------:R-:W-:Y:S02]  /*16110*/  FADD.FTZ R167, R199, R167 ;  /* 0x000000a7c7a77221 */ /* 0x000fe40000010000 */
[----:B------:R-:W-:Y:S01]  /*16120*/  FADD.FTZ R78, R194, R78 ;  /* 0x0000004ec24e7221 */ /* 0x000fe20000010000 */
[----:B------:R-:W4:Y:S01]  /*16130*/  MUFU.EX2 R207, R207 ;  /* 0x000000cf00cf7308 */ /* 0x000f220000000800 */
[----:B-1----:R-:W-:Y:S02]  /*16140*/  FADD.FTZ R167, R201, R167 ;  /* 0x000000a7c9a77221 */ /* 0x002fe40000010000 */
[----:B------:R-:W-:Y:S02]  /*16150*/  FADD.FTZ R78, R197, R78 ;  /* 0x0000004ec54e7221 */ /* 0x000fe40000010000 */
[----:B--2---:R-:W-:Y:S02]  /*16160*/  FADD.FTZ R167, R202, R167 ;  /* 0x000000a7caa77221 */ /* 0x004fe40000010000 */
[----:B------:R-:W-:Y:S02]  /*16170*/  FADD.FTZ R78, R198, R78 ;  /* 0x0000004ec64e7221 */ /* 0x000fe40000010000 */
[----:B------:R-:W-:Y:S01]  /*16180*/  IMAD.MOV.U32 R166, RZ, RZ, R2 ;  /* 0x000000ffffa67224 */ /* 0x000fe200078e0002 */
[----:B------:R-:W1:Y:S01]  /*16190*/  MUFU.EX2 R209, R209 ;  /* 0x000000d100d17308 */ /* 0x000e620000000800 */
[C---:B---3--:R-:W-:Y:S01]  /*161a0*/  F2FP.BF16.PACK_AB R54, R203.reuse, R202 ;  /* 0x000000cacb36723e */ /* 0x048fe200000010ff */
[----:B------:R-:W-:Y:S08]  /*161b0*/  FADD.FTZ R167, R203, R167 ;  /* 0x000000a7cba77221 */ /* 0x000ff00000010000 */
[----:B------:R-:W-:Y:S01]  /*161c0*/  MUFU.EX2 R244, R244 ;  /* 0x000000f400f47308 */ /* 0x000fe20000000800 */
[----:B----4-:R-:W-:Y:S09]  /*161d0*/  FADD.FTZ R134, R207, R134 ;  /* 0x00000086cf867221 */ /* 0x010ff20000010000 */
[----:B------:R-:W2:Y:S01]  /*161e0*/  MUFU.EX2 R246, R246 ;  /* 0x000000f600f67308 */ /* 0x000ea20000000800 */
[C---:B-1----:R-:W-:Y:S01]  /*161f0*/  F2FP.BF16.PACK_AB R53, R209.reuse, R207 ;  /* 0x000000cfd135723e */ /* 0x042fe200000010ff */
[----:B------:R-:W-:Y:S08]  /*16200*/  FADD.FTZ R134, R209, R134 ;  /* 0x00000086d1867221 */ /* 0x000ff00000010000 */
[----:B------:R1:W3:Y:S10]  /*16210*/  MUFU.EX2 R128, R52 ;  /* 0x0000003400807308 */ /* 0x0002f40000000800 */
[----:B------:R-:W4:Y:S01]  /*16220*/  MUFU.EX2 R205, R205 ;  /* 0x000000cd00cd7308 */ /* 0x000f220000000800 */
[----:B--2---:R-:W-:Y:S01]  /*16230*/  F2FP.BF16.PACK_AB R55, R246, R244 ;  /* 0x000000f4f637723e */ /* 0x004fe200000010ff */
[----:B------:R-:W-:Y:S04]  /*16240*/  FADD.FTZ R244, R244, R134 ;  /* 0x00000086f4f47221 */ /* 0x000fe80000010000 */
[----:B------:R-:W-:Y:S04]  /*16250*/  FADD.FTZ R244, R246, R244 ;  /* 0x000000f4f6f47221 */ /* 0x000fe80000010000 */
[----:B------:R-:W-:Y:S01]  /*16260*/  MUFU.EX2 R250, R250 ;  /* 0x000000fa00fa7308 */ /* 0x000fe20000000800 */
[----:B-1----:R-:W-:Y:S02]  /*16270*/  F2FP.BF16.PACK_AB R52, R201, R199 ;  /* 0x000000c7c934723e */ /* 0x002fe400000010ff */
[----:B---3--:R-:W-:Y:S07]  /*16280*/  MOV R99, R128 ;  /* 0x0000008000637202 */ /* 0x008fee0000000f00 */
[----:B------:R-:W1:Y:S01]  /*16290*/  MUFU.EX2 R251, R251 ;  /* 0x000000fb00fb7308 */ /* 0x000e620000000800 */
[C---:B------:R-:W-:Y:S04]  /*162a0*/  HMMA.16816.F32.BF16 R8, R52.reuse, R60, R8 ;  /* 0x0000003c3408723c */ /* 0x040fe80000041808 */
[----:B----4-:R-:W-:Y:S02]  /*162b0*/  FADD.FTZ R132, R205, R132 ;  /* 0x00000084cd847221 */ /* 0x010fe40000010000 */
[----:B------:R-:W-:Y:S02]  /*162c0*/  FADD.FTZ R78, R99, R78 ;  /* 0x0000004e634e7221 */ /* 0x000fe40000010000 */
[-C--:B------:R-:W-:Y:S01]  /*162d0*/  HMMA.16816.F32.BF16 R12, R52, R62.reuse, R12 ;  /* 0x0000003e340c723c */ /* 0x080fe2000004180c */
[----:B------:R-:W-:Y:S07]  /*162e0*/  MUFU.EX2 R204, R204 ;  /* 0x000000cc00cc7308 */ /* 0x000fee0000000800 */
[C---:B------:R-:W-:Y:S01]  /*162f0*/  HMMA.16816.F32.BF16 R16, R48.reuse, R62, R16 ;  /* 0x0000003e3010723c */ /* 0x040fe20000041810 */
[----:B------:R-:W2:Y:S02]  /*16300*/  LDSM.16.MT88.4 R60, [R218+0x1100] ;  /* 0x00110000da3c783b */ /* 0x000ea40000004200 */
[----:B------:R-:W-:Y:S01]  /*16310*/  MUFU.EX2 R200, R200 ;  /* 0x000000c800c87308 */ /* 0x000fe20000000800 */
[----:B-1----:R-:W-:Y:S04]  /*16320*/  FADD.FTZ R78, R251, R78 ;  /* 0x0000004efb4e7221 */ /* 0x002fe80000010000 */
[-C--:B------:R-:W-:Y:S05]  /*16330*/  HMMA.16816.F32.BF16 R20, R48, R56.reuse, R20 ;  /* 0x000000383014723c */ /* 0x080fea0000041814 */
[----:B------:R-:W1:Y:S03]  /*16340*/  MUFU.EX2 R208, R208 ;  /* 0x000000d000d07308 */ /* 0x000e660000000800 */
[C---:B------:R-:W-:Y:S07]  /*16350*/  HMMA.16816.F32.BF16 R24, R52.reuse, R56, R24 ;  /* 0x000000383418723c */ /* 0x040fee0000041818 */
[----:B------:R-:W-:Y:S01]  /*16360*/  FFMA.FTZ R56, R160, c[0x0][0x2d0], -R95 ;  /* 0x0000b400a0387a23 */ /* 0x000fe2000001085f */
[-C--:B------:R-:W-:Y:S01]  /*16370*/  HMMA.16816.F32.BF16 R28, R52, R58.reuse, R28 ;  /* 0x0000003a341c723c */ /* 0x080fe2000004181c */
[----:B------:R-:W3:Y:S07]  /*16380*/  MUFU.EX2 R206, R206 ;  /* 0x000000ce00ce7308 */ /* 0x000eee0000000800 */
[C---:B------:R-:W-:Y:S03]  /*16390*/  HMMA.16816.F32.BF16 R100, R48.reuse, R58, R100 ;  /* 0x0000003a3064723c */ /* 0x040fe60000041864 */
[----:B------:R4:W5:Y:S01]  /*163a0*/  MUFU.EX2 R129, R56 ;  /* 0x0000003800817308 */ /* 0x0009620000000800 */
[----:B-1----:R-:W-:Y:S04]  /*163b0*/  FADD.FTZ R78, R208, R78 ;  /* 0x0000004ed04e7221 */ /* 0x002fe80000010000 */
[-C--:B------:R-:W-:Y:S05]  /*163c0*/  HMMA.16816.F32.BF16 R104, R48, R64.reuse, R104 ;  /* 0x000000403068723c */ /* 0x080fea0000041868 */
[----:B------:R-:W1:Y:S03]  /*163d0*/  MUFU.EX2 R252, R252 ;  /* 0x000000fc00fc7308 */ /* 0x000e660000000800 */
[C---:B------:R-:W-:Y:S04]  /*163e0*/  HMMA.16816.F32.BF16 R108, R52.reuse, R64, R108 ;  /* 0x00000040346c723c */ /* 0x040fe8000004186c */
[----:B---3--:R-:W-:Y:S03]  /*163f0*/  FADD.FTZ R78, R206, R78 ;  /* 0x0000004ece4e7221 */ /* 0x008fe60000010000 */
[----:B------:R-:W3:Y:S01]  /*16400*/  MUFU.EX2 R248, R248 ;  /* 0x000000f800f87308 */ /* 0x000ee20000000800 */
[-C--:B------:R-:W-:Y:S01]  /*16410*/  HMMA.16816.F32.BF16 R32, R52, R66.reuse, R32 ;  /* 0x000000423420723c */ /* 0x080fe20000041820 */
[----:B----4-:R-:W4:Y:S03]  /*16420*/  LDSM.16.MT88.4 R56, [R225+0x1900] ;  /* 0x00190000e138783b */ /* 0x010f260000004200 */
[----:B-----5:R-:W-:Y:S04]  /*16430*/  MOV R98, R129 ;  /* 0x0000008100627202 */ /* 0x020fe80000000f00 */
[C---:B------:R-:W-:Y:S01]  /*16440*/  HMMA.16816.F32.BF16 R112, R48.reuse, R66, R112 ;  /* 0x000000423070723c */ /* 0x040fe20000041870 */
[----:B------:R-:W5:Y:S01]  /*16450*/  MUFU.EX2 R245, R245 ;  /* 0x000000f500f57308 */ /* 0x000f620000000800 */
[----:B------:R-:W-:Y:S02]  /*16460*/  LDSM.16.MT88.4 R64, [R219+0x1900] ;  /* 0x00190000db40783b */ /* 0x000fe40000004200 */
[----:B------:R-:W-:Y:S02]  /*16470*/  FADD.FTZ R244, R98, R244 ;  /* 0x000000f462f47221 */ /* 0x000fe40000010000 */
[----:B-1----:R-:W-:Y:S02]  /*16480*/  FADD.FTZ R167, R252, R167 ;  /* 0x000000a7fca77221 */ /* 0x002fe40000010000 */
[-C--:B--2---:R-:W-:Y:S03]  /*16490*/  HMMA.16816.F32.BF16 R116, R48, R60.reuse, R116 ;  /* 0x0000003c3074723c */ /* 0x084fe60000041874 */
[----:B------:R-:W1:Y:S01]  /*164a0*/  MUFU.EX2 R210, R210 ;  /* 0x000000d200d27308 */ /* 0x000e620000000800 */
[C---:B---3--:R-:W-:Y:S04]  /*164b0*/  FADD.FTZ R167, R248.reuse, R167 ;  /* 0x000000a7f8a77221 */ /* 0x048fe80000010000 */
[C---:B------:R-:W-:Y:S05]  /*164c0*/  HMMA.16816.F32.BF16 R120, R52.reuse, R60, R120 ;  /* 0x0000003c3478723c */ /* 0x040fea0000041878 */
[----:B------:R-:W2:Y:S03]  /*164d0*/  MUFU.EX2 R249, R249 ;  /* 0x000000f900f97308 */ /* 0x000ea60000000800 */
[-C--:B------:R-:W-:Y:S04]  /*164e0*/  HMMA.16816.F32.BF16 R124, R52, R62.reuse, R124 ;  /* 0x0000003e347c723c */ /* 0x080fe8000004187c */
[----:B-----5:R-:W-:Y:S03]  /*164f0*/  FADD.FTZ R167, R245, R167 ;  /* 0x000000a7f5a77221 */ /* 0x020fe60000010000 */
[----:B------:R-:W3:Y:S01]  /*16500*/  MUFU.EX2 R247, R247 ;  /* 0x000000f700f77308 */ /* 0x000ee20000000800 */
[----:B------:R-:W-:Y:S01]  /*16510*/  HMMA.16816.F32.BF16 R36, R48, R62, R36 ;  /* 0x0000003e3024723c */ /* 0x000fe20000041824 */
[----:B------:R-:W5:Y:S03]  /*16520*/  LDSM.16.MT88.4 R60, [R220+0x1900] ;  /* 0x00190000dc3c783b */ /* 0x000f660000004200 */
[----:B------:R-:W-:Y:S01]  /*16530*/  F2FP.BF16.PACK_AB R52, R248, R252 ;  /* 0x000000fcf834723e */ /* 0x000fe200000010ff */
[C---:B-1----:R-:W-:Y:S01]  /*16540*/  FADD.FTZ R167, R210.reuse, R167 ;  /* 0x000000a7d2a77221 */ /* 0x042fe20000010000 */
[----:B------:R-:W-:Y:S02]  /*16550*/  F2FP.BF16.PACK_AB R54, R210, R245 ;  /* 0x000000f5d236723e */ /* 0x000fe400000010ff */
[C---:B------:R-:W-:Y:S01]  /*16560*/  F2FP.BF16.PACK_AB R48, R250.reuse, R205 ;  /* 0x000000cdfa30723e */ /* 0x040fe200000010ff */
[----:B------:R-:W1:Y:S03]  /*16570*/  MUFU.EX2 R211, R211 ;  /* 0x000000d300d37308 */ /* 0x000e660000000800 */
[----:B------:R-:W-:Y:S01]  /*16580*/  F2FP.BF16.PACK_AB R49, R251, R128 ;  /* 0x00000080fb31723e */ /* 0x000fe200000010ff */
[----:B------:R-:W-:Y:S01]  /*16590*/  FADD.FTZ R250, R250, R132 ;  /* 0x00000084fafa7221 */ /* 0x000fe20000010000 */
[----:B------:R-:W-:Y:S01]  /*165a0*/  F2FP.BF16.PACK_AB R50, R200, R204 ;  /* 0x000000ccc832723e */ /* 0x000fe200000010ff */
[C---:B--2---:R-:W-:Y:S01]  /*165b0*/  FADD.FTZ R244, R249.reuse, R244 ;  /* 0x000000f4f9f47221 */ /* 0x044fe20000010000 */
[----:B------:R-:W-:Y:S01]  /*165c0*/  F2FP.BF16.PACK_AB R51, R206, R208 ;  /* 0x000000d0ce33723e */ /* 0x000fe200000010ff */
[----:B------:R-:W-:Y:S01]  /*165d0*/  FADD.FTZ R250, R204, R250 ;  /* 0x000000faccfa7221 */ /* 0x000fe20000010000 */
[----:B------:R-:W-:Y:S01]  /*165e0*/  F2FP.BF16.PACK_AB R53, R249, R129 ;  /* 0x00000081f935723e */ /* 0x000fe200000010ff */
[----:B------:R-:W2:Y:S01]  /*165f0*/  MUFU.EX2 R193, R193 ;  /* 0x000000c100c17308 */ /* 0x000ea20000000800 */
[----:B------:R-:W-:Y:S02]  /*16600*/  FADD.FTZ R167, R187, R167 ;  /* 0x000000a7bba77221 */ /* 0x000fe40000010000 */
[----:B------:R-:W-:Y:S01]  /*16610*/  FADD.FTZ R250, R200, R250 ;  /* 0x000000fac8fa7221 */ /* 0x000fe20000010000 */
[-C--:B----4-:R-:W-:Y:S03]  /*16620*/  HMMA.16816.F32.BF16 R4, R48, R56.reuse, R4 ;  /* 0x000000383004723c */ /* 0x090fe60000041804 */
[----:B---3--:R-:W-:Y:S02]  /*16630*/  FADD.FTZ R244, R247, R244 ;  /* 0x000000f4f7f47221 */ /* 0x008fe40000010000 */
[----:B------:R-:W-:Y:S01]  /*16640*/  FADD.FTZ R167, R183, R167 ;  /* 0x000000a7b7a77221 */ /* 0x000fe20000010000 */
[----:B------:R-:W3:Y:S03]  /*16650*/  MUFU.EX2 R185, R185 ;  /* 0x000000b900b97308 */ /* 0x000ee60000000800 */
[----:B------:R-:W-:Y:S03]  /*16660*/  FADD.FTZ R167, R181, R167 ;  /* 0x000000a7b5a77221 */ /* 0x000fe60000010000 */
[C---:B-1----:R-:W-:Y:S01]  /*16670*/  F2FP.BF16.PACK_AB R55, R211.reuse, R247 ;  /* 0x000000f7d337723e */ /* 0x042fe200000010ff */
[----:B------:R-:W-:Y:S02]  /*16680*/  FADD.FTZ R244, R211, R244 ;  /* 0x000000f4d3f47221 */ /* 0x000fe40000010000 */
[----:B------:R-:W-:Y:S01]  /*16690*/  FADD.FTZ R167, R179, R167 ;  /* 0x000000a7b3a77221 */ /* 0x000fe20000010000 */
[----:B------:R-:W1:Y:S01]  /*166a0*/  MUFU.EX2 R191, R191 ;  /* 0x000000bf00bf7308 */ /* 0x000e620000000800 */
[----:B------:R-:W-:Y:S02]  /*166b0*/  FADD.FTZ R244, R188, R244 ;  /* 0x000000f4bcf47221 */ /* 0x000fe40000010000 */
[C---:B------:R-:W-:Y:S04]  /*166c0*/  HMMA.16816.F32.BF16 R8, R52.reuse, R56, R8 ;  /* 0x000000383408723c */ /* 0x040fe80000041808 */
[----:B--2---:R-:W-:Y:S02]  /*166d0*/  FADD.FTZ R250, R193, R250 ;  /* 0x000000fac1fa7221 */ /* 0x004fe40000010000 */
[----:B------:R-:W-:Y:S01]  /*166e0*/  FADD.FTZ R244, R184, R244 ;  /* 0x000000f4b8f47221 */ /* 0x000fe20000010000 */
[----:B------:R-:W2:Y:S01]  /*166f0*/  MUFU.EX2 R186, R186 ;  /* 0x000000ba00ba7308 */ /* 0x000ea20000000800 */
[-C--:B------:R-:W-:Y:S04]  /*16700*/  HMMA.16816.F32.BF16 R12, R52, R58.reuse, R12 ;  /* 0x0000003a340c723c */ /* 0x080fe8000004180c */
[----:B---3--:R-:W-:Y:S02]  /*16710*/  FADD.FTZ R250, R185, R250 ;  /* 0x000000fab9fa7221 */ /* 0x008fe40000010000 */
[----:B------:R-:W-:Y:S02]  /*16720*/  FADD.FTZ R244, R182, R244 ;  /* 0x000000f4b6f47221 */ /* 0x000fe40000010000 */
[C---:B------:R-:W-:Y:S01]  /*16730*/  HMMA.16816.F32.BF16 R16, R48.reuse, R58, R16 ;  /* 0x0000003a3010723c */ /* 0x040fe20000041810 */
[----:B------:R-:W3:Y:S01]  /*16740*/  LDSM.16.MT88.4 R56, [R218+0x1900] ;  /* 0x00190000da38783b */ /* 0x000ee20000004200 */
[----:B------:R-:W4:Y:S02]  /*16750*/  MUFU.EX2 R176, R176 ;  /* 0x000000b000b07308 */ /* 0x000f240000000800 */
[----:B------:R-:W-:Y:S02]  /*16760*/  FADD.FTZ R244, R180, R244 ;  /* 0x000000f4b4f47221 */ /* 0x000fe40000010000 */
[----:B-1----:R-:W-:Y:S02]  /*16770*/  FADD.FTZ R78, R191, R78 ;  /* 0x0000004ebf4e7221 */ /* 0x002fe40000010000 */
[-C--:B-----5:R-:W-:Y:S04]  /*16780*/  HMMA.16816.F32.BF16 R20, R48, R60.reuse, R20 ;  /* 0x0000003c3014723c */ /* 0x0a0fe80000041814 */
[----:B------:R-:W1:Y:S01]  /*16790*/  MUFU.EX2 R175, R175 ;  /* 0x000000af00af7308 */ /* 0x000e620000000800 */
[----:B--2---:R-:W-:Y:S03]  /*167a0*/  FADD.FTZ R78, R186, R78 ;  /* 0x0000004eba4e7221 */ /* 0x004fe60000010000 */
[C---:B------:R-:W-:Y:S06]  /*167b0*/  HMMA.16816.F32.BF16 R24, R52.reuse, R60, R24 ;  /* 0x0000003c3418723c */ /* 0x040fec0000041818 */
[----:B------:R-:W2:Y:S02]  /*167c0*/  MUFU.EX2 R178, R178 ;  /* 0x000000b200b27308 */ /* 0x000ea40000000800 */
[-C--:B------:R-:W-:Y:S04]  /*167d0*/  HMMA.16816.F32.BF16 R28, R52, R62.reuse, R28 ;  /* 0x0000003e341c723c */ /* 0x080fe8000004181c */
[----:B----4-:R-:W-:Y:S04]  /*167e0*/  FADD.FTZ R250, R176, R250 ;  /* 0x000000fab0fa7221 */ /* 0x010fe80000010000 */
[C---:B------:R-:W-:Y:S01]  /*167f0*/  HMMA.16816.F32.BF16 R100, R48.reuse, R62, R100 ;  /* 0x0000003e3064723c */ /* 0x040fe20000041864 */
[----:B------:R-:W4:Y:S01]  /*16800*/  LDSM.16.MT88.4 R60, [R225+0x2100] ;  /* 0x00210000e13c783b */ /* 0x000f220000004200 */
[----:B------:R-:W5:Y:S02]  /*16810*/  MUFU.EX2 R177, R177 ;  /* 0x000000b100b17308 */ /* 0x000f640000000800 */
[----:B-1----:R-:W-:Y:S04]  /*16820*/  FADD.FTZ R250, R175, R250 ;  /* 0x000000faaffa7221 */ /* 0x002fe80000010000 */
[-C--:B------:R-:W-:Y:S04]  /*16830*/  HMMA.16816.F32.BF16 R104, R48, R64.reuse, R104 ;  /* 0x000000403068723c */ /* 0x080fe80000041868 */
[----:B------:R-:W1:Y:S01]  /*16840*/  MUFU.EX2 R172, R172 ;  /* 0x000000ac00ac7308 */ /* 0x000e620000000800 */
[----:B--2---:R-:W-:Y:S03]  /*16850*/  FADD.FTZ R78, R178, R78 ;  /* 0x0000004eb24e7221 */ /* 0x004fe60000010000 */
[C---:B------:R-:W-:Y:S06]  /*16860*/  HMMA.16816.F32.BF16 R108, R52.reuse, R64, R108 ;  /* 0x00000040346c723c */ /* 0x040fec000004186c */
[----:B------:R-:W2:Y:S02]  /*16870*/  MUFU.EX2 R168, R168 ;  /* 0x000000a800a87308 */ /* 0x000ea40000000800 */
[-C--:B------:R-:W-:Y:S04]  /*16880*/  HMMA.16816.F32.BF16 R32, R52, R66.reuse, R32 ;  /* 0x000000423420723c */ /* 0x080fe80000041820 */
[----:B-----5:R-:W-:Y:S04]  /*16890*/  FADD.FTZ R78, R177, R78 ;  /* 0x0000004eb14e7221 */ /* 0x020fe80000010000 */
[C---:B------:R-:W-:Y:S01]  /*168a0*/  HMMA.16816.F32.BF16 R112, R48.reuse, R66, R112 ;  /* 0x000000423070723c */ /* 0x040fe20000041870 */
[----:B------:R-:W-:Y:S01]  /*168b0*/  LDSM.16.MT88.4 R64, [R219+0x2100] ;  /* 0x00210000db40783b */ /* 0x000fe20000004200 */
[----:B------:R-:W5:Y:S02]  /*168c0*/  MUFU.EX2 R171, R171 ;  /* 0x000000ab00ab7308 */ /* 0x000f640000000800 */
[----:B-1----:R-:W-:Y:S04]  /*168d0*/  FADD.FTZ R250, R172, R250 ;  /* 0x000000faacfa7221 */ /* 0x002fe80000010000 */
[-C--:B---3--:R-:W-:Y:S04]  /*168e0*/  HMMA.16816.F32.BF16 R116, R48, R56.reuse, R116 ;  /* 0x000000383074723c */ /* 0x088fe80000041874 */
[----:B------:R-:W1:Y:S01]  /*168f0*/  MUFU.EX2 R169, R169 ;  /* 0x000000a900a97308 */ /* 0x000e620000000800 */
[C---:B--2---:R-:W-:Y:S01]  /*16900*/  F2FP.BF16.PACK_AB R128, R168.reuse, R172 ;  /* 0x000000aca880723e */ /* 0x044fe200000010ff */
[----:B------:R-:W-:Y:S02]  /*16910*/  FADD.FTZ R250, R168, R250 ;  /* 0x000000faa8fa7221 */ /* 0x000fe40000010000 */
[C---:B------:R-:W-:Y:S06]  /*16920*/  HMMA.16816.F32.BF16 R120, R52.reuse, R56, R120 ;  /* 0x000000383478723c */ /* 0x040fec0000041878 */
[----:B------:R-:W2:Y:S02]  /*16930*/  MUFU.EX2 R96, R96 ;  /* 0x0000006000607308 */ /* 0x000ea40000000800 */
[-C--:B------:R-:W-:Y:S04]  /*16940*/  HMMA.16816.F32.BF16 R124, R52, R58.reuse, R124 ;  /* 0x0000003a347c723c */ /* 0x080fe8000004187c */
[----:B-----5:R-:W-:Y:S03]  /*16950*/  FADD.FTZ R78, R171, R78 ;  /* 0x0000004eab4e7221 */ /* 0x020fe60000010000 */
[----:B------:R-:W-:Y:S01]  /*16960*/  F2FP.BF16.PACK_AB R52, R183, R187 ;  /* 0x000000bbb734723e */ /* 0x000fe200000010ff */
[----:B------:R-:W-:Y:S01]  /*16970*/  HMMA.16816.F32.BF16 R36, R48, R58, R36 ;  /* 0x0000003a3024723c */ /* 0x000fe20000041824 */
[----:B------:R-:W3:Y:S01]  /*16980*/  LDSM.16.MT88.4 R56, [R220+0x2100] ;  /* 0x00210000dc38783b */ /* 0x000ee20000004200 */
[----:B------:R-:W5:Y:S02]  /*16990*/  MUFU.EX2 R174, R174 ;  /* 0x000000ae00ae7308 */ /* 0x000f640000000800 */
[----:B------:R-:W-:Y:S01]  /*169a0*/  F2FP.BF16.PACK_AB R54, R179, R181 ;  /* 0x000000b5b336723e */ /* 0x000fe200000010ff */
[----:B-1----:R-:W-:Y:S01]  /*169b0*/  FADD.FTZ R78, R169, R78 ;  /* 0x0000004ea94e7221 */ /* 0x002fe20000010000 */
[----:B------:R-:W-:Y:S02]  /*169c0*/  F2FP.BF16.PACK_AB R53, R184, R188 ;  /* 0x000000bcb835723e */ /* 0x000fe400000010ff */
[----:B------:R-:W-:Y:S04]  /*169d0*/  F2FP.BF16.PACK_AB R48, R185, R193 ;  /* 0x000000c1b930723e */ /* 0x000fe800000010ff */
[----:B------:R-:W-:Y:S01]  /*169e0*/  F2FP.BF16.PACK_AB R49, R186, R191 ;  /* 0x000000bfba31723e */ /* 0x000fe200000010ff */
[----:B------:R-:W1:Y:S01]  /*169f0*/  MUFU.EX2 R97, R97 ;  /* 0x0000006100617308 */ /* 0x000e620000000800 */
[----:B------:R-:W-:Y:S01]  /*16a00*/  F2FP.BF16.PACK_AB R50, R175, R176 ;  /* 0x000000b0af32723e */ /* 0x000fe200000010ff */
[----:B--2---:R-:W-:Y:S01]  /*16a10*/  FADD.FTZ R250, R96, R250 ;  /* 0x000000fa60fa7221 */ /* 0x004fe20000010000 */
[----:B------:R-:W-:Y:S02]  /*16a20*/  F2FP.BF16.PACK_AB R51, R177, R178 ;  /* 0x000000b2b133723e */ /* 0x000fe400000010ff */
[----:B------:R-:W-:Y:S02]  /*16a30*/  F2FP.BF16.PACK_AB R55, R180, R182 ;  /* 0x000000b6b437723e */ /* 0x000fe400000010ff */
[----:B------:R-:W-:Y:S03]  /*16a40*/  F2FP.BF16.PACK_AB R129, R169, R171 ;  /* 0x000000aba981723e */ /* 0x000fe600000010ff */
[-C--:B----4-:R-:W-:Y:S01]  /*16a50*/  HMMA.16816.F32.BF16 R4, R48, R60.reuse, R4 ;  /* 0x0000003c3004723c */ /* 0x090fe20000041804 */
[----:B------:R-:W2:Y:S02]  /*16a60*/  MUFU.EX2 R173, R173 ;  /* 0x000000ad00ad7308 */ /* 0x000ea40000000800 */
[C---:B-----5:R-:W-:Y:S01]  /*16a70*/  F2FP.BF16.PACK_AB R130, R174.reuse, R96 ;  /* 0x00000060ae82723e */ /* 0x060fe200000010ff */
[----:B------:R-:W-:Y:S04]  /*16a80*/  FADD.FTZ R242, R174, R250 ;  /* 0x000000faaef27221 */ /* 0x000fe80000010000 */
[C---:B------:R-:W-:Y:S04]  /*16a90*/  HMMA.16816.F32.BF16 R8, R52.reuse, R60, R8 ;  /* 0x0000003c3408723c */ /* 0x040fe80000041808 */
[----:B-1----:R-:W-:Y:S04]  /*16aa0*/  FADD.FTZ R78, R97, R78 ;  /* 0x0000004e614e7221 */ /* 0x002fe80000010000 */
[-C--:B------:R-:W-:Y:S08]  /*16ab0*/  HMMA.16816.F32.BF16 R12, R52, R62.reuse, R12 ;  /* 0x0000003e340c723c */ /* 0x080ff0000004180c */
[C---:B------:R-:W-:Y:S01]  /*16ac0*/  HMMA.16816.F32.BF16 R16, R48.reuse, R62, R16 ;  /* 0x0000003e3010723c */ /* 0x040fe20000041810 */
[----:B------:R-:W1:Y:S03]  /*16ad0*/  LDSM.16.MT88.4 R60, [R218+0x2100] ;  /* 0x00210000da3c783b */ /* 0x000e660000004200 */
[C---:B--2---:R-:W-:Y:S01]  /*16ae0*/  F2FP.BF16.PACK_AB R131, R173.reuse, R97 ;  /* 0x00000061ad83723e */ /* 0x044fe200000010ff */
[----:B------:R-:W-:Y:S03]  /*16af0*/  FADD.FTZ R241, R173, R78 ;  /* 0x0000004eadf17221 */ /* 0x000fe60000010000 */
[-C--:B---3--:R-:W-:Y:S08]  /*16b00*/  HMMA.16816.F32.BF16 R20, R48, R56.reuse, R20 ;  /* 0x000000383014723c */ /* 0x088ff00000041814 */
[C---:B------:R-:W-:Y:S07]  /*16b10*/  HMMA.16816.F32.BF16 R24, R52.reuse, R56, R24 ;  /* 0x000000383418723c */ /* 0x040fee0000041818 */
[--C-:B------:R-:W-:Y:S01]  /*16b20*/  FFMA.FTZ R56, R88, c[0x0][0x2d0], -R170.reuse ;  /* 0x0000b40058387a23 */ /* 0x100fe200000108aa */
[-C--:B------:R-:W-:Y:S04]  /*16b30*/  HMMA.16816.F32.BF16 R28, R52, R58.reuse, R28 ;  /* 0x0000003a341c723c */ /* 0x080fe8000004181c */
[--C-:B------:R-:W-:Y:S01]  /*16b40*/  FFMA.FTZ R57, R89, c[0x0][0x2d0], -R170.reuse ;  /* 0x0000b40059397a23 */ /* 0x100fe200000108aa */
[----:B------:R-:W2:Y:S03]  /*16b50*/  MUFU.EX2 R56, R56 ;  /* 0x0000003800387308 */ /* 0x000ea60000000800 */
[C---:B------:R-:W-:Y:S07]  /*16b60*/  HMMA.16816.F32.BF16 R100, R48.reuse, R58, R100 ;  /* 0x0000003a3064723c */ /* 0x040fee0000041864 */
[----:B------:R-:W3:Y:S01]  /*16b70*/  MUFU.EX2 R57, R57 ;  /* 0x0000003900397308 */ /* 0x000ee20000000800 */
[-C--:B------:R-:W-:Y:S04]  /*16b80*/  HMMA.16816.F32.BF16 R104, R48, R64.reuse, R104 ;  /* 0x000000403068723c */ /* 0x080fe80000041868 */
[--C-:B------:R-:W-:Y:S02]  /*16b90*/  FFMA.FTZ R58, R92, c[0x0][0x2d0], -R170.reuse ;  /* 0x0000b4005c3a7a23 */ /* 0x100fe400000108aa */
[----:B------:R-:W-:Y:S02]  /*16ba0*/  FFMA.FTZ R170, R93, c[0x0][0x2d0], -R170 ;  /* 0x0000b4005daa7a23 */ /* 0x000fe400000108aa */
[C---:B------:R-:W-:Y:S02]  /*16bb0*/  HMMA.16816.F32.BF16 R108, R52.reuse, R64, R108 ;  /* 0x00000040346c723c */ /* 0x040fe4000004186c */
[----:B------:R-:W4:Y:S02]  /*16bc0*/  MUFU.EX2 R58, R58 ;  /* 0x0000003a003a7308 */ /* 0x000f240000000800 */
[----:B------:R-:W-:Y:S02]  /*16bd0*/  FFMA.FTZ R59, R90, c[0x0][0x2d0], -R95 ;  /* 0x0000b4005a3b7a23 */ /* 0x000fe4000001085f */
[----:B--2---:R-:W-:Y:S02]  /*16be0*/  FADD.FTZ R167, R56, R167 ;  /* 0x000000a738a77221 */ /* 0x004fe40000010000 */
[-C--:B------:R-:W-:Y:S04]  /*16bf0*/  HMMA.16816.F32.BF16 R32, R52, R66.reuse, R32 ;  /* 0x000000423420723c */ /* 0x080fe80000041820 */
[----:B------:R-:W2:Y:S01]  /*16c00*/  MUFU.EX2 R170, R170 ;  /* 0x000000aa00aa7308 */ /* 0x000ea20000000800 */
[--C-:B------:R-:W-:Y:S02]  /*16c10*/  FFMA.FTZ R64, R91, c[0x0][0x2d0], -R95.reuse ;  /* 0x0000b4005b407a23 */ /* 0x100fe4000001085f */
[--C-:B------:R-:W-:Y:S01]  /*16c20*/  FFMA.FTZ R65, R94, c[0x0][0x2d0], -R95.reuse ;  /* 0x0000b4005e417a23 */ /* 0x100fe2000001085f */
[C---:B------:R-:W-:Y:S04]  /*16c30*/  HMMA.16816.F32.BF16 R112, R48.reuse, R66, R112 ;  /* 0x000000423070723c */ /* 0x040fe80000041870 */
[----:B------:R-:W-:Y:S02]  /*16c40*/  FFMA.FTZ R95, R45, c[0x0][0x2d0], -R95 ;  /* 0x0000b4002d5f7a23 */ /* 0x000fe4000001085f */
[----:B------:R-:W5:Y:S01]  /*16c50*/  MUFU.EX2 R59, R59 ;  /* 0x0000003b003b7308 */ /* 0x000f620000000800 */
[----:B---3--:R-:W-:Y:S01]  /*16c60*/  FADD.FTZ R167, R57, R167 ;  /* 0x000000a739a77221 */ /* 0x008fe20000010000 */
[-C--:B-1----:R-:W-:Y:S04]  /*16c70*/  HMMA.16816.F32.BF16 R116, R48, R60.reuse, R116 ;  /* 0x0000003c3074723c */ /* 0x082fe80000041874 */
[----:B----4-:R-:W-:Y:S04]  /*16c80*/  FADD.FTZ R167, R58, R167 ;  /* 0x000000a73aa77221 */ /* 0x010fe80000010000 */
[C---:B------:R-:W-:Y:S01]  /*16c90*/  HMMA.16816.F32.BF16 R120, R52.reuse, R60, R120 ;  /* 0x0000003c3478723c */ /* 0x040fe20000041878 */
[----:B------:R-:W1:Y:S03]  /*16ca0*/  MUFU.EX2 R64, R64 ;  /* 0x0000004000407308 */ /* 0x000e660000000800 */
[C---:B--2---:R-:W-:Y:S01]  /*16cb0*/  FADD.FTZ R240, R170.reuse, R167 ;  /* 0x000000a7aaf07221 */ /* 0x044fe20000010000 */
[----:B------:R-:W-:Y:S03]  /*16cc0*/  MOV R167, R3 ;  /* 0x0000000300a77202 */ /* 0x000fe60000000f00 */
[-C--:B------:R-:W-:Y:S01]  /*16cd0*/  HMMA.16816.F32.BF16 R124, R52, R62.reuse, R124 ;  /* 0x0000003e347c723c */ /* 0x080fe2000004187c */
[----:B------:R-:W2:Y:S02]  /*16ce0*/  LDSM.16.MT88.4 R52, [R220+0x2900] ;  /* 0x00290000dc34783b */ /* 0x000ea40000004200 */
[----:B------:R-:W3:Y:S01]  /*16cf0*/  MUFU.EX2 R65, R65 ;  /* 0x0000004100417308 */ /* 0x000ee20000000800 */
[----:B-----5:R-:W-:Y:S04]  /*16d00*/  FADD.FTZ R244, R59, R244 ;  /* 0x000000f43bf47221 */ /* 0x020fe80000010000 */
[----:B------:R-:W-:Y:S05]  /*16d10*/  HMMA.16816.F32.BF16 R36, R48, R62, R36 ;  /* 0x0000003e3024723c */ /* 0x000fea0000041824 */
[----:B------:R-:W4:Y:S02]  /*16d20*/  MUFU.EX2 R95, R95 ;  /* 0x0000005f005f7308 */ /* 0x000f240000000800 */
[----:B------:R-:W-:Y:S01]  /*16d30*/  F2FP.BF16.PACK_AB R48, R57, R56 ;  /* 0x000000383930723e */ /* 0x000fe200000010ff */
[-C--:B------:R-:W-:Y:S01]  /*16d40*/  HMMA.16816.F32.BF16 R160, R128, R148.reuse, R4 ;  /* 0x0000009480a0723c */ /* 0x080fe20000041804 */
[----:B------:R-:W5:Y:S04]  /*16d50*/  LDSM.16.MT88.4 R4, [R219+0x2900] ;  /* 0x00290000db04783b */ /* 0x000f680000004200 */
[----:B------:R-:W-:Y:S01]  /*16d60*/  F2FP.BF16.PACK_AB R50, R170, R58 ;  /* 0x0000003aaa32723e */ /* 0x000fe200000010ff */
[C---:B-1----:R-:W-:Y:S01]  /*16d70*/  FADD.FTZ R244, R64.reuse, R244 ;  /* 0x000000f440f47221 */ /* 0x042fe20000010000 */
[----:B------:R-:W-:Y:S05]  /*16d80*/  F2FP.BF16.PACK_AB R49, R64, R59 ;  /* 0x0000003b4031723e */ /* 0x000fea00000010ff */
[----:B---3--:R-:W-:Y:S01]  /*16d90*/  FADD.FTZ R244, R65, R244 ;  /* 0x000000f441f47221 */ /* 0x008fe20000010000 */
[C---:B----4-:R-:W-:Y:S03]  /*16da0*/  F2FP.BF16.PACK_AB R51, R95.reuse, R65 ;  /* 0x000000415f33723e */ /* 0x050fe600000010ff */
[----:B------:R-:W-:Y:S04]  /*16db0*/  FADD.FTZ R239, R95, R244 ;  /* 0x000000f45fef7221 */ /* 0x000fe80000010000 */
[C---:B------:R-:W-:Y:S01]  /*16dc0*/  HMMA.16816.F32.BF16 R156, R48.reuse, R148, R8 ;  /* 0x00000094309c723c */ /* 0x040fe20000041808 */
[----:B------:R-:W1:Y:S07]  /*16dd0*/  LDSM.16.MT88.4 R8, [R218+0x2900] ;  /* 0x00290000da08783b */ /* 0x000e6e0000004200 */
[-C--:B------:R-:W-:Y:S08]  /*16de0*/  HMMA.16816.F32.BF16 R152, R48, R150.reuse, R12 ;  /* 0x000000963098723c */ /* 0x080ff0000004180c */
[C---:B------:R-:W-:Y:S08]  /*16df0*/  HMMA.16816.F32.BF16 R148, R128.reuse, R150, R16 ;  /* 0x000000968094723c */ /* 0x040ff00000041810 */
[-C--:B--2---:R-:W-:Y:S08]  /*16e00*/  HMMA.16816.F32.BF16 R144, R128, R52.reuse, R20 ;  /* 0x000000348090723c */ /* 0x084ff00000041814 */
[C---:B------:R-:W-:Y:S08]  /*16e10*/  HMMA.16816.F32.BF16 R140, R48.reuse, R52, R24 ;  /* 0x00000034308c723c */ /* 0x040ff00000041818 */
[-C--:B------:R-:W-:Y:S08]  /*16e20*/  HMMA.16816.F32.BF16 R136, R48, R54.reuse, R28 ;  /* 0x000000363088723c */ /* 0x080ff0000004181c */
        /* <DEDUP_REMOVED lines=10> */
.L_x_197:
[----:B------:R-:W1:Y:S01]  /*16ed0*/  SHFL.BFLY PT, R4, R242, 0x2, 0x1f ;  /* 0x0c401f00f2047f89 */ /* 0x000e6200000e0000 */
[----:B------:R-:W-:Y:S01]  /*16ee0*/  MOV R9, RZ ;  /* 0x000000ff00097202 */ /* 0x000fe20000000f00 */
[----:B------:R-:W-:Y:S01]  /*16ef0*/  CS2R R10, SRZ ;  /* 0x00000000000a7805 */ /* 0x000fe2000001ff00 */
[----:B------:R-:W-:Y:S01]  /*16f00*/  MOV R12, 0xff800000 ;  /* 0xff800000000c7802 */ /* 0x000fe20000000f00 */
[----:B------:R-:W2:Y:S01]  /*16f10*/  SHFL.BFLY PT, R7, R241, 0x2, 0x1f ;  /* 0x0c401f00f1077f89 */ /* 0x000ea200000e0000 */
[----:B------:R-:W-:-:S02]  /*16f20*/  MOV R13, 0xff800000 ;  /* 0xff800000000d7802 */ /* 0x000fc40000000f00 */
[----:B------:R-:W-:Y:S01]  /*16f30*/  MOV R14, 0xff800000 ;  /* 0xff800000000e7802 */ /* 0x000fe20000000f00 */
[----:B------:R-:W3:Y:S01]  /*16f40*/  SHFL.BFLY PT, R6, R240, 0x2, 0x1f ;  /* 0x0c401f00f0067f89 */ /* 0x000ee200000e0000 */
[----:B------:R-:W-:-:S03]  /*16f50*/  PLOP3.LUT P4, PT, PT, PT, PT, 0x8, 0x0 ;  /* 0x000000000000781c */ /* 0x000fc60003f8e170 */
[----:B------:R-:W4:Y:S01]  /*16f60*/  SHFL.BFLY PT, R5, R239, 0x2, 0x1f ;  /* 0x0c401f00ef057f89 */ /* 0x000f2200000e0000 */
[----:B-1----:R-:W-:Y:S02]  /*16f70*/  FADD.FTZ R242, R4, R242 ;  /* 0x000000f204f27221 */ /* 0x002fe40000010000 */
[----:B--2---:R-:W-:-:S03]  /*16f80*/  FADD.FTZ R241, R7, R241 ;  /* 0x000000f107f17221 */ /* 0x004fc60000010000 */
[----:B------:R-:W1:Y:S01]  /*16f90*/  SHFL.BFLY PT, R4, R242, 0x1, 0x1f ;  /* 0x0c201f00f2047f89 */ /* 0x000e6200000e0000 */
[----:B---3--:R-:W-:-:S03]  /*16fa0*/  FADD.FTZ R6, R6, R240 ;  /* 0x000000f006067221 */ /* 0x008fc60000010000 */
[----:B------:R-:W2:Y:S01]  /*16fb0*/  SHFL.BFLY PT, R7, R241, 0x1, 0x1f ;  /* 0x0c201f00f1077f89 */ /* 0x000ea200000e0000 */
[----:B----4-:R-:W-:-:S03]  /*16fc0*/  FADD.FTZ R239, R5, R239 ;  /* 0x000000ef05ef7221 */ /* 0x010fc60000010000 */
[----:B------:R-:W3:Y:S04]  /*16fd0*/  SHFL.BFLY PT, R8, R6, 0x1, 0x1f ;  /* 0x0c201f0006087f89 */ /* 0x000ee800000e0000 */
[----:B------:R-:W4:Y:S01]  /*16fe0*/  SHFL.BFLY PT, R5, R239, 0x1, 0x1f ;  /* 0x0c201f00ef057f89 */ /* 0x000f2200000e0000 */
[----:B-1----:R-:W-:Y:S02]  /*16ff0*/  FADD.FTZ R4, R242, R4 ;  /* 0x00000004f2047221 */ /* 0x002fe40000010000 */
[----:B--2---:R-:W-:-:S03]  /*17000*/  FADD.FTZ R7, R241, R7 ;  /* 0x00000007f1077221 */ /* 0x004fc60000010000 */
[----:B------:R-:W-:Y:S01]  /*17010*/  FSETP.NE.FTZ.AND P3, PT, R4, RZ, PT ;  /* 0x000000ff0400720b */ /* 0x000fe20003f75000 */
[----:B---3--:R-:W-:Y:S01]  /*17020*/  FADD.FTZ R6, R6, R8 ;  /* 0x0000000806067221 */ /* 0x008fe20000010000 */
[----:B------:R-:W-:Y:S02]  /*17030*/  FSETP.NE.FTZ.AND P2, PT, R7, RZ, PT ;  /* 0x000000ff0700720b */ /* 0x000fe40003f55000 */
[----:B------:R-:W-:Y:S01]  /*17040*/  MOV R8, RZ ;  /* 0x000000ff00087202 */ /* 0x000fe20000000f00 */
[----:B----4-:R-:W-:Y:S01]  /*17050*/  FADD.FTZ R5, R239, R5 ;  /* 0x00000005ef057221 */ /* 0x010fe20000010000 */
[----:B------:R-:W-:-:S04]  /*17060*/  FSETP.NE.FTZ.AND P1, PT, R6, RZ, PT ;  /* 0x000000ff0600720b */ /* 0x000fc80003f35000 */
[----:B------:R-:W-:-:S03]  /*17070*/  FSETP.NE.FTZ.AND P0, PT, R5, RZ, PT ;  /* 0x000000ff0500720b */ /* 0x000fc60003f15000 */
[----:B------:R-:W1:Y:S01]  /*17080*/  @P3 MUFU.RCP R9, R4 ;  /* 0x0000000400093308 */ /* 0x000e620000001000 */
[----:B------:R-:W-:Y:S02]  /*17090*/  @P3 MOV R18, 0x3f317218 ;  /* 0x3f31721800123802 */ /* 0x000fe40000000f00 */
[----:B------:R-:W-:-:S03]  /*170a0*/  @P2 MOV R17, 0x3f317218 ;  /* 0x3f31721800112802 */ /* 0x000fc60000000f00 */
[----:B------:R-:W-:Y:S02]  /*170b0*/  @P3 FMUL.FTZ R18, R18, c[0x0][0x2d0] ;  /* 0x0000b40012123a20 */ /* 0x000fe40000410000 */
[----:B------:R-:W-:Y:S01]  /*170c0*/  @P2 MUFU.RCP R8, R7 ;  /* 0x0000000700082308 */ /* 0x000fe20000001000 */
[----:B------:R-:W-:Y:S01]  /*170d0*/  @P1 MOV R16, 0x3f317218 ;  /* 0x3f31721800101802 */ /* 0x000fe20000000f00 */
[----:B------:R-:W-:Y:S01]  /*170e0*/  @P2 FMUL.FTZ R17, R17, c[0x0][0x2d0] ;  /* 0x0000b40011112a20 */ /* 0x000fe20000410000 */
[----:B------:R-:W-:-:S03]  /*170f0*/  @P0 MOV R15, 0x3f317218 ;  /* 0x3f317218000f0802 */ /* 0x000fc60000000f00 */
[----:B------:R-:W-:Y:S02]  /*17100*/  @P1 FMUL.FTZ R16, R16, c[0x0][0x2d0] ;  /* 0x0000b40010101a20 */ /* 0x000fe40000410000 */
[----:B------:R-:W-:Y:S01]  /*17110*/  @P1 MUFU.RCP R10, R6 ;  /* 0x00000006000a1308 */ /* 0x000fe20000001000 */
[----:B------:R-:W-:Y:S02]  /*17120*/  @P0 FMUL.FTZ R15, R15, c[0x0][0x2d0] ;  /* 0x0000b4000f0f0a20 */ /* 0x000fe40000410000 */
[C---:B-1----:R-:W-:Y:S02]  /*17130*/  FMUL.FTZ R160, R9.reuse, R160 ;  /* 0x000000a009a07220 */ /* 0x042fe40000410000 */
[C---:B------:R-:W-:Y:S02]  /*17140*/  FMUL.FTZ R161, R9.reuse, R161 ;  /* 0x000000a109a17220 */ /* 0x040fe40000410000 */
[C---:B------:R-:W-:Y:S01]  /*17150*/  FMUL.FTZ R148, R9.reuse, R148 ;  /* 0x0000009409947220 */ /* 0x040fe20000410000 */
[----:B------:R-:W1:Y:S01]  /*17160*/  @P3 MUFU.LG2 R4, R4 ;  /* 0x0000000400043308 */ /* 0x000e620000000c00 */
[----:B------:R-:W-:-:S02]  /*17170*/  FMUL.FTZ R149, R9, R149 ;  /* 0x0000009509957220 */ /* 0x000fc40000410000 */
[C---:B------:R-:W-:Y:S02]  /*17180*/  FMUL.FTZ R144, R9.reuse, R144 ;  /* 0x0000009009907220 */ /* 0x040fe40000410000 */
[C---:B------:R-:W-:Y:S02]  /*17190*/  FMUL.FTZ R145, R9.reuse, R145 ;  /* 0x0000009109917220 */ /* 0x040fe40000410000 */
[C---:B------:R-:W-:Y:S01]  /*171a0*/  FMUL.FTZ R100, R9.reuse, R100 ;  /* 0x0000006409647220 */ /* 0x040fe20000410000 */
[----:B------:R-:W2:Y:S01]  /*171b0*/  @P2 MUFU.LG2 R7, R7 ;  /* 0x0000000700072308 */ /* 0x000ea20000000c00 */
[C---:B------:R-:W-:Y:S02]  /*171c0*/  FMUL.FTZ R101, R9.reuse, R101 ;  /* 0x0000006509657220 */ /* 0x040fe40000410000 */
[C---:B------:R-:W-:Y:S02]  /*171d0*/  FMUL.FTZ R104, R9.reuse, R104 ;  /* 0x0000006809687220 */ /* 0x040fe40000410000 */
[----:B------:R-:W-:-:S02]  /*171e0*/  FMUL.FTZ R105, R9, R105 ;  /* 0x0000006909697220 */ /* 0x000fc40000410000 */
[C---:B------:R-:W-:Y:S01]  /*171f0*/  FMUL.FTZ R112, R9.reuse, R112 ;  /* 0x0000007009707220 */ /* 0x040fe20000410000 */
[----:B------:R-:W3:Y:S01]  /*17200*/  @P1 MUFU.LG2 R6, R6 ;  /* 0x0000000600061308 */ /* 0x000ee20000000c00 */
[----:B-1----:R-:W-:Y:S02]  /*17210*/  @P3 FMUL.FTZ R4, R4, 0.69314718246459960938 ;  /* 0x3f31721804043820 */ /* 0x002fe40000410000 */
[C---:B------:R-:W-:Y:S02]  /*17220*/  FMUL.FTZ R113, R9.reuse, R113 ;  /* 0x0000007109717220 */ /* 0x040fe40000410000 */
[C---:B------:R-:W-:Y:S02]  /*17230*/  FMUL.FTZ R116, R9.reuse, R116 ;  /* 0x0000007409747220 */ /* 0x040fe40000410000 */
[----:B------:R-:W-:Y:S01]  /*17240*/  FMUL.FTZ R117, R9, R117 ;  /* 0x0000007509757220 */ /* 0x000fe20000410000 */
[----:B------:R-:W1:Y:S01]  /*17250*/  @P0 MUFU.LG2 R19, R5 ;  /* 0x0000000500130308 */ /* 0x000e620000000c00 */
[----:B--2---:R-:W-:-:S02]  /*17260*/  @P2 FMUL.FTZ R7, R7, 0.69314718246459960938 ;  /* 0x3f31721807072820 */ /* 0x004fc40000410000 */
[----:B------:R-:W-:Y:S02]  /*17270*/  FMUL.FTZ R128, R9, R128 ;  /* 0x0000008009807220 */ /* 0x000fe40000410000 */
[C---:B------:R-:W-:Y:S02]  /*17280*/  FMUL.FTZ R162, R8.reuse, R162 ;  /* 0x000000a208a27220 */ /* 0x040fe40000410000 */
[----:B------:R-:W-:Y:S01]  /*17290*/  FMUL.FTZ R163, R8, R163 ;  /* 0x000000a308a37220 */ /* 0x000fe20000410000 */
[----:B------:R2:W4:Y:S01]  /*172a0*/  @P0 MUFU.RCP R11, R5 ;  /* 0x00000005000b0308 */ /* 0x0005220000001000 */
[----:B---3--:R-:W-:Y:S02]  /*172b0*/  @P1 FMUL.FTZ R6, R6, 0.69314718246459960938 ;  /* 0x3f31721806061820 */ /* 0x008fe40000410000 */
[C---:B------:R-:W-:Y:S02]  /*172c0*/  FMUL.FTZ R150, R8.reuse, R150 ;  /* 0x0000009608967220 */ /* 0x040fe40000410000 */
[----:B------:R-:W-:-:S02]  /*172d0*/  FMUL.FTZ R151, R8, R151 ;  /* 0x0000009708977220 */ /* 0x000fc40000410000 */
[C---:B------:R-:W-:Y:S02]  /*172e0*/  FMUL.FTZ R146, R8.reuse, R146 ;  /* 0x0000009208927220 */ /* 0x040fe40000410000 */
[----:B-1----:R-:W-:Y:S02]  /*172f0*/  @P0 FMUL.FTZ R19, R19, 0.69314718246459960938 ;  /* 0x3f31721813130820 */ /* 0x002fe40000410000 */
[C---:B------:R-:W-:Y:S02]  /*17300*/  FMUL.FTZ R147, R8.reuse, R147 ;  /* 0x0000009308937220 */ /* 0x040fe40000410000 */
[C---:B------:R-:W-:Y:S02]  /*17310*/  FMUL.FTZ R102, R8.reuse, R102 ;  /* 0x0000006608667220 */ /* 0x040fe40000410000 */
[C---:B------:R-:W-:Y:S01]  /*17320*/  FMUL.FTZ R103, R8.reuse, R103 ;  /* 0x0000006708677220 */ /* 0x040fe20000410000 */
[----:B--2---:R-:W-:Y:S01]  /*17330*/  MOV R5, 0xff800000 ;  /* 0xff80000000057802 */ /* 0x004fe20000000f00 */
        /* <DEDUP_REMOVED lines=21> */
[----:B------:R-:W-:Y:S02]  /*17490*/  FMUL.FTZ R124, R10, R124 ;  /* 0x0000007c0a7c7220 */ /* 0x000fe40000410000 */
        /* <DEDUP_REMOVED lines=15> */
[----:B------:R-:W-:Y:S02]  /*17590*/  FMUL.FTZ R9, R9, R129 ;  /* 0x0000008109097220 */ /* 0x000fe40000410000 */
[----:B------:R-:W-:Y:S02]  /*175a0*/  FMUL.FTZ R8, R8, R131 ;  /* 0x0000008308087220 */ /* 0x000fe40000410000 */
[----:B------:R-:W-:Y:S02]  /*175b0*/  FMUL.FTZ R10, R10, R125 ;  /* 0x0000007d0a0a7220 */ /* 0x000fe40000410000 */
[----:B------:R-:W-:Y:S02]  /*175c0*/  FMUL.FTZ R11, R11, R127 ;  /* 0x0000007f0b0b7220 */ /* 0x000fe40000410000 */
[----:B------:R-:W-:Y:S02]  /*175d0*/  @P3 FFMA.FTZ R5, R18, R3, R4 ;  /* 0x0000000312053223 */ /* 0x000fe40000010004 */
[----:B------:R-:W-:-:S02]  /*175e0*/  @P2 FFMA.FTZ R12, R17, R2, R7 ;  /* 0x00000002110c2223 */ /* 0x000fc40000010007 */
[----:B------:R-:W-:Y:S02]  /*175f0*/  @P1 FFMA.FTZ R13, R16, R0, R6 ;  /* 0x00000000100d1223 */ /* 0x000fe40000010006 */
[----:B------:R-:W-:Y:S02]  /*17600*/  @P0 FFMA.FTZ R14, R15, R44, R19 ;  /* 0x0000002c0f0e0223 */ /* 0x000fe40000010013 */
.L_x_149:
[----:B------:R-:W-:Y:S01]  /*17610*/  USHF.R.S32.HI UR6, URZ, 0x1f, UR11 ;  /* 0x0000001f3f067899 */ /* 0x000fe2000801140b */
[----:B------:R-:W-:Y:S05]  /*17620*/  @P4 BRA `(.L_x_216) ;  /* 0x000011e000004947 */ /* 0x000fea0003800000 */
[----:B------:R-:W1:Y:S01]  /*17630*/  S2R R0, SR_TID.X ;  /* 0x0000000000007919 */ /* 0x000e620000002100 */
[----:B------:R-:W-:Y:S01]  /*17640*/  ULDC.64 UR4, c[0x0][0x490] ;  /* 0x0001240000047ab9 */ /* 0x000fe20000000a00 */
[----:B------:R-:W-:Y:S01]  /*17650*/  IMAD.MOV.U32 R20, RZ, RZ, c[0x0][0x4e8] ;  /* 0x00013a00ff147624 */ /* 0x000fe200078e00ff */
[----:B------:R-:W-:Y:S01]  /*17660*/  UIMAD UR8, UR6, UR4, URZ ;  /* 0x00000004060872a4 */ /* 0x000fe2000f8e023f */
[----:B------:R-:W2:Y:S01]  /*17670*/  S2R R26, SR_CTAID.Z ;  /* 0x00000000001a7919 */ /* 0x000ea20000002700 */
[----:B------:R-:W-:Y:S01]  /*17680*/  UIMAD.WIDE.U32 UR12, UR11, UR4, URZ ;  /* 0x000000040b0c72a5 */ /* 0x000fe2000f8e003f */
[----:B------:R-:W-:Y:S01]  /*17690*/  F2FP.BF16.PACK_AB R160, R161, R160 ;  /* 0x000000a0a1a0723e */ /* 0x000fe200000010ff */
[----:B------:R-:W-:Y:S01]  /*176a0*/  UIMAD UR8, UR11, UR5, UR8 ;  /* 0x000000050b0872a4 */ /* 0x000fe2000f8e0208 */
[----:B------:R-:W3:Y:S01]  /*176b0*/  S2R R19, SR_CTAID.X ;  /* 0x0000000000137919 */ /* 0x000ee20000002500 */
[----:B------:R-:W-:Y:S01]  /*176c0*/  ISETP.NE.AND P0, PT, R20, 0x1, PT ;  /* 0x000000011400780c */ /* 0x000fe20003f05270 */
[----:B------:R-:W-:Y:S01]  /*176d0*/  ULDC.64 UR4, c[0x0][0x3e8] ;  /* 0x0000fa0000047ab9 */ /* 0x000fe20000000a00 */
[----:B------:R-:W-:Y:S01]  /*176e0*/  IMAD.U32 R29, RZ, RZ, UR13 ;  /* 0x0000000dff1d7e24 */ /* 0x000fe2000f8e00ff */
[----:B------:R-:W-:Y:S01]  /*176f0*/  UIMAD UR7, UR6, UR4, URZ ;  /* 0x00000004060772a4 */ /* 0x000fe2000f8e023f */
[----:B------:R-:W-:Y:S01]  /*17700*/  IMAD.U32 R28, RZ, RZ, UR12 ;  /* 0x0000000cff1c7e24 */ /* 0x000fe2000f8e00ff */
[----:B------:R-:W-:Y:S01]  /*17710*/  UIMAD.WIDE.U32 UR14, UR11, UR4, URZ ;  /* 0x000000040b0e72a5 */ /* 0x000fe2000f8e003f */
[----:B------:R-:W-:Y:S01]  /*17720*/  F2FP.BF16.PACK_AB R162, R163, R162 ;  /* 0x000000a2a3a2723e */ /* 0x000fe200000010ff */
[----:B------:R-:W-:Y:S01]  /*17730*/  UIMAD UR5, UR11, UR5, UR7 ;  /* 0x000000050b0572a4 */ /* 0x000fe2000f8e0207 */
[----:B------:R-:W-:Y:S01]  /*17740*/  F2FP.BF16.PACK_AB R148, R149, R148 ;  /* 0x000000949594723e */ /* 0x000fe200000010ff */
[----:B------:R-:W-:Y:S01]  /*17750*/  UIADD3 UR8, UR13, UR8, URZ ;  /* 0x000000080d087290 */ /* 0x000fe2000fffe03f */
[----:B------:R-:W-:Y:S01]  /*17760*/  F2FP.BF16.PACK_AB R150, R151, R150 ;  /* 0x000000969796723e */ /* 0x000fe200000010ff */
[----:B------:R-:W-:Y:S01]  /*17770*/  UIADD3 UR5, UR15, UR5, URZ ;  /* 0x000000050f057290 */ /* 0x000fe2000fffe03f */
[----:B------:R-:W-:Y:S01]  /*17780*/  IMAD.U32 R17, RZ, RZ, UR15 ;  /* 0x0000000fff117e24 */ /* 0x000fe2000f8e00ff */
[----:B------:R-:W-:Y:S01]  /*17790*/  F2FP.BF16.PACK_AB R156, R157, R156 ;  /* 0x0000009c9d9c723e */ /* 0x000fe200000010ff */
[----:B------:R-:W-:Y:S01]  /*177a0*/  IMAD.U32 R16, RZ, RZ, UR14 ;  /* 0x0000000eff107e24 */ /* 0x000fe2000f8e00ff */
[----:B-1----:R-:W-:Y:S01]  /*177b0*/  SHF.R.S32.HI R2, RZ, 0x1f, R0 ;  /* 0x0000001fff027819 */ /* 0x002fe20000011400 */
[----:B------:R-:W-:Y:S01]  /*177c0*/  IMAD.U32 R29, RZ, RZ, UR8 ;  /* 0x00000008ff1d7e24 */ /* 0x000fe2000f8e00ff */
[----:B------:R-:W-:Y:S01]  /*177d0*/  F2FP.BF16.PACK_AB R158, R159, R158 ;  /* 0x0000009e9f9e723e */ /* 0x000fe200000010ff */
[----:B------:R-:W-:Y:S01]  /*177e0*/  IMAD.U32 R17, RZ, RZ, UR5 ;  /* 0x00000005ff117e24 */ /* 0x000fe2000f8e00ff */
[-C--:B------:R-:W-:Y:S01]  /*177f0*/  LEA.HI R3, R2, R0.reuse, RZ, 0x2 ;  /* 0x0000000002037211 */ /* 0x080fe200078f10ff */
[----:B--2---:R-:W-:Y:S01]  /*17800*/  IMAD.WIDE.U32 R28, R26, c[0x0][0x498], R28 ;  /* 0x000126001a1c7a25 */ /* 0x004fe200078e001c */
[----:B------:R-:W-:-:S02]  /*17810*/  LEA.HI R24, R2, R0, RZ, 0x5 ;  /* 0x0000000002187211 */ /* 0x000fc400078f28ff */
[----:B------:R-:W-:Y:S02]  /*17820*/  SHF.R.S32.HI R21, RZ, 0x1f, R26 ;  /* 0x0000001fff157819 */ /* 0x000fe4000001141a */
[--C-:B------:R-:W-:Y:S02]  /*17830*/  SHF.R.S32.HI R25, RZ, 0x2, R3.reuse ;  /* 0x00000002ff197819 */ /* 0x100fe40000011403 */
[----:B------:R-:W-:Y:S01]  /*17840*/  SHF.R.S32.HI R4, RZ, 0x1f, R3 ;  /* 0x0000001fff047819 */ /* 0x000fe20000011403 */
[----:B------:R-:W-:Y:S01]  /*17850*/  IMAD R22, R21, c[0x0][0x498], RZ ;  /* 0x0001260015167a24 */ /* 0x000fe200078e02ff */
[----:B------:R-:W-:Y:S01]  /*17860*/  LOP3.LUT R3, R3, 0xfffffffc, RZ, 0xc0, !PT ;  /* 0xfffffffc03037812 */ /* 0x000fe200078ec0ff */
[----:B------:R-:W-:Y:S01]  /*17870*/  IMAD R21, R21, c[0x0][0x3f0], RZ ;  /* 0x0000fc0015157a24 */ /* 0x000fe200078e02ff */
[----:B------:R-:W-:Y:S01]  /*17880*/  LEA.HI R15, R2, R0, RZ, 0x3 ;  /* 0x00000000020f7211 */ /* 0x000fe200078f18ff */
[----:B------:R-:W-:Y:S01]  /*17890*/  IMAD R22, R26, c[0x0][0x49c], R22 ;  /* 0x000127001a167a24 */ /* 0x000fe200078e0216 */
[----:B------:R-:W-:Y:S01]  /*178a0*/  LOP3.LUT R18, R24, 0xffffffe0, RZ, 0xc0, !PT ;  /* 0xffffffe018127812 */ /* 0x000fe200078ec0ff */
[----:B------:R-:W-:Y:S01]  /*178b0*/  IMAD.IADD R3, R0, 0x1, -R3 ;  /* 0x0000000100037824 */ /* 0x000fe200078e0a03 */
[----:B------:R-:W-:Y:S01]  /*178c0*/  LOP3.LUT R7, R15, 0xfffffff8, RZ, 0xc0, !PT ;  /* 0xfffffff80f077812 */ /* 0x000fe200078ec0ff */
[----:B------:R-:W-:Y:S01]  /*178d0*/  IMAD R21, R26, c[0x0][0x3f4], R21 ;  /* 0x0000fd001a157a24 */ /* 0x000fe200078e0215 */
[----:B------:R-:W-:Y:S01]  /*178e0*/  SHF.R.S32.HI R23, RZ, 0x5, R24 ;  /* 0x00000005ff177819 */ /* 0x000fe20000011418 */
[----:B------:R-:W-:Y:S01]  /*178f0*/  IMAD.IADD R18, R0, 0x1, -R18 ;  /* 0x0000000100127824 */ /* 0x000fe200078e0a12 */
[----:B------:R-:W-:Y:S01]  /*17900*/  SHF.R.S32.HI R24, RZ, 0x1f, R24 ;  /* 0x0000001fff187819 */ /* 0x000fe20000011418 */
[----:B------:R-:W-:Y:S01]  /*17910*/  IMAD.WIDE.U32 R26, R26, c[0x0][0x3f0], R16 ;  /* 0x0000fc001a1a7a25 */ /* 0x000fe200078e0010 */
[----:B------:R-:W-:-:S02]  /*17920*/  LEA.HI R4, R4, R25, RZ, 0x3 ;  /* 0x0000001904047211 */ /* 0x000fc400078f18ff */
[----:B------:R-:W-:Y:S01]  /*17930*/  LEA.HI R17, R3, R3, RZ, 0x1 ;  /* 0x0000000303117211 */ /* 0x000fe200078f08ff */
[----:B------:R-:W-:Y:S01]  /*17940*/  IMAD.IADD R7, R0, 0x1, -R7 ;  /* 0x0000000100077824 */ /* 0x000fe200078e0a07 */
[----:B------:R-:W-:Y:S01]  /*17950*/  LEA.HI R2, R2, R0, RZ, 0x6 ;  /* 0x0000000002027211 */ /* 0x000fe200078f30ff */
[----:B------:R-:W-:Y:S01]  /*17960*/  IMAD.IADD R27, R27, 0x1, R21 ;  /* 0x000000011b1b7824 */ /* 0x000fe200078e0215 */
[----:B------:R-:W-:Y:S01]  /*17970*/  SHF.R.S32.HI R0, RZ, 0x1f, R18 ;  /* 0x0000001fff007819 */ /* 0x000fe20000011412 */
[C---:B------:R-:W-:Y:S01]  /*17980*/  IMAD.SHL.U32 R6, R7.reuse, 0x8, RZ ;  /* 0x0000000807067824 */ /* 0x040fe200078e00ff */
[----:B------:R-:W-:Y:S01]  /*17990*/  SHF.R.S32.HI R15, RZ, 0x3, R15 ;  /* 0x00000003ff0f7819 */ /* 0x000fe2000001140f */
[----:B------:R-:W-:Y:S01]  /*179a0*/  IMAD.SHL.U32 R2, R2, 0x8, RZ ;  /* 0x0000000802027824 */ /* 0x000fe200078e00ff */
[----:B------:R-:W-:Y:S02]  /*179b0*/  LEA.HI R24, R24, R23, RZ, 0x2 ;  /* 0x0000001718187211 */ /* 0x000fe400078f10ff */
[----:B------:R-:W-:Y:S01]  /*179c0*/  LOP3.LUT R4, R4, 0xfffffff8, RZ, 0xc0, !PT ;  /* 0xfffffff804047812 */ /* 0x000fe200078ec0ff */
[----:B------:R-:W-:Y:S01]  /*179d0*/  IMAD R7, R7, 0x10, R15 ;  /* 0x0000001007077824 */ /* 0x000fe200078e020f */
[C---:B------:R-:W-:Y:S01]  /*179e0*/  LOP3.LUT R16, R17.reuse, 0x1ffffffe, RZ, 0xc0, !PT ;  /* 0x1ffffffe11107812 */ /* 0x040fe200078ec0ff */
[----:B------:R-:W-:Y:S01]  /*179f0*/  IMAD.SHL.U32 R17, R17, 0x20, RZ ;  /* 0x0000002011117824 */ /* 0x000fe200078e00ff */
[----:B------:R-:W-:Y:S01]  /*17a00*/  LOP3.LUT P3, RZ, R18, 0x3, RZ, 0xc0, !PT ;  /* 0x0000000312ff7812 */ /* 0x000fe2000786c0ff */
[----:B------:R-:W-:Y:S01]  /*17a10*/  IMAD.IADD R25, R25, 0x1, -R4 ;  /* 0x0000000119197824 */ /* 0x000fe200078e0a04 */
[----:B------:R-:W-:Y:S01]  /*17a20*/  LEA.HI R18, R0, R18, RZ, 0x2 ;  /* 0x0000001200127211 */ /* 0x000fe200078f10ff */
[----:B------:R-:W-:Y:S01]  /*17a30*/  IMAD.SHL.U32 R0, R15, 0x40, RZ ;  /* 0x000000400f007824 */ /* 0x000fe200078e00ff */
[----:B------:R-:W-:Y:S01]  /*17a40*/  LOP3.LUT R24, R24, 0xffffffc, RZ, 0xc0, !PT ;  /* 0x0ffffffc18187812 */ /* 0x000fe200078ec0ff */
[----:B------:R-:W-:Y:S01]  /*17a50*/  IMAD.IADD R16, R3, 0x1, -R16 ;  /* 0x0000000103107824 */ /* 0x000fe200078e0a10 */
[----:B------:R-:W-:Y:S01]  /*17a60*/  LOP3.LUT R17, R17, 0xffffffc0, RZ, 0xc0, !PT ;  /* 0xffffffc011117812 */ /* 0x000fe200078ec0ff */
[----:B---3--:R-:W-:Y:S01]  /*17a70*/  IMAD R7, R19, 0x80, R7 ;  /* 0x0000008013077824 */ /* 0x008fe200078e0207 */
[----:B------:R-:W-:Y:S01]  /*17a80*/  SHF.R.S32.HI R18, RZ, 0x2, R18 ;  /* 0x00000002ff127819 */ /* 0x000fe20000011412 */
[C---:B------:R-:W-:Y:S01]  /*17a90*/  IMAD.IADD R24, R23.reuse, 0x1, -R24 ;  /* 0x0000000117187824 */ /* 0x040fe200078e0a18 */
[----:B------:R-:W-:Y:S01]  /*17aa0*/  LOP3.LUT R0, R0, 0x1c0, RZ, 0xc0, !PT ;  /* 0x000001c000007812 */ /* 0x000fe200078ec0ff */
[----:B------:R-:W-:Y:S01]  /*17ab0*/  IMAD R23, R23, 0x200, R3 ;  /* 0x0000020017177824 */ /* 0x000fe200078e0203 */
[----:B------:R-:W-:Y:S01]  /*17ac0*/  LOP3.LUT R3, R25, 0x1, RZ, 0xc0, !PT ;  /* 0x0000000119037812 */ /* 0x000fe200078ec0ff */
[----:B------:R-:W-:Y:S01]  /*17ad0*/  IMAD R16, R16, 0x8, R17 ;  /* 0x0000000810107824 */ /* 0x000fe200078e0211 */
[----:B------:R-:W-:Y:S01]  /*17ae0*/  LOP3.LUT R4, R0, 0x38, R6, 0xf8, !PT ;  /* 0x0000003800047812 */ /* 0x000fe200078ef806 */
[----:B------:R-:W-:Y:S01]  /*17af0*/  IMAD R18, R24, 0x10, R18 ;  /* 0x0000001018127824 */ /* 0x000fe200078e0212 */
[----:B------:R-:W-:Y:S01]  /*17b00*/  SHF.R.U32.HI R0, RZ, 0x3, R0 ;  /* 0x00000003ff007819 */ /* 0x000fe20000011600 */
[----:B------:R-:W-:Y:S01]  /*17b10*/  IMAD R17, R20, c[0x0][0x388], RZ ;  /* 0x0000e20014117a24 */ /* 0x000fe200078e02ff */
[----:B------:R-:W-:Y:S01]  /*17b20*/  ISETP.NE.U32.AND P4, PT, R3, 0x1, PT ;  /* 0x000000010300780c */ /* 0x000fe20003f85070 */
[----:B------:R-:W-:Y:S01]  /*17b30*/  @P0 IMAD.HI.U32 R3, R7, c[0x0][0x4ec], RZ ;  /* 0x00013b0007030a27 */ /* 0x000fe200078e00ff */
[----:B------:R-:W-:-:S02]  /*17b40*/  LOP3.LUT R0, R4, R0, RZ, 0x3c, !PT ;  /* 0x0000000004007212 */ /* 0x000fc400078e3cff */
[----:B------:R-:W-:Y:S01]  /*17b50*/  R2P PR, R25, 0x6 ;  /* 0x0000000619007804 */ /* 0x000fe20000000000 */
[----:B------:R-:W-:Y:S01]  /*17b60*/  IMAD.IADD R16, R18, 0x1, R16 ;  /* 0x0000000112107824 */ /* 0x000fe200078e0210 */
[----:B------:R-:W-:Y:S01]  /*17b70*/  LOP3.LUT R0, R0, 0x7ffffe00, R2, 0xf8, !PT ;  /* 0x7ffffe0000007812 */ /* 0x000fe200078ef802 */
[----:B------:R-:W-:Y:S01]  /*17b80*/  IMAD R18, R19, 0x80, R18 ;  /* 0x0000008013127824 */ /* 0x000fe200078e0212 */
[----:B------:R-:W-:Y:S01]  /*17b90*/  F2FP.BF16.PACK_AB R152, R153, R152 ;  /* 0x000000989998723e */ /* 0x000fe200000010ff */
[----:B------:R-:W-:Y:S01]  /*17ba0*/  IMAD.MOV.U32 R4, RZ, RZ, R7 ;  /* 0x000000ffff047224 */ /* 0x000fe200078e0007 */
[----:B------:R-:W-:Y:S01]  /*17bb0*/  @P0 SHF.R.U32.HI R4, RZ, c[0x0][0x4f0], R3 ;  /* 0x00013c00ff040a19 */ /* 0x000fe20000011603 */
[C---:B------:R-:W-:Y:S01]  /*17bc0*/  IMAD R15, R19.reuse, 0x80, R15 ;  /* 0x00000080130f7824 */ /* 0x040fe200078e020f */
[C---:B------:R-:W-:Y:S01]  /*17bd0*/  IADD3 R3, R18.reuse, 0x8, RZ ;  /* 0x0000000812037810 */ /* 0x040fe20007ffe0ff */
[----:B------:R-:W-:Y:S01]  /*17be0*/  IMAD R16, R19, 0x80, R16 ;  /* 0x0000008013107824 */ /* 0x000fe200078e0210 */
[C---:B------:R-:W-:Y:S01]  /*17bf0*/  IADD3 R19, R18.reuse, 0x40, RZ ;  /* 0x0000004012137810 */ /* 0x040fe20007ffe0ff */
[--C-:B------:R-:W-:Y:S01]  /*17c00*/  IMAD.MOV R2, RZ, RZ, -R4.reuse ;  /* 0x000000ffff027224 */ /* 0x100fe200078e0a04 */
[-C--:B------:R-:W-:Y:S01]  /*17c10*/  ISETP.GE.OR P5, PT, R3, R17.reuse, P3 ;  /* 0x000000110300720c */ /* 0x080fe20001fa6670 */
[----:B------:R-:W-:Y:S01]  /*17c20*/  IMAD.MOV.U32 R3, RZ, RZ, -0x10 ;  /* 0xfffffff0ff037424 */ /* 0x000fe200078e00ff */
[----:B------:R-:W-:Y:S01]  /*17c30*/  ISETP.GE.OR P6, PT, R18, R17, P3 ;  /* 0x000000111200720c */ /* 0x000fe20001fc6670 */
[----:B------:R-:W-:Y:S01]  /*17c40*/  IMAD R2, R2, c[0x0][0x4e8], R7 ;  /* 0x00013a0002027a24 */ /* 0x000fe200078e0207 */
[----:B------:R-:W-:Y:S01]  /*17c50*/  SHF.R.S32.HI R7, RZ, 0x1f, R4 ;  /* 0x0000001fff077819 */ /* 0x000fe20000011404 */
[----:B------:R-:W-:Y:S01]  /*17c60*/  IMAD.SHL.U32 R25, R25, 0x40, RZ ;  /* 0x0000004019197824 */ /* 0x000fe200078e00ff */
[----:B------:R-:W-:Y:S01]  /*17c70*/  IADD3 R18, R18, 0x48, RZ ;  /* 0x0000004812127810 */ /* 0x000fe20007ffe0ff */
[----:B------:R-:W-:Y:S01]  /*17c80*/  IMAD.WIDE.U32 R26, R4, c[0x0][0x3e0], R26 ;  /* 0x0000f800041a7a25 */ /* 0x000fe200078e001a */
[----:B------:R-:W-:-:S02]  /*17c90*/  SEL R3, R3, 0x10, !P4 ;  /* 0x0000001003037807 */ /* 0x000fc40006000000 */
[-C--:B------:R-:W-:Y:S01]  /*17ca0*/  ISETP.GE.OR P4, PT, R19, R17.reuse, P3 ;  /* 0x000000111300720c */ /* 0x080fe20001f86670 */
[----:B------:R-:W-:Y:S01]  /*17cb0*/  IMAD R7, R7, c[0x0][0x3e0], RZ ;  /* 0x0000f80007077a24 */ /* 0x000fe200078e02ff */
[----:B------:R-:W-:Y:S01]  /*17cc0*/  ISETP.GE.OR P3, PT, R18, R17, P3 ;  /* 0x000000111200720c */ /* 0x000fe20001f66670 */
[----:B------:R-:W-:Y:S01]  /*17cd0*/  @P0 IMAD.HI.U32 R18, R16, c[0x0][0x4ec], RZ ;  /* 0x00013b0010120a27 */ /* 0x000fe200078e00ff */
[----:B------:R-:W-:Y:S02]  /*17ce0*/  LOP3.LUT R25, R25, 0x1c0, RZ, 0xc0, !PT ;  /* 0x000001c019197812 */ /* 0x000fe400078ec0ff */
[----:B------:R-:W-:Y:S01]  /*17cf0*/  F2FP.BF16.PACK_AB R154, R155, R154 ;  /* 0x0000009a9b9a723e */ /* 0x000fe200000010ff */
[----:B------:R-:W-:Y:S01]  /*17d00*/  IMAD R7, R4, c[0x0][0x3e4], R7 ;  /* 0x0000f90004077a24 */ /* 0x000fe200078e0207 */
[----:B------:R-:W-:Y:S01]  /*17d10*/  LEA.HI R25, R25, R25, RZ, 0x1d ;  /* 0x0000001919197211 */ /* 0x000fe200078fe8ff */
[----:B------:R-:W-:Y:S01]  /*17d20*/  IMAD.MOV.U32 R19, RZ, RZ, R16 ;  /* 0x000000ffff137224 */ /* 0x000fe200078e0010 */
[----:B------:R-:W-:Y:S01]  /*17d30*/  @P0 SHF.R.U32.HI R19, RZ, c[0x0][0x4f0], R18 ;  /* 0x00013c00ff130a19 */ /* 0x000fe20000011612 */
[----:B------:R-:W-:Y:S01]  /*17d40*/  IMAD.IADD R27, R27, 0x1, R7 ;  /* 0x000000011b1b7824 */ /* 0x000fe200078e0207 */
[----:B------:R-:W-:Y:S01]  /*17d50*/  F2FP.BF16.PACK_AB R144, R145, R144 ;  /* 0x000000909190723e */ /* 0x000fe200000010ff */
[----:B------:R-:W-:Y:S01]  /*17d60*/  IMAD.U32 R23, R23, 0x2, R25 ;  /* 0x0000000217177824 */ /* 0x000fe200078e0019 */
[----:B------:R-:W-:Y:S01]  /*17d70*/  SHF.R.S32.HI R7, RZ, 0x1f, R19 ;  /* 0x0000001fff077819 */ /* 0x000fe20000011413 */
[----:B------:R-:W-:Y:S01]  /*17d80*/  IMAD.WIDE.U32 R26, R2, c[0x0][0x3d8], R26 ;  /* 0x0000f600021a7a25 */ /* 0x000fe200078e001a */
[----:B------:R-:W-:-:S02]  /*17d90*/  IADD3 R24, P0, R19, R28, RZ ;  /* 0x0000001c13187210 */ /* 0x000fc40007f1e0ff */
[----:B------:R-:W-:Y:S01]  /*17da0*/  F2FP.BF16.PACK_AB R146, R147, R146 ;  /* 0x000000929392723e */ /* 0x000fe200000010ff */
[----:B------:R-:W-:Y:S01]  /*17db0*/  IMAD.SHL.U32 R23, R23, 0x2, RZ ;  /* 0x0000000217177824 */ /* 0x000fe200078e00ff */
[----:B------:R-:W-:Y:S01]  /*17dc0*/  BAR.SYNC.DEFER_BLOCKING 0x1, 0x80 ;  /* 0x0042000000007b1d */ /* 0x000fe20000010000 */
[----:B------:R-:W-:Y:S01]  /*17dd0*/  IADD3.X R25, R7, R29, R22, P0, !PT ;  /* 0x0000001d07197210 */ /* 0x000fe200007fe416 */
[----:B------:R-:W-:Y:S01]  /*17de0*/  IMAD.MOV.U32 R7, RZ, RZ, 0x20 ;  /* 0x00000020ff077424 */ /* 0x000fe200078e00ff */
[----:B------:R-:W-:Y:S01]  /*17df0*/  F2FP.BF16.PACK_AB R100, R101, R100 ;  /* 0x000000646564723e */ /* 0x000fe200000010ff */
[C---:B------:R-:W-:Y:S01]  /*17e00*/  IMAD.IADD R4, R23.reuse, 0x1, R3 ;  /* 0x0000000117047824 */ /* 0x040fe200078e0203 */
[----:B------:R-:W-:Y:S01]  /*17e10*/  IADD3 R21, R23, 0x80, RZ ;  /* 0x0000008017157810 */ /* 0x000fe20007ffe0ff */
[----:B------:R-:W-:Y:S01]  /*17e20*/  IMAD.MOV R19, RZ, RZ, -R19 ;  /* 0x000000ffff137224 */ /* 0x000fe200078e0a13 */
[----:B------:R-:W-:Y:S02]  /*17e30*/  SEL R7, R7, 0xffffffe0, !P1 ;  /* 0xffffffe007077807 */ /* 0x000fe40004800000 */
[----:B------:R-:W-:Y:S01]  /*17e40*/  IADD3 R20, R23, 0xc0, RZ ;  /* 0x000000c017147810 */ /* 0x000fe20007ffe0ff */
[----:B------:R-:W-:Y:S01]  /*17e50*/  IMAD R19, R19, c[0x0][0x4e8], R16 ;  /* 0x00013a0013137a24 */ /* 0x000fe200078e0210 */
[----:B------:R-:W-:-:S02]  /*17e60*/  F2FP.BF16.PACK_AB R102, R103, R102 ;  /* 0x000000666766723e */ /* 0x000fc400000010ff */
[----:B------:R-:W-:Y:S01]  /*17e70*/  SHF.R.S32.HI R18, RZ, 0x1f, R2 ;  /* 0x0000001fff127819 */ /* 0x000fe20000011402 */
[----:B------:R-:W-:Y:S01]  /*17e80*/  IMAD.WIDE.U32 R24, R19, c[0x0][0x488], R24 ;  /* 0x0001220013187a25 */ /* 0x000fe200078e0018 */
[----:B------:R-:W-:Y:S02]  /*17e90*/  F2FP.BF16.PACK_AB R140, R141, R140 ;  /* 0x0000008c8d8c723e */ /* 0x000fe400000010ff */
[----:B------:R-:W-:Y:S01]  /*17ea0*/  F2FP.BF16.PACK_AB R142, R143, R142 ;  /* 0x0000008e8f8e723e */ /* 0x000fe200000010ff */
[----:B------:R-:W-:Y:S01]  /*17eb0*/  IMAD R18, R18, c[0x0][0x3d8], RZ ;  /* 0x0000f60012127a24 */ /* 0x000fe200078e02ff */
[----:B------:R-:W-:Y:S02]  /*17ec0*/  F2FP.BF16.PACK_AB R136, R137, R136 ;  /* 0x000000888988723e */ /* 0x000fe400000010ff */
[----:B------:R-:W-:Y:S01]  /*17ed0*/  F2FP.BF16.PACK_AB R138, R139, R138 ;  /* 0x0000008a8b8a723e */ /* 0x000fe200000010ff */
[----:B------:R-:W-:Y:S01]  /*17ee0*/  IMAD R18, R2, c[0x0][0x3dc], R18 ;  /* 0x0000f70002127a24 */ /* 0x000fe200078e0212 */
[----:B------:R-:W-:Y:S01]  /*17ef0*/  @P2 IADD3 R20, R21, -0x40, RZ ;  /* 0xffffffc015142810 */ /* 0x000fe20007ffe0ff */
[----:B------:R-:W-:Y:S01]  /*17f00*/  STS [R23+0x80], R160 ;  /* 0x000080a017007388 */ /* 0x000fe20000000800 */
[----:B------:R-:W-:Y:S01]  /*17f10*/  SHF.R.S32.HI R16, RZ, 0x1f, R19 ;  /* 0x0000001fff107819 */ /* 0x000fe20000011413 */
[----:B------:R-:W-:Y:S01]  /*17f20*/  IMAD.IADD R18, R27, 0x1, R18 ;  /* 0x000000011b127824 */ /* 0x000fe200078e0212 */
[----:B------:R-:W-:Y:S01]  /*17f30*/  F2FP.BF16.PACK_AB R104, R105, R104 ;  /* 0x000000686968723e */ /* 0x000fe200000010ff */
[----:B------:R-:W-:Y:S01]  /*17f40*/  STS [R23+0x480], R162 ;  /* 0x000480a217007388 */ /* 0x000fe20000000800 */
[----:B------:R-:W-:Y:S01]  /*17f50*/  F2FP.BF16.PACK_AB R106, R107, R106 ;  /* 0x0000006a6b6a723e */ /* 0x000fe200000010ff */
[----:B------:R-:W-:Y:S01]  /*17f60*/  IMAD R16, R16, c[0x0][0x488], RZ ;  /* 0x0001220010107a24 */ /* 0x000fe200078e02ff */
[----:B------:R-:W-:Y:S01]  /*17f70*/  F2FP.BF16.PACK_AB R112, R113, R112 ;  /* 0x000000707170723e */ /* 0x000fe200000010ff */
[----:B------:R-:W-:Y:S01]  /*17f80*/  STS [R4+0x80], R148 ;  /* 0x0000809404007388 */ /* 0x000fe20000000800 */
[----:B------:R-:W-:Y:S01]  /*17f90*/  F2FP.BF16.PACK_AB R114, R115, R114 ;  /* 0x000000727372723e */ /* 0x000fe200000010ff */
[----:B------:R-:W-:Y:S01]  /*17fa0*/  IMAD R16, R19, c[0x0][0x48c], R16 ;  /* 0x0001230013107a24 */ /* 0x000fe200078e0210 */
[----:B------:R-:W-:Y:S01]  /*17fb0*/  LEA R2, P0, R26, c[0x0][0x380], 0x1 ;  /* 0x0000e0001a027a11 */ /* 0x000fe200078008ff */
[----:B------:R-:W-:Y:S01]  /*17fc0*/  STS [R4+0x480], R150 ;  /* 0x0004809604007388 */ /* 0x000fe20000000800 */
[----:B------:R-:W-:Y:S01]  /*17fd0*/  F2FP.BF16.PACK_AB R108, R109, R108 ;  /* 0x0000006c6d6c723e */ /* 0x000fe200000010ff */
[----:B------:R-:W-:Y:S01]  /*17fe0*/  IMAD.IADD R21, R7, 0x1, R20 ;  /* 0x0000000107157824 */ /* 0x000fe200078e0214 */
[----:B------:R-:W-:Y:S01]  /*17ff0*/  F2FP.BF16.PACK_AB R110, R111, R110 ;  /* 0x0000006e6f6e723e */ /* 0x000fe200000010ff */
[----:B------:R-:W-:Y:S01]  /*18000*/  STS [R23+0x2080], R156 ;  /* 0x0020809c17007388 */ /* 0x000fe20000000800 */
[----:B------:R-:W-:Y:S01]  /*18010*/  F2FP.BF16.PACK_AB R132, R133, R132 ;  /* 0x000000848584723e */ /* 0x000fe200000010ff */
[----:B------:R-:W-:Y:S01]  /*18020*/  IMAD.IADD R16, R25, 0x1, R16 ;  /* 0x0000000119107824 */ /* 0x000fe200078e0210 */
[----:B------:R-:W-:Y:S01]  /*18030*/  F2FP.BF16.PACK_AB R134, R135, R134 ;  /* 0x000000868786723e */ /* 0x000fe200000010ff */
[----:B------:R1:W-:Y:S01]  /*18040*/  STS [R23+0x2480], R158 ;  /* 0x0024809e17007388 */ /* 0x0003e20000000800 */
[----:B------:R-:W-:-:S02]  /*18050*/  F2FP.BF16.PACK_AB R116, R117, R116 ;  /* 0x000000747574723e */ /* 0x000fc400000010ff */
[----:B------:R-:W-:Y:S01]  /*18060*/  F2FP.BF16.PACK_AB R118, R119, R118 ;  /* 0x000000767776723e */ /* 0x000fe200000010ff */
[----:B------:R-:W-:Y:S01]  /*18070*/  STS [R4+0x2080], R152 ;  /* 0x0020809804007388 */ /* 0x000fe20000000800 */
[----:B------:R-:W-:Y:S02]  /*18080*/  F2FP.BF16.PACK_AB R9, R9, R128 ;  /* 0x000000800909723e */ /* 0x000fe400000010ff */
[----:B------:R-:W-:Y:S01]  /*18090*/  LEA.HI.X R18, R26, c[0x0][0x384], R18, 0x1, P0 ;  /* 0x0000e1001a127a11 */ /* 0x000fe200000f0c12 */
[----:B------:R2:W-:Y:S01]  /*180a0*/  STS [R4+0x2480], R154 ;  /* 0x0024809a04007388 */ /* 0x0005e20000000800 */
[----:B------:R-:W-:Y:S02]  /*180b0*/  F2FP.BF16.PACK_AB R8, R8, R130 ;  /* 0x000000820808723e */ /* 0x000fe400000010ff */
[----:B------:R-:W-:Y:S01]  /*180c0*/  LEA R19, P0, R24, c[0x0][0x450], 0x2 ;  /* 0x0001140018137a11 */ /* 0x000fe200078010ff */
[----:B------:R-:W-:Y:S01]  /*180d0*/  SHFL.IDX PT, R48, R2, 0x1, 0x181f ;  /* 0x00381f0002307f89 */ /* 0x000fe200000e0000 */
[----:B------:R-:W-:-:S02]  /*180e0*/  F2FP.BF16.PACK_AB R120, R121, R120 ;  /* 0x000000787978723e */ /* 0x000fc400000010ff */
[----:B------:R-:W-:Y:S01]  /*180f0*/  F2FP.BF16.PACK_AB R122, R123, R122 ;  /* 0x0000007a7b7a723e */ /* 0x000fe200000010ff */
[----:B------:R-:W-:Y:S01]  /*18100*/  SHFL.IDX PT, R22, R19, RZ, 0x1c1f ;  /* 0x001c1fff13167589 */ /* 0x000fe200000e0000 */
[----:B------:R-:W-:Y:S02]  /*18110*/  F2FP.BF16.PACK_AB R10, R10, R124 ;  /* 0x0000007c0a0a723e */ /* 0x000fe400000010ff */
[----:B------:R-:W-:Y:S01]  /*18120*/  F2FP.BF16.PACK_AB R11, R11, R126 ;  /* 0x0000007e0b0b723e */ /* 0x000fe200000010ff */
[----:B------:R-:W-:Y:S01]  /*18130*/  SHFL.IDX PT, R28, R19, 0x1, 0x1c1f ;  /* 0x003c1f00131c7f89 */ /* 0x000fe200000e0000 */
[----:B------:R-:W-:-:S03]  /*18140*/  LEA.HI.X R16, R24, c[0x0][0x454], R16, 0x2, P0 ;  /* 0x0001150018107a11 */ /* 0x000fc600000f1410 */
[----:B------:R-:W-:Y:S01]  /*18150*/  SHFL.IDX PT, R26, R19, 0x2, 0x1c1f ;  /* 0x005c1f00131a7f89 */ /* 0x000fe200000e0000 */
[----:B-1----:R-:W-:-:S03]  /*18160*/  IMAD.IADD R23, R23, 0x1, R7 ;  /* 0x0000000117177824 */ /* 0x002fc600078e0207 */
[----:B------:R-:W-:Y:S04]  /*18170*/  SHFL.IDX PT, R29, R16, 0x1, 0x1c1f ;  /* 0x003c1f00101d7f89 */ /* 0x000fe800000e0000 */
[----:B------:R-:W-:Y:S01]  /*18180*/  STS [R23+0x80], R144 ;  /* 0x0000809017007388 */ /* 0x000fe20000000800 */
[----:B--2---:R-:W-:-:S03]  /*18190*/  IMAD.IADD R4, R7, 0x1, R4 ;  /* 0x0000000107047824 */ /* 0x004fc600078e0204 */
[----:B------:R-:W-:Y:S04]  /*181a0*/  STS [R23+0x480], R146 ;  /* 0x0004809217007388 */ /* 0x000fe80000000800 */
[----:B------:R-:W-:Y:S04]  /*181b0*/  STS [R4+0x80], R100 ;  /* 0x0000806404007388 */ /* 0x000fe80000000800 */
[----:B------:R-:W-:Y:S04]  /*181c0*/  STS [R4+0x480], R102 ;  /* 0x0004806604007388 */ /* 0x000fe80000000800 */
[----:B------:R-:W-:Y:S04]  /*181d0*/  STS [R23+0x2080], R140 ;  /* 0x0020808c17007388 */ /* 0x000fe80000000800 */
[----:B------:R-:W-:Y:S04]  /*181e0*/  STS [R23+0x2480], R142 ;  /* 0x0024808e17007388 */ /* 0x000fe80000000800 */
[----:B------:R-:W-:Y:S04]  /*181f0*/  STS [R4+0x2080], R136 ;  /* 0x0020808804007388 */ /* 0x000fe80000000800 */
[----:B------:R1:W-:Y:S04]  /*18200*/  STS [R4+0x2480], R138 ;  /* 0x0024808a04007388 */ /* 0x0003e80000000800 */
[----:B------:R-:W-:Y:S04]  /*18210*/  STS [R20], R104 ;  /* 0x0000006814007388 */ /* 0x000fe80000000800 */
[----:B------:R-:W-:Y:S04]  /*18220*/  STS [R20+0x400], R106 ;  /* 0x0004006a14007388 */ /* 0x000fe80000000800 */
[----:B------:R-:W2:Y:S04]  /*18230*/  SHFL.IDX PT, R23, R16, RZ, 0x1c1f ;  /* 0x001c1fff10177589 */ /* 0x000ea800000e0000 */
[----:B------:R-:W3:Y:S04]  /*18240*/  SHFL.IDX PT, R27, R16, 0x2, 0x1c1f ;  /* 0x005c1f00101b7f89 */ /* 0x000ee800000e0000 */
[----:B------:R-:W-:Y:S04]  /*18250*/  SHFL.IDX PT, R24, R19, 0x3, 0x1c1f ;  /* 0x007c1f0013187f89 */ /* 0x000fe800000e0000 */
[----:B------:R-:W4:Y:S01]  /*18260*/  SHFL.IDX PT, R25, R16, 0x3, 0x1c1f ;  /* 0x007c1f0010197f89 */ /* 0x000f2200000e0000 */
[----:B-1----:R-:W-:-:S03]  /*18270*/  IADD3 R4, R7, 0x400, R20 ;  /* 0x0000040007047810 */ /* 0x002fc60007ffe014 */
[----:B------:R-:W1:Y:S02]  /*18280*/  SHFL.IDX PT, R50, R2, RZ, 0x181f ;  /* 0x00181fff02327589 */ /* 0x000e6400000e0000 */
[C---:B------:R-:W-:Y:S02]  /*18290*/  IMAD.IADD R4, R3.reuse, 0x1, R4 ;  /* 0x0000000103047824 */ /* 0x040fe400078e0204 */
[----:B------:R-:W-:-:S04]  /*182a0*/  IMAD.IADD R3, R3, 0x1, R20 ;  /* 0x0000000103037824 */ /* 0x000fc800078e0214 */
[----:B------:R-:W-:Y:S01]  /*182b0*/  IMAD.IADD R7, R7, 0x1, R3 ;  /* 0x0000000107077824 */ /* 0x000fe200078e0203 */
[----:B------:R-:W-:Y:S04]  /*182c0*/  STS [R3], R112 ;  /* 0x0000007003007388 */ /* 0x000fe80000000800 */
[----:B------:R-:W-:Y:S04]  /*182d0*/  STS [R3+0x400], R114 ;  /* 0x0004007203007388 */ /* 0x000fe80000000800 */
[----:B------:R-:W-:Y:S04]  /*182e0*/  STS [R20+0x2000], R108 ;  /* 0x0020006c14007388 */ /* 0x000fe80000000800 */
[----:B------:R-:W-:Y:S04]  /*182f0*/  STS [R20+0x2400], R110 ;  /* 0x0024006e14007388 */ /* 0x000fe80000000800 */
[----:B------:R-:W-:Y:S04]  /*18300*/  STS [R3+0x2000], R132 ;  /* 0x0020008403007388 */ /* 0x000fe80000000800 */
[----:B------:R-:W-:Y:S04]  /*18310*/  STS [R3+0x2400], R134 ;  /* 0x0024008603007388 */ /* 0x000fe80000000800 */
[----:B------:R-:W-:Y:S04]  /*18320*/  STS [R21], R116 ;  /* 0x0000007415007388 */ /* 0x000fe80000000800 */
[----:B------:R-:W-:Y:S04]  /*18330*/  STS [R21+0x400], R118 ;  /* 0x0004007615007388 */ /* 0x000fe80000000800 */
[----:B------:R-:W-:Y:S04]  /*18340*/  STS [R7], R9 ;  /* 0x0000000907007388 */ /* 0x000fe80000000800 */
[----:B------:R1:W-:Y:S04]  /*18350*/  STS [R4], R8 ;  /* 0x0000000804007388 */ /* 0x0003e80000000800 */
[----:B------:R-:W-:Y:S04]  /*18360*/  STS [R21+0x2000], R120 ;  /* 0x0020007815007388 */ /* 0x000fe80000000800 */
[----:B------:R-:W-:Y:S04]  /*18370*/  STS [R21+0x2400], R122 ;  /* 0x0024007a15007388 */ /* 0x000fe80000000800 */
[----:B------:R-:W-:Y:S04]  /*18380*/  STS [R7+0x2000], R10 ;  /* 0x0020000a07007388 */ /* 0x000fe80000000800 */
[----:B------:R2:W-:Y:S04]  /*18390*/  STS [R4+0x2000], R11 ;  /* 0x0020000b04007388 */ /* 0x0005e80000000800 */
[----:B------:R-:W-:Y:S01]  /*183a0*/  BAR.SYNC.DEFER_BLOCKING 0x1, 0x80 ;  /* 0x0042000000007b1d */ /* 0x000fe20000010000 */
[----:B-1----:R-:W-:-:S05]  /*183b0*/  IMAD.SHL.U32 R8, R0, 0x2, RZ ;  /* 0x0000000200087824 */ /* 0x002fca00078e00ff */
[----:B------:R-:W-:Y:S01]  /*183c0*/  SHFL.IDX PT, R3, R2, 0x2, 0x181f ;  /* 0x00581f0002037f89 */ /* 0x000fe200000e0000 */
[----:B------:R-:W-:-:S03]  /*183d0*/  IADD3 R0, R15, 0x10, RZ ;  /* 0x000000100f007810 */ /* 0x000fc60007ffe0ff */
[----:B------:R-:W1:Y:S04]  /*183e0*/  SHFL.IDX PT, R10, R18, RZ, 0x181f ;  /* 0x00181fff120a7589 */ /* 0x000e6800000e0000 */
[----:B------:R-:W-:Y:S04]  /*183f0*/  SHFL.IDX PT, R7, R18, 0x2, 0x181f ;  /* 0x00581f0012077f89 */ /* 0x000fe800000e0000 */
[----:B------:R-:W-:Y:S01]  /*18400*/  SHFL.IDX PT, R4, R2, 0x3, 0x181f ;  /* 0x00781f0002047f89 */ /* 0x000fe200000e0000 */
[----:B--2---:R-:W-:-:S03]  /*18410*/  IADD3 R11, R15, 0x40, RZ ;  /* 0x000000400f0b7810 */ /* 0x004fc60007ffe0ff */
[----:B------:R-:W-:Y:S04]  /*18420*/  SHFL.IDX PT, R9, R18, 0x3, 0x181f ;  /* 0x00781f0012097f89 */ /* 0x000fe800000e0000 */
[----:B------:R-:W-:Y:S01]  /*18430*/  @!P6 ST.E [R22.64], R5 ;  /* 0x000000051600e985 */ /* 0x000fe2000c101934 */
[----:B------:R-:W-:-:S03]  /*18440*/  ISETP.GE.AND P6, PT, R6, c[0x0][0x3c8], PT ;  /* 0x0000f20006007a0c */ /* 0x000fc60003fc6270 */
[----:B------:R2:W-:Y:S01]  /*18450*/  @!P5 ST.E [R28.64], R12 ;  /* 0x0000000c1c00d985 */ /* 0x0005e2000c101934 */
[-C--:B------:R-:W-:Y:S02]  /*18460*/  ISETP.GE.OR P2, PT, R0, R17.reuse, P6 ;  /* 0x000000110000720c */ /* 0x080fe40003746670 */
[C---:B------:R-:W-:Y:S01]  /*18470*/  IADD3 R0, R15.reuse, 0x20, RZ ;  /* 0x000000200f007810 */ /* 0x040fe20007ffe0ff */
[----:B---3--:R-:W-:Y:S03]  /*18480*/  @!P4 ST.E [R26.64], R13 ;  /* 0x0000000d1a00c985 */ /* 0x008fe6000c101934 */
[-C--:B------:R-:W-:Y:S01]  /*18490*/  ISETP.GE.OR P1, PT, R0, R17.reuse, P6 ;  /* 0x000000110000720c */ /* 0x080fe20003726670 */
[----:B----4-:R3:W-:Y:S01]  /*184a0*/  @!P3 ST.E [R24.64], R14 ;  /* 0x0000000e1800b985 */ /* 0x0107e2000c101934 */
[----:B------:R-:W-:Y:S02]  /*184b0*/  ISETP.GE.OR P3, PT, R15, R17, P6 ;  /* 0x000000110f00720c */ /* 0x000fe40003766670 */
[----:B------:R-:W-:Y:S01]  /*184c0*/  SHF.R.S32.HI R0, RZ, 0x1f, R6 ;  /* 0x0000001fff007819 */ /* 0x000fe20000011406 */
[----:B------:R-:W-:Y:S02]  /*184d0*/  LDS.128 R44, [R8+0x80] ;  /* 0x00008000082c7984 */ /* 0x000fe40000000c00 */
[----:B------:R-:W-:-:S02]  /*184e0*/  @!P2 LEA R48, P4, R6, R48, 0x1 ;  /* 0x000000300630a211 */ /* 0x000fc400078808ff */
[----:B------:R-:W4:Y:S04]  /*184f0*/  SHFL.IDX PT, R5, R18, 0x1, 0x181f ;  /* 0x00381f0012057f89 */ /* 0x000f2800000e0000 */
[----:B------:R-:W4:Y:S02]  /*18500*/  LDS.128 R40, [R8+0x880] ;  /* 0x0008800008287984 */ /* 0x000f240000000c00 */
[C---:B------:R-:W-:Y:S02]  /*18510*/  @!P3 LEA R50, P5, R6.reuse, R50, 0x1 ;  /* 0x000000320632b211 */ /* 0x040fe400078a08ff */
[----:B------:R-:W-:Y:S02]  /*18520*/  LDS.128 R36, [R8+0x1080] ;  /* 0x0010800008247984 */ /* 0x000fe40000000c00 */
[----:B-1----:R-:W-:-:S02]  /*18530*/  @!P3 LEA.HI.X R51, R6, R10, R0, 0x1, P5 ;  /* 0x0000000a0633b211 */ /* 0x002fc400028f0c00 */
[----:B------:R-:W-:Y:S01]  /*18540*/  LDS.128 R32, [R8+0x1880] ;  /* 0x0018800008207984 */ /* 0x000fe20000000c00 */
[C---:B--2---:R-:W-:Y:S02]  /*18550*/  IADD3 R12, R15.reuse, 0x30, RZ ;  /* 0x000000300f0c7810 */ /* 0x044fe40007ffe0ff */
[C---:B------:R-:W-:Y:S01]  /*18560*/  IADD3 R10, R15.reuse, 0x50, RZ ;  /* 0x000000500f0a7810 */ /* 0x040fe20007ffe0ff */
[----:B------:R-:W-:Y:S01]  /*18570*/  LDS.128 R28, [R8+0x2080] ;  /* 0x00208000081c7984 */ /* 0x000fe20000000c00 */
[-C--:B------:R-:W-:Y:S02]  /*18580*/  ISETP.GE.OR P0, PT, R12, R17.reuse, P6 ;  /* 0x000000110c00720c */ /* 0x080fe40003706670 */
[----:B---3--:R-:W-:Y:S01]  /*18590*/  IADD3 R14, R15, 0x60, RZ ;  /* 0x000000600f0e7810 */ /* 0x008fe20007ffe0ff */
[----:B------:R-:W-:Y:S01]  /*185a0*/  LDS.128 R24, [R8+0x2880] ;  /* 0x0028800008187984 */ /* 0x000fe20000000c00 */
[----:B------:R-:W-:Y:S02]  /*185b0*/  ISETP.GE.OR P5, PT, R11, R17, P6 ;  /* 0x000000110b00720c */ /* 0x000fe400037a6670 */
[----:B------:R-:W-:Y:S01]  /*185c0*/  IADD3 R15, R15, 0x70, RZ ;  /* 0x000000700f0f7810 */ /* 0x000fe20007ffe0ff */
[----:B------:R-:W-:Y:S01]  /*185d0*/  LDS.128 R20, [R8+0x3080] ;  /* 0x0030800008147984 */ /* 0x000fe20000000c00 */
[----:B----4-:R-:W-:-:S02]  /*185e0*/  @!P2 LEA.HI.X R49, R6, R5, R0, 0x1, P4 ;  /* 0x000000050631a211 */ /* 0x010fc400020f0c00 */
[C---:B------:R-:W-:Y:S01]  /*185f0*/  @!P1 LEA R52, P4, R6.reuse, R3, 0x1 ;  /* 0x0000000306349211 */ /* 0x040fe200078808ff */
[----:B------:R-:W1:Y:S03]  /*18600*/  SHFL.IDX PT, R12, R2, 0x4, 0x181f ;  /* 0x00981f00020c7f89 */ /* 0x000e6600000e0000 */
[C---:B------:R-:W-:Y:S01]  /*18610*/  @!P1 LEA.HI.X R53, R6.reuse, R7, R0, 0x1, P4 ;  /* 0x0000000706359211 */ /* 0x040fe200020f0c00 */
[----:B------:R-:W-:Y:S01]  /*18620*/  SHFL.IDX PT, R5, R2, 0x5, 0x181f ;  /* 0x00b81f0002057f89 */ /* 0x000fe200000e0000 */
[----:B------:R-:W-:-:S03]  /*18630*/  @!P0 LEA R54, P4, R6, R4, 0x1 ;  /* 0x0000000406368211 */ /* 0x000fc600078808ff */
[----:B------:R-:W-:Y:S01]  /*18640*/  SHFL.IDX PT, R3, R2, 0x6, 0x181f ;  /* 0x00d81f0002037f89 */ /* 0x000fe200000e0000 */
[----:B------:R-:W-:Y:S02]  /*18650*/  @!P0 LEA.HI.X R55, R6, R9, R0, 0x1, P4 ;  /* 0x0000000906378211 */ /* 0x000fe400020f0c00 */
[-C--:B------:R-:W-:Y:S01]  /*18660*/  ISETP.GE.OR P4, PT, R10, R17.reuse, P6 ;  /* 0x000000110a00720c */ /* 0x080fe20003786670 */
[----:B------:R-:W2:Y:S04]  /*18670*/  SHFL.IDX PT, R13, R18, 0x4, 0x181f ;  /* 0x00981f00120d7f89 */ /* 0x000ea800000e0000 */
[----:B------:R-:W3:Y:S04]  /*18680*/  SHFL.IDX PT, R7, R18, 0x5, 0x181f ;  /* 0x00b81f0012077f89 */ /* 0x000ee800000e0000 */
[----:B------:R-:W4:Y:S04]  /*18690*/  SHFL.IDX PT, R4, R18, 0x6, 0x181f ;  /* 0x00d81f0012047f89 */ /* 0x000f2800000e0000 */
[----:B------:R-:W3:Y:S04]  /*186a0*/  LDS.128 R8, [R8+0x3880] ;  /* 0x0038800008087984 */ /* 0x000ee80000000c00 */
[----:B------:R-:W-:Y:S01]  /*186b0*/  @!P3 ST.E.128 [R50.64], R44 ;  /* 0x0000002c3200b985 */ /* 0x000fe2000c101d34 */
[----:B------:R-:W-:-:S02]  /*186c0*/  ISETP.GE.OR P3, PT, R14, R17, P6 ;  /* 0x000000110e00720c */ /* 0x000fc40003766670 */
[----:B------:R-:W-:Y:S01]  /*186d0*/  ISETP.GE.OR P6, PT, R15, R17, P6 ;  /* 0x000000110f00720c */ /* 0x000fe200037c6670 */
[----:B------:R-:W-:Y:S01]  /*186e0*/  @!P2 ST.E.128 [R48.64], R40 ;  /* 0x000000283000a985 */ /* 0x000fe2000c101d34 */
[----:B-1----:R-:W-:-:S03]  /*186f0*/  @!P5 LEA R12, P2, R6, R12, 0x1 ;  /* 0x0000000c060cd211 */ /* 0x002fc600078408ff */
[----:B------:R-:W-:Y:S01]  /*18700*/  @!P1 ST.E.128 [R52.64], R36 ;  /* 0x0000002434009985 */ /* 0x000fe2000c101d34 */
[----:B--2---:R-:W-:-:S03]  /*18710*/  @!P5 LEA.HI.X R13, R6, R13, R0, 0x1, P2 ;  /* 0x0000000d060dd211 */ /* 0x004fc600010f0c00 */
[----:B------:R1:W-:Y:S04]  /*18720*/  @!P0 ST.E.128 [R54.64], R32 ;  /* 0x0000002036008985 */ /* 0x0003e8000c101d34 */
[----:B------:R2:W-:Y:S04]  /*18730*/  @!P5 ST.E.128 [R12.64], R28 ;  /* 0x0000001c0c00d985 */ /* 0x0005e8000c101d34 */
[----:B------:R-:W1:Y:S04]  /*18740*/  SHFL.IDX PT, R2, R2, 0x7, 0x181f ;  /* 0x00f81f0002027f89 */ /* 0x000e6800000e0000 */
[----:B------:R-:W2:Y:S01]  /*18750*/  SHFL.IDX PT, R18, R18, 0x7, 0x181f ;  /* 0x00f81f0012127f89 */ /* 0x000ea200000e0000 */
[----:B-1----:R-:W-:-:S02]  /*18760*/  @!P4 LEA R32, P1, R6, R5, 0x1 ;  /* 0x000000050620c211 */ /* 0x002fc400078208ff */
[C---:B------:R-:W-:Y:S02]  /*18770*/  @!P3 LEA R34, P0, R6.reuse, R3, 0x1 ;  /* 0x000000030622b211 */ /* 0x040fe400078008ff */
[C-C-:B---3--:R-:W-:Y:S02]  /*18780*/  @!P4 LEA.HI.X R33, R6.reuse, R7, R0.reuse, 0x1, P1 ;  /* 0x000000070621c211 */ /* 0x148fe400008f0c00 */
[----:B----4-:R-:W-:-:S03]  /*18790*/  @!P3 LEA.HI.X R35, R6, R4, R0, 0x1, P0 ;  /* 0x000000040623b211 */ /* 0x010fc600000f0c00 */
[----:B------:R1:W-:Y:S04]  /*187a0*/  @!P4 ST.E.128 [R32.64], R24 ;  /* 0x000000182000c985 */ /* 0x0003e8000c101d34 */
[----:B------:R1:W-:Y:S01]  /*187b0*/  @!P3 ST.E.128 [R34.64], R20 ;  /* 0x000000142200b985 */ /* 0x0003e2000c101d34 */
[----:B------:R-:W-:Y:S05]  /*187c0*/  @P6 EXIT ;  /* 0x000000000000694d */ /* 0x000fea0003800000 */
[----:B--2---:R-:W-:-:S04]  /*187d0*/  LEA R2, P0, R6, R2, 0x1 ;  /* 0x0000000206027211 */ /* 0x004fc800078008ff */
[----:B------:R-:W-:-:S05]  /*187e0*/  LEA.HI.X R3, R6, R18, R0, 0x1, P0 ;  /* 0x0000001206037211 */ /* 0x000fca00000f0c00 */
[----:B------:R-:W-:Y:S01]  /*187f0*/  ST.E.128 [R2.64], R8 ;  /* 0x0000000802007985 */ /* 0x000fe2000c101d34 */
[----:B------:R-:W-:Y:S05]  /*18800*/  EXIT ;  /* 0x000000000000794d */ /* 0x000fea0003800000 */
.L_x_216:
[----:B------:R-:W1:Y:S01]  /*18810*/  S2R R5, SR_TID.X ;  /* 0x0000000000057919 */ /* 0x000e620000002100 */
[----:B------:R-:W-:Y:S03]  /*18820*/  BSSY B0, `(.L_x_217) ;  /* 0x0000028000007945 */ /* 0x000fe60003800000 */
[----:B------:R-:W2:Y:S01]  /*18830*/  S2R R8, SR_CTAID.Z ;  /* 0x0000000000087919 */ /* 0x000ea20000002700 */
[----:B-1----:R-:W-:Y:S02]  /*18840*/  ISETP.GT.AND P0, PT, R5, 0x7f, PT ;  /* 0x0000007f0500780c */ /* 0x002fe40003f04270 */
[----:B--2---:R-:W-:-:S11]  /*18850*/  SHF.R.S32.HI R3, RZ, 0x1f, R8 ;  /* 0x0000001fff037819 */ /* 0x004fd60000011408 */
[----:B------:R-:W-:Y:S05]  /*18860*/  @P0 BRA `(.L_x_218) ;  /* 0x0000023000000947 */ /* 0x000fea0003800000 */
[----:B------:R-:W1:Y:S01]  /*18870*/  S2R R0, SR_CTAID.X ;  /* 0x0000000000007919 */ /* 0x000e620000002500 */
[----:B------:R-:W-:-:S05]  /*18880*/  MOV R4, c[0x0][0x4e8] ;  /* 0x00013a0000047a02 */ /* 0x000fca0000000f00 */
[----:B------:R-:W-:Y:S01]  /*18890*/  IMAD R2, R4, c[0x0][0x388], RZ ;  /* 0x0000e20004027a24 */ /* 0x000fe200078e02ff */
[----:B-1----:R-:W-:-:S04]  /*188a0*/  LEA R0, R0, R5, 0x7 ;  /* 0x0000000500007211 */ /* 0x002fc800078e38ff */
[----:B------:R-:W-:-:S13]  /*188b0*/  ISETP.GE.AND P0, PT, R0, R2, PT ;  /* 0x000000020000720c */ /* 0x000fda0003f06270 */
[----:B------:R-:W-:Y:S05]  /*188c0*/  @P0 BRA `(.L_x_218) ;  /* 0x000001d000000947 */ /* 0x000fea0003800000 */
[----:B------:R-:W-:Y:S01]  /*188d0*/  ISETP.NE.AND P0, PT, R4, 0x1, PT ;  /* 0x000000010400780c */ /* 0x000fe20003f05270 */
[----:B------:R-:W-:Y:S01]  /*188e0*/  ULDC.64 UR4, c[0x0][0x490] ;  /* 0x0001240000047ab9 */ /* 0x000fe20000000a00 */
[----:B------:R-:W-:Y:S01]  /*188f0*/  MOV R7, R0 ;  /* 0x0000000000077202 */ /* 0x000fe20000000f00 */
[----:B------:R-:W-:Y:S02]  /*18900*/  UIMAD UR7, UR6, UR4, URZ ;  /* 0x00000004060772a4 */ /* 0x000fe4000f8e023f */
[----:B------:R-:W-:Y:S02]  /*18910*/  UIMAD.WIDE.U32 UR8, UR11, UR4, URZ ;  /* 0x000000040b0872a5 */ /* 0x000fe4000f8e003f */
[----:B------:R-:W-:-:S04]  /*18920*/  UIMAD UR4, UR11, UR5, UR7 ;  /* 0x000000050b0472a4 */ /* 0x000fc8000f8e0207 */
[----:B------:R-:W-:Y:S01]  /*18930*/  UIADD3 UR4, UR9, UR4, URZ ;  /* 0x0000000409047290 */ /* 0x000fe2000fffe03f */
[----:B------:R-:W-:Y:S01]  /*18940*/  MOV R11, UR9 ;  /* 0x00000009000b7c02 */ /* 0x000fe20008000f00 */
[----:B------:R-:W-:-:S04]  /*18950*/  @P0 IMAD.HI.U32 R2, R0, c[0x0][0x4ec], RZ ;  /* 0x00013b0000020a27 */ /* 0x000fc800078e00ff */
[----:B------:R-:W-:Y:S01]  /*18960*/  IMAD.U32 R10, RZ, RZ, UR8 ;  /* 0x00000008ff0a7e24 */ /* 0x000fe2000f8e00ff */
[----:B------:R-:W-:Y:S01]  /*18970*/  @P0 SHF.R.U32.HI R7, RZ, c[0x0][0x4f0], R2 ;  /* 0x00013c00ff070a19 */ /* 0x000fe20000011602 */
[----:B------:R-:W-:-:S03]  /*18980*/  IMAD.U32 R11, RZ, RZ, UR4 ;  /* 0x00000004ff0b7e24 */ /* 0x000fc6000f8e00ff */
[----:B------:R-:W-:Y:S01]  /*18990*/  IADD3 R6, -R7, RZ, RZ ;  /* 0x000000ff07067210 */ /* 0x000fe20007ffe1ff */
[----:B------:R-:W-:Y:S01]  /*189a0*/  IMAD.WIDE.U32 R10, R8, c[0x0][0x498], R10 ;  /* 0x00012600080a7a25 */ /* 0x000fe200078e000a */
[----:B------:R-:W-:-:S03]  /*189b0*/  SHF.R.S32.HI R2, RZ, 0x1f, R7 ;  /* 0x0000001fff027819 */ /* 0x000fc60000011407 */
[----:B------:R-:W-:Y:S01]  /*189c0*/  IMAD R6, R6, c[0x0][0x4e8], R0 ;  /* 0x00013a0006067a24 */ /* 0x000fe200078e0200 */
[----:B------:R-:W-:Y:S01]  /*189d0*/  IADD3 R10, P0, R7, R10, RZ ;  /* 0x0000000a070a7210 */ /* 0x000fe20007f1e0ff */
[----:B------:R-:W-:-:S03]  /*189e0*/  IMAD R0, R3, c[0x0][0x498], RZ ;  /* 0x0001260003007a24 */ /* 0x000fc600078e02ff */
[----:B------:R-:W-:Y:S01]  /*189f0*/  SHF.R.S32.HI R4, RZ, 0x1f, R6 ;  /* 0x0000001fff047819 */ /* 0x000fe20000011406 */
[----:B------:R-:W-:-:S04]  /*18a00*/  IMAD R0, R8, c[0x0][0x49c], R0 ;  /* 0x0001270008007a24 */ /* 0x000fc800078e0200 */
[----:B------:R-:W-:Y:S01]  /*18a10*/  IMAD R4, R4, c[0x0][0x488], RZ ;  /* 0x0001220004047a24 */ /* 0x000fe200078e02ff */
[----:B------:R-:W-:Y:S01]  /*18a20*/  IADD3.X R11, R2, R11, R0, P0, !PT ;  /* 0x0000000b020b7210 */ /* 0x000fe200007fe400 */
[----:B------:R-:W-:Y:S02]  /*18a30*/  IMAD.MOV.U32 R0, RZ, RZ, -0x800000 ;  /* 0xff800000ff007424 */ /* 0x000fe400078e00ff */
[C---:B------:R-:W-:Y:S02]  /*18a40*/  IMAD R4, R6.reuse, c[0x0][0x48c], R4 ;  /* 0x0001230006047a24 */ /* 0x040fe400078e0204 */
[----:B------:R-:W-:-:S05]  /*18a50*/  IMAD.WIDE.U32 R10, R6, c[0x0][0x488], R10 ;  /* 0x00012200060a7a25 */ /* 0x000fca00078e000a */
[----:B------:R-:W-:Y:S02]  /*18a60*/  IADD3 R4, R11, R4, RZ ;  /* 0x000000040b047210 */ /* 0x000fe40007ffe0ff */
[----:B------:R-:W-:-:S04]  /*18a70*/  LEA R6, P0, R10, c[0x0][0x450], 0x2 ;  /* 0x000114000a067a11 */ /* 0x000fc800078010ff */
[----:B------:R-:W-:-:S05]  /*18a80*/  LEA.HI.X R7, R10, c[0x0][0x454], R4, 0x2, P0 ;  /* 0x000115000a077a11 */ /* 0x000fca00000f1404 */
[----:B------:R1:W-:Y:S04]  /*18a90*/  STG.E [R6.64], R0 ;  /* 0x0000000006007986 */ /* 0x0003e8000c101934 */
.L_x_218:
[----:B------:R-:W-:Y:S05]  /*18aa0*/  BSYNC B0 ;  /* 0x0000000000007941 */ /* 0x000fea0003800000 */
.L_x_217:
[----:B-1----:R-:W1:Y:S01]  /*18ab0*/  S2R R0, SR_CTAID.X ;  /* 0x0000000000007919 */ /* 0x002e620000002500 */
[----:B------:R-:W-:Y:S01]  /*18ac0*/  SHF.R.S32.HI R4, RZ, 0x1f, R5 ;  /* 0x0000001fff047819 */ /* 0x000fe20000011405 */
[----:B------:R-:W-:Y:S01]  /*18ad0*/  IMAD.MOV.U32 R2, RZ, RZ, c[0x0][0x4e8] ;  /* 0x00013a00ff027624 */ /* 0x000fe200078e00ff */
[----:B------:R-:W-:Y:S01]  /*18ae0*/  ULDC.64 UR4, c[0x0][0x3e8] ;  /* 0x0000fa0000047ab9 */ /* 0x000fe20000000a00 */
[----:B------:R-:W-:Y:S01]  /*18af0*/  IMAD R3, R3, c[0x0][0x3f0], RZ ;  /* 0x0000fc0003037a24 */ /* 0x000fe200078e02ff */
[----:B------:R-:W-:Y:S01]  /*18b00*/  LEA.HI R4, R4, R5, RZ, 0x3 ;  /* 0x0000000504047211 */ /* 0x000fe200078f18ff */
[----:B------:R-:W-:Y:S01]  /*18b10*/  UIMAD UR7, UR6, UR4, URZ ;  /* 0x00000004060772a4 */ /* 0x000fe2000f8e023f */
[----:B------:R-:W-:Y:S01]  /*18b20*/  ISETP.NE.AND P0, PT, R2, 0x1, PT ;  /* 0x000000010200780c */ /* 0x000fe20003f05270 */
[----:B------:R-:W-:Y:S01]  /*18b30*/  UIMAD.WIDE.U32 UR8, UR11, UR4, URZ ;  /* 0x000000040b0872a5 */ /* 0x000fe2000f8e003f */
[----:B------:R-:W-:Y:S01]  /*18b40*/  LOP3.LUT R6, R4, 0xfffffff8, RZ, 0xc0, !PT ;  /* 0xfffffff804067812 */ /* 0x000fe200078ec0ff */
[----:B------:R-:W-:Y:S01]  /*18b50*/  UIMAD UR4, UR11, UR5, UR7 ;  /* 0x000000050b0472a4 */ /* 0x000fe2000f8e0207 */
[----:B------:R-:W-:Y:S01]  /*18b60*/  SHF.R.S32.HI R4, RZ, 0x3, R4 ;  /* 0x00000003ff047819 */ /* 0x000fe20000011404 */
[----:B------:R-:W-:-:S02]  /*18b70*/  IMAD R3, R8, c[0x0][0x3f4], R3 ;  /* 0x0000fd0008037a24 */ /* 0x000fc400078e0203 */
[----:B------:R-:W-:Y:S01]  /*18b80*/  IMAD.IADD R5, R5, 0x1, -R6 ;  /* 0x0000000105057824 */ /* 0x000fe200078e0a06 */
[----:B------:R-:W-:Y:S01]  /*18b90*/  UIADD3 UR4, UR9, UR4, URZ ;  /* 0x0000000409047290 */ /* 0x000fe2000fffe03f */
[----:B------:R-:W-:Y:S02]  /*18ba0*/  IMAD.U32 R11, RZ, RZ, UR9 ;  /* 0x00000009ff0b7e24 */ /* 0x000fe4000f8e00ff */
[----:B------:R-:W-:Y:S02]  /*18bb0*/  IMAD R7, R5, 0x10, R4 ;  /* 0x0000001005077824 */ /* 0x000fe400078e0204 */
[----:B------:R-:W-:Y:S02]  /*18bc0*/  IMAD.U32 R10, RZ, RZ, UR8 ;  /* 0x00000008ff0a7e24 */ /* 0x000fe4000f8e00ff */
[----:B------:R-:W-:Y:S02]  /*18bd0*/  IMAD.U32 R11, RZ, RZ, UR4 ;  /* 0x00000004ff0b7e24 */ /* 0x000fe4000f8e00ff */
[----:B-1----:R-:W-:-:S02]  /*18be0*/  IMAD R7, R0, 0x80, R7 ;  /* 0x0000008000077824 */ /* 0x002fc400078e0207 */
[----:B------:R-:W-:-:S04]  /*18bf0*/  IMAD.WIDE.U32 R10, R8, c[0x0][0x3f0], R10 ;  /* 0x0000fc00080a7a25 */ /* 0x000fc800078e000a */
[----:B------:R-:W-:-:S04]  /*18c00*/  @P0 IMAD.HI.U32 R6, R7, c[0x0][0x4ec], RZ ;  /* 0x00013b0007060a27 */ /* 0x000fc800078e00ff */
[----:B------:R-:W-:Y:S01]  /*18c10*/  IMAD.MOV.U32 R9, RZ, RZ, R7 ;  /* 0x000000ffff097224 */ /* 0x000fe200078e0007 */
[----:B------:R-:W-:Y:S01]  /*18c20*/  @P0 SHF.R.U32.HI R9, RZ, c[0x0][0x4f0], R6 ;  /* 0x00013c00ff090a19 */ /* 0x000fe20000011606 */
[----:B------:R-:W-:Y:S02]  /*18c30*/  IMAD.IADD R11, R11, 0x1, R3 ;  /* 0x000000010b0b7824 */ /* 0x000fe400078e0203 */
[----:B------:R-:W-:Y:S01]  /*18c40*/  IMAD.SHL.U32 R5, R5, 0x8, RZ ;  /* 0x0000000805057824 */ /* 0x000fe200078e00ff */
[--C-:B------:R-:W-:Y:S01]  /*18c50*/  SHF.R.S32.HI R8, RZ, 0x1f, R9.reuse ;  /* 0x0000001fff087819 */ /* 0x100fe20000011409 */
[----:B------:R-:W-:Y:S02]  /*18c60*/  IMAD.MOV R6, RZ, RZ, -R9 ;  /* 0x000000ffff067224 */ /* 0x000fe400078e0a09 */
[----:B------:R-:W-:Y:S01]  /*18c70*/  IMAD.WIDE.U32 R10, R9, c[0x0][0x3e0], R10 ;  /* 0x0000f800090a7a25 */ /* 0x000fe200078e000a */
[----:B------:R-:W-:-:S03]  /*18c80*/  ISETP.GE.AND P5, PT, R5, c[0x0][0x3c8], PT ;  /* 0x0000f20005007a0c */ /* 0x000fc60003fa6270 */
[----:B------:R-:W-:Y:S02]  /*18c90*/  IMAD R6, R6, c[0x0][0x4e8], R7 ;  /* 0x00013a0006067a24 */ /* 0x000fe400078e0207 */
[----:B------:R-:W-:Y:S02]  /*18ca0*/  IMAD R8, R8, c[0x0][0x3e0], RZ ;  /* 0x0000f80008087a24 */ /* 0x000fe400078e02ff */
[----:B------:R-:W-:Y:S01]  /*18cb0*/  IMAD R4, R0, 0x80, R4 ;  /* 0x0000008000047824 */ /* 0x000fe200078e0204 */
[----:B------:R-:W-:Y:S01]  /*18cc0*/  SHF.R.S32.HI R3, RZ, 0x1f, R6 ;  /* 0x0000001fff037819 */ /* 0x000fe20000011406 */
[----:B------:R-:W-:Y:S02]  /*18cd0*/  IMAD R8, R9, c[0x0][0x3e4], R8 ;  /* 0x0000f90009087a24 */ /* 0x000fe400078e0208 */
[----:B------:R-:W-:Y:S01]  /*18ce0*/  IMAD R2, R2, c[0x0][0x388], RZ ;  /* 0x0000e20002027a24 */ /* 0x000fe200078e02ff */
[----:B------:R-:W-:Y:S01]  /*18cf0*/  IADD3 R0, R4, 0x10, RZ ;  /* 0x0000001004007810 */ /* 0x000fe20007ffe0ff */
[----:B------:R-:W-:-:S02]  /*18d00*/  IMAD.IADD R9, R11, 0x1, R8 ;  /* 0x000000010b097824 */ /* 0x000fc400078e0208 */
[----:B------:R-:W-:Y:S01]  /*18d10*/  IMAD R3, R3, c[0x0][0x3d8], RZ ;  /* 0x0000f60003037a24 */ /* 0x000fe200078e02ff */
[----:B------:R-:W-:Y:S01]  /*18d20*/  ISETP.GE.OR P1, PT, R4, R2, P5 ;  /* 0x000000020400720c */ /* 0x000fe20002f26670 */
[----:B------:R-:W-:Y:S02]  /*18d30*/  IMAD.MOV.U32 R8, RZ, RZ, R10 ;  /* 0x000000ffff087224 */ /* 0x000fe400078e000a */
[C---:B------:R-:W-:Y:S02]  /*18d40*/  IMAD R3, R6.reuse, c[0x0][0x3dc], R3 ;  /* 0x0000f70006037a24 */ /* 0x040fe400078e0203 */
[----:B------:R-:W-:Y:S01]  /*18d50*/  IMAD.WIDE.U32 R6, R6, c[0x0][0x3d8], R8 ;  /* 0x0000f60006067a25 */ /* 0x000fe200078e0008 */
[----:B------:R-:W-:-:S03]  /*18d60*/  IADD3 R8, R4, 0x20, RZ ;  /* 0x0000002004087810 */ /* 0x000fc60007ffe0ff */
[----:B------:R-:W-:Y:S01]  /*18d70*/  IMAD.IADD R3, R7, 0x1, R3 ;  /* 0x0000000107037824 */ /* 0x000fe200078e0203 */
[----:B------:R-:W-:Y:S02]  /*18d80*/  LEA R17, P0, R6, c[0x0][0x380], 0x1 ;  /* 0x0000e00006117a11 */ /* 0x000fe400078008ff */
[-C--:B------:R-:W-:Y:S02]  /*18d90*/  ISETP.GE.OR P4, PT, R8, R2.reuse, P5 ;  /* 0x000000020800720c */ /* 0x080fe40002f86670 */
[----:B------:R-:W-:Y:S01]  /*18da0*/  LEA.HI.X R16, R6, c[0x0][0x384], R3, 0x1, P0 ;  /* 0x0000e10006107a11 */ /* 0x000fe200000f0c03 */
[----:B------:R-:W1:Y:S01]  /*18db0*/  SHFL.IDX PT, R10, R17, RZ, 0x181f ;  /* 0x00181fff110a7589 */ /* 0x000e6200000e0000 */
[----:B------:R-:W-:Y:S02]  /*18dc0*/  ISETP.GE.OR P0, PT, R0, R2, P5 ;  /* 0x000000020000720c */ /* 0x000fe40002f06670 */
[----:B------:R-:W-:Y:S01]  /*18dd0*/  SHF.R.S32.HI R3, RZ, 0x1f, R5 ;  /* 0x0000001fff037819 */ /* 0x000fe20000011405 */
[----:B------:R-:W2:Y:S01]  /*18de0*/  SHFL.IDX PT, R9, R16, RZ, 0x181f ;  /* 0x00181fff10097589 */ /* 0x000ea200000e0000 */
[----:B------:R-:W-:-:S02]  /*18df0*/  IADD3 R6, R4, 0x30, RZ ;  /* 0x0000003004067810 */ /* 0x000fc40007ffe0ff */
[----:B------:R-:W-:Y:S01]  /*18e00*/  IADD3 R0, R4, 0x40, RZ ;  /* 0x0000004004007810 */ /* 0x000fe20007ffe0ff */
[----:B------:R-:W3:Y:S01]  /*18e10*/  SHFL.IDX PT, R18, R17, 0x1, 0x181f ;  /* 0x00381f0011127f89 */ /* 0x000ee200000e0000 */
[----:B------:R-:W-:-:S03]  /*18e20*/  ISETP.GE.OR P3, PT, R6, R2, P5 ;  /* 0x000000020600720c */ /* 0x000fc60002f66670 */
[----:B------:R-:W4:Y:S04]  /*18e30*/  SHFL.IDX PT, R7, R16, 0x1, 0x181f ;  /* 0x00381f0010077f89 */ /* 0x000f2800000e0000 */
[----:B------:R-:W4:Y:S04]  /*18e40*/  SHFL.IDX PT, R14, R17, 0x2, 0x181f ;  /* 0x00581f00110e7f89 */ /* 0x000f2800000e0000 */
[----:B------:R-:W4:Y:S01]  /*18e50*/  SHFL.IDX PT, R15, R16, 0x2, 0x181f ;  /* 0x00581f00100f7f89 */ /* 0x000f2200000e0000 */
[----:B-1----:R-:W-:-:S03]  /*18e60*/  @!P1 LEA R10, P2, R5, R10, 0x1 ;  /* 0x0000000a050a9211 */ /* 0x002fc600078408ff */
[----:B------:R-:W1:Y:S01]  /*18e70*/  SHFL.IDX PT, R12, R17, 0x3, 0x181f ;  /* 0x00781f00110c7f89 */ /* 0x000e6200000e0000 */
[----:B--2---:R-:W-:-:S03]  /*18e80*/  @!P1 LEA.HI.X R11, R5, R9, R3, 0x1, P2 ;  /* 0x00000009050b9211 */ /* 0x004fc600010f0c03 */
[----:B------:R-:W2:Y:S01]  /*18e90*/  SHFL.IDX PT, R13, R16, 0x3, 0x181f ;  /* 0x00781f00100d7f89 */ /* 0x000ea200000e0000 */
[----:B------:R-:W-:Y:S02]  /*18ea0*/  ISETP.GE.OR P2, PT, R0, R2, P5 ;  /* 0x000000020000720c */ /* 0x000fe40002f46670 */
[C---:B---3--:R-:W-:Y:S01]  /*18eb0*/  @!P0 LEA R18, P6, R5.reuse, R18, 0x1 ;  /* 0x0000001205128211 */ /* 0x048fe200078c08ff */
[----:B------:R-:W-:Y:S01]  /*18ec0*/  @!P1 ST.E.128 [R10.64], RZ ;  /* 0x000000ff0a009985 */ /* 0x000fe2000c101d34 */
[----:B------:R-:W-:Y:S02]  /*18ed0*/  IADD3 R0, R4, 0x50, RZ ;  /* 0x0000005004007810 */ /* 0x000fe40007ffe0ff */
[C---:B----4-:R-:W-:Y:S01]  /*18ee0*/  @!P0 LEA.HI.X R19, R5.reuse, R7, R3, 0x1, P6 ;  /* 0x0000000705138211 */ /* 0x050fe200030f0c03 */
[----:B------:R-:W3:Y:S01]  /*18ef0*/  SHFL.IDX PT, R10, R17, 0x4, 0x181f ;  /* 0x00981f00110a7f89 */ /* 0x000ee200000e0000 */
[----:B------:R-:W-:Y:S02]  /*18f00*/  ISETP.GE.OR P1, PT, R0, R2, P5 ;  /* 0x000000020000720c */ /* 0x000fe40002f26670 */
[----:B------:R-:W-:Y:S01]  /*18f10*/  IADD3 R0, R4, 0x60, RZ ;  /* 0x0000006004007810 */ /* 0x000fe20007ffe0ff */
[----:B------:R-:W4:Y:S01]  /*18f20*/  SHFL.IDX PT, R8, R17, 0x5, 0x181f ;  /* 0x00b81f0011087f89 */ /* 0x000f2200000e0000 */
[----:B------:R-:W-:-:S02]  /*18f30*/  @!P4 LEA R14, P6, R5, R14, 0x1 ;  /* 0x0000000e050ec211 */ /* 0x000fc400078c08ff */
[----:B------:R-:W-:Y:S01]  /*18f40*/  IADD3 R4, R4, 0x70, RZ ;  /* 0x0000007004047810 */ /* 0x000fe20007ffe0ff */
[----:B------:R-:W-:Y:S01]  /*18f50*/  SHFL.IDX PT, R6, R17, 0x6, 0x181f ;  /* 0x00d81f0011067f89 */ /* 0x000fe200000e0000 */
[----:B------:R-:W-:-:S03]  /*18f60*/  @!P4 LEA.HI.X R15, R5, R15, R3, 0x1, P6 ;  /* 0x0000000f050fc211 */ /* 0x000fc600030f0c03 */
[----:B------:R-:W4:Y:S01]  /*18f70*/  SHFL.IDX PT, R11, R16, 0x4, 0x181f ;  /* 0x00981f00100b7f89 */ /* 0x000f2200000e0000 */
[----:B-1----:R-:W-:-:S03]  /*18f80*/  @!P3 LEA R12, P6, R5, R12, 0x1 ;  /* 0x0000000c050cb211 */ /* 0x002fc600078c08ff */
[----:B------:R-:W1:Y:S01]  /*18f90*/  SHFL.IDX PT, R9, R16, 0x5, 0x181f ;  /* 0x00b81f0010097f89 */ /* 0x000e6200000e0000 */
[----:B--2---:R-:W-:-:S03]  /*18fa0*/  @!P3 LEA.HI.X R13, R5, R13, R3, 0x1, P6 ;  /* 0x0000000d050db211 */ /* 0x004fc600030f0c03 */
[----:B------:R-:W2:Y:S04]  /*18fb0*/  SHFL.IDX PT, R7, R16, 0x6, 0x181f ;  /* 0x00d81f0010077f89 */ /* 0x000ea800000e0000 */
[----:B------:R2:W-:Y:S01]  /*18fc0*/  @!P0 ST.E.128 [R18.64], RZ ;  /* 0x000000ff12008985 */ /* 0x0005e2000c101d34 */
[-C--:B------:R-:W-:Y:S02]  /*18fd0*/  ISETP.GE.OR P0, PT, R0, R2.reuse, P5 ;  /* 0x000000020000720c */ /* 0x080fe40002f06670 */
[----:B------:R-:W-:Y:S01]  /*18fe0*/  ISETP.GE.OR P5, PT, R4, R2, P5 ;  /* 0x000000020400720c */ /* 0x000fe20002fa6670 */
[----:B------:R2:W-:Y:S01]  /*18ff0*/  @!P4 ST.E.128 [R14.64], RZ ;  /* 0x000000ff0e00c985 */ /* 0x0005e2000c101d34 */
[C---:B---3--:R-:W-:Y:S02]  /*19000*/  @!P2 LEA R10, P4, R5.reuse, R10, 0x1 ;  /* 0x0000000a050aa211 */ /* 0x048fe400078808ff */
[C---:B----4-:R-:W-:Y:S01]  /*19010*/  @!P1 LEA R8, P6, R5.reuse, R8, 0x1 ;  /* 0x0000000805089211 */ /* 0x050fe200078c08ff */
[----:B------:R3:W-:Y:S01]  /*19020*/  @!P3 ST.E.128 [R12.64], RZ ;  /* 0x000000ff0c00b985 */ /* 0x0007e2000c101d34 */
[----:B------:R-:W-:-:S03]  /*19030*/  @!P2 LEA.HI.X R11, R5, R11, R3, 0x1, P4 ;  /* 0x0000000b050ba211 */ /* 0x000fc600020f0c03 */
[----:B------:R-:W4:Y:S02]  /*19040*/  SHFL.IDX PT, R17, R17, 0x7, 0x181f ;  /* 0x00f81f0011117f89 */ /* 0x000f2400000e0000 */
[C---:B------:R-:W-:Y:S02]  /*19050*/  @!P0 LEA R6, P3, R5.reuse, R6, 0x1 ;  /* 0x0000000605068211 */ /* 0x040fe400078608ff */
[C-C-:B-1----:R-:W-:Y:S01]  /*19060*/  @!P1 LEA.HI.X R9, R5.reuse, R9, R3.reuse, 0x1, P6 ;  /* 0x0000000905099211 */ /* 0x142fe200030f0c03 */
[----:B------:R3:W-:Y:S01]  /*19070*/  @!P2 ST.E.128 [R10.64], RZ ;  /* 0x000000ff0a00a985 */ /* 0x0007e2000c101d34 */
[----:B--2---:R-:W-:-:S03]  /*19080*/  @!P0 LEA.HI.X R7, R5, R7, R3, 0x1, P3 ;  /* 0x0000000705078211 */ /* 0x004fc600018f0c03 */
[----:B------:R3:W-:Y:S04]  /*19090*/  @!P1 ST.E.128 [R8.64], RZ ;  /* 0x000000ff08009985 */ /* 0x0007e8000c101d34 */
[----:B------:R-:W1:Y:S04]  /*190a0*/  SHFL.IDX PT, R16, R16, 0x7, 0x181f ;  /* 0x00f81f0010107f89 */ /* 0x000e6800000e0000 */
[----:B------:R3:W-:Y:S01]  /*190b0*/  @!P0 ST.E.128 [R6.64], RZ ;  /* 0x000000ff06008985 */ /* 0x0007e2000c101d34 */
[----:B------:R-:W-:Y:S05]  /*190c0*/  @P5 EXIT ;  /* 0x000000000000594d */ /* 0x000fea0003800000 */
[----:B----4-:R-:W-:-:S04]  /*190d0*/  LEA R2, P0, R5, R17, 0x1 ;  /* 0x0000001105027211 */ /* 0x010fc800078008ff */
[----:B-1----:R-:W-:-:S05]  /*190e0*/  LEA.HI.X R3, R5, R16, R3, 0x1, P0 ;  /* 0x0000001005037211 */ /* 0x002fca00000f0c03 */
[----:B------:R-:W-:Y:S01]  /*190f0*/  ST.E.128 [R2.64], RZ ;  /* 0x000000ff02007985 */ /* 0x000fe2000c101d34 */
[----:B------:R-:W-:Y:S05]  /*19100*/  EXIT ;  /* 0x000000000000794d */ /* 0x000fea0003800000 */
.L_x_219:
        /* <DEDUP_REMOVED lines=15> */
.L_x_801:


//--------------------- .text._ZN7cutlass13device_kernelIN5flash19enable_sm80_to_sm89INS1_16FlashAttnFwdSm80INS1_25CollectiveMainloopFwdSm80ILi4ELi1ELb0EN4cute5tupleIJNS5_1CILi128EEENS7_ILi96EEENS7_ILi64EEEEEELi64ENS_10bfloat16_tEfNS_4arch4Sm80ELb0ELb1ELb0ELb1ELb1ELb0ELb1ELb0EEENS1_21CollectiveEpilogueFwdINS6_IJS8_SA_S9_EEENS6_IJNS7_ILi1EEESI_SI_EEESC_SE_Li128ELb1ELb1ELb0ELb0EEENS1_19SingleTileSchedulerILb1ELb0ELb1ELi128EEEEEEEEEvNT_6ParamsE --------------------------
	.section	.text._ZN7cutlass13device_kernelIN5flash19enable_sm80_to_sm89INS1_16FlashAttnFwdSm80INS1_25CollectiveMainloopFwdSm80ILi4ELi1ELb0EN4cute5tupleIJNS5_1CILi128EEENS7_ILi96EEENS7_ILi64EEEEEELi64ENS_10bfloat16_tEfNS_4arch4Sm80ELb0ELb1ELb0ELb1ELb1ELb0ELb1ELb0EEENS1_21CollectiveEpilogueFwdINS6_IJS8_SA_S9_EEENS6_IJNS7_ILi1EEESI_SI_EEESC_SE_Li128ELb1ELb1ELb0ELb0EEENS1_19SingleTileSchedulerILb1ELb0ELb1ELi128EEEEEEEEEvNT_6ParamsE,"ax",@progbits
	.sectioninfo	@"SHI_REGISTERS=255"
	.align	128
.text._ZN7cutlass13device_kernelIN5flash19enable_sm80_to_sm89INS1_16FlashAttnFwdSm80INS1_25CollectiveMainloopFwdSm80ILi4ELi1ELb0EN4cute5tupleIJNS5_1CILi128EEENS7_ILi96EEENS7_ILi64EEEEEELi64ENS_10bfloat16_tEfNS_4arch4Sm80ELb0ELb1ELb0ELb1ELb1ELb0ELb1ELb0EEENS1_21CollectiveEpilogueFwdINS6_IJS8_SA_S9_EEENS6_IJNS7_ILi1EEESI_SI_EEESC_SE_Li128ELb1ELb1ELb0ELb0EEENS1_19SingleTileSchedulerILb1ELb0ELb1ELi128EEEEEEEEEvNT_6ParamsE:
        .type           _ZN7cutlass13device_kernelIN5flash19enable_sm80_to_sm89INS1_16FlashAttnFwdSm80INS1_25CollectiveMainloopFwdSm80ILi4ELi1ELb0EN4cute5tupleIJNS5_1CILi128EEENS7_ILi96EEENS7_ILi64EEEEEELi64ENS_10bfloat16_tEfNS_4arch4Sm80ELb0ELb1ELb0ELb1ELb1ELb0ELb1ELb0EEENS1_21CollectiveEpilogueFwdINS6_IJS8_SA_S9_EEENS6_IJNS7_ILi1EEESI_SI_EEESC_SE_Li128ELb1ELb1ELb0ELb0EEENS1_19SingleTileSchedulerILb1ELb0ELb1ELi128EEEEEEEEEvNT_6ParamsE,@function
        .size           _ZN7cutlass13device_kernelIN5flash19enable_sm80_to_sm89INS1_16FlashAttnFwdSm80INS1_25CollectiveMainloopFwdSm80ILi4ELi1ELb0EN4cute5tupleIJNS5_1CILi128EEENS7_ILi96EEENS7_ILi64EEEEEELi64ENS_10bfloat16_tEfNS_4arch4Sm80ELb0ELb1ELb0ELb1ELb1ELb0ELb1ELb0EEENS1_21CollectiveEpilogueFwdINS6_IJS8_SA_S9_EEENS6_IJNS7_ILi1EEESI_SI_EEESC_SE_Li128ELb1ELb1ELb0ELb0EEENS1_19SingleTileSchedulerILb1ELb0ELb1ELi128EEEEEEEEEvNT_6ParamsE,(.L_x_802 - _ZN7cutlass13device_kernelIN5flash19enable_sm80_to_sm89INS1_16FlashAttnFwdSm80INS1_25CollectiveMainloopFwdSm80ILi4ELi1ELb0EN4cute5tupleIJNS5_1CILi128EEENS7_ILi96EEENS7_ILi64EEEEEELi64ENS_10bfloat16_tEfNS_4arch4Sm80ELb0ELb1ELb0ELb1ELb1ELb0ELb1ELb0EEENS1_21CollectiveEpilogueFwdINS6_IJS8_SA_S9_EEENS6_IJNS7_ILi1EEESI_SI_EEESC_SE_Li128ELb1ELb1ELb0ELb0EEENS1_19SingleTileSchedulerILb1ELb0ELb1ELi128EEEEEEEEEvNT_6ParamsE)
        .other          _ZN7cutlass13device_kernelIN5flash19enable_sm80_to_sm89INS1_16FlashAttnFwdSm80INS1_25CollectiveMainloopFwdSm80ILi4ELi1ELb0EN4cute5tupleIJNS5_1CILi128EEENS7_ILi96EEENS7_ILi64EEEEEELi64ENS_10bfloat16_tEfNS_4arch4Sm80ELb0ELb1ELb0ELb1ELb1ELb0ELb1ELb0EEENS1_21CollectiveEpilogueFwdINS6_IJS8_SA_S9_EEENS6_IJNS7_ILi1EEESI_SI_EEESC_SE_Li128ELb1ELb1ELb0ELb0EEENS1_19SingleTileSchedulerILb1ELb0ELb1ELi128EEEEEEEEEvNT_6ParamsE,@"STO_CUDA_ENTRY STV_DEFAULT"
_ZN7cutlass13device_kernelIN5flash19enable_sm80_to_sm89INS1_16FlashAttnFwdSm80INS1_25CollectiveMainloopFwdSm80ILi4ELi1ELb0EN4cute5tupleIJNS5_1CILi128EEENS7_ILi96EEENS7_ILi64EEEEEELi64ENS_10bfloat16_tEfNS_4arch4Sm80ELb0ELb1ELb0ELb1ELb1ELb0ELb1ELb0EEENS1_21CollectiveEpilogueFwdINS6_IJS8_SA_S9_EEENS6_IJNS7_ILi1EEESI_SI_EEESC_SE_Li128ELb1ELb1ELb0ELb0EEENS1_19SingleTileSchedulerILb1ELb0ELb1ELi128EEEEEEEEEvNT_6ParamsE:
[----:B------:R-:W-:Y:S02]  /*0000*/  MOV R1, c[0x0][0x28] ;  /* 0x00000a0000017a02 */ /* 0x000fe40000000f00 */
[----:B------:R-:W1:Y:S01]  /*0010*/  S2R R7, SR_TID.X ;  /* 0x0000000000077919 */ /* 0x000e620000002100 */
[----:B------:R-:W2:Y:S01]  /*0020*/  S2UR UR16, SR_CTAID.Z ;  /* 0x00000000001079c3 */ /* 0x000ea20000002700 */
[----:B------:R-:W-:Y:S02]  /*0030*/  UMOV UR12, 0x4 ;  /* 0x00000004000c7882 */ /* 0x000fe40000000000 */
        /* <DEDUP_REMOVED lines=16> */
.L_x_221:
[----:B------:R-:W-:-:S04]  /*0140*/  ISETP.NE.U32.AND P0, PT, RZ, c[0x0][0x560], PT ;  /* 0x00015800ff007a0c */ /* 0x000fc80003f05070 */
[----:B------:R-:W-:-:S13]  /*0150*/  ISETP.NE.AND.EX P0, PT, RZ, c[0x0][0x564], PT, P0 ;  /* 0x00015900ff007a0c */ /* 0x000fda0003f05300 */
[----:B------:R-:W-:Y:S05]  /*0160*/  @!P0 BRA `(.L_x_223) ;  /* 0x000000a000008947 */ /* 0x000fea0003800000 */
[----:B------:R-:W-:Y:S02]  /*0170*/  ULDC.64 UR4, c[0x0][0x560] ;  /* 0x0001580000047ab9 */ /* 0x000fe40000000a00 */
[----:B------:R-:W-:-:S06]  /*0180*/  UIMAD.WIDE UR4, UR16, UR12, UR4 ;  /* 0x0000000c100472a5 */ /* 0x000fcc000f8e0204 */
[----:B------:R-:W-:Y:S02]  /*0190*/  MOV R4, UR4 ;  /* 0x0000000400047c02 */ /* 0x000fe40008000f00 */
[----:B------:R-:W-:-:S05]  /*01a0*/  MOV R5, UR5 ;  /* 0x0000000500057c02 */ /* 0x000fca0008000f00 */
[----:B------:R-:W2:Y:S04]  /*01b0*/  LDG.E R2, [R4.64] ;  /* 0x0000003404027981 */ /* 0x000ea8000c1e1900 */
[----:B------:R-:W3:Y:S01]  /*01c0*/  LDG.E R0, [R4.64+0x4] ;  /* 0x0000043404007981 */ /* 0x000ee2000c1e1900 */
[----:B--2---:R-:W1:Y:S08]  /*01d0*/  R2UR UR4, R2 ;  /* 0x00000000020473c2 */ /* 0x004e7000000e0000 */
[----:B---3--:R-:W1:Y:S02]  /*01e0*/  R2UR UR5, R0 ;  /* 0x00000000000573c2 */ /* 0x008e6400000e0000 */
[----:B-1----:R-:W-:Y:S01]  /*01f0*/  UIADD3 UR5, -UR4, UR5, URZ ;  /* 0x0000000504057290 */ /* 0x002fe2000fffe13f */
[----:B------:R-:W-:Y:S05]  /*0200*/  BRA `(.L_x_222) ;  /* 0x0000001000007947 */ /* 0x000fea0003800000 */
.L_x_223:
[----:B------:R-:W-:Y:S02]  /*0210*/  ULDC UR5, c[0x0][0x54c] ;  /* 0x0001530000057ab9 */ /* 0x000fe40000000800 */
.L_x_222:
[----:B------:R-:W-:Y:S02]  /*0220*/  ULDC UR4, c[0x0][0x548] ;  /* 0x0001520000047ab9 */ /* 0x000fe40000000800 */
[----:B------:R-:W-:-:S02]  /*0230*/  USHF.L.U32 UR13, UR13, 0x7, URZ ;  /* 0x000000070d0d7899 */ /* 0x000fc4000800063f */
[----:B------:R-:W-:-:S04]  /*0240*/  UIMAD UR4, UR5, UR4, URZ ;  /* 0x00000004050472a4 */ /* 0x000fc8000f8e023f */
[----:B------:R-:W-:-:S04]  /*0250*/  UISETP.GE.AND UP0, UPT, UR13, UR4, UPT ;  /* 0x000000040d00728c */ /* 0x000fc8000bf06270 */
[----:B------:R-:W-:Y:S01]  /*0260*/  USEL UR16, UR16, 0xffffffff, !UP0 ;  /* 0xffffffff10107887 */ /* 0x000fe2000c000000 */
[----:B------:R-:W-:Y:S05]  /*0270*/  BRA `(.L_x_224) ;  /* 0x000001b000007947 */ /* 0x000fea0003800000 */
.L_x_220:
        /* <DEDUP_REMOVED lines=8> */
.L_x_225:
        /* <DEDUP_REMOVED lines=13> */
.L_x_227:
[----:B------:R-:W-:Y:S02]  /*03d0*/  ULDC UR5, c[0x0][0x54c] ;  /* 0x0001530000057ab9 */ /* 0x000fe40000000800 */
.L_x_226:
[----:B------:R-:W-:Y:S02]  /*03e0*/  ULDC UR4, c[0x0][0x548] ;  /* 0x0001520000047ab9 */ /* 0x000fe40000000800 */
[----:B------:R-:W-:-:S02]  /*03f0*/  USHF.L.U32 UR13, UR13, 0x7, URZ ;  /* 0x000000070d0d7899 */ /* 0x000fc4000800063f */
[----:B------:R-:W-:-:S04]  /*0400*/  UIMAD UR4, UR5, UR4, URZ ;  /* 0x00000004050472a4 */ /* 0x000fc8000f8e023f */
[----:B------:R-:W-:-:S04]  /*0410*/  UISETP.GE.AND UP0, UPT, UR13, UR4, UPT ;  /* 0x000000040d00728c */ /* 0x000fc8000bf06270 */
[----:B------:R-:W-:-:S06]  /*0420*/  USEL UR16, UR16, 0xffffffff, !UP0 ;  /* 0xffffffff10107887 */ /* 0x000fcc000c000000 */
.L_x_224:
[----:B------:R-:W-:-:S13]  /*0430*/  ISETP.LE.AND P0, PT, RZ, UR16, PT ;  /* 0x00000010ff007c0c */ /* 0x000fda000bf03270 */
[----:B------:R-:W-:Y:S05]  /*0440*/  @!P0 EXIT ;  /* 0x000000000000894d */ /* 0x000fea0003800000 */
[----:B------:R-:W-:Y:S02]  /*0450*/  ULDC.64 UR8, c[0x0][0x370] ;  /* 0x0000dc0000087ab9 */ /* 0x000fe40000000a00 */
[----:B------:R-:W-:Y:S02]  /*0460*/  UISETP.NE.U32.AND UP2, UPT, URZ, UR8, UPT ;  /* 0x000000083f00728c */ /* 0x000fe4000bf45070 */
[----:B------:R-:W-:Y:S02]  /*0470*/  ULDC.64 UR4, c[0x0][0x360] ;  /* 0x0000d80000047ab9 */ /* 0x000fe40000000a00 */
[----:B------:R-:W-:Y:S02]  /*0480*/  UISETP.NE.U32.AND UP0, UPT, URZ, UR4, UPT ;  /* 0x000000043f00728c */ /* 0x000fe4000bf05070 */
[----:B------:R-:W-:Y:S02]  /*0490*/  ULDC.64 UR6, c[0x0][0x348] ;  /* 0x0000d20000067ab9 */ /* 0x000fe40000000a00 */
[----:B------:R-:W-:-:S02]  /*04a0*/  UISETP.NE.AND.EX UP2, UPT, URZ, UR9, UPT, UP2 ;  /* 0x000000093f00728c */ /* 0x000fc4000bf45320 */
[----:B------:R-:W-:Y:S02]  /*04b0*/  UISETP.NE.U32.AND UP1, UPT, URZ, UR6, UPT ;  /* 0x000000063f00728c */ /* 0x000fe4000bf25070 */
[----:B------:R-:W-:Y:S02]  /*04c0*/  UISETP.NE.AND.EX UP0, UPT, URZ, UR5, UPT, UP0 ;  /* 0x000000053f00728c */ /* 0x000fe4000bf05300 */
[----:B------:R-:W-:Y:S01]  /*04d0*/  UISETP.NE.AND.EX UP1, UPT, URZ, UR7, UPT, UP1 ;  /* 0x000000073f00728c */ /* 0x000fe2000bf25310 */
[----:B------:R-:W-:Y:S01]  /*04e0*/  PLOP3.LUT P2, PT, PT, PT, UP2, 0x80, 0x0 ;  /* 0x000000000000781c */ /* 0x000fe20003f4f028 */
[----:B------:R-:W-:Y:S02]  /*04f0*/  ULDC.64 UR8, c[0x0][0x370] ;  /* 0x0000dc0000087ab9 */ /* 0x000fe40000000a00 */
[----:B------:R-:W-:Y:S01]  /*0500*/  ULDC.64 UR6, c[0x0][0x348] ;  /* 0x0000d20000067ab9 */ /* 0x000fe20000000a00 */
[----:B------:R-:W-:Y:S01]  /*0510*/  PLOP3.LUT P0, PT, PT, PT, UP0, 0x80, 0x0 ;  /* 0x000000000000781c */ /* 0x000fe20003f0f008 */
[----:B------:R-:W-:Y:S01]  /*0520*/  ULDC.64 UR4, c[0x0][0x360] ;  /* 0x0000d80000047ab9 */ /* 0x000fe20000000a00 */
[----:B------:R-:W-:Y:S01]  /*0530*/  PLOP3.LUT P1, PT, PT, PT, UP1, 0x80, 0x0 ;  /* 0x000000000000781c */ /* 0x000fe20003f2f018 */
[----:B------:R-:W-:-:S02]  /*0540*/  @UP2 UIMAD.WIDE UR8, UR16, UR12, UR8 ;  /* 0x0000000c100822a5 */ /* 0x000fc4000f8e0208 */
[----:B------:R-:W-:Y:S02]  /*0550*/  @UP0 UIMAD.WIDE UR4, UR16, UR12, UR4 ;  /* 0x0000000c100402a5 */ /* 0x000fe4000f8e0204 */
[----:B------:R-:W-:Y:S02]  /*0560*/  UIMAD.WIDE UR6, UR16, UR12, UR6 ;  /* 0x0000000c100672a5 */ /* 0x000fe4000f8e0206 */
[----:B------:R-:W-:Y:S02]  /*0570*/  IMAD.U32 R3, RZ, RZ, UR9 ;  /* 0x00000009ff037e24 */ /* 0x000fe4000f8e00ff */
[----:B------:R-:W-:Y:S01]  /*0580*/  IMAD.U32 R2, RZ, RZ, UR8 ;  /* 0x00000008ff027e24 */ /* 0x000fe2000f8e00ff */
[----:B------:R-:W-:Y:S01]  /*0590*/  MOV R8, UR4 ;  /* 0x0000000400087c02 */ /* 0x000fe20008000f00 */
[----:B------:R-:W-:Y:S01]  /*05a0*/  IMAD.U32 R9, RZ, RZ, UR5 ;  /* 0x00000005ff097e24 */ /* 0x000fe2000f8e00ff */
[----:B------:R-:W-:Y:S01]  /*05b0*/  MOV R4, UR6 ;  /* 0x0000000600047c02 */ /* 0x000fe20008000f00 */
[----:B------:R-:W-:Y:S01]  /*05c0*/  IMAD.U32 R5, RZ, RZ, UR7 ;  /* 0x00000007ff057e24 */ /* 0x000fe2000f8e00ff */
[----:B------:R1:W2:Y:S04]  /*05d0*/  @P2 LDG.E R3, [R2.64] ;  /* 0x0000003402032981 */ /* 0x0002a8000c1e1900 */
[----:B------:R-:W3:Y:S04]  /*05e0*/  @P0 LDG.E R0, [R8.64] ;  /* 0x0000003408000981 */ /* 0x000ee8000c1e1900 */
[----:B-1----:R-:W4:Y:S01]  /*05f0*/  @P1 LDG.E R2, [R4.64] ;  /* 0x0000003404021981 */ /* 0x002f22000c1e1900 */
[----:B------:R-:W1:Y:S01]  /*0600*/  S2UR UR11, SR_CTAID.Y ;  /* 0x00000000000b79c3 */ /* 0x000e620000002600 */
[----:B------:R-:W-:-:S02]  /*0610*/  UMOV UR14, URZ ;  /* 0x0000003f000e7c82 */ /* 0x000fc40008000000 */
[----:B------:R-:W-:Y:S02]  /*0620*/  ULDC UR15, c[0x0][0x168] ;  /* 0x00005a00000f7ab9 */ /* 0x000fe40000000800 */
[----:B------:R-:W-:Y:S02]  /*0630*/  UMOV UR9, URZ ;  /* 0x0000003f00097c82 */ /* 0x000fe40008000000 */
[----:B------:R-:W-:Y:S02]  /*0640*/  ULDC UR4, c[0x0][0x2ac] ;  /* 0x0000ab0000047ab9 */ /* 0x000fe40000000800 */
[----:B------:R-:W-:Y:S02]  /*0650*/  ULDC UR8, c[0x0][0x1d0] ;  /* 0x0000740000087ab9 */ /* 0x000fe40000000800 */
[----:B------:R-:W-:Y:S02]  /*0660*/  UIMAD UR8, UR4, UR8, URZ ;  /* 0x00000008040872a4 */ /* 0x000fe4000f8e023f */
[----:B-1----:R-:W-:Y:S01]  /*0670*/  USHF.R.S32.HI UR10, URZ, 0x1f, UR11 ;  /* 0x0000001f3f0a7899 */ /* 0x002fe2000801140b */
[----:B--2---:R1:W2:Y:S08]  /*0680*/  @P2 R2UR UR14, R3 ;  /* 0x00000000030e23c2 */ /* 0x0042b000000e0000 */
[----:B---3--:R1:W3:Y:S08]  /*0690*/  @P0 R2UR UR15, R0 ;  /* 0x00000000000f03c2 */ /* 0x0082f000000e0000 */
[----:B----4-:R1:W4:Y:S02]  /*06a0*/  @P1 R2UR UR9, R2 ;  /* 0x00000000020913c2 */ /* 0x01032400000e0000 */
[----:B-1--4-:R-:W-:Y:S05]  /*06b0*/  @P0 BRA `(.L_x_228) ;  /* 0x0000006000000947 */ /* 0x012fea0003800000 */
[----:B--2---:R-:W-:Y:S05]  /*06c0*/  @!P1 BRA `(.L_x_228) ;  /* 0x0000005000009947 */ /* 0x004fea0003800000 */
[----:B------:R1:W2:Y:S04]  /*06d0*/  LDG.E R0, [R4.64] ;  /* 0x0000003404007981 */ /* 0x0002a8000c1e1900 */
[----:B-1----:R-:W4:Y:S01]  /*06e0*/  LDG.E R4, [R4.64+0x4] ;  /* 0x0000043404047981 */ /* 0x002f22000c1e1900 */
[----:B--23--:R-:W1:Y:S08]  /*06f0*/  R2UR UR15, R0 ;  /* 0x00000000000f73c2 */ /* 0x00ce7000000e0000 */
[----:B----4-:R-:W1:Y:S02]  /*0700*/  R2UR UR4, R4 ;  /* 0x00000000040473c2 */ /* 0x010e6400000e0000 */
[----:B-1----:R-:W-:-:S06]  /*0710*/  UIADD3 UR15, -UR15, UR4, URZ ;  /* 0x000000040f0f7290 */ /* 0x002fcc000fffe13f */
.L_x_228:
[----:B--2---:R-:W-:-:S04]  /*0720*/  ISETP.NE.U32.AND P0, PT, RZ, c[0x0][0x368], PT ;  /* 0x0000da00ff007a0c */ /* 0x004fc80003f05070 */
[----:B------:R-:W-:-:S13]  /*0730*/  ISETP.NE.AND.EX P0, PT, RZ, c[0x0][0x36c], PT, P0 ;  /* 0x0000db00ff007a0c */ /* 0x000fda0003f05300 */
[----:B------:R-:W-:Y:S05]  /*0740*/  @!P0 BRA `(.L_x_229) ;  /* 0x0000007000008947 */ /* 0x000fea0003800000 */
[----:B------:R-:W-:Y:S02]  /*0750*/  ULDC.64 UR4, c[0x0][0x368] ;  /* 0x0000da0000047ab9 */ /* 0x000fe40000000a00 */
[----:B------:R-:W-:-:S06]  /*0760*/  UIMAD.WIDE UR4, UR16, UR12, UR4 ;  /* 0x0000000c100472a5 */ /* 0x000fcc000f8e0204 */
[----:B------:R-:W-:Y:S02]  /*0770*/  MOV R2, UR4 ;  /* 0x0000000400027c02 */ /* 0x000fe40008000f00 */
[----:B------:R-:W-:-:S05]  /*0780*/  MOV R3, UR5 ;  /* 0x0000000500037c02 */ /* 0x000fca0008000f00 */
[----:B------:R-:W2:Y:S02]  /*0790*/  LDG.E R2, [R2.64] ;  /* 0x0000003402027981 */ /* 0x000ea4000c1e1900 */
[----:B--2---:R1:W2:Y:S02]  /*07a0*/  R2UR UR8, R2 ;  /* 0x00000000020873c2 */ /* 0x0042a400000e0000 */
[----:B-12---:R-:W-:Y:S05]  /*07b0*/  BRA `(.L_x_230) ;  /* 0x000000c000007947 */ /* 0x006fea0003800000 */
.L_x_229:
        /* <DEDUP_REMOVED lines=8> */
[----:B------:R-:W4:Y:S01]  /*0840*/  LDG.E R0, [R4.64+0x4] ;  /* 0x0000043404007981 */ /* 0x000f22000c1e1900 */
[----:B--2---:R-:W1:Y:S08]  /*0850*/  R2UR UR4, R2 ;  /* 0x00000000020473c2 */ /* 0x004e7000000e0000 */
[----:B----4-:R-:W1:Y:S02]  /*0860*/  R2UR UR8, R0 ;  /* 0x00000000000873c2 */ /* 0x010e6400000e0000 */
[----:B-1----:R-:W-:-:S06]  /*0870*/  UIADD3 UR8, -UR4, UR8, URZ ;  /* 0x0000000804087290 */ /* 0x002fcc000fffe13f */
.L_x_230:
[----:B------:R-:W-:Y:S02]  /*0880*/  ULDC UR4, c[0x0][0x2c4] ;  /* 0x0000b10000047ab9 */ /* 0x000fe40000000800 */
[----:B------:R-:W-:-:S02]  /*0890*/  UISETP.NE.AND UP0, UPT, UR4, 0x1, UPT ;  /* 0x000000010400788c */ /* 0x000fc4000bf05270 */
[----:B------:R-:W-:Y:S02]  /*08a0*/  ULDC.64 UR6, c[0x0][0x2c8] ;  /* 0x0000b20000067ab9 */ /* 0x000fe40000000a00 */
[----:B------:R-:W-:Y:S02]  /*08b0*/  UIADD3 UR17, UR13, 0x7f, URZ ;  /* 0x0000007f0d117890 */ /* 0x000fe4000fffe03f */
[----:B------:R-:W-:Y:S02]  /*08c0*/  ULDC.64 UR4, c[0x0][0x328] ;  /* 0x0000ca0000047ab9 */ /* 0x000fe40000000a00 */
[----:B------:R-:W-:Y:S02]  /*08d0*/  UP2UR UR35, UPR, URZ, 0x1 ;  /* 0x000000013f237883 */ /* 0x000fe40008000000 */
[----:B------:R-:W-:Y:S02]  /*08e0*/  UIADD3 UR8, -UR14, UR8, URZ ;  /* 0x000000080e087290 */ /* 0x000fe4000fffe13f */
[----:B------:R-:W-:-:S04]  /*08f0*/  @UP0 UIADD3 UR18, UR13, 0x7f, URZ ;  /* 0x0000007f0d120890 */ /* 0x000fc8000fffe03f */
[----:B------:R-:W-:Y:S02]  /*0900*/  UIMAD.WIDE.U32 UR18, UR18, UR6, URZ ;  /* 0x00000006121272a5 */ /* 0x000fe4000f8e003f */
[----:B---3--:R-:W-:Y:S02]  /*0910*/  UIADD3 UR6, UR8, 0x1, -UR15 ;  /* 0x0000000108067890 */ /* 0x008fe4000fffe80f */
[----:B------:R-:W-:Y:S02]  /*0920*/  @UP0 USHF.R.U32.HI UR17, URZ, UR7, UR19 ;  /* 0x000000073f110299 */ /* 0x000fe40008011613 */
[----:B------:R-:W-:Y:S02]  /*0930*/  UISETP.GE.AND UP0, UPT, UR5, 0x1, UPT ;  /* 0x000000010500788c */ /* 0x000fe4000bf06270 */
[----:B------:R-:W-:Y:S02]  /*0940*/  UIADD3 UR6, UR6, UR17, URZ ;  /* 0x0000001106067290 */ /* 0x000fe4000fffe03f */
[----:B------:R-:W-:-:S02]  /*0950*/  UP2UR UR34, UPR, URZ, 0x1 ;  /* 0x000000013f227883 */ /* 0x000fc40008000000 */
[----:B------:R-:W-:Y:S01]  /*0960*/  PLOP3.LUT P0, PT, PT, PT, UP0, 0x40, 0x0 ;  /* 0x000000000000781c */ /* 0x000fe20003f0e808 */
[----:B------:R-:W-:-:S12]  /*0970*/  UIADD3 UR4, UR6, UR4, URZ ;  /* 0x0000000406047290 */ /* 0x000fd8000fffe03f */
[----:B------:R-:W-:Y:S05]  /*0980*/  @P0 BRA `(.L_x_231) ;  /* 0x0000012000000947 */ /* 0x000fea0003800000 */
[----:B------:R-:W-:Y:S01]  /*0990*/  ISETP.LT.AND P0, PT, RZ, UR6, PT ;  /* 0x00000006ff007c0c */ /* 0x000fe2000bf01270 */
[----:B------:R-:W-:-:S12]  /*09a0*/  UIADD3 UR17, UR6, -0x1, URZ ;  /* 0xffffffff06117890 */ /* 0x000fd8000fffe03f */
[----:B------:R-:W-:Y:S05]  /*09b0*/  @P0 BRA `(.L_x_232) ;  /* 0x0000007000000947 */ /* 0x000fea0003800000 */
[----:B------:R-:W-:Y:S02]  /*09c0*/  UISETP.NE.AND UP0, UPT, UR5, 0x1, UPT ;  /* 0x000000010500788c */ /* 0x000fe4000bf05270 */
[----:B------:R-:W-:-:S03]  /*09d0*/  UIADD3 UR17, -UR6, URZ, URZ ;  /* 0x0000003f06117290 */ /* 0x000fc6000fffe13f */
[----:B------:R-:W-:Y:S02]  /*09e0*/  ULDC.64 UR6, c[0x0][0x330] ;  /* 0x0000cc0000067ab9 */ /* 0x000fe40000000a00 */
[----:B------:R-:W-:-:S04]  /*09f0*/  UIMAD.WIDE.U32 UR18, UR17, UR6, URZ ;  /* 0x00000006111272a5 */ /* 0x000fc8000f8e003f */
[----:B------:R-:W-:-:S04]  /*0a00*/  @UP0 USHF.R.U32.HI UR17, URZ, UR7, UR19 ;  /* 0x000000073f110299 */ /* 0x000fc80008011613 */
[----:B------:R-:W-:Y:S01]  /*0a10*/  ULOP3.LUT UR17, URZ, UR17, URZ, 0x33, !UPT ;  /* 0x000000113f117292 */ /* 0x000fe2000f8e333f */
[----:B------:R-:W-:Y:S05]  /*0a20*/  BRA `(.L_x_233) ;  /* 0x0000004000007947 */ /* 0x000fea0003800000 */
.L_x_232:
[----:B------:R-:W-:Y:S02]  /*0a30*/  UISETP.NE.AND UP0, UPT, UR5, 0x1, UPT ;  /* 0x000000010500788c */ /* 0x000fe4000bf05270 */
[----:B------:R-:W-:Y:S02]  /*0a40*/  ULDC.64 UR6, c[0x0][0x330] ;  /* 0x0000cc0000067ab9 */ /* 0x000fe40000000a00 */
[----:B------:R-:W-:-:S07]  /*0a50*/  UIMAD.WIDE.U32 UR18, UR17, UR6, URZ ;  /* 0x00000006111272a5 */ /* 0x000fce000f8e003f */
[----:B------:R-:W-:Y:S02]  /*0a60*/  @UP0 USHF.R.U32.HI UR17, URZ, UR7, UR19 ;  /* 0x000000073f110299 */ /* 0x000fe40008011613 */
.L_x_233:
[----:B------:R-:W-:Y:S02]  /*0a70*/  ULDC UR6, c[0x0][0x32c] ;  /* 0x0000cb0000067ab9 */ /* 0x000fe40000000800 */
[----:B------:R-:W-:-:S04]  /*0a80*/  UIMAD UR6, UR17, UR5, UR6 ;  /* 0x00000005110672a4 */ /* 0x000fc8000f8e0206 */
[----:B------:R-:W-:-:S04]  /*0a90*/  UISETP.LT.AND UP0, UPT, UR4, UR6, UPT ;  /* 0x000000060400728c */ /* 0x000fc8000bf01270 */
[----:B------:R-:W-:Y:S02]  /*0aa0*/  USEL UR4, UR4, UR6, UP0 ;  /* 0x0000000604047287 */ /* 0x000fe40008000000 */
.L_x_231:
[----:B------:R-:W-:Y:S02]  /*0ab0*/  UISETP.NE.AND UP0, UPT, UR35, URZ, UPT ;  /* 0x0000003f2300728c */ /* 0x000fe4000bf05270 */
[----:B------:R-:W-:Y:S02]  /*0ac0*/  UIADD3 UR22, UR4, 0x5f, URZ ;  /* 0x0000005f04167890 */ /* 0x000fe4000fffe03f */
[----:B------:R-:W-:Y:S02]  /*0ad0*/  ULDC.64 UR6, c[0x0][0x2c8] ;  /* 0x0000b20000067ab9 */ /* 0x000fe40000000a00 */
[----:B------:R-:W-:Y:S02]  /*0ae0*/  UIMAD.WIDE.U32 UR18, UR13, UR6, URZ ;  /* 0x000000060d1272a5 */ /* 0x000fe4000f8e003f */
[----:B------:R-:W-:Y:S02]  /*0af0*/  UIMAD.WIDE UR22, UR22, 0x2aaaaaab, URZ ;  /* 0x2aaaaaab161678a5 */ /* 0x000fe4000f8e023f */
[----:B------:R-:W-:-:S02]  /*0b00*/  UIADD3 UR20, UR8, 0x5f, URZ ;  /* 0x0000005f08147890 */ /* 0x000fc4000fffe03f */
[----:B------:R-:W-:Y:S02]  /*0b10*/  UISETP.GE.AND UP2, UPT, UR5, 0x1, UPT ;  /* 0x000000010500788c */ /* 0x000fe4000bf46270 */
[----:B------:R-:W-:Y:S02]  /*0b20*/  UIMAD.WIDE UR20, UR20, 0x2aaaaaab, URZ ;  /* 0x2aaaaaab141478a5 */ /* 0x000fe4000f8e023f */
[----:B------:R-:W-:Y:S02]  /*0b30*/  @UP0 UMOV UR17, UR19 ;  /* 0x0000001300110c82 */ /* 0x000fe40008000000 */
[----:B------:R-:W-:Y:S01]  /*0b40*/  UMOV UR4, UR13 ;  /* 0x0000000d00047c82 */ /* 0x000fe20008000000 */
[----:B------:R-:W-:Y:S01]  /*0b50*/  PLOP3.LUT P0, PT, PT, PT, UP2, 0x40, 0x0 ;  /* 0x000000000000781c */ /* 0x000fe20003f0e828 */
[----:B------:R-:W-:Y:S02]  /*0b60*/  UMOV UR19, UR23 ;  /* 0x0000001700137c82 */ /* 0x000fe40008000000 */
[----:B------:R-:W-:-:S02]  /*0b70*/  @UP0 USHF.R.U32.HI UR4, URZ, UR7, UR17 ;  /* 0x000000073f040299 */ /* 0x000fc40008011611 */
[----:B------:R-:W-:Y:S02]  /*0b80*/  USHF.R.U32.HI UR18, URZ, 0x1f, UR21 ;  /* 0x0000001f3f127899 */ /* 0x000fe40008011615 */
[----:B------:R-:W-:Y:S02]  /*0b90*/  USHF.R.U32.HI UR7, URZ, 0x1f, UR19 ;  /* 0x0000001f3f077899 */ /* 0x000fe40008011613 */
[----:B------:R-:W-:Y:S02]  /*0ba0*/  UIADD3 UR6, UR8, -UR15, URZ ;  /* 0x8000000f08067290 */ /* 0x000fe4000fffe03f */
[----:B------:R-:W-:Y:S02]  /*0bb0*/  ULEA.HI.SX32 UR18, UR21, UR18, 0x1c ;  /* 0x0000001215127291 */ /* 0x000fe4000f8fe23f */
[----:B------:R-:W-:Y:S02]  /*0bc0*/  ULEA.HI.SX32 UR7, UR19, UR7, 0x1c ;  /* 0x0000000713077291 */ /* 0x000fe4000f8fe23f */
[----:B------:R-:W-:-:S02]  /*0bd0*/  UIADD3 UR4, UR6, UR4, URZ ;  /* 0x0000000406047290 */ /* 0x000fc4000fffe03f */
[----:B------:R-:W-:Y:S02]  /*0be0*/  UISETP.LT.AND UP0, UPT, UR18, UR7, UPT ;  /* 0x000000071200728c */ /* 0x000fe4000bf01270 */
        /* <DEDUP_REMOVED lines=16> */
.L_x_235:
[----:B------:R-:W-:-:S03]  /*0cf0*/  UISETP.NE.AND UP0, UPT, UR5, 0x1, UPT ;  /* 0x000000010500788c */ /* 0x000fc6000bf05270 */
[----:B------:R-:W-:Y:S02]  /*0d00*/  ULDC.64 UR4, c[0x0][0x330] ;  /* 0x0000cc0000047ab9 */ /* 0x000fe40000000a00 */
[----:B------:R-:W-:-:S07]  /*0d10*/  UIMAD.WIDE.U32 UR20, UR18, UR4, URZ ;  /* 0x00000004121472a5 */ /* 0x000fce000f8e003f */
[----:B------:R-:W-:Y:S02]  /*0d20*/  @UP0 UMOV UR19, UR21 ;  /* 0x0000001500130c82 */ /* 0x000fe40008000000 */
[----:B------:R-:W-:Y:S02]  /*0d30*/  @UP0 USHF.R.U32.HI UR18, URZ, UR5, UR19 ;  /* 0x000000053f120299 */ /* 0x000fe40008011613 */
.L_x_236:
[----:B------:R-:W-:Y:S02]  /*0d40*/  ULDC UR4, c[0x0][0x32c] ;  /* 0x0000cb0000047ab9 */ /* 0x000fe40000000800 */
[----:B------:R-:W-:-:S04]  /*0d50*/  UIMAD UR4, UR18, UR4, URZ ;  /* 0x00000004120472a4 */ /* 0x000fc8000f8e023f */
[----:B------:R-:W-:-:S04]  /*0d60*/  UISETP.LT.AND UP0, UPT, UR17, UR4, UPT ;  /* 0x000000041100728c */ /* 0x000fc8000bf01270 */
[----:B------:R-:W-:-:S04]  /*0d70*/  USEL UR17, UR17, UR4, !UP0 ;  /* 0x0000000411117287 */ /* 0x000fc8000c000000 */
.L_x_234:
[----:B------:R-:W-:Y:S01]  /*0d80*/  UIMAD.WIDE UR4, UR17, 0x2aaaaaab, URZ ;  /* 0x2aaaaaab110478a5 */ /* 0x000fe2000f8e023f */
[----:B------:R-:W-:Y:S01]  /*0d90*/  PLOP3.LUT P4, PT, PT, PT, PT, 0x80, 0x0 ;  /* 0x000000000000781c */ /* 0x000fe20003f8f070 */
[----:B------:R-:W-:Y:S01]  /*0da0*/  CS2R R10, SRZ ;  /* 0x00000000000a7805 */ /* 0x000fe2000001ff00 */
[----:B------:R-:W-:Y:S01]  /*0db0*/  IMAD.MOV.U32 R126, RZ, RZ, RZ ;  /* 0x000000ffff7e7224 */ /* 0x000fe200078e00ff */
[----:B------:R-:W-:Y:S01]  /*0dc0*/  USHF.R.U32.HI UR4, URZ, 0x1f, UR5 ;  /* 0x0000001f3f047899 */ /* 0x000fe20008011605 */
[----:B------:R-:W-:Y:S01]  /*0dd0*/  CS2R R124, SRZ ;  /* 0x00000000007c7805 */ /* 0x000fe2000001ff00 */
[----:B------:R-:W-:Y:S01]  /*0de0*/  IMAD.MOV.U32 R6, RZ, RZ, RZ ;  /* 0x000000ffff067224 */ /* 0x000fe200078e00ff */
[----:B------:R-:W-:Y:S01]  /*0df0*/  MOV R130, RZ ;  /* 0x000000ff00827202 */ /* 0x000fe20000000f00 */
[----:B------:R-:W-:Y:S01]  /*0e00*/  ULEA.HI.SX32 UR4, UR5, UR4, 0x1c ;  /* 0x0000000405047291 */ /* 0x000fe2000f8fe23f */
[----:B------:R-:W-:Y:S01]  /*0e10*/  CS2R R128, SRZ ;  /* 0x0000000000807805 */ /* 0x000fe2000001ff00 */
        /* <DEDUP_REMOVED lines=33> */
[----:B------:R-:W-:Y:S01]  /*1030*/  IMAD.MOV.U32 R5, RZ, RZ, RZ ;  /* 0x000000ffff057224 */ /* 0x000fe200078e00ff */
[----:B------:R-:W-:Y:S05]  /*1040*/  @!P0 BRA `(.L_x_237) ;  /* 0x00017c8000008947 */ /* 0x000fea0003800000 */
[----:B------:R-:W-:Y:S02]  /*1050*/  ULDC.64 UR18, c[0x0][0x340] ;  /* 0x0000d00000127ab9 */ /* 0x000fe40000000a00 */
[----:B------:R-:W-:-:S02]  /*1060*/  UISETP.NE.U32.AND UP0, UPT, URZ, UR18, UPT ;  /* 0x000000123f00728c */ /* 0x000fc4000bf05070 */
[----:B------:R-:W-:Y:S02]  /*1070*/  UISETP.NE.AND UP2, UPT, UR35, URZ, UPT ;  /* 0x0000003f2300728c */ /* 0x000fe4000bf45270 */
[----:B------:R-:W-:-:S03]  /*1080*/  UISETP.NE.AND.EX UP0, UPT, URZ, UR19, UPT, UP0 ;  /* 0x000000133f00728c */ /* 0x000fc6000bf05300 */
[----:B------:R-:W-:-:S03]  /*1090*/  ULDC.64 UR18, c[0x0][0x340] ;  /* 0x0000d00000127ab9 */ /* 0x000fc60000000a00 */
[----:B------:R-:W-:-:S05]  /*10a0*/  PLOP3.LUT P1, PT, PT, PT, UP0, 0x80, 0x0 ;  /* 0x000000000000781c */ /* 0x000fca0003f2f008 */
[----:B------:R-:W-:-:S06]  /*10b0*/  @UP0 UIMAD.WIDE UR18, UR16, UR12, UR18 ;  /* 0x0000000c101202a5 */ /* 0x000fcc000f8e0212 */
[----:B------:R-:W-:Y:S02]  /*10c0*/  IMAD.U32 R2, RZ, RZ, UR18 ;  /* 0x00000012ff027e24 */ /* 0x000fe4000f8e00ff */
[----:B------:R-:W-:Y:S01]  /*10d0*/  IMAD.U32 R3, RZ, RZ, UR19 ;  /* 0x00000013ff037e24 */ /* 0x000fe2000f8e00ff */
[----:B------:R-:W-:Y:S01]  /*10e0*/  SHF.R.S32.HI R169, RZ, 0x1f, R7 ;  /* 0x0000001fffa97819 */ /* 0x000fe20000011407 */
[----:B------:R-:W-:Y:S02]  /*10f0*/  USHF.R.S32.HI UR4, URZ, 0x1f, UR9 ;  /* 0x0000001f3f047899 */ /* 0x000fe40008011409 */
[----:B------:R-:W-:Y:S01]  /*1100*/  ULDC.64 UR18, c[0x0][0x178] ;  /* 0x00005e0000127ab9 */ /* 0x000fe20000000a00 */
[----:B------:R1:W2:Y:S01]  /*1110*/  @P1 LDG.E R2, [R2.64] ;  /* 0x0000003402021981 */ /* 0x0002a2000c1e1900 */
[-C--:B------:R-:W-:Y:S01]  /*1120*/  LEA.HI R15, R169, R7.reuse, RZ, 0x3 ;  /* 0x00000007a90f7211 */ /* 0x080fe200078f18ff */
[----:B------:R-:W-:Y:S01]  /*1130*/  UIMAD UR4, UR4, UR18, URZ ;  /* 0x00000012040472a4 */ /* 0x000fe2000f8e023f */
[----:B------:R-:W-:Y:S01]  /*1140*/  PLOP3.LUT P2, PT, PT, PT, UP2, 0x80, 0x0 ;  /* 0x000000000000781c */ /* 0x000fe20003f4f028 */
[----:B------:R-:W-:Y:S01]  /*1150*/  UIMAD.WIDE.U32 UR20, UR9, UR18, URZ ;  /* 0x00000012091472a5 */ /* 0x000fe2000f8e003f */
[----:B------:R-:W-:Y:S01]  /*1160*/  LOP3.LUT R6, R15, 0xfffffff8, RZ, 0xc0, !PT ;  /* 0xfffffff80f067812 */ /* 0x000fe200078ec0ff */
[----:B------:R-:W-:Y:S01]  /*1170*/  UIMAD UR4, UR9, UR19, UR4 ;  /* 0x00000013090472a4 */ /* 0x000fe2000f8e0204 */
[----:B------:R-:W-:Y:S01]  /*1180*/  SHF.R.S32.HI R15, RZ, 0x3, R15 ;  /* 0x00000003ff0f7819 */ /* 0x000fe2000001140f */
[----:B------:R-:W-:Y:S01]  /*1190*/  USHF.R.S32.HI UR9, URZ, 0x1f, UR16 ;  /* 0x0000001f3f097899 */ /* 0x000fe20008011410 */
[----:B------:R-:W-:Y:S01]  /*11a0*/  PLOP3.LUT P0, PT, PT, PT, UP2, 0x80, 0x0 ;  /* 0x000000000000781c */ /* 0x000fe20003f0f028 */
[----:B------:R-:W-:Y:S01]  /*11b0*/  IMAD.IADD R6, R7, 0x1, -R6 ;  /* 0x0000000107067824 */ /* 0x000fe200078e0a06 */
[----:B------:R-:W-:Y:S01]  /*11c0*/  ULDC.64 UR18, c[0x0][0x1b8] ;  /* 0x00006e0000127ab9 */ /* 0x000fe20000000a00 */
[----:B------:R-:W-:Y:S01]  /*11d0*/  LEA.HI R18, R169, R7, RZ, 0x4 ;  /* 0x00000007a9127211 */ /* 0x000fe200078f20ff */
[----:B------:R-:W-:Y:S01]  /*11e0*/  UIADD3 UR21, UR21, UR4, URZ ;  /* 0x0000000415157290 */ /* 0x000fe2000fffe03f */
[C---:B------:R-:W-:Y:S01]  /*11f0*/  IMAD R232, R6.reuse, 0x10, R15 ;  /* 0x0000001006e87824 */ /* 0x040fe200078e020f */
[----:B------:R-:W-:Y:S01]  /*1200*/  UIMAD UR4, UR10, UR18, URZ ;  /* 0x000000120a0472a4 */ /* 0x000fe2000f8e023f */
[----:B------:R-:W-:Y:S01]  /*1210*/  IMAD.SHL.U32 R229, R15, 0x40, RZ ;  /* 0x000000400fe57824 */ /* 0x000fe200078e00ff */
[----:B------:R-:W-:Y:S01]  /*1220*/  USEL UR9, UR9, URZ, !UP1 ;  /* 0x0000003f09097287 */ /* 0x000fe2000c800000 */
[----:B------:R-:W-:Y:S01]  /*1230*/  IMAD.SHL.U32 R6, R6, 0x8, RZ ;  /* 0x0000000806067824 */ /* 0x000fe200078e00ff */
[----:B------:R-:W-:Y:S01]  /*1240*/  IADD3 R4, R232, UR13, RZ ;  /* 0x0000000de8047c10 */ /* 0x000fe2000fffe0ff */
[----:B------:R-:W-:Y:S01]  /*1250*/  UIMAD UR4, UR11, UR19, UR4 ;  /* 0x000000130b0472a4 */ /* 0x000fe2000f8e0204 */
[----:B------:R-:W-:Y:S01]  /*1260*/  LOP3.LUT R229, R229, 0x1c0, RZ, 0xc0, !PT ;  /* 0x000001c0e5e57812 */ /* 0x000fe200078ec0ff */
[----:B------:R-:W-:Y:S01]  /*1270*/  UIMAD.WIDE.U32 UR20, UR11, UR18, UR20 ;  /* 0x000000120b1472a5 */ /* 0x000fe2000f8e0014 */
[----:B------:R-:W-:Y:S01]  /*1280*/  BSSY B0, `(.L_x_238) ;  /* 0x0000042000007945 */ /* 0x000fe20003800000 */
[----:B------:R-:W-:Y:S01]  /*1290*/  USEL UR12, UR16, URZ, !UP1 ;  /* 0x0000003f100c7287 */ /* 0x000fe2000c800000 */
[----:B------:R-:W-:Y:S01]  /*12a0*/  @P2 IMAD.HI.U32 R0, R4, c[0x0][0x2c8], RZ ;  /* 0x0000b20004002a27 */ /* 0x000fe200078e00ff */
[----:B------:R-:W-:-:S02]  /*12b0*/  ULDC.64 UR18, c[0x0][0x1c0] ;  /* 0x0000700000127ab9 */ /* 0x000fc40000000a00 */
[----:B------:R-:W-:Y:S01]  /*12c0*/  UIMAD UR9, UR9, UR18, URZ ;  /* 0x00000012090972a4 */ /* 0x000fe2000f8e023f */
[----:B-1----:R-:W-:Y:S01]  /*12d0*/  IMAD.MOV.U32 R3, RZ, RZ, R4 ;  /* 0x000000ffff037224 */ /* 0x002fe200078e0004 */
[----:B------:R-:W-:Y:S01]  /*12e0*/  UIADD3 UR21, UR21, UR4, URZ ;  /* 0x0000000415157290 */ /* 0x000fe2000fffe03f */
[----:B------:R-:W-:Y:S01]  /*12f0*/  @P0 SHF.R.U32.HI R3, RZ, c[0x0][0x2cc], R0 ;  /* 0x0000b300ff030a19 */ /* 0x000fe20000011600 */
[----:B------:R-:W-:Y:S01]  /*1300*/  UIMAD UR9, UR12, UR19, UR9 ;  /* 0x000000130c0972a4 */ /* 0x000fe2000f8e0209 */
[----:B------:R-:W-:Y:S01]  /*1310*/  ISETP.GE.AND P0, PT, R6, c[0x0][0x198], PT ;  /* 0x0000660006007a0c */ /* 0x000fe20003f06270 */
[----:B------:R-:W-:Y:S01]  /*1320*/  UIMAD.WIDE.U32 UR18, UR12, UR18, UR20 ;  /* 0x000000120c1272a5 */ /* 0x000fe2000f8e0014 */
[--C-:B------:R-:W-:Y:S01]  /*1330*/  SHF.R.S32.HI R10, RZ, 0x1f, R3.reuse ;  /* 0x0000001fff0a7819 */ /* 0x100fe20000011403 */
[----:B------:R-:W-:Y:S01]  /*1340*/  IMAD.MOV R0, RZ, RZ, -R3 ;  /* 0x000000ffff007224 */ /* 0x000fe200078e0a03 */
[----:B------:R-:W-:Y:S02]  /*1350*/  ULDC UR4, c[0x0][0x2c4] ;  /* 0x0000b10000047ab9 */ /* 0x000fe40000000800 */
[----:B------:R-:W-:Y:S01]  /*1360*/  UIADD3 UR9, UR19, UR9, URZ ;  /* 0x0000000913097290 */ /* 0x000fe2000fffe03f */
[----:B------:R-:W-:Y:S01]  /*1370*/  IMAD.U32 R9, RZ, RZ, UR19 ;  /* 0x00000013ff097e24 */ /* 0x000fe2000f8e00ff */
[----:B------:R-:W-:Y:S01]  /*1380*/  UIMAD UR4, UR15, UR4, URZ ;  /* 0x000000040f0472a4 */ /* 0x000fe2000f8e023f */
[----:B------:R-:W-:-:S02]  /*1390*/  IMAD.U32 R8, RZ, RZ, UR18 ;  /* 0x00000012ff087e24 */ /* 0x000fc4000f8e00ff */
[----:B------:R-:W-:Y:S02]  /*13a0*/  IMAD R10, R10, c[0x0][0x1b0], RZ ;  /* 0x00006c000a0a7a24 */ /* 0x000fe400078e02ff */
[----:B------:R-:W-:Y:S02]  /*13b0*/  IMAD.U32 R9, RZ, RZ, UR9 ;  /* 0x00000009ff097e24 */ /* 0x000fe4000f8e00ff */
[----:B------:R-:W-:Y:S01]  /*13c0*/  IMAD R4, R0, c[0x0][0x2c4], R4 ;  /* 0x0000b10000047a24 */ /* 0x000fe200078e0204 */
[----:B------:R-:W-:Y:S01]  /*13d0*/  LOP3.LUT R0, R18, 0xfffffff0, RZ, 0xc0, !PT ;  /* 0xfffffff012007812 */ /* 0x000fe200078ec0ff */
[C---:B------:R-:W-:Y:S02]  /*13e0*/  IMAD R10, R3.reuse, c[0x0][0x1b4], R10 ;  /* 0x00006d00030a7a24 */ /* 0x040fe400078e020a */
[----:B------:R-:W-:Y:S01]  /*13f0*/  IMAD.WIDE.U32 R8, R3, c[0x0][0x1b0], R8 ;  /* 0x00006c0003087a25 */ /* 0x000fe200078e0008 */
[----:B------:R-:W-:Y:S02]  /*1400*/  LOP3.LUT R3, R229, 0x38, R6, 0xf8, !PT ;  /* 0x00000038e5037812 */ /* 0x000fe400078ef806 */
[----:B------:R-:W-:Y:S01]  /*1410*/  SHF.R.U32.HI R229, RZ, 0x3, R229 ;  /* 0x00000003ffe57819 */ /* 0x000fe200000116e5 */
[----:B------:R-:W-:Y:S01]  /*1420*/  IMAD.IADD R11, R9, 0x1, R10 ;  /* 0x00000001090b7824 */ /* 0x000fe200078e020a */
[----:B------:R-:W-:Y:S01]  /*1430*/  SHF.R.S32.HI R9, RZ, 0x1f, R4 ;  /* 0x0000001fff097819 */ /* 0x000fe20000011404 */
[----:B------:R-:W-:Y:S01]  /*1440*/  IMAD.IADD R0, R7, 0x1, -R0 ;  /* 0x0000000107007824 */ /* 0x000fe200078e0a00 */
[----:B------:R-:W-:Y:S01]  /*1450*/  LOP3.LUT R229, R3, R229, RZ, 0x3c, !PT ;  /* 0x000000e503e57212 */ /* 0x000fe200078e3cff */
[----:B------:R-:W-:Y:S01]  /*1460*/  IMAD.MOV.U32 R10, RZ, RZ, R8 ;  /* 0x000000ffff0a7224 */ /* 0x000fe200078e0008 */
[----:B------:R-:W-:Y:S01]  /*1470*/  IADD3 R3, R15, UR13, RZ ;  /* 0x0000000d0f037c10 */ /* 0x000fe2000fffe0ff */
[----:B------:R-:W-:Y:S01]  /*1480*/  IMAD R9, R9, c[0x0][0x1a8], RZ ;  /* 0x00006a0009097a24 */ /* 0x000fe200078e02ff */
[----:B------:R-:W-:-:S02]  /*1490*/  SHF.R.S32.HI R17, RZ, 0x1f, R0 ;  /* 0x0000001fff117819 */ /* 0x000fc40000011400 */
[----:B------:R-:W-:Y:S01]  /*14a0*/  ISETP.GE.AND P3, PT, R3, UR4, PT ;  /* 0x0000000403007c0c */ /* 0x000fe2000bf66270 */
[C---:B------:R-:W-:Y:S01]  /*14b0*/  IMAD R9, R4.reuse, c[0x0][0x1ac], R9 ;  /* 0x00006b0004097a24 */ /* 0x040fe200078e0209 */
[----:B------:R-:W-:Y:S01]  /*14c0*/  LEA.HI R17, R17, R0, RZ, 0x3 ;  /* 0x0000000011117211 */ /* 0x000fe200078f18ff */
[----:B------:R-:W-:Y:S01]  /*14d0*/  IMAD.WIDE.U32 R4, R4, c[0x0][0x1a8], R10 ;  /* 0x00006a0004047a25 */ /* 0x000fe200078e000a */
[----:B------:R-:W-:Y:S02]  /*14e0*/  LEA.HI R6, R169, R7, RZ, 0x6 ;  /* 0x00000007a9067211 */ /* 0x000fe400078f30ff */
[----:B------:R-:W-:Y:S01]  /*14f0*/  LOP3.LUT R16, R17, 0xfffffff8, RZ, 0xc0, !PT ;  /* 0xfffffff811107812 */ /* 0x000fe200078ec0ff */
[----:B------:R-:W-:Y:S01]  /*1500*/  IMAD.IADD R9, R5, 0x1, R9 ;  /* 0x0000000105097824 */ /* 0x000fe200078e0209 */
[----:B------:R-:W-:Y:S01]  /*1510*/  LEA R10, P2, R4, c[0x0][0x160], 0x1 ;  /* 0x00005800040a7a11 */ /* 0x000fe200078408ff */
[----:B------:R-:W-:Y:S02]  /*1520*/  IMAD.SHL.U32 R6, R6, 0x8, RZ ;  /* 0x0000000806067824 */ /* 0x000fe400078e00ff */
[----:B------:R-:W-:Y:S01]  /*1530*/  IMAD.IADD R16, R0, 0x1, -R16 ;  /* 0x0000000100107824 */ /* 0x000fe200078e0a10 */
[----:B------:R-:W-:Y:S01]  /*1540*/  LEA.HI.X R9, R4, c[0x0][0x164], R9, 0x1, P2 ;  /* 0x0000590004097a11 */ /* 0x000fe200010f0c09 */
[----:B------:R-:W-:Y:S01]  /*1550*/  IMAD.MOV.U32 R0, RZ, RZ, 0x10 ;  /* 0x00000010ff007424 */ /* 0x000fe200078e00ff */
[----:B------:R1:W3:Y:S01]  /*1560*/  SHFL.IDX PT, R12, R10, RZ, 0x181f ;  /* 0x00181fff0a0c7589 */ /* 0x0002e200000e0000 */
[----:B------:R-:W-:Y:S01]  /*1570*/  IMAD.MOV.U32 R4, RZ, RZ, 0x20 ;  /* 0x00000020ff047424 */ /* 0x000fe200078e00ff */
[----:B------:R-:W-:-:S02]  /*1580*/  LOP3.LUT R229, R229, 0xfffffe00, R6, 0xf8, !PT ;  /* 0xfffffe00e5e57812 */ /* 0x000fc400078ef806 */
[----:B------:R1:W4:Y:S01]  /*1590*/  SHFL.IDX PT, R5, R9, RZ, 0x181f ;  /* 0x00181fff09057589 */ /* 0x00032200000e0000 */
[----:B--2---:R2:W5:Y:S01]  /*15a0*/  @P1 R2UR UR17, R2 ;  /* 0x00000000021113c2 */ /* 0x00456200000e0000 */
[----:B------:R-:W-:Y:S01]  /*15b0*/  R2P PR, R16, 0x6 ;  /* 0x0000000610007804 */ /* 0x000fe20000000000 */
[----:B-----5:R-:W-:-:S04]  /*15c0*/  @!UP0 UMOV UR17, UR16 ;  /* 0x0000001000118c82 */ /* 0x020fc80008000000 */
[----:B------:R-:W-:Y:S02]  /*15d0*/  SEL R0, R0, 0xfffffff0, !P1 ;  /* 0xfffffff000007807 */ /* 0x000fe40004800000 */
[----:B------:R-:W-:Y:S02]  /*15e0*/  SEL R4, R4, 0xffffffe0, !P2 ;  /* 0xffffffe004047807 */ /* 0x000fe40005000000 */
[----:B--2---:R-:W-:-:S04]  /*15f0*/  LEA.HI R2, R169, R7, RZ, 0x3 ;  /* 0x00000007a9027211 */ /* 0x004fc800078f18ff */
[----:B------:R-:W-:-:S05]  /*1600*/  LOP3.LUT R2, R2, 0xfffffff8, RZ, 0xc0, !PT ;  /* 0xfffffff802027812 */ /* 0x000fca00078ec0ff */
[----:B------:R-:W-:-:S04]  /*1610*/  IMAD.IADD R2, R7, 0x1, -R2 ;  /* 0x0000000107027824 */ /* 0x000fc800078e0a02 */
[----:B------:R-:W-:-:S05]  /*1620*/  IMAD.SHL.U32 R234, R2, 0x8, RZ ;  /* 0x0000000802ea7824 */ /* 0x000fca00078e00ff */
[----:B------:R-:W-:Y:S01]  /*1630*/  SHF.R.S32.HI R233, RZ, 0x1f, R234 ;  /* 0x0000001fffe97819 */ /* 0x000fe200000114ea */
[----:B------:R-:W-:Y:S05]  /*1640*/  @P3 BRA `(.L_x_239) ;  /* 0x0000005000003947 */ /* 0x000fea0003800000 */
[----:B-1-34-:R-:W-:-:S04]  /*1650*/  LEA R12, P1, R234, R12, 0x1 ;  /* 0x0000000cea0c7211 */ /* 0x01afc800078208ff */
[----:B------:R-:W-:Y:S01]  /*1660*/  LEA.HI.X R13, R234, R5, R233, 0x1, P1 ;  /* 0x00000005ea0d7211 */ /* 0x000fe200008f0ce9 */
[----:B------:R-:W-:-:S05]  /*1670*/  IMAD.SHL.U32 R5, R229, 0x2, RZ ;  /* 0x00000002e5057824 */ /* 0x000fca00078e00ff */
[----:B------:R-:W-:Y:S01]  /*1680*/  @!PT LDS RZ, [RZ] ;  /* 0x00000000fffff984 */ /* 0x000fe20000000800 */
[----:B------:R1:W-:Y:S03]  /*1690*/  LDGSTS.E.BYPASS.LTC128B.128 [R5+0x6100], [R12.64], !P0 ;  /* 0x061000000c057fae */ /* 0x0003e6000c101d74 */
.L_x_239:
[----:B-1-34-:R-:W-:Y:S05]  /*16a0*/  BSYNC B0 ;  /* 0x0000000000007941 */ /* 0x01afea0003800000 */
.L_x_238:
[----:B------:R-:W-:Y:S01]  /*16b0*/  IADD3 R6, R3, 0x10, RZ ;  /* 0x0000001003067810 */ /* 0x000fe20007ffe0ff */
[----:B------:R1:W2:Y:S01]  /*16c0*/  SHFL.IDX PT, R5, R9, 0x1, 0x181f ;  /* 0x00381f0009057f89 */ /* 0x0002a200000e0000 */
[----:B------:R-:W-:Y:S02]  /*16d0*/  BSSY B0, `(.L_x_240) ;  /* 0x0000009000007945 */ /* 0x000fe40003800000 */
[----:B------:R-:W-:Y:S01]  /*16e0*/  ISETP.GE.AND P1, PT, R6, UR4, PT ;  /* 0x0000000406007c0c */ /* 0x000fe2000bf26270 */
[----:B------:R1:W3:-:S12]  /*16f0*/  SHFL.IDX PT, R12, R10, 0x1, 0x181f ;  /* 0x00381f000a0c7f89 */ /* 0x0002d800000e0000 */
[----:B------:R-:W-:Y:S05]  /*1700*/  @P1 BRA `(.L_x_241) ;  /* 0x0000005000001947 */ /* 0x000fea0003800000 */
[----:B---3--:R-:W-:-:S04]  /*1710*/  LEA R12, P1, R234, R12, 0x1 ;  /* 0x0000000cea0c7211 */ /* 0x008fc800078208ff */
[----:B--2---:R-:W-:Y:S01]  /*1720*/  LEA.HI.X R13, R234, R5, R233, 0x1, P1 ;  /* 0x00000005ea0d7211 */ /* 0x004fe200008f0ce9 */
[----:B------:R-:W-:-:S05]  /*1730*/  IMAD.SHL.U32 R5, R229, 0x2, RZ ;  /* 0x00000002e5057824 */ /* 0x000fca00078e00ff */
[----:B------:R-:W-:Y:S01]  /*1740*/  @!PT LDS RZ, [RZ] ;  /* 0x00000000fffff984 */ /* 0x000fe20000000800 */
[----:B------:R2:W-:Y:S03]  /*1750*/  LDGSTS.E.BYPASS.LTC128B.128 [R5+0x6900], [R12.64], !P0 ;  /* 0x069000000c057fae */ /* 0x0005e6000c101d74 */
.L_x_241:
[----:B------:R-:W-:Y:S05]  /*1760*/  BSYNC B0 ;  /* 0x0000000000007941 */ /* 0x000fea0003800000 */
.L_x_240:
[----:B------:R-:W-:Y:S01]  /*1770*/  IADD3 R6, R3, 0x20, RZ ;  /* 0x0000002003067810 */ /* 0x000fe20007ffe0ff */
[----:B--2---:R2:W4:Y:S01]  /*1780*/  SHFL.IDX PT, R5, R9, 0x2, 0x181f ;  /* 0x00581f0009057f89 */ /* 0x00452200000e0000 */
[----:B------:R-:W-:Y:S02]  /*1790*/  BSSY B0, `(.L_x_242) ;  /* 0x0000009000007945 */ /* 0x000fe40003800000 */
[----:B------:R-:W-:Y:S01]  /*17a0*/  ISETP.GE.AND P1, PT, R6, UR4, PT ;  /* 0x0000000406007c0c */ /* 0x000fe2000bf26270 */
[----:B---3--:R2:W3:-:S12]  /*17b0*/  SHFL.IDX PT, R12, R10, 0x2, 0x181f ;  /* 0x00581f000a0c7f89 */ /* 0x0084d800000e0000 */
[----:B------:R-:W-:Y:S05]  /*17c0*/  @P1 BRA `(.L_x_243) ;  /* 0x0000005000001947 */ /* 0x000fea0003800000 */
[----:B---3--:R-:W-:-:S04]  /*17d0*/  LEA R12, P1, R234, R12, 0x1 ;  /* 0x0000000cea0c7211 */ /* 0x008fc800078208ff */
[----:B----4-:R-:W-:Y:S01]  /*17e0*/  LEA.HI.X R13, R234, R5, R233, 0x1, P1 ;  /* 0x00000005ea0d7211 */ /* 0x010fe200008f0ce9 */
[----:B------:R-:W-:-:S05]  /*17f0*/  IMAD.SHL.U32 R5, R229, 0x2, RZ ;  /* 0x00000002e5057824 */ /* 0x000fca00078e00ff */
[----:B------:R-:W-:Y:S01]  /*1800*/  @!PT LDS RZ, [RZ] ;  /* 0x00000000fffff984 */ /* 0x000fe20000000800 */
[----:B------:R3:W-:Y:S03]  /*1810*/  LDGSTS.E.BYPASS.LTC128B.128 [R5+0x7100], [R12.64], !P0 ;  /* 0x071000000c057fae */ /* 0x0007e6000c101d74 */
.L_x_243:
[----:B------:R-:W-:Y:S05]  /*1820*/  BSYNC B0 ;  /* 0x0000000000007941 */ /* 0x000fea0003800000 */
.L_x_242:
[----:B------:R-:W-:Y:S01]  /*1830*/  IADD3 R6, R3, 0x30, RZ ;  /* 0x0000003003067810 */ /* 0x000fe20007ffe0ff */
[----:B---34-:R3:W4:Y:S01]  /*1840*/  SHFL.IDX PT, R5, R9, 0x3, 0x181f ;  /* 0x00781f0009057f89 */ /* 0x01872200000e0000 */
[----:B------:R-:W-:Y:S02]  /*1850*/  BSSY B0, `(.L_x_244) ;  /* 0x0000009000007945 */ /* 0x000fe40003800000 */
[----:B------:R-:W-:Y:S01]  /*1860*/  ISETP.GE.AND P1, PT, R6, UR4, PT ;  /* 0x0000000406007c0c */ /* 0x000fe2000bf26270 */
[----:B------:R3:W1:-:S12]  /*1870*/  SHFL.IDX PT, R12, R10, 0x3, 0x181f ;  /* 0x00781f000a0c7f89 */ /* 0x00065800000e0000 */
[----:B------:R-:W-:Y:S05]  /*1880*/  @P1 BRA `(.L_x_245) ;  /* 0x0000005000001947 */ /* 0x000fea0003800000 */
[----:B-1----:R-:W-:-:S04]  /*1890*/  LEA R12, P1, R234, R12, 0x1 ;  /* 0x0000000cea0c7211 */ /* 0x002fc800078208ff */
[----:B----4-:R-:W-:Y:S01]  /*18a0*/  LEA.HI.X R13, R234, R5, R233, 0x1, P1 ;  /* 0x00000005ea0d7211 */ /* 0x010fe200008f0ce9 */
[----:B------:R-:W-:-:S05]  /*18b0*/  IMAD.SHL.U32 R5, R229, 0x2, RZ ;  /* 0x00000002e5057824 */ /* 0x000fca00078e00ff */
[----:B------:R-:W-:Y:S01]  /*18c0*/  @!PT LDS RZ, [RZ] ;  /* 0x00000000fffff984 */ /* 0x000fe20000000800 */
[----:B------:R1:W-:Y:S03]  /*18d0*/  LDGSTS.E.BYPASS.LTC128B.128 [R5+0x7900], [R12.64], !P0 ;  /* 0x079000000c057fae */ /* 0x0003e6000c101d74 */
.L_x_245:
[----:B------:R-:W-:Y:S05]  /*18e0*/  BSYNC B0 ;  /* 0x0000000000007941 */ /* 0x000fea0003800000 */
.L_x_244:
[----:B------:R-:W-:Y:S01]  /*18f0*/  IADD3 R6, R3, 0x40, RZ ;  /* 0x0000004003067810 */ /* 0x000fe20007ffe0ff */
[----:B-1--4-:R1:W4:Y:S01]  /*1900*/  SHFL.IDX PT, R5, R9, 0x4, 0x181f ;  /* 0x00981f0009057f89 */ /* 0x01232200000e0000 */
[----:B------:R-:W-:Y:S02]  /*1910*/  BSSY B0, `(.L_x_246) ;  /* 0x0000009000007945 */ /* 0x000fe40003800000 */
[----:B------:R-:W-:Y:S01]  /*1920*/  ISETP.GE.AND P1, PT, R6, UR4, PT ;  /* 0x0000000406007c0c */ /* 0x000fe2000bf26270 */
[----:B------:R1:W2:-:S12]  /*1930*/  SHFL.IDX PT, R12, R10, 0x4, 0x181f ;  /* 0x00981f000a0c7f89 */ /* 0x00029800000e0000 */
[----:B------:R-:W-:Y:S05]  /*1940*/  @P1 BRA `(.L_x_247) ;  /* 0x0000005000001947 */ /* 0x000fea0003800000 */
[----:B--2---:R-:W-:-:S04]  /*1950*/  LEA R12, P1, R234, R12, 0x1 ;  /* 0x0000000cea0c7211 */ /* 0x004fc800078208ff */
[----:B----4-:R-:W-:Y:S01]  /*1960*/  LEA.HI.X R13, R234, R5, R233, 0x1, P1 ;  /* 0x00000005ea0d7211 */ /* 0x010fe200008f0ce9 */
[----:B------:R-:W-:-:S05]  /*1970*/  IMAD.SHL.U32 R5, R229, 0x2, RZ ;  /* 0x00000002e5057824 */ /* 0x000fca00078e00ff */
[----:B------:R-:W-:Y:S01]  /*1980*/  @!PT LDS RZ, [RZ] ;  /* 0x00000000fffff984 */ /* 0x000fe20000000800 */
[----:B------:R2:W-:Y:S03]  /*1990*/  LDGSTS.E.BYPASS.LTC128B.128 [R5+0x8100], [R12.64], !P0 ;  /* 0x081000000c057fae */ /* 0x0005e6000c101d74 */
.L_x_247:
[----:B------:R-:W-:Y:S05]  /*19a0*/  BSYNC B0 ;  /* 0x0000000000007941 */ /* 0x000fea0003800000 */
.L_x_246:
[----:B------:R-:W-:Y:S01]  /*19b0*/  IADD3 R6, R3, 0x50, RZ ;  /* 0x0000005003067810 */ /* 0x000fe20007ffe0ff */
[----:B--2-4-:R2:W4:Y:S01]  /*19c0*/  SHFL.IDX PT, R5, R9, 0x5, 0x181f ;  /* 0x00b81f0009057f89 */ /* 0x01452200000e0000 */
        /* <DEDUP_REMOVED lines=9> */
.L_x_249:
[----:B------:R-:W-:Y:S05]  /*1a60*/  BSYNC B0 ;  /* 0x0000000000007941 */ /* 0x000fea0003800000 */
.L_x_248:
        /* <DEDUP_REMOVED lines=11> */
.L_x_251:
[----:B------:R-:W-:Y:S05]  /*1b20*/  BSYNC B0 ;  /* 0x0000000000007941 */ /* 0x000fea0003800000 */
.L_x_250:
[----:B-123--:R-:W1:Y:S01]  /*1b30*/  SHFL.IDX PT, R10, R10, 0x7, 0x181f ;  /* 0x00f81f000a0a7f89 */ /* 0x00ee6200000e0000 */
[----:B------:R-:W-:Y:S01]  /*1b40*/  IADD3 R3, R3, 0x70, RZ ;  /* 0x0000007003037810 */ /* 0x000fe20007ffe0ff */
[----:B------:R-:W-:Y:S01]  /*1b50*/  UMOV UR36, 0x60 ;  /* 0x0000006000247882 */ /* 0x000fe20000000000 */
[----:B----4-:R-:W-:Y:S01]  /*1b60*/  IMAD.MOV.U32 R5, RZ, RZ, c[0x0][0x2b8] ;  /* 0x0000ae00ff057624 */ /* 0x010fe200078e00ff */
[----:B------:R-:W2:Y:S01]  /*1b70*/  SHFL.IDX PT, R9, R9, 0x7, 0x181f ;  /* 0x00f81f0009097f89 */ /* 0x000ea200000e0000 */
[----:B------:R-:W-:Y:S01]  /*1b80*/  ISETP.GE.AND P3, PT, R3, UR4, PT ;  /* 0x0000000403007c0c */ /* 0x000fe2000bf66270 */
[----:B------:R-:W-:Y:S01]  /*1b90*/  UIMAD UR12, UR7, UR36, -0x60 ;  /* 0xffffffa0070c74a4 */ /* 0x000fe2000f8e0224 */
[----:B------:R-:W-:Y:S01]  /*1ba0*/  IMAD.SHL.U32 R229, R229, 0x2, RZ ;  /* 0x00000002e5e57824 */ /* 0x000fe200078e00ff */
[----:B------:R-:W-:Y:S01]  /*1bb0*/  ISETP.NE.AND P4, PT, R5, 0x1, PT ;  /* 0x000000010500780c */ /* 0x000fe20003f85270 */
[----:B------:R-:W-:Y:S01]  /*1bc0*/  USHF.R.S32.HI UR9, URZ, 0x1f, UR17 ;  /* 0x0000001f3f097899 */ /* 0x000fe20008011411 */
[----:B------:R-:W-:Y:S01]  /*1bd0*/  IMAD.MOV.U32 R230, RZ, RZ, RZ ;  /* 0x000000ffffe67224 */ /* 0x000fe200078e00ff */
[----:B------:R-:W-:Y:S01]  /*1be0*/  ULDC.64 UR18, c[0x0][0x2b0] ;  /* 0x0000ac0000127ab9 */ /* 0x000fe20000000a00 */
[----:B------:R-:W-:Y:S01]  /*1bf0*/  IADD3 R231, R232, UR12, RZ ;  /* 0x0000000ce8e77c10 */ /* 0x000fe2000fffe0ff */
[----:B------:R-:W-:-:S02]  /*1c00*/  UIMAD UR9, UR9, UR18, URZ ;  /* 0x00000012090972a4 */ /* 0x000fc4000f8e023f */
[----:B------:R-:W-:Y:S01]  /*1c10*/  UIMAD.WIDE.U32 UR46, UR17, UR18, URZ ;  /* 0x00000012112e72a5 */ /* 0x000fe2000f8e003f */
[C---:B------:R-:W-:Y:S01]  /*1c20*/  ISETP.GE.AND P5, PT, R231.reuse, UR8, PT ;  /* 0x00000008e7007c0c */ /* 0x040fe2000bfa6270 */
[----:B------:R-:W-:Y:S01]  /*1c30*/  UIMAD UR4, UR17, UR19, UR9 ;  /* 0x00000013110472a4 */ /* 0x000fe2000f8e0209 */
[----:B------:R-:W-:Y:S02]  /*1c40*/  IADD3 R231, R231, UR14, RZ ;  /* 0x0000000ee7e77c10 */ /* 0x000fe4000fffe0ff */
[----:B------:R-:W-:Y:S01]  /*1c50*/  ISETP.GT.OR P5, PT, R232, 0x5f, P5 ;  /* 0x0000005fe800780c */ /* 0x000fe20002fa4670 */
[----:B------:R-:W-:Y:S02]  /*1c60*/  UIADD3 UR4, UR47, UR4, URZ ;  /* 0x000000042f047290 */ /* 0x000fe4000fffe03f */
[----:B------:R-:W-:Y:S01]  /*1c70*/  @P4 IMAD.HI.U32 R5, R231, c[0x0][0x2bc], RZ ;  /* 0x0000af00e7054a27 */ /* 0x000fe200078e00ff */
[----:B-1----:R-:W-:Y:S01]  /*1c80*/  @!P3 LEA R10, P2, R234, R10, 0x1 ;  /* 0x0000000aea0ab211 */ /* 0x002fe200078408ff */
[----:B------:R-:W-:-:S02]  /*1c90*/  ULDC.64 UR18, c[0x0][0x1e8] ;  /* 0x00007a0000127ab9 */ /* 0x000fc40000000a00 */
[----:B------:R-:W-:Y:S01]  /*1ca0*/  IMAD.MOV.U32 R3, RZ, RZ, R231 ;  /* 0x000000ffff037224 */ /* 0x000fe200078e00e7 */
[----:B--2---:R-:W-:Y:S02]  /*1cb0*/  @!P3 LEA.HI.X R11, R234, R9, R233, 0x1, P2 ;  /* 0x00000009ea0bb211 */ /* 0x004fe400010f0ce9 */
[----:B------:R-:W-:-:S03]  /*1cc0*/  @P4 SHF.R.U32.HI R3, RZ, c[0x0][0x2c0], R5 ;  /* 0x0000b000ff034a19 */ /* 0x000fc60000011605 */
[----:B------:R-:W-:Y:S01]  /*1cd0*/  @!PT LDS RZ, [RZ] ;  /* 0x00000000fffff984 */ /* 0x000fe20000000800 */
[----:B------:R1:W-:Y:S01]  /*1ce0*/  @!P3 LDGSTS.E.BYPASS.LTC128B.128 [R229+0x9900], [R10.64], !P0 ;  /* 0x099000000ae5bfae */ /* 0x0003e2000c101d74 */
[----:B------:R-:W-:-:S03]  /*1cf0*/  @!P5 IADD3 R6, P1, R3, UR46, RZ ;  /* 0x0000002e0306dc10 */ /* 0x000fc6000ff3e0ff */
[----:B------:R-:W0:Y:S01]  /*1d00*/  LDGDEPBAR ;  /* 0x00000000000079af */ /* 0x000e220000000000 */
[----:B------:R-:W-:Y:S02]  /*1d10*/  @!P5 LEA.HI.X.SX32 R5, R3, UR4, 0x1, P1 ;  /* 0x000000040305dc11 */ /* 0x000fe400088f0eff */
[----:B------:R-:W-:-:S04]  /*1d20*/  @!P5 LEA R8, P1, R6, c[0x0][0x2a0], 0x2 ;  /* 0x0000a8000608da11 */ /* 0x000fc800078210ff */
[----:B------:R-:W-:Y:S01]  /*1d30*/  @!P5 LEA.HI.X R9, R6, c[0x0][0x2a4], R5, 0x2, P1 ;  /* 0x0000a9000609da11 */ /* 0x000fe200008f1405 */
[----:B------:R-:W-:Y:S06]  /*1d40*/  BAR.SYNC.DEFER_BLOCKING 0x0 ;  /* 0x0000000000007b1d */ /* 0x000fec0000010000 */
[----:B------:R2:W3:Y:S01]  /*1d50*/  @!P5 LDG.E R230, [R8.64] ;  /* 0x0000003408e6d981 */ /* 0x0004e2000c1e1900 */
[----:B------:R-:W-:Y:S01]  /*1d60*/  IMAD.MOV R3, RZ, RZ, -R3 ;  /* 0x000000ffff037224 */ /* 0x000fe200078e0a03 */
[----:B------:R-:W-:Y:S01]  /*1d70*/  UIMAD UR9, UR10, UR18, URZ ;  /* 0x000000120a0972a4 */ /* 0x000fe2000f8e023f */
[----:B------:R-:W-:Y:S01]  /*1d80*/  ISETP.GE.AND P5, PT, R234, c[0x0][0x1d4], PT ;  /* 0x00007500ea007a0c */ /* 0x000fe20003fa6270 */
[----:B------:R-:W-:Y:S01]  /*1d90*/  UIMAD.WIDE.U32 UR50, UR11, UR18, URZ ;  /* 0x000000120b3272a5 */ /* 0x000fe2000f8e003f */
[----:B------:R-:W-:Y:S01]  /*1da0*/  IMAD R231, R3, c[0x0][0x2b8], R231 ;  /* 0x0000ae0003e77a24 */ /* 0x000fe200078e02e7 */
[----:B------:R-:W-:Y:S01]  /*1db0*/  UIMAD UR9, UR11, UR19, UR9 ;  /* 0x000000130b0972a4 */ /* 0x000fe2000f8e0209 */
[----:B------:R-:W-:Y:S01]  /*1dc0*/  IMAD.SHL.U32 R16, R16, 0x40, RZ ;  /* 0x0000004010107824 */ /* 0x000fe200078e00ff */
[----:B------:R-:W-:Y:S01]  /*1dd0*/  UIMAD UR36, UR7, -0x60, UR36 ;  /* 0xffffffa0072478a4 */ /* 0x000fe2000f8e0224 */
[----:B------:R-:W-:Y:S01]  /*1de0*/  IMAD.WIDE.U32 R12, R231, c[0x0][0x1e0], RZ ;  /* 0x00007800e70c7a25 */ /* 0x000fe200078e00ff */
[----:B------:R-:W-:Y:S01]  /*1df0*/  UIADD3 UR9, UR51, UR9, URZ ;  /* 0x0000000933097290 */ /* 0x000fe2000fffe03f */
[----:B------:R-:W-:Y:S01]  /*1e00*/  LEA.HI R168, R169, R7, RZ, 0x5 ;  /* 0x00000007a9a87211 */ /* 0x000fe200078f28ff */
[----:B------:R-:W-:Y:S01]  /*1e10*/  UIADD3 UR17, UR8, UR36, URZ ;  /* 0x0000002408117290 */ /* 0x000fe2000fffe03f */
[----:B------:R-:W-:Y:S01]  /*1e20*/  LOP3.LUT R16, R16, 0x1c0, RZ, 0xc0, !PT ;  /* 0x000001c010107812 */ /* 0x000fe200078ec0ff */
[----:B------:R-:W-:Y:S01]  /*1e30*/  IMAD.WIDE.U32 R38, R231, c[0x0][0x208], RZ ;  /* 0x00008200e7267a25 */ /* 0x000fe200078e00ff */
[----:B------:R-:W-:Y:S01]  /*1e40*/  ULDC.64 UR18, c[0x0][0x210] ;  /* 0x0000840000127ab9 */ /* 0x000fe20000000a00 */
[----:B------:R-:W-:Y:S01]  /*1e50*/  IADD3 R237, R229, 0x100, RZ ;  /* 0x00000100e5ed7810 */ /* 0x000fe20007ffe0ff */
[----:B------:R-:W-:Y:S01]  /*1e60*/  UIMAD UR10, UR10, UR18, URZ ;  /* 0x000000120a0a72a4 */ /* 0x000fe2000f8e023f */
[C---:B------:R-:W-:Y:S01]  /*1e70*/  IADD3 R88, -R15.reuse, UR17, RZ ;  /* 0x000000110f587c10 */ /* 0x040fe2000fffe1ff */
[----:B------:R-:W-:Y:S01]  /*1e80*/  IMAD.SHL.U32 R15, R15, 0x8, RZ ;  /* 0x000000080f0f7824 */ /* 0x000fe200078e00ff */
[----:B------:R-:W-:-:S02]  /*1e90*/  UIMAD.WIDE.U32 UR48, UR11, UR18, URZ ;  /* 0x000000120b3072a5 */ /* 0x000fc4000f8e003f */
[C---:B------:R-:W-:Y:S01]  /*1ea0*/  ISETP.GE.AND P2, PT, R88.reuse, 0x1, PT ;  /* 0x000000015800780c */ /* 0x040fe20003f46270 */
[----:B------:R-:W-:Y:S01]  /*1eb0*/  UIMAD UR10, UR11, UR19, UR10 ;  /* 0x000000130b0a72a4 */ /* 0x000fe2000f8e020a */
[----:B------:R-:W-:Y:S01]  /*1ec0*/  ISETP.GE.AND P1, PT, R88, 0x21, PT ;  /* 0x000000215800780c */ /* 0x000fe20003f26270 */
[----:B------:R-:W-:Y:S01]  /*1ed0*/  UIADD3 UR18, UR7, -0x1, URZ ;  /* 0xffffffff07127890 */ /* 0x000fe2000fffe03f */
[----:B--2---:R-:W-:Y:S01]  /*1ee0*/  SHF.R.S32.HI R8, RZ, 0x1f, R231 ;  /* 0x0000001fff087819 */ /* 0x004fe200000114e7 */
[----:B------:R-:W-:Y:S02]  /*1ef0*/  UIADD3 UR10, UR49, UR10, URZ ;  /* 0x0000000a310a7290 */ /* 0x000fe4000fffe03f */
[----:B------:R-:W-:Y:S02]  /*1f00*/  UISETP.GT.AND UP0, UPT, UR18, UR5, UPT ;  /* 0x000000051200728c */ /* 0x000fe4000bf04270 */
[C---:B-1----:R-:W-:Y:S02]  /*1f10*/  IMAD R10, R8.reuse, c[0x0][0x1e0], RZ ;  /* 0x00007800080a7a24 */ /* 0x042fe400078e02ff */
[----:B------:R-:W-:-:S02]  /*1f20*/  IMAD R8, R8, c[0x0][0x208], RZ ;  /* 0x0000820008087a24 */ /* 0x000fc400078e02ff */
[C---:B------:R-:W-:Y:S02]  /*1f30*/  IMAD R10, R231.reuse, c[0x0][0x1e4], R10 ;  /* 0x00007900e70a7a24 */ /* 0x040fe400078e020a */
[----:B------:R-:W-:Y:S02]  /*1f40*/  IMAD R8, R231, c[0x0][0x20c], R8 ;  /* 0x00008300e7087a24 */ /* 0x000fe400078e0208 */
[----:B------:R-:W-:Y:S02]  /*1f50*/  IMAD.IADD R11, R13, 0x1, R10 ;  /* 0x000000010d0b7824 */ /* 0x000fe400078e020a */
[----:B------:R-:W-:Y:S02]  /*1f60*/  IMAD.MOV.U32 R10, RZ, RZ, R12 ;  /* 0x000000ffff0a7224 */ /* 0x000fe400078e000c */
[----:B------:R-:W-:Y:S01]  /*1f70*/  IMAD.IADD R39, R39, 0x1, R8 ;  /* 0x0000000127277824 */ /* 0x000fe200078e0208 */
[----:B---3--:R-:W-:Y:S01]  /*1f80*/  SHF.R.S32.HI R36, RZ, 0x1f, R230 ;  /* 0x0000001fff247819 */ /* 0x008fe200000114e6 */
[----:B------:R-:W-:-:S04]  /*1f90*/  IMAD.WIDE.U32 R10, R230, c[0x0][0x1f0], R10 ;  /* 0x00007c00e60a7a25 */ /* 0x000fc800078e000a */
[----:B------:R-:W-:Y:S01]  /*1fa0*/  IMAD R3, R36, c[0x0][0x1f0], RZ ;  /* 0x00007c0024037a24 */ /* 0x000fe200078e02ff */
[----:B------:R-:W-:Y:S01]  /*1fb0*/  IADD3 R14, P0, R10, UR50, RZ ;  /* 0x000000320a0e7c10 */ /* 0x000fe2000ff1e0ff */
[----:B------:R-:W-:Y:S02]  /*1fc0*/  IMAD R89, R36, c[0x0][0x218], RZ ;  /* 0x0000860024597a24 */ /* 0x000fe400078e02ff */
[C---:B------:R-:W-:Y:S02]  /*1fd0*/  IMAD R3, R230.reuse, c[0x0][0x1f4], R3 ;  /* 0x00007d00e6037a24 */ /* 0x040fe400078e0203 */
[----:B------:R-:W-:-:S03]  /*1fe0*/  IMAD.WIDE.U32 R36, R230, c[0x0][0x218], R38 ;  /* 0x00008600e6247a25 */ /* 0x000fc600078e0026 */
[----:B------:R-:W-:Y:S01]  /*1ff0*/  IADD3.X R10, R11, UR9, R3, P0, !PT ;  /* 0x000000090b0a7c10 */ /* 0x000fe200087fe403 */
[----:B------:R-:W-:Y:S01]  /*2000*/  IMAD R89, R230, c[0x0][0x21c], R89 ;  /* 0x00008700e6597a24 */ /* 0x000fe200078e0259 */
[----:B------:R-:W-:-:S04]  /*2010*/  LEA R3, P0, R14, c[0x0][0x1c8], 0x1 ;  /* 0x000072000e037a11 */ /* 0x000fc800078008ff */
[----:B------:R-:W-:Y:S01]  /*2020*/  LEA.HI.X R14, R14, c[0x0][0x1cc], R10, 0x1, P0 ;  /* 0x000073000e0e7a11 */ /* 0x000fe200000f0c0a */
[----:B------:R-:W1:Y:S01]  /*2030*/  SHFL.IDX PT, R22, R3, RZ, 0x181f ;  /* 0x00181fff03167589 */ /* 0x000e6200000e0000 */
[----:B------:R-:W-:-:S03]  /*2040*/  ISETP.GE.AND P0, PT, R88, 0x11, PT ;  /* 0x000000115800780c */ /* 0x000fc60003f06270 */
[----:B------:R-:W2:Y:S04]  /*2050*/  SHFL.IDX PT, R6, R14, RZ, 0x181f ;  /* 0x00181fff0e067589 */ /* 0x000ea800000e0000 */
[----:B------:R-:W3:Y:S04]  /*2060*/  SHFL.IDX PT, R20, R3, 0x1, 0x181f ;  /* 0x00381f0003147f89 */ /* 0x000ee800000e0000 */
[----:B------:R-:W4:Y:S04]  /*2070*/  SHFL.IDX PT, R13, R14, 0x1, 0x181f ;  /* 0x00381f000e0d7f89 */ /* 0x000f2800000e0000 */
[----:B------:R-:W5:Y:S04]  /*2080*/  SHFL.IDX PT, R11, R3, 0x2, 0x181f ;  /* 0x00581f00030b7f89 */ /* 0x000f6800000e0000 */
[----:B------:R-:W5:Y:S04]  /*2090*/  SHFL.IDX PT, R12, R14, 0x2, 0x181f ;  /* 0x00581f000e0c7f89 */ /* 0x000f6800000e0000 */
[----:B------:R-:W5:Y:S01]  /*20a0*/  SHFL.IDX PT, R9, R3, 0x3, 0x181f ;  /* 0x00781f0003097f89 */ /* 0x000f6200000e0000 */
[----:B-1----:R-:W-:-:S03]  /*20b0*/  @P2 LEA R22, P6, R234, R22, 0x1 ;  /* 0x00000016ea162211 */ /* 0x002fc600078c08ff */
[----:B------:R-:W-:Y:S01]  /*20c0*/  SHFL.IDX PT, R5, R3, 0x4, 0x181f ;  /* 0x00981f0003057f89 */ /* 0x000fe200000e0000 */
[----:B--2---:R-:W-:Y:S02]  /*20d0*/  @P2 LEA.HI.X R23, R234, R6, R233, 0x1, P6 ;  /* 0x00000006ea172211 */ /* 0x004fe400030f0ce9 */
[----:B------:R-:W-:Y:S01]  /*20e0*/  ISETP.GE.AND P6, PT, R88, 0x31, PT ;  /* 0x000000315800780c */ /* 0x000fe20003fc6270 */
[----:B------:R-:W1:Y:S01]  /*20f0*/  SHFL.IDX PT, R10, R14, 0x3, 0x181f ;  /* 0x00781f000e0a7f89 */ /* 0x000e6200000e0000 */
[----:B---3--:R-:W-:-:S03]  /*2100*/  @P0 LEA R20, P3, R234, R20, 0x1 ;  /* 0x00000014ea140211 */ /* 0x008fc600078608ff */
[----:B------:R-:W2:Y:S01]  /*2110*/  SHFL.IDX PT, R3, R3, 0x5, 0x181f ;  /* 0x00b81f0003037f89 */ /* 0x000ea200000e0000 */
[----:B----4-:R-:W-:Y:S02]  /*2120*/  @P0 LEA.HI.X R21, R234, R13, R233, 0x1, P3 ;  /* 0x0000000dea150211 */ /* 0x010fe400018f0ce9 */
[C---:B------:R-:W-:Y:S01]  /*2130*/  ISETP.GE.AND P3, PT, R88.reuse, 0x41, PT ;  /* 0x000000415800780c */ /* 0x040fe20003f66270 */
[----:B------:R-:W-:Y:S04]  /*2140*/  SHFL.IDX PT, R6, R14, 0x4, 0x181f ;  /* 0x00981f000e067f89 */ /* 0x000fe800000e0000 */
[----:B------:R-:W3:Y:S04]  /*2150*/  SHFL.IDX PT, R14, R14, 0x5, 0x181f ;  /* 0x00b81f000e0e7f89 */ /* 0x000ee800000e0000 */
[----:B------:R4:W-:Y:S01]  /*2160*/  @P2 LDGSTS.E.BYPASS.LTC128B.128 [R229+0x3100], [R22.64], !P5 ;  /* 0x0310000016e52fae */ /* 0x0009e2000e901d74 */
[----:B------:R-:W-:-:S03]  /*2170*/  ISETP.GE.AND P2, PT, R88, 0x51, PT ;  /* 0x000000515800780c */ /* 0x000fc60003f46270 */
[----:B------:R5:W-:Y:S02]  /*2180*/  @P0 LDGSTS.E.BYPASS.LTC128B.128 [R229+0x3900], [R20.64], !P5 ;  /* 0x0390000014e50fae */ /* 0x000be4000e901d74 */
[C---:B-----5:R-:W-:Y:S02]  /*2190*/  @P1 LEA R20, P0, R234.reuse, R11, 0x1 ;  /* 0x0000000bea141211 */ /* 0x060fe400078008ff */
[----:B------:R-:W-:Y:S02]  /*21a0*/  SHF.R.S32.HI R11, RZ, 0x4, R18 ;  /* 0x00000004ff0b7819 */ /* 0x000fe40000011412 */
[----:B------:R-:W-:Y:S02]  /*21b0*/  @P1 LEA.HI.X R21, R234, R12, R233, 0x1, P0 ;  /* 0x0000000cea151211 */ /* 0x000fe400000f0ce9 */
[----:B------:R-:W-:Y:S02]  /*21c0*/  LEA.HI R18, R18, R11, RZ, 0x1 ;  /* 0x0000000b12127211 */ /* 0x000fe400078f08ff */
[----:B------:R-:W-:Y:S01]  /*21d0*/  @P6 LEA R12, P0, R234, R9, 0x1 ;  /* 0x00000009ea0c6211 */ /* 0x000fe200078008ff */
[----:B------:R5:W-:Y:S01]  /*21e0*/  @P1 LDGSTS.E.BYPASS.LTC128B.128 [R229+0x4100], [R20.64], !P5 ;  /* 0x0410000014e51fae */ /* 0x000be2000e901d74 */
[----:B------:R-:W-:-:S02]  /*21f0*/  LOP3.LUT R18, R18, 0xfffffffe, RZ, 0xc0, !PT ;  /* 0xfffffffe12127812 */ /* 0x000fc400078ec0ff */
[C-C-:B-1----:R-:W-:Y:S02]  /*2200*/  @P6 LEA.HI.X R13, R234.reuse, R10, R233.reuse, 0x1, P0 ;  /* 0x0000000aea0d6211 */ /* 0x142fe400000f0ce9 */
[C---:B--2---:R-:W-:Y:S01]  /*2210*/  @P2 LEA R10, P0, R234.reuse, R3, 0x1 ;  /* 0x00000003ea0a2211 */ /* 0x044fe200078008ff */
[----:B------:R-:W-:Y:S02]  /*2220*/  IMAD.IADD R18, R11, 0x1, -R18 ;  /* 0x000000010b127824 */ /* 0x000fe400078e0a12 */
[----:B------:R1:W-:Y:S01]  /*2230*/  @P6 LDGSTS.E.BYPASS.LTC128B.128 [R229+0x4900], [R12.64], !P5 ;  /* 0x049000000ce56fae */ /* 0x0003e2000e901d74 */
[----:B---3--:R-:W-:Y:S01]  /*2240*/  @P2 LEA.HI.X R11, R234, R14, R233, 0x1, P0 ;  /* 0x0000000eea0b2211 */ /* 0x008fe200000f0ce9 */
[----:B------:R-:W-:Y:S01]  /*2250*/  IMAD.SHL.U32 R3, R2, 0x40, RZ ;  /* 0x0000004002037824 */ /* 0x000fe200078e00ff */
[----:B------:R-:W-:-:S04]  /*2260*/  IADD3 R93, P0, R36, UR48, RZ ;  /* 0x00000030245d7c10 */ /* 0x000fc8000ff1e0ff */
[----:B------:R-:W-:Y:S02]  /*2270*/  LOP3.LUT R3, R3, 0x1c0, RZ, 0xc0, !PT ;  /* 0x000001c003037812 */ /* 0x000fe400078ec0ff */
[----:B------:R-:W-:Y:S02]  /*2280*/  IADD3.X R89, R37, UR10, R89, P0, !PT ;  /* 0x0000000a25597c10 */ /* 0x000fe400087fe459 */
[----:B------:R-:W-:Y:S02]  /*2290*/  LOP3.LUT R15, R3, 0x8, R15, 0xf8, !PT ;  /* 0x00000008030f7812 */ /* 0x000fe400078ef80f */
[----:B------:R-:W-:Y:S02]  /*22a0*/  SHF.R.U32.HI R3, RZ, 0x3, R3 ;  /* 0x00000003ff037819 */ /* 0x000fe40000011603 */
[----:B------:R-:W-:Y:S02]  /*22b0*/  LEA R97, P0, R93, c[0x0][0x1f8], 0x1 ;  /* 0x00007e005d617a11 */ /* 0x000fe400078008ff */
[----:B------:R-:W-:-:S02]  /*22c0*/  LOP3.LUT R15, R15, R3, RZ, 0x3c, !PT ;  /* 0x000000030f0f7212 */ /* 0x000fc400078e3cff */
[----:B-----5:R-:W-:Y:S01]  /*22d0*/  @P3 LEA R20, P1, R234, R5, 0x1 ;  /* 0x00000005ea143211 */ /* 0x020fe200078208ff */
[----:B------:R-:W-:Y:S01]  /*22e0*/  IMAD.SHL.U32 R5, R17, 0x40, RZ ;  /* 0x0000004011057824 */ /* 0x000fe200078e00ff */
[----:B------:R-:W-:Y:S01]  /*22f0*/  LEA.HI.X R93, R93, c[0x0][0x1fc], R89, 0x1, P0 ;  /* 0x00007f005d5d7a11 */ /* 0x000fe200000f0c59 */
[----:B------:R-:W-:Y:S01]  /*2300*/  IMAD R227, R18, 0x200, R15 ;  /* 0x0000020012e37824 */ /* 0x000fe200078e020f */
[----:B------:R-:W-:Y:S01]  /*2310*/  @P3 LEA.HI.X R21, R234, R6, R233, 0x1, P1 ;  /* 0x00000006ea153211 */ /* 0x000fe200008f0ce9 */
[----:B------:R-:W-:Y:S01]  /*2320*/  IMAD.SHL.U32 R6, R18, 0x8, RZ ;  /* 0x0000000812067824 */ /* 0x000fe200078e00ff */
[----:B------:R-:W-:Y:S01]  /*2330*/  LOP3.LUT R5, R5, 0xfffffe00, RZ, 0xc0, !PT ;  /* 0xfffffe0005057812 */ /* 0x000fe200078ec0ff */
[----:B------:R-:W-:Y:S01]  /*2340*/  IMAD.SHL.U32 R227, R227, 0x2, RZ ;  /* 0x00000002e3e37824 */ /* 0x000fe200078e00ff */
[----:B------:R-:W-:Y:S01]  /*2350*/  LOP3.LUT P1, RZ, R2, 0x2, RZ, 0xc0, !PT ;  /* 0x0000000202ff7812 */ /* 0x000fe2000782c0ff */
[----:B------:R4:W-:Y:S01]  /*2360*/  @P3 LDGSTS.E.BYPASS.LTC128B.128 [R229+0x5100], [R20.64], !P5 ;  /* 0x0510000014e53fae */ /* 0x0009e2000e901d74 */
[----:B------:R-:W-:-:S02]  /*2370*/  LOP3.LUT R9, R16, 0x8, R6, 0xf8, !PT ;  /* 0x0000000810097812 */ /* 0x000fc400078ef806 */
[----:B------:R-:W-:Y:S01]  /*2380*/  SHF.R.U32.HI R16, RZ, 0x3, R16 ;  /* 0x00000003ff107819 */ /* 0x000fe20000011610 */
[----:B------:R2:W-:Y:S01]  /*2390*/  @P2 LDGSTS.E.BYPASS.LTC128B.128 [R229+0x5900], [R10.64], !P5 ;  /* 0x059000000ae52fae */ /* 0x0005e2000e901d74 */
[----:B------:R-:W-:Y:S02]  /*23a0*/  SHF.R.S32.HI R6, RZ, 0x5, R168 ;  /* 0x00000005ff067819 */ /* 0x000fe400000114a8 */
[----:B------:R-:W-:Y:S01]  /*23b0*/  LOP3.LUT R3, R9, R16, RZ, 0x3c, !PT ;  /* 0x0000001009037212 */ /* 0x000fe200078e3cff */
[----:B------:R-:W0:Y:S01]  /*23c0*/  LDGDEPBAR ;  /* 0x00000000000079af */ /* 0x000e220000000000 */
[C---:B------:R-:W-:Y:S01]  /*23d0*/  IADD3 R38, R227.reuse, 0x3100, RZ ;  /* 0x00003100e3267810 */ /* 0x040fe20007ffe0ff */
[----:B------:R-:W-:Y:S01]  /*23e0*/  IMAD R228, R6, 0x400, R5 ;  /* 0x0000040006e47824 */ /* 0x000fe200078e0205 */
[----:B------:R-:W-:Y:S01]  /*23f0*/  IADD3 R226, R227, 0x3120, RZ ;  /* 0x00003120e3e27810 */ /* 0x000fe20007ffe0ff */
[----:B------:R-:W3:Y:S01]  /*2400*/  SHFL.IDX PT, R96, R97, RZ, 0x181f ;  /* 0x00181fff61607589 */ /* 0x000ee200000e0000 */
[----:B------:R-:W-:Y:S01]  /*2410*/  @P1 IADD3 R226, R38, -0x20, RZ ;  /* 0xffffffe026e21810 */ /* 0x000fe20007ffe0ff */
[----:B------:R-:W-:Y:S01]  /*2420*/  IMAD.IADD R228, R3, 0x1, R228 ;  /* 0x0000000103e47824 */ /* 0x000fe200078e02e4 */
[C---:B------:R-:W-:Y:S01]  /*2430*/  SHF.L.U64.HI R233, R234.reuse, 0x1, R233 ;  /* 0x00000001eae97819 */ /* 0x040fe200000102e9 */
[----:B------:R-:W5:Y:S01]  /*2440*/  SHFL.IDX PT, R94, R97, 0x1, 0x181f ;  /* 0x00381f00615e7f89 */ /* 0x000f6200000e0000 */
[----:B------:R-:W-:Y:S01]  /*2450*/  ISETP.GE.AND P2, PT, R234, c[0x0][0x1d4], PT ;  /* 0x00007500ea007a0c */ /* 0x000fe20003f46270 */
[----:B------:R-:W-:Y:S01]  /*2460*/  IMAD.SHL.U32 R228, R228, 0x2, RZ ;  /* 0x00000002e4e47824 */ /* 0x000fe200078e00ff */
[----:B------:R-:W-:Y:S01]  /*2470*/  IADD3 R217, R226, 0x800, RZ ;  /* 0x00000800e2d97810 */ /* 0x000fe20007ffe0ff */
[----:B------:R-:W-:Y:S01]  /*2480*/  SHFL.IDX PT, R95, R93, RZ, 0x181f ;  /* 0x00181fff5d5f7589 */ /* 0x000fe200000e0000 */
[----:B------:R-:W-:Y:S01]  /*2490*/  IMAD.SHL.U32 R234, R234, 0x2, RZ ;  /* 0x00000002eaea7824 */ /* 0x000fe200078e00ff */
[----:B------:R-:W-:Y:S01]  /*24a0*/  ISETP.LT.OR P1, PT, R88, 0x1, P2 ;  /* 0x000000015800780c */ /* 0x000fe20001721670 */
[--C-:B------:R-:W-:Y:S01]  /*24b0*/  IMAD R224, R0, 0x2, R228.reuse ;  /* 0x0000000200e07824 */ /* 0x100fe200078e02e4 */
[----:B------:R-:W-:Y:S01]  /*24c0*/  SHFL.IDX PT, R90, R97, 0x3, 0x181f ;  /* 0x00781f00615a7f89 */ /* 0x000fe200000e0000 */
[----:B------:R-:W-:Y:S01]  /*24d0*/  ISETP.LT.OR P3, PT, R88, 0x11, P2 ;  /* 0x000000115800780c */ /* 0x000fe20001761670 */
[----:B------:R-:W-:Y:S01]  /*24e0*/  IMAD R223, R4, 0x2, R228 ;  /* 0x0000000204df7824 */ /* 0x000fe200078e02e4 */
[C---:B------:R-:W-:Y:S01]  /*24f0*/  IADD3 R216, R226.reuse, 0x1000, RZ ;  /* 0x00001000e2d87810 */ /* 0x040fe20007ffe0ff */
[----:B------:R-:W-:Y:S01]  /*2500*/  SHFL.IDX PT, R92, R97, 0x2, 0x181f ;  /* 0x00581f00615c7f89 */ /* 0x000fe200000e0000 */
[----:B------:R-:W-:Y:S01]  /*2510*/  IADD3 R215, R226, 0x1800, RZ ;  /* 0x00001800e2d77810 */ /* 0x000fe20007ffe0ff */
[----:B------:R-:W-:Y:S01]  /*2520*/  IMAD R221, R0, 0x2, R223 ;  /* 0x0000000200dd7824 */ /* 0x000fe200078e02df */
[----:B------:R-:W-:Y:S01]  /*2530*/  IADD3 R214, R226, 0x2000, RZ ;  /* 0x00002000e2d67810 */ /* 0x000fe20007ffe0ff */
[----:B------:R-:W-:-:S04]  /*2540*/  DEPBAR.LE SB0, 0x1 ;  /* 0x000080400000791a */ /* 0x000fc80000000000 */
[----:B------:R-:W-:-:S04]  /*2550*/  DEPBAR.LE SB0, 0x0 ;  /* 0x000080000000791a */ /* 0x000fc80000000000 */
[----:B------:R-:W-:Y:S01]  /*2560*/  BAR.SYNC.DEFER_BLOCKING 0x0 ;  /* 0x0000000000007b1d */ /* 0x000fe20000010000 */
[-C--:B---3--:R-:W-:Y:S02]  /*2570*/  IADD3 R96, P6, R96, R234.reuse, RZ ;  /* 0x000000ea60607210 */ /* 0x088fe40007fde0ff */
[-C--:B-----5:R-:W-:Y:S02]  /*2580*/  IADD3 R94, P0, R94, R234.reuse, RZ ;  /* 0x000000ea5e5e7210 */ /* 0x0a0fe40007f1e0ff */
[----:B------:R-:W-:Y:S01]  /*2590*/  IADD3 R213, R226, 0x2800, RZ ;  /* 0x00002800e2d57810 */ /* 0x000fe20007ffe0ff */
[----:B------:R-:W-:Y:S04]  /*25a0*/  SHFL.IDX PT, R91, R93, 0x3, 0x181f ;  /* 0x00781f005d5b7f89 */ /* 0x000fe800000e0000 */
[----:B------:R-:W-:Y:S04]  /*25b0*/  SHFL.IDX PT, R99, R93, 0x2, 0x181f ;  /* 0x00581f005d637f89 */ /* 0x000fe800000e0000 */
[----:B------:R-:W-:Y:S04]  /*25c0*/  SHFL.IDX PT, R98, R97, 0x4, 0x181f ;  /* 0x00981f0061627f89 */ /* 0x000fe800000e0000 */
[----:B------:R-:W-:Y:S04]  /*25d0*/  SHFL.IDX PT, R89, R93, 0x4, 0x181f ;  /* 0x00981f005d597f89 */ /* 0x000fe800000e0000 */
[----:B------:R-:W-:Y:S04]  /*25e0*/  LDSM.16.M88.4 R28, [R228+0x6100] ;  /* 0x00610000e41c783b */ /* 0x000fe80000000200 */
[----:B------:R-:W-:Y:S04]  /*25f0*/  LDSM.16.M88.4 R32, [R228+0x8100] ;  /* 0x00810000e420783b */ /* 0x000fe80000000200 */
[----:B------:R-:W3:Y:S04]  /*2600*/  LDSM.16.M88.4 R84, [R227+0x5900] ;  /* 0x00590000e354783b */ /* 0x000ee80000000200 */
[----:B------:R-:W5:Y:S04]  /*2610*/  LDSM.16.M88.4 R76, [R227+0x3100] ;  /* 0x00310000e34c783b */ /* 0x000f680000000200 */
[----:B------:R-:W-:Y:S04]  /*2620*/  LDSM.16.M88.4 R68, [R227+0x3900] ;  /* 0x00390000e344783b */ /* 0x000fe80000000200 */
[----:B------:R-:W-:Y:S04]  /*2630*/  LDSM.16.M88.4 R60, [R227+0x4100] ;  /* 0x00410000e33c783b */ /* 0x000fe80000000200 */
[----:B------:R-:W-:Y:S04]  /*2640*/  LDSM.16.M88.4 R52, [R227+0x4900] ;  /* 0x00490000e334783b */ /* 0x000fe80000000200 */
[----:B------:R-:W-:Y:S04]  /*2650*/  LDSM.16.M88.4 R40, [R227+0x5100] ;  /* 0x00510000e328783b */ /* 0x000fe80000000200 */
[----:B------:R-:W-:Y:S04]  /*2660*/  LDSM.16.M88.4 R156, [R226] ;  /* 0x00000000e29c783b */ /* 0x000fe80000000200 */
[----:B------:R-:W-:Y:S04]  /*2670*/  LDSM.16.M88.4 R152, [R226+0x800] ;  /* 0x00080000e298783b */ /* 0x000fe80000000200 */
[----:B------:R-:W-:Y:S04]  /*2680*/  LDSM.16.M88.4 R148, [R226+0x1000] ;  /* 0x00100000e294783b */ /* 0x000fe80000000200 */
[----:B------:R-:W-:Y:S01]  /*2690*/  LDSM.16.M88.4 R144, [R226+0x1800] ;  /* 0x00180000e290783b */ /* 0x000fe20000000200 */
[-C--:B---3--:R-:W-:Y:S03]  /*26a0*/  HMMA.16816.F32.BF16 R36, R28, R84.reuse, RZ ;  /* 0x000000541c24723c */ /* 0x088fe600000418ff */
[----:B------:R-:W-:Y:S04]  /*26b0*/  LDSM.16.M88.4 R140, [R226+0x2000] ;  /* 0x00200000e28c783b */ /* 0x000fe80000000200 */
[----:B------:R-:W-:Y:S01]  /*26c0*/  LDSM.16.M88.4 R136, [R226+0x2800] ;  /* 0x00280000e288783b */ /* 0x000fe20000000200 */
[----:B------:R-:W-:Y:S03]  /*26d0*/  HMMA.16816.F32.BF16 R116, R32, R84, RZ ;  /* 0x000000542074723c */ /* 0x000fe600000418ff */
[----:B------:R-:W3:Y:S04]  /*26e0*/  SHFL.IDX PT, R84, R93, 0x1, 0x181f ;  /* 0x00381f005d547f89 */ /* 0x000ee800000e0000 */
[----:B------:R-:W1:Y:S01]  /*26f0*/  LDSM.16.M88.4 R112, [R224+0x6100] ;  /* 0x00610000e070783b */ /* 0x000e620000000200 */
[-C--:B-----5:R-:W-:Y:S03]  /*2700*/  HMMA.16816.F32.BF16 R80, R28, R76.reuse, RZ ;  /* 0x0000004c1c50723c */ /* 0x0a0fe600000418ff */
[----:B------:R5:W1:Y:S04]  /*2710*/  SHFL.IDX PT, R85, R97, 0x5, 0x181f ;  /* 0x00b81f0061557f89 */ /* 0x000a6800000e0000 */
[----:B------:R-:W-:Y:S01]  /*2720*/  LDSM.16.M88.4 R160, [R224+0x8100] ;  /* 0x00810000e0a0783b */ /* 0x000fe20000000200 */
[C---:B------:R-:W-:Y:S08]  /*2730*/  HMMA.16816.F32.BF16 R24, R32.reuse, R76, RZ ;  /* 0x0000004c2018723c */ /* 0x040ff000000418ff */
[----:B------:R-:W-:Y:S01]  /*2740*/  HMMA.16816.F32.BF16 R132, R32, R78, RZ ;  /* 0x0000004e2084723c */ /* 0x000fe200000418ff */
[--C-:B-----5:R-:W-:Y:S01]  /*2750*/  IMAD.X R97, R95, 0x1, R233.reuse, P6 ;  /* 0x000000015f617824 */ /* 0x120fe200030e06e9 */
[-C--:B------:R-:W-:Y:S01]  /*2760*/  IADD3 R92, P6, R92, R234.reuse, RZ ;  /* 0x000000ea5c5c7210 */ /* 0x080fe20007fde0ff */
[--C-:B---3--:R-:W-:Y:S01]  /*2770*/  IMAD.X R95, R84, 0x1, R233.reuse, P0 ;  /* 0x00000001545f7824 */ /* 0x108fe200000e06e9 */
[----:B------:R-:W-:Y:S01]  /*2780*/  IADD3 R90, P0, R90, R234, RZ ;  /* 0x000000ea5a5a7210 */ /* 0x000fe20007f1e0ff */
[----:B------:R3:W5:Y:S03]  /*2790*/  SHFL.IDX PT, R84, R93, 0x5, 0x181f ;  /* 0x00b81f005d547f89 */ /* 0x00076600000e0000 */
[----:B------:R-:W-:Y:S01]  /*27a0*/  HMMA.16816.F32.BF16 R72, R28, R68, RZ ;  /* 0x000000441c48723c */ /* 0x000fe200000418ff */
[----:B------:R-:W-:Y:S01]  /*27b0*/  IMAD.X R91, R91, 0x1, R233, P0 ;  /* 0x000000015b5b7824 */ /* 0x000fe200000e06e9 */
[----:B------:R-:W-:Y:S01]  /*27c0*/  ISETP.LT.OR P0, PT, R88, 0x21, P2 ;  /* 0x000000215800780c */ /* 0x000fe20001701670 */
[----:B------:R-:W-:Y:S01]  /*27d0*/  @!PT LDS RZ, [RZ] ;  /* 0x00000000fffff984 */ /* 0x000fe20000000800 */
[----:B------:R-:W-:Y:S01]  /*27e0*/  @!PT LDS RZ, [RZ] ;  /* 0x00000000fffff984 */ /* 0x000fe20000000800 */
[----:B------:R1:W-:Y:S01]  /*27f0*/  LDGSTS.E.BYPASS.LTC128B.128 [R229+0x100], [R96.64], !P1 ;  /* 0x0010000060e57fae */ /* 0x0003e2000c901d74 */
[----:B------:R-:W-:Y:S01]  /*2800*/  LOP3.LUT P1, RZ, R2, 0x4, RZ, 0xc0, !PT ;  /* 0x0000000402ff7812 */ /* 0x000fe2000782c0ff */
[----:B------:R-:W-:-:S03]  /*2810*/  IMAD.MOV.U32 R2, RZ, RZ, 0x40 ;  /* 0x00000040ff027424 */ /* 0x000fc600078e00ff */
[----:B----4-:R-:W-:Y:S01]  /*2820*/  HMMA.16816.F32.BF16 R20, R32, R68, RZ ;  /* 0x000000442014723c */ /* 0x010fe200000418ff */
[----:B------:R4:W-:Y:S01]  /*2830*/  LDGSTS.E.BYPASS.LTC128B.128 [R229+0x900], [R94.64], !P3 ;  /* 0x009000005ee57fae */ /* 0x0009e2000d901d74 */
[----:B------:R-:W-:Y:S02]  /*2840*/  ISETP.LT.OR P3, PT, R88, 0x41, P2 ;  /* 0x000000415800780c */ /* 0x000fe40001761670 */
[----:B------:R-:W-:-:S04]  /*2850*/  SEL R2, R2, 0xffffffc0, !P1 ;  /* 0xffffffc002027807 */ /* 0x000fc80004800000 */
[----:B------:R-:W-:Y:S01]  /*2860*/  HMMA.16816.F32.BF16 R128, R32, R70, RZ ;  /* 0x000000462080723c */ /* 0x000fe200000418ff */
[----:B------:R-:W-:Y:S02]  /*2870*/  IMAD.IADD R222, R227, 0x1, R2 ;  /* 0x00000001e3de7824 */ /* 0x000fe400078e0202 */
[----:B------:R-:W-:Y:S02]  /*2880*/  IMAD.IADD R212, R2, 0x1, R226 ;  /* 0x0000000102d47824 */ /* 0x000fe400078e02e2 */
[----:B---3--:R-:W-:-:S03]  /*2890*/  IMAD.X R93, R99, 0x1, R233, P6 ;  /* 0x00000001635d7824 */ /* 0x008fc600030e06e9 */
[-C--:B------:R-:W-:Y:S02]  /*28a0*/  HMMA.16816.F32.BF16 R64, R28, R60.reuse, RZ ;  /* 0x0000003c1c40723c */ /* 0x080fe400000418ff */
[----:B------:R4:W-:Y:S06]  /*28b0*/  LDGSTS.E.BYPASS.LTC128B.128 [R229+0x1100], [R92.64], !P0 ;  /* 0x011000005ce57fae */ /* 0x0009ec000c101d74 */
[C---:B------:R-:W-:Y:S08]  /*28c0*/  HMMA.16816.F32.BF16 R16, R32.reuse, R60, RZ ;  /* 0x0000003c2010723c */ /* 0x040ff000000418ff */
[----:B------:R-:W-:Y:S08]  /*28d0*/  HMMA.16816.F32.BF16 R124, R32, R62, RZ ;  /* 0x0000003e207c723c */ /* 0x000ff000000418ff */
[-C--:B------:R-:W-:Y:S08]  /*28e0*/  HMMA.16816.F32.BF16 R56, R28, R52.reuse, RZ ;  /* 0x000000341c38723c */ /* 0x080ff000000418ff */
[C---:B-1----:R-:W-:Y:S08]  /*28f0*/  HMMA.16816.F32.BF16 R12, R32.reuse, R52, RZ ;  /* 0x00000034200c723c */ /* 0x042ff000000418ff */
[----:B------:R-:W-:Y:S08]  /*2900*/  HMMA.16816.F32.BF16 R120, R32, R54, RZ ;  /* 0x000000362078723c */ /* 0x000ff000000418ff */
[-C--:B------:R-:W-:Y:S08]  /*2910*/  HMMA.16816.F32.BF16 R48, R28, R40.reuse, RZ ;  /* 0x000000281c30723c */ /* 0x080ff000000418ff */
[C---:B--2---:R-:W-:Y:S08]  /*2920*/  HMMA.16816.F32.BF16 R8, R32.reuse, R40, RZ ;  /* 0x000000282008723c */ /* 0x044ff000000418ff */
[----:B------:R-:W-:Y:S08]  /*2930*/  HMMA.16816.F32.BF16 R44, R32, R42, RZ ;  /* 0x0000002a202c723c */ /* 0x000ff000000418ff */
[C---:B------:R-:W-:Y:S08]  /*2940*/  HMMA.16816.F32.BF16 R76, R28.reuse, R78, RZ ;  /* 0x0000004e1c4c723c */ /* 0x040ff000000418ff */
[C---:B------:R-:W-:Y:S08]  /*2950*/  HMMA.16816.F32.BF16 R68, R28.reuse, R70, RZ ;  /* 0x000000461c44723c */ /* 0x040ff000000418ff */
[C---:B------:R-:W-:Y:S08]  /*2960*/  HMMA.16816.F32.BF16 R60, R28.reuse, R62, RZ ;  /* 0x0000003e1c3c723c */ /* 0x040ff000000418ff */
[C---:B------:R-:W-:Y:S08]  /*2970*/  HMMA.16816.F32.BF16 R52, R28.reuse, R54, RZ ;  /* 0x000000361c34723c */ /* 0x040ff000000418ff */
[C---:B------:R-:W-:Y:S08]  /*2980*/  HMMA.16816.F32.BF16 R40, R28.reuse, R42, RZ ;  /* 0x0000002a1c28723c */ /* 0x040ff000000418ff */
[-C--:B------:R-:W-:Y:S08]  /*2990*/  HMMA.16816.F32.BF16 R28, R28, R86.reuse, RZ ;  /* 0x000000561c1c723c */ /* 0x080ff000000418ff */
[----:B------:R-:W-:Y:S07]  /*29a0*/  HMMA.16816.F32.BF16 R32, R32, R86, RZ ;  /* 0x000000562020723c */ /* 0x000fee00000418ff */
[----:B------:R-:W-:Y:S01]  /*29b0*/  IADD3 R86, P6, R98, R234, RZ ;  /* 0x000000ea62567210 */ /* 0x000fe20007fde0ff */
[----:B------:R-:W-:Y:S04]  /*29c0*/  HMMA.16816.F32.BF16 R80, R112, R156, R80 ;  /* 0x0000009c7050723c */ /* 0x000fe80000041850 */
[----:B------:R-:W-:Y:S01]  /*29d0*/  IMAD.X R87, R89, 0x1, R233, P6 ;  /* 0x0000000159577824 */ /* 0x000fe200030e06e9 */
[----:B------:R-:W-:-:S02]  /*29e0*/  ISETP.LT.OR P6, PT, R88, 0x31, P2 ;  /* 0x000000315800780c */ /* 0x000fc400017c1670 */
[----:B------:R-:W-:Y:S01]  /*29f0*/  ISETP.LT.OR P2, PT, R88, 0x51, P2 ;  /* 0x000000515800780c */ /* 0x000fe20001741670 */
[----:B------:R-:W-:Y:S01]  /*2a00*/  HMMA.16816.F32.BF16 R72, R112, R152, R72 ;  /* 0x000000987048723c */ /* 0x000fe20000041848 */
[----:B------:R-:W-:-:S05]  /*2a10*/  IADD3 R88, P0, R85, R234, RZ ;  /* 0x000000ea55587210 */ /* 0x000fca0007f1e0ff */
[----:B-----5:R-:W-:Y:S01]  /*2a20*/  IMAD.X R89, R84, 0x1, R233, P0 ;  /* 0x0000000154597824 */ /* 0x020fe200000e06e9 */
[----:B------:R-:W-:Y:S01]  /*2a30*/  PLOP3.LUT P0, PT, PT, PT, UP0, 0x80, 0x0 ;  /* 0x000000000000781c */ /* 0x000fe20003f0f008 */
[C---:B------:R-:W-:Y:S02]  /*2a40*/  HMMA.16816.F32.BF16 R64, R112.reuse, R148, R64 ;  /* 0x000000947040723c */ /* 0x040fe40000041840 */
[----:B------:R1:W-:Y:S04]  /*2a50*/  LDGSTS.E.BYPASS.LTC128B.128 [R229+0x1900], [R90.64], !P6 ;  /* 0x019000005ae57fae */ /* 0x0003e8000f101d74 */
[----:B------:R2:W-:Y:S01]  /*2a60*/  LDGSTS.E.BYPASS.LTC128B.128 [R229+0x2100], [R86.64], !P3 ;  /* 0x0210000056e57fae */ /* 0x0005e2000d901d74 */
[----:B------:R-:W-:Y:S01]  /*2a70*/  ISETP.GT.AND P3, PT, R232, 0x5f, PT ;  /* 0x0000005fe800780c */ /* 0x000fe20003f64270 */
[C---:B------:R-:W-:Y:S02]  /*2a80*/  HMMA.16816.F32.BF16 R56, R112.reuse, R144, R56 ;  /* 0x000000907038723c */ /* 0x040fe40000041838 */
[----:B------:R1:W-:Y:S04]  /*2a90*/  LDGSTS.E.BYPASS.LTC128B.128 [R229+0x2900], [R88.64], !P2 ;  /* 0x0290000058e57fae */ /* 0x0003e8000d101d74 */
[----:B------:R-:W-:Y:S02]  /*2aa0*/  LDSM.16.M88.4 R108, [R223+0x8100] ;  /* 0x00810000df6c783b */ /* 0x000fe40000000200 */
[C---:B------:R-:W-:Y:S02]  /*2ab0*/  HMMA.16816.F32.BF16 R48, R112.reuse, R140, R48 ;  /* 0x0000008c7030723c */ /* 0x040fe40000041830 */
[----:B------:R-:W3:Y:S04]  /*2ac0*/  LDSM.16.M88.4 R104, [R222+0x3100] ;  /* 0x00310000de68783b */ /* 0x000ee80000000200 */
[----:B------:R-:W5:Y:S02]  /*2ad0*/  LDSM.16.M88.4 R100, [R222+0x3900] ;  /* 0x00390000de64783b */ /* 0x000f640000000200 */
[C---:B------:R-:W-:Y:S02]  /*2ae0*/  HMMA.16816.F32.BF16 R36, R112.reuse, R136, R36 ;  /* 0x000000887024723c */ /* 0x040fe40000041824 */
[----:B------:R-:W3:Y:S04]  /*2af0*/  LDSM.16.M88.4 R96, [R222+0x4100] ;  /* 0x00410000de60783b */ /* 0x000ee80000000200 */
[----:B----4-:R-:W4:Y:S02]  /*2b00*/  LDSM.16.M88.4 R92, [R222+0x4900] ;  /* 0x00490000de5c783b */ /* 0x010f240000000200 */
[C---:B------:R-:W-:Y:S02]  /*2b10*/  HMMA.16816.F32.BF16 R76, R112.reuse, R158, R76 ;  /* 0x0000009e704c723c */ /* 0x040fe4000004184c */
[----:B--2---:R-:W-:Y:S04]  /*2b20*/  LDSM.16.M88.4 R84, [R222+0x5900] ;  /* 0x00590000de54783b */ /* 0x004fe80000000200 */
[----:B-1----:R-:W1:Y:S02]  /*2b30*/  LDSM.16.M88.4 R88, [R222+0x5100] ;  /* 0x00510000de58783b */ /* 0x002e640000000200 */
[C---:B------:R-:W-:Y:S02]  /*2b40*/  HMMA.16816.F32.BF16 R68, R112.reuse, R154, R68 ;  /* 0x0000009a7044723c */ /* 0x040fe40000041844 */
[----:B------:R-:W-:Y:S04]  /*2b50*/  LDSM.16.M88.4 R164, [R221+0x6100] ;  /* 0x00610000dda4783b */ /* 0x000fe80000000200 */
[----:B------:R-:W0:Y:S02]  /*2b60*/  LDGDEPBAR ;  /* 0x00000000000079af */ /* 0x000e240000000000 */
[C---:B------:R-:W-:Y:S08]  /*2b70*/  HMMA.16816.F32.BF16 R60, R112.reuse, R150, R60 ;  /* 0x00000096703c723c */ /* 0x040ff0000004183c */
[C---:B------:R-:W-:Y:S08]  /*2b80*/  HMMA.16816.F32.BF16 R52, R112.reuse, R146, R52 ;  /* 0x000000927034723c */ /* 0x040ff00000041834 */
[C---:B------:R-:W-:Y:S08]  /*2b90*/  HMMA.16816.F32.BF16 R40, R112.reuse, R142, R40 ;  /* 0x0000008e7028723c */ /* 0x040ff00000041828 */
[----:B------:R-:W-:Y:S01]  /*2ba0*/  HMMA.16816.F32.BF16 R28, R112, R138, R28 ;  /* 0x0000008a701c723c */ /* 0x000fe2000004181c */
[----:B------:R-:W2:Y:S07]  /*2bb0*/  LDSM.16.M88.4 R112, [R223+0x6100] ;  /* 0x00610000df70783b */ /* 0x000eae0000000200 */
        /* <DEDUP_REMOVED lines=17> */
[----:B------:R-:W1:Y:S04]  /*2cd0*/  LDSM.16.M88.4 R160, [R221+0x8100] ;  /* 0x00810000dda0783b */ /* 0x000e680000000200 */
[----:B------:R-:W2:Y:S01]  /*2ce0*/  LDSM.16.M88.4 R136, [R212+0x2800] ;  /* 0x00280000d488783b */ /* 0x000ea20000000200 */
[----:B------:R-:W-:-:S04]  /*2cf0*/  DEPBAR.LE SB0, 0x0 ;  /* 0x000080000000791a */ /* 0x000fc80000000000 */
[C---:B---3--:R-:W-:Y:S08]  /*2d00*/  HMMA.16816.F32.BF16 R24, R108.reuse, R104, R24 ;  /* 0x000000686c18723c */ /* 0x048ff00000041818 */
[C---:B-----5:R-:W-:Y:S08]  /*2d10*/  HMMA.16816.F32.BF16 R20, R108.reuse, R100, R20 ;  /* 0x000000646c14723c */ /* 0x060ff00000041814 */
[C---:B------:R-:W-:Y:S08]  /*2d20*/  HMMA.16816.F32.BF16 R16, R108.reuse, R96, R16 ;  /* 0x000000606c10723c */ /* 0x040ff00000041810 */
[C---:B----4-:R-:W-:Y:S08]  /*2d30*/  HMMA.16816.F32.BF16 R12, R108.reuse, R92, R12 ;  /* 0x0000005c6c0c723c */ /* 0x050ff0000004180c */
[C---:B-1----:R-:W-:Y:S08]  /*2d40*/  HMMA.16816.F32.BF16 R8, R108.reuse, R88, R8 ;  /* 0x000000586c08723c */ /* 0x042ff00000041808 */
[C---:B------:R-:W-:Y:S08]  /*2d50*/  HMMA.16816.F32.BF16 R116, R108.reuse, R84, R116 ;  /* 0x000000546c74723c */ /* 0x040ff00000041874 */
[C---:B------:R-:W-:Y:S08]  /*2d60*/  HMMA.16816.F32.BF16 R132, R108.reuse, R106, R132 ;  /* 0x0000006a6c84723c */ /* 0x040ff00000041884 */
[C---:B------:R-:W-:Y:S08]  /*2d70*/  HMMA.16816.F32.BF16 R128, R108.reuse, R102, R128 ;  /* 0x000000666c80723c */ /* 0x040ff00000041880 */
[C---:B------:R-:W-:Y:S08]  /*2d80*/  HMMA.16816.F32.BF16 R124, R108.reuse, R98, R124 ;  /* 0x000000626c7c723c */ /* 0x040ff0000004187c */
[C---:B------:R-:W-:Y:S08]  /*2d90*/  HMMA.16816.F32.BF16 R120, R108.reuse, R94, R120 ;  /* 0x0000005e6c78723c */ /* 0x040ff00000041878 */
[C---:B------:R-:W-:Y:S08]  /*2da0*/  HMMA.16816.F32.BF16 R44, R108.reuse, R90, R44 ;  /* 0x0000005a6c2c723c */ /* 0x040ff0000004182c */
[----:B------:R-:W-:Y:S08]  /*2db0*/  HMMA.16816.F32.BF16 R32, R108, R86, R32 ;  /* 0x000000566c20723c */ /* 0x000ff00000041820 */
[C---:B--2---:R-:W-:Y:S08]  /*2dc0*/  HMMA.16816.F32.BF16 R80, R112.reuse, R104, R80 ;  /* 0x000000687050723c */ /* 0x044ff00000041850 */
        /* <DEDUP_REMOVED lines=48> */
[----:B------:R-:W2:Y:S01]  /*30d0*/  @!P3 LDG.E R230, [R84.64] ;  /* 0x0000003454e6b981 */ /* 0x000ea2000c1e1900 */
[----:B------:R-:W-:-:S04]  /*30e0*/  IMAD.MOV R2, RZ, RZ, -R2 ;  /* 0x000000ffff027224 */ /* 0x000fc800078e0a02 */
[----:B------:R-:W-:-:S04]  /*30f0*/  IMAD R231, R2, c[0x0][0x2b8], R231 ;  /* 0x0000ae0002e77a24 */ /* 0x000fc800078e02e7 */
[----:B------:R-:W-:Y:S01]  /*3100*/  IMAD.WIDE.U32 R86, R231, c[0x0][0x1e0], RZ ;  /* 0x00007800e7567a25 */ /* 0x000fe200078e00ff */
[----:B------:R-:W-:-:S05]  /*3110*/  SHF.R.S32.HI R2, RZ, 0x1f, R231 ;  /* 0x0000001fff027819 */ /* 0x000fca00000114e7 */
[----:B------:R-:W-:-:S04]  /*3120*/  IMAD R2, R2, c[0x0][0x1e0], RZ ;  /* 0x0000780002027a24 */ /* 0x000fc800078e02ff */
[----:B------:R-:W-:-:S04]  /*3130*/  IMAD R2, R231, c[0x0][0x1e4], R2 ;  /* 0x00007900e7027a24 */ /* 0x000fc800078e0202 */
        /* <DEDUP_REMOVED lines=11> */
[----:B------:R-:W3:Y:S04]  /*31f0*/  SHFL.IDX PT, R91, R98, 0x1, 0x181f ;  /* 0x00381f00625b7f89 */ /* 0x000ee800000e0000 */
[----:B------:R-:W-:Y:S04]  /*3200*/  SHFL.IDX PT, R89, R98, 0x2, 0x181f ;  /* 0x00581f0062597f89 */ /* 0x000fe800000e0000 */
[----:B------:R-:W4:Y:S04]  /*3210*/  SHFL.IDX PT, R92, R2, 0x1, 0x181f ;  /* 0x00381f00025c7f89 */ /* 0x000f2800000e0000 */
[----:B------:R-:W5:Y:S04]  /*3220*/  SHFL.IDX PT, R87, R98, 0x3, 0x181f ;  /* 0x00781f0062577f89 */ /* 0x000f6800000e0000 */
[----:B------:R-:W5:Y:S01]  /*3230*/  SHFL.IDX PT, R85, R98, 0x4, 0x181f ;  /* 0x00981f0062557f89 */ /* 0x000f6200000e0000 */
[----:B-1----:R-:W-:-:S03]  /*3240*/  IADD3 R96, P0, R93, R234, RZ ;  /* 0x000000ea5d607210 */ /* 0x002fc60007f1e0ff */
[----:B------:R1:W1:Y:S02]  /*3250*/  SHFL.IDX PT, R84, R98, 0x5, 0x181f ;  /* 0x00b81f0062547f89 */ /* 0x00026400000e0000 */
[----:B--2---:R-:W-:Y:S02]  /*3260*/  IMAD.X R97, R94, 0x1, R233, P0 ;  /* 0x000000015e617824 */ /* 0x004fe400000e06e9 */
[----:B------:R-:W-:Y:S01]  /*3270*/  SHFL.IDX PT, R90, R2, 0x2, 0x181f ;  /* 0x00581f00025a7f89 */ /* 0x000fe200000e0000 */
[----:B---3--:R-:W-:-:S03]  /*3280*/  IADD3 R94, P0, R91, R234, RZ ;  /* 0x000000ea5b5e7210 */ /* 0x008fc60007f1e0ff */
[----:B------:R-:W2:Y:S04]  /*3290*/  SHFL.IDX PT, R88, R2, 0x3, 0x181f ;  /* 0x00781f0002587f89 */ /* 0x000ea800000e0000 */
[----:B------:R-:W3:Y:S01]  /*32a0*/  SHFL.IDX PT, R86, R2, 0x4, 0x181f ;  /* 0x00981f0002567f89 */ /* 0x000ee200000e0000 */
[----:B----4-:R-:W-:-:S03]  /*32b0*/  IMAD.X R95, R92, 0x1, R233, P0 ;  /* 0x000000015c5f7824 */ /* 0x010fc600000e06e9 */
[----:B------:R-:W4:Y:S01]  /*32c0*/  SHFL.IDX PT, R2, R2, 0x5, 0x181f ;  /* 0x00b81f0002027f89 */ /* 0x000f2200000e0000 */
[----:B-----5:R-:W-:-:S03]  /*32d0*/  IADD3 R92, P2, R87, R234, RZ ;  /* 0x000000ea575c7210 */ /* 0x020fc60007f5e0ff */
[----:B------:R5:W-:Y:S01]  /*32e0*/  LDGSTS.E.BYPASS.LTC128B.128 [R229+0x3100], [R96.64], !P5 ;  /* 0x0310000060e57fae */ /* 0x000be2000e901d74 */
[----:B-1----:R-:W-:-:S03]  /*32f0*/  IADD3 R98, P1, R85, R234, RZ ;  /* 0x000000ea55627210 */ /* 0x002fc60007f3e0ff */
[----:B------:R1:W-:Y:S01]  /*3300*/  LDGSTS.E.BYPASS.LTC128B.128 [R229+0x3900], [R94.64], !P5 ;  /* 0x039000005ee57fae */ /* 0x0003e2000e901d74 */
[-C--:B------:R-:W-:Y:S01]  /*3310*/  IADD3 R84, P0, R84, R234.reuse, RZ ;  /* 0x000000ea54547210 */ /* 0x080fe20007f1e0ff */
[--C-:B--2---:R-:W-:Y:S02]  /*3320*/  IMAD.X R93, R88, 0x1, R233.reuse, P2 ;  /* 0x00000001585d7824 */ /* 0x104fe400010e06e9 */
[--C-:B---3--:R-:W-:Y:S02]  /*3330*/  IMAD.X R99, R86, 0x1, R233.reuse, P1 ;  /* 0x0000000156637824 */ /* 0x108fe400008e06e9 */
[----:B----4-:R-:W-:Y:S01]  /*3340*/  IMAD.X R85, R2, 0x1, R233, P0 ;  /* 0x0000000102557824 */ /* 0x010fe200000e06e9 */
[----:B-----5:R-:W-:-:S05]  /*3350*/  IADD3 R96, P6, R89, R234, RZ ;  /* 0x000000ea59607210 */ /* 0x020fca0007fde0ff */
[----:B------:R-:W-:-:S05]  /*3360*/  IMAD.X R97, R90, 0x1, R233, P6 ;  /* 0x000000015a617824 */ /* 0x000fca00030e06e9 */
[----:B------:R1:W-:Y:S04]  /*3370*/  LDGSTS.E.BYPASS.LTC128B.128 [R229+0x4100], [R96.64], !P5 ;  /* 0x0410000060e57fae */ /* 0x0003e8000e901d74 */
[----:B------:R1:W-:Y:S04]  /*3380*/  LDGSTS.E.BYPASS.LTC128B.128 [R229+0x4900], [R92.64], !P5 ;  /* 0x049000005ce57fae */ /* 0x0003e8000e901d74 */
[----:B------:R1:W-:Y:S04]  /*3390*/  LDGSTS.E.BYPASS.LTC128B.128 [R229+0x5100], [R98.64], !P5 ;  /* 0x0510000062e57fae */ /* 0x0003e8000e901d74 */
[----:B------:R1:W-:Y:S02]  /*33a0*/  LDGSTS.E.BYPASS.LTC128B.128 [R229+0x5900], [R84.64], !P5 ;  /* 0x0590000054e57fae */ /* 0x0003e4000e901d74 */
.L_x_252:
[----:B------:R-:W-:Y:S01]  /*33b0*/  LOP3.LUT R2, R168, 0xffffffe0, RZ, 0xc0, !PT ;  /* 0xffffffe0a8027812 */ /* 0x000fe200078ec0ff */
[----:B------:R-:W-:Y:S01]  /*33c0*/  UISETP.NE.AND UP1, UPT, UR35, URZ, UPT ;  /* 0x0000003f2300728c */ /* 0x000fe2000bf25270 */
[----:B-1----:R-:W-:Y:S01]  /*33d0*/  LEA.HI R85, R169, R7, RZ, 0x2 ;  /* 0x00000007a9557211 */ /* 0x002fe200078f10ff */
[----:B------:R-:W-:Y:S01]  /*33e0*/  UISETP.NE.AND UP0, UPT, UR34, URZ, UPT ;  /* 0x0000003f2200728c */ /* 0x000fe2000bf05270 */
[----:B------:R-:W-:Y:S01]  /*33f0*/  SHF.R.S32.HI R87, RZ, 0x1f, R6 ;  /* 0x0000001fff577819 */ /* 0x000fe20000011406 */
[----:B------:R-:W-:Y:S01]  /*3400*/  IMAD.IADD R2, R7, 0x1, -R2 ;  /* 0x0000000107027824 */ /* 0x000fe200078e0a02 */
[----:B------:R-:W-:Y:S01]  /*3410*/  LOP3.LUT R85, R85, 0xfffffffc, RZ, 0xc0, !PT ;  /* 0xfffffffc55557812 */ /* 0x000fe200078ec0ff */
[----:B------:R-:W-:Y:S01]  /*3420*/  ULDC UR12, c[0x0][0x324] ;  /* 0x0000c900000c7ab9 */ /* 0x000fe20000000800 */
[----:B------:R-:W-:Y:S01]  /*3430*/  LEA.HI R87, R87, R6, RZ, 0x2 ;  /* 0x0000000657577211 */ /* 0x000fe200078f10ff */
[----:B------:R-:W-:Y:S01]  /*3440*/  ULOP3.LUT UR12, URZ, UR12, URZ, 0x33, !UPT ;  /* 0x0000000c3f0c7292 */ /* 0x000fe2000f8e333f */
[----:B------:R-:W-:Y:S01]  /*3450*/  SHF.R.S32.HI R84, RZ, 0x1f, R2 ;  /* 0x0000001fff547819 */ /* 0x000fe20000011402 */
[----:B------:R-:W-:Y:S01]  /*3460*/  IMAD.IADD R85, R7, 0x1, -R85 ;  /* 0x0000000107557824 */ /* 0x000fe200078e0a55 */
[----:B------:R-:W-:Y:S01]  /*3470*/  LOP3.LUT R87, R87, 0xffffffc, RZ, 0xc0, !PT ;  /* 0x0ffffffc57577812 */ /* 0x000fe200078ec0ff */
[----:B------:R-:W-:Y:S01]  /*3480*/  IMAD.U32 R89, RZ, RZ, UR36 ;  /* 0x00000024ff597e24 */ /* 0x000fe2000f8e00ff */
[----:B------:R-:W-:Y:S01]  /*3490*/  LEA.HI R7, R84, R2, RZ, 0x2 ;  /* 0x0000000254077211 */ /* 0x000fe200078f10ff */
[----:B------:R-:W0:Y:S01]  /*34a0*/  LDGDEPBAR ;  /* 0x00000000000079af */ /* 0x000e220000000000 */
[----:B------:R-:W-:Y:S01]  /*34b0*/  LEA.HI R84, R85, R85, RZ, 0x1 ;  /* 0x0000005555547211 */ /* 0x000fe200078f08ff */
[----:B------:R-:W-:Y:S01]  /*34c0*/  IMAD.IADD R87, R6, 0x1, -R87 ;  /* 0x0000000106577824 */ /* 0x000fe200078e0a57 */
[----:B------:R-:W-:Y:S01]  /*34d0*/  LEA.HI.SX32 R6, R7, UR13, 0x1e ;  /* 0x0000000d07067c11 */ /* 0x000fe2000f8ff2ff */
[----:B------:R-:W-:Y:S01]  /*34e0*/  IMAD.IADD R5, R5, 0x1, R3 ;  /* 0x0000000105057824 */ /* 0x000fe200078e0203 */
[----:B------:R-:W-:Y:S01]  /*34f0*/  PLOP3.LUT P1, PT, PT, PT, UP1, 0x80, 0x0 ;  /* 0x000000000000781c */ /* 0x000fe20003f2f018 */
[C---:B------:R-:W-:Y:S01]  /*3500*/  IMAD.SHL.U32 R86, R84.reuse, 0x20, RZ ;  /* 0x0000002054567824 */ /* 0x040fe200078e00ff */
[----:B------:R-:W-:Y:S01]  /*3510*/  LOP3.LUT R84, R84, 0x1ffffffe, RZ, 0xc0, !PT ;  /* 0x1ffffffe54547812 */ /* 0x000fe200078ec0ff */
[----:B------:R-:W-:Y:S01]  /*3520*/  IMAD R6, R87, 0x10, R6 ;  /* 0x0000001057067824 */ /* 0x000fe200078e0206 */
[----:B------:R-:W-:-:S02]  /*3530*/  PLOP3.LUT P0, PT, PT, PT, UP1, 0x80, 0x0 ;  /* 0x000000000000781c */ /* 0x000fc40003f0f018 */
        /* <DEDUP_REMOVED lines=8> */
[----:B------:R-:W-:Y:S01]  /*35c0*/  IMAD.MOV.U32 R92, RZ, RZ, R235 ;  /* 0x000000ffff5c7224 */ /* 0x000fe200078e00eb */
[----:B------:R-:W-:Y:S01]  /*35d0*/  @P0 SHF.R.U32.HI R92, RZ, c[0x0][0x2cc], R6 ;  /* 0x0000b300ff5c0a19 */ /* 0x000fe20000011606 */
[----:B------:R-:W-:Y:S01]  /*35e0*/  IMAD.SHL.U32 R236, R236, 0x2, RZ ;  /* 0x00000002ecec7824 */ /* 0x000fe200078e00ff */
[----:B------:R-:W-:-:S03]  /*35f0*/  PLOP3.LUT P0, PT, PT, PT, UP0, 0x40, 0x0 ;  /* 0x000000000000781c */ /* 0x000fc60003f0e808 */
[----:B------:R-:W1:Y:S01]  /*3600*/  SHFL.IDX PT, R6, R92, RZ, 0x1c1f ;  /* 0x001c1fff5c067589 */ /* 0x000e6200000e0000 */
[C---:B------:R-:W-:Y:S02]  /*3610*/  IADD3 R2, -R236.reuse, 0x1, R2 ;  /* 0x00000001ec027810 */ /* 0x040fe40007ffe102 */
[----:B------:R-:W-:Y:S02]  /*3620*/  IADD3 R89, -R236, UR8, R89 ;  /* 0x00000008ec597c10 */ /* 0x000fe4000fffe159 */
[----:B------:R-:W-:Y:S02]  /*3630*/  IADD3 R88, R2, -UR15, RZ ;  /* 0x8000000f02587c10 */ /* 0x000fe4000fffe0ff */
        /* <DEDUP_REMOVED lines=9> */
[----:B------:R-:W-:-:S04]  /*36d0*/  IADD3 R6, -R3, UR8, R6 ;  /* 0x0000000803067c10 */ /* 0x000fc8000fffe106 */
        /* <DEDUP_REMOVED lines=9> */
.L_x_255:
[----:B------:R-:W-:-:S04]  /*3770*/  MOV R3, c[0x0][0x32c] ;  /* 0x0000cb0000037a02 */ /* 0x000fc80000000f00 */
[----:B------:R-:W-:-:S13]  /*3780*/  ISETP.NE.AND P0, PT, R3, 0x1, PT ;  /* 0x000000010300780c */ /* 0x000fda0003f05270 */
[----:B------:R-:W-:-:S05]  /*3790*/  @P0 IMAD.HI.U32 R3, R6, c[0x0][0x330], RZ ;  /* 0x0000cc0006030a27 */ /* 0x000fca00078e00ff */
[----:B------:R-:W-:Y:S02]  /*37a0*/  @P0 SHF.R.U32.HI R6, RZ, c[0x0][0x334], R3 ;  /* 0x0000cd00ff060a19 */ /* 0x000fe40000011603 */
.L_x_256:
[----:B------:R-:W-:Y:S05]  /*37b0*/  BSYNC B0 ;  /* 0x0000000000007941 */ /* 0x000fea0003800000 */
.L_x_254:
[----:B------:R-:W-:-:S05]  /*37c0*/  IMAD R6, R6, c[0x0][0x32c], R2 ;  /* 0x0000cb0006067a24 */ /* 0x000fca00078e0202 */
[----:B------:R-:W-:Y:S02]  /*37d0*/  IADD3 R3, R6, c[0x0][0x32c], RZ ;  /* 0x0000cb0006037a10 */ /* 0x000fe40007ffe0ff */
[----:B------:R-:W-:Y:S02]  /*37e0*/  IMNMX R93, R93, R6, !PT ;  /* 0x000000065d5d7217 */ /* 0x000fe40007800200 */
[----:B------:R-:W-:Y:S02]  /*37f0*/  IMNMX R95, R95, R3, PT ;  /* 0x000000035f5f7217 */ /* 0x000fe40003800200 */
.L_x_253:
[----:B------:R-:W1:Y:S01]  /*3800*/  SHFL.IDX PT, R6, R92, 0x1, 0x1c1f ;  /* 0x003c1f005c067f89 */ /* 0x000e6200000e0000 */
[----:B------:R-:W-:-:S06]  /*3810*/  UISETP.NE.AND UP0, UPT, UR34, URZ, UPT ;  /* 0x0000003f2200728c */ /* 0x000fcc000bf05270 */
[----:B------:R-:W-:Y:S01]  /*3820*/  PLOP3.LUT P0, PT, PT, PT, UP0, 0x40, 0x0 ;  /* 0x000000000000781c */ /* 0x000fe20003f0e808 */
[--C-:B-1----:R-:W-:Y:S02]  /*3830*/  IMAD.IADD R91, R90, 0x1, R6.reuse ;  /* 0x000000015a5b7824 */ /* 0x102fe400078e0206 */
[----:B------:R-:W-:-:S03]  /*3840*/  IMAD.IADD R3, R88, 0x1, R6 ;  /* 0x0000000158037824 */ /* 0x000fc600078e0206 */
[----:B------:R-:W-:-:S07]  /*3850*/  IMNMX R91, R91, R89, PT ;  /* 0x000000595b5b7217 */ /* 0x000fce0003800200 */
        /* <DEDUP_REMOVED lines=13> */
.L_x_259:
[----:B------:R-:W-:-:S04]  /*3930*/  MOV R6, c[0x0][0x32c] ;  /* 0x0000cb0000067a02 */ /* 0x000fc80000000f00 */
[----:B------:R-:W-:-:S13]  /*3940*/  ISETP.NE.AND P0, PT, R6, 0x1, PT ;  /* 0x000000010600780c */ /* 0x000fda0003f05270 */
[----:B------:R-:W-:-:S05]  /*3950*/  @P0 IMAD.HI.U32 R6, R7, c[0x0][0x330], RZ ;  /* 0x0000cc0007060a27 */ /* 0x000fca00078e00ff */
[----:B------:R-:W-:Y:S02]  /*3960*/  @P0 SHF.R.U32.HI R7, RZ, c[0x0][0x334], R6 ;  /* 0x0000cd00ff070a19 */ /* 0x000fe40000011606 */
.L_x_260:
[----:B------:R-:W-:Y:S05]  /*3970*/  BSYNC B0 ;  /* 0x0000000000007941 */ /* 0x000fea0003800000 */
.L_x_258:
[----:B------:R-:W-:-:S05]  /*3980*/  IMAD R7, R7, c[0x0][0x32c], R2 ;  /* 0x0000cb0007077a24 */ /* 0x000fca00078e0202 */
[----:B------:R-:W-:Y:S02]  /*3990*/  IADD3 R6, R7, c[0x0][0x32c], RZ ;  /* 0x0000cb0007067a10 */ /* 0x000fe40007ffe0ff */
[----:B------:R-:W-:Y:S02]  /*39a0*/  IMNMX R3, R3, R7, !PT ;  /* 0x0000000703037217 */ /* 0x000fe40007800200 */
[----:B------:R-:W-:Y:S02]  /*39b0*/  IMNMX R91, R91, R6, PT ;  /* 0x000000065b5b7217 */ /* 0x000fe40003800200 */
.L_x_257:
        /* <DEDUP_REMOVED lines=8> */
[C---:B------:R-:W-:Y:S01]  /*3a40*/  ISETP.GT.AND P0, PT, R93.reuse, RZ, P0 ;  /* 0x000000ff5d00720c */ /* 0x040fe20000704270 */
[----:B------:R-:W-:Y:S01]  /*3a50*/  UP2UR UR29, UPR, URZ, 0x1 ;  /* 0x000000013f1d7883 */ /* 0x000fe20008000000 */
[----:B------:R-:W-:Y:S01]  /*3a60*/  ISETP.GT.AND P6, PT, R93, 0x1, P6 ;  /* 0x000000015d00780c */ /* 0x000fe200037c4270 */
[----:B------:R-:W-:Y:S01]  /*3a70*/  UISETP.GE.AND UP1, UPT, UR36, 0xa, UPT ;  /* 0x0000000a2400788c */ /* 0x000fe2000bf26270 */
[C---:B------:R-:W-:Y:S01]  /*3a80*/  ISETP.LT.OR P0, PT, R95.reuse, 0x1, P0 ;  /* 0x000000015f00780c */ /* 0x040fe20000701670 */
[----:B------:R-:W-:Y:S01]  /*3a90*/  UP2UR UR32, UPR, URZ, 0x8 ;  /* 0x000000083f207883 */ /* 0x000fe20008000000 */
[----:B------:R-:W-:Y:S01]  /*3aa0*/  PLOP3.LUT P2, PT, PT, PT, UP2, 0x40, 0x0 ;  /* 0x000000000000781c */ /* 0x000fe20003f4e828 */
[----:B------:R-:W-:Y:S01]  /*3ab0*/  UISETP.GE.AND UP3, UPT, UR36, 0x51, UPT ;  /* 0x000000512400788c */ /* 0x000fe2000bf66270 */
[----:B------:R-:W-:Y:S01]  /*3ac0*/  FSEL R87, R80, -INF , !P0 ;  /* 0xff80000050577808 */ /* 0x000fe20004000000 */
[----:B------:R-:W-:Y:S01]  /*3ad0*/  UISETP.GE.AND UP6, UPT, UR36, 0x42, UPT ;  /* 0x000000422400788c */ /* 0x000fe2000bfc6270 */
[----:B------:R-:W-:Y:S01]  /*3ae0*/  PLOP3.LUT P0, PT, PT, PT, UP0, 0x40, 0x0 ;  /* 0x000000000000781c */ /* 0x000fe20003f0e808 */
[----:B------:R-:W-:Y:S01]  /*3af0*/  UISETP.GE.AND UP0, UPT, UR36, 0x12, UPT ;  /* 0x000000122400788c */ /* 0x000fe2000bf06270 */
[----:B------:R-:W-:Y:S01]  /*3b00*/  ISETP.LT.OR P6, PT, R95, 0x2, P6 ;  /* 0x000000025f00780c */ /* 0x000fe200037c1670 */
[----:B------:R-:W-:Y:S01]  /*3b10*/  UISETP.GE.AND UP5, UPT, UR36, 0x49, UPT ;  /* 0x000000492400788c */ /* 0x000fe2000bfa6270 */
[----:B------:R-:W-:Y:S01]  /*3b20*/  ISETP.GT.AND P2, PT, R93, 0x8, P2 ;  /* 0x000000085d00780c */ /* 0x000fe20001744270 */
[----:B------:R-:W-:Y:S01]  /*3b30*/  UP2UR UR28, UPR, URZ, 0x1 ;  /* 0x000000013f1c7883 */ /* 0x000fe20008000000 */
[----:B------:R-:W-:Y:S01]  /*3b40*/  FSEL R86, R81, -INF , !P6 ;  /* 0xff80000051567808 */ /* 0x000fe20007000000 */
[----:B------:R-:W-:Y:S01]  /*3b50*/  UISETP.GE.AND UP4, UPT, UR36, 0x4a, UPT ;  /* 0x0000004a2400788c */ /* 0x000fe2000bf86270 */
[----:B------:R-:W-:Y:S01]  /*3b60*/  PLOP3.LUT P6, PT, PT, PT, UP0, 0x40, 0x0 ;  /* 0x000000000000781c */ /* 0x000fe20003fce808 */
[----:B------:R-:W-:Y:S01]  /*3b70*/  UISETP.GE.AND UP0, UPT, UR36, 0x19, UPT ;  /* 0x000000192400788c */ /* 0x000fe2000bf06270 */
[----:B------:R-:W-:Y:S01]  /*3b80*/  PLOP3.LUT P1, PT, PT, PT, UP1, 0x40, 0x0 ;  /* 0x000000000000781c */ /* 0x000fe20003f2e818 */
[----:B------:R-:W-:Y:S01]  /*3b90*/  UP2UR UR37, UPR, URZ, 0x40 ;  /* 0x000000403f257883 */ /* 0x000fe20008000000 */
[----:B------:R-:W-:Y:S01]  /*3ba0*/  ISETP.LT.OR P2, PT, R95, 0x9, P2 ;  /* 0x000000095f00780c */ /* 0x000fe20001741670 */
[----:B------:R-:W-:Y:S01]  /*3bb0*/  UP2UR UR27, UPR, URZ, 0x1 ;  /* 0x000000013f1b7883 */ /* 0x000fe20008000000 */
[----:B------:R-:W-:Y:S01]  /*3bc0*/  ISETP.GT.AND P1, PT, R93, 0x9, P1 ;  /* 0x000000095d00780c */ /* 0x000fe20000f24270 */
[----:B------:R-:W-:Y:S01]  /*3bd0*/  UP2UR UR31, UPR, URZ, 0x4 ;  /* 0x000000043f1f7883 */ /* 0x000fe20008000000 */
[----:B------:R-:W-:Y:S01]  /*3be0*/  FSEL R85, R76, -INF , !P2 ;  /* 0xff8000004c557808 */ /* 0x000fe20005000000 */
[----:B------:R-:W-:Y:S01]  /*3bf0*/  UP2UR UR30, UPR, URZ, 0x2 ;  /* 0x000000023f1e7883 */ /* 0x000fe20008000000 */
        /* <DEDUP_REMOVED lines=10> */
[----:B------:R-:W-:-:S02]  /*3ca0*/  ISETP.LT.OR P0, PT, R95, 0x11, P0 ;  /* 0x000000115f00780c */ /* 0x000fc40000701670 */
[----:B------:R-:W-:Y:S01]  /*3cb0*/  ISETP.GT.AND P6, PT, R93, 0x11, P6 ;  /* 0x000000115d00780c */ /* 0x000fe200037c4270 */
[----:B------:R-:W-:Y:S01]  /*3cc0*/  UP2UR UR25, UPR, URZ, 0x1 ;  /* 0x000000013f197883 */ /* 0x000fe20008000000 */
[----:B------:R-:W-:Y:S02]  /*3cd0*/  FSEL R81, R72, -INF , !P0 ;  /* 0xff80000048517808 */ /* 0x000fe40004000000 */
[----:B------:R-:W-:Y:S01]  /*3ce0*/  PLOP3.LUT P0, PT, PT, PT, UP0, 0x40, 0x0 ;  /* 0x000000000000781c */ /* 0x000fe20003f0e808 */
[----:B------:R-:W-:Y:S01]  /*3cf0*/  UISETP.GE.AND UP0, UPT, UR36, 0x22, UPT ;  /* 0x000000222400788c */ /* 0x000fe2000bf06270 */
[----:B------:R-:W-:Y:S02]  /*3d00*/  ISETP.LT.OR P6, PT, R95, 0x12, P6 ;  /* 0x000000125f00780c */ /* 0x000fe400037c1670 */
[----:B------:R-:W-:Y:S01]  /*3d10*/  ISETP.GT.AND P2, PT, R93, 0x18, P2 ;  /* 0x000000185d00780c */ /* 0x000fe20001744270 */
[----:B------:R-:W-:Y:S01]  /*3d20*/  UP2UR UR24, UPR, URZ, 0x1 ;  /* 0x000000013f187883 */ /* 0x000fe20008000000 */
[----:B------:R-:W-:-:S02]  /*3d30*/  FSEL R80, R73, -INF , !P6 ;  /* 0xff80000049507808 */ /* 0x000fc40007000000 */
[----:B------:R-:W-:Y:S01]  /*3d40*/  PLOP3.LUT P6, PT, PT, PT, UP0, 0x40, 0x0 ;  /* 0x000000000000781c */ /* 0x000fe20003fce808 */
[----:B------:R-:W-:Y:S01]  /*3d50*/  UISETP.GE.AND UP0, UPT, UR36, 0x29, UPT ;  /* 0x000000292400788c */ /* 0x000fe2000bf06270 */
[----:B------:R-:W-:Y:S02]  /*3d60*/  ISETP.LT.OR P2, PT, R95, 0x19, P2 ;  /* 0x000000195f00780c */ /* 0x000fe40001741670 */
[----:B------:R-:W-:Y:S01]  /*3d70*/  ISETP.GT.AND P1, PT, R93, 0x19, P1 ;  /* 0x000000195d00780c */ /* 0x000fe20000f24270 */
[----:B------:R-:W-:Y:S01]  /*3d80*/  UP2UR UR23, UPR, URZ, 0x1 ;  /* 0x000000013f177883 */ /* 0x000fe20008000000 */
[----:B------:R-:W-:Y:S02]  /*3d90*/  FSEL R77, R68, -INF , !P2 ;  /* 0xff800000444d7808 */ /* 0x000fe40005000000 */
        /* <DEDUP_REMOVED lines=33> */
[C---:B------:R-:W-:Y:S01]  /*3fb0*/  ISETP.GT.AND P6, PT, R93.reuse, 0x31, P6 ;  /* 0x000000315d00780c */ /* 0x040fe200037c4270 */
[----:B------:R-:W-:Y:S01]  /*3fc0*/  UP2UR UR17, UPR, URZ, 0x1 ;  /* 0x000000013f117883 */ /* 0x000fe20008000000 */
[----:B------:R-:W-:Y:S02]  /*3fd0*/  FSEL R69, R56, -INF , !P0 ;  /* 0xff80000038457808 */ /* 0x000fe40004000000 */
[----:B------:R-:W-:Y:S01]  /*3fe0*/  PLOP3.LUT P0, PT, PT, PT, UP0, 0x40, 0x0 ;  /* 0x000000000000781c */ /* 0x000fe20003f0e808 */
[----:B------:R-:W-:Y:S01]  /*3ff0*/  UISETP.GE.AND UP0, UPT, UR36, 0x5a, UPT ;  /* 0x0000005a2400788c */ /* 0x000fe2000bf06270 */
[----:B------:R-:W-:-:S02]  /*4000*/  ISETP.GT.AND P2, PT, R93, 0x38, P2 ;  /* 0x000000385d00780c */ /* 0x000fc40001744270 */
[C---:B------:R-:W-:Y:S02]  /*4010*/  ISETP.GT.AND P0, PT, R93.reuse, 0x40, P0 ;  /* 0x000000405d00780c */ /* 0x040fe40000704270 */
[----:B------:R-:W-:Y:S02]  /*4020*/  ISETP.GT.AND P1, PT, R93, 0x39, P1 ;  /* 0x000000395d00780c */ /* 0x000fe40000f24270 */
[C---:B------:R-:W-:Y:S02]  /*4030*/  ISETP.LT.OR P0, PT, R95.reuse, 0x41, P0 ;  /* 0x000000415f00780c */ /* 0x040fe40000701670 */
[C---:B------:R-:W-:Y:S02]  /*4040*/  ISETP.LT.OR P6, PT, R95.reuse, 0x32, P6 ;  /* 0x000000325f00780c */ /* 0x040fe400037c1670 */
[C---:B------:R-:W-:Y:S02]  /*4050*/  ISETP.LT.OR P2, PT, R95.reuse, 0x39, P2 ;  /* 0x000000395f00780c */ /* 0x040fe40001741670 */
[----:B------:R-:W-:-:S02]  /*4060*/  ISETP.LT.OR P1, PT, R95, 0x3a, P1 ;  /* 0x0000003a5f00780c */ /* 0x000fc40000f21670 */
[----:B------:R-:W-:Y:S02]  /*4070*/  FSEL R239, R48, -INF , !P0 ;  /* 0xff80000030ef7808 */ /* 0x000fe40004000000 */
[----:B------:R-:W-:Y:S02]  /*4080*/  PLOP3.LUT P0, PT, PT, PT, UP3, 0x40, 0x0 ;  /* 0x000000000000781c */ /* 0x000fe40003f0e838 */
[----:B------:R-:W-:Y:S02]  /*4090*/  FSEL R68, R57, -INF , !P6 ;  /* 0xff80000039447808 */ /* 0x000fe40007000000 */
[----:B------:R-:W-:Y:S02]  /*40a0*/  FSEL R65, R52, -INF , !P2 ;  /* 0xff80000034417808 */ /* 0x000fe40005000000 */
[----:B------:R-:W-:Y:S02]  /*40b0*/  FSEL R64, R53, -INF , !P1 ;  /* 0xff80000035407808 */ /* 0x000fe40004800000 */
[----:B------:R-:W-:Y:S01]  /*40c0*/  PLOP3.LUT P6, PT, PT, PT, UP6, 0x40, 0x0 ;  /* 0x000000000000781c */ /* 0x000fe20003fce868 */
[----:B------:R-:W-:Y:S01]  /*40d0*/  UISETP.NE.AND UP6, UPT, UR34, URZ, UPT ;  /* 0x0000003f2200728c */ /* 0x000fe2000bfc5270 */
        /* <DEDUP_REMOVED lines=10> */
[----:B------:R-:W-:Y:S01]  /*4180*/  FSEL R206, R36, -INF , !P0 ;  /* 0xff80000024ce7808 */ /* 0x000fe20004000000 */
[----:B-1----:R-:W-:Y:S01]  /*4190*/  IMAD.IADD R36, R88, 0x1, R94 ;  /* 0x0000000158247824 */ /* 0x002fe200078e025e */
[----:B------:R-:W-:Y:S01]  /*41a0*/  PLOP3.LUT P0, PT, PT, PT, UP6, 0x40, 0x0 ;  /* 0x000000000000781c */ /* 0x000fe20003f0e868 */
[----:B------:R-:W-:Y:S01]  /*41b0*/  UISETP.NE.AND UP6, UPT, UR37, URZ, UPT ;  /* 0x0000003f2500728c */ /* 0x000fe2000bfc5270 */
[----:B------:R-:W-:-:S02]  /*41c0*/  FSEL R208, R49, -INF , !P6 ;  /* 0xff80000031d07808 */ /* 0x000fc40007000000 */
[----:B------:R-:W-:Y:S02]  /*41d0*/  FSEL R209, R40, -INF , !P2 ;  /* 0xff80000028d17808 */ /* 0x000fe40005000000 */
[----:B------:R-:W-:Y:S02]  /*41e0*/  FSEL R207, R41, -INF , !P1 ;  /* 0xff80000029cf7808 */ /* 0x000fe40004800000 */
[----:B------:R-:W-:Y:S02]  /*41f0*/  PLOP3.LUT P6, PT, PT, PT, UP2, 0x40, 0x0 ;  /* 0x000000000000781c */ /* 0x000fe40003fce828 */
[----:B------:R-:W-:Y:S02]  /*4200*/  PLOP3.LUT P2, PT, PT, PT, UP1, 0x40, 0x0 ;  /* 0x000000000000781c */ /* 0x000fe40003f4e818 */
[----:B------:R-:W-:Y:S02]  /*4210*/  PLOP3.LUT P1, PT, PT, PT, UP0, 0x40, 0x0 ;  /* 0x000000000000781c */ /* 0x000fe40003f2e808 */
[----:B------:R-:W-:-:S02]  /*4220*/  ISETP.GT.AND P6, PT, R93, 0x51, P6 ;  /* 0x000000515d00780c */ /* 0x000fc400037c4270 */
[C---:B------:R-:W-:Y:S02]  /*4230*/  ISETP.GT.AND P2, PT, R93.reuse, 0x58, P2 ;  /* 0x000000585d00780c */ /* 0x040fe40001744270 */
[----:B------:R-:W-:Y:S01]  /*4240*/  ISETP.GT.AND P1, PT, R93, 0x59, P1 ;  /* 0x000000595d00780c */ /* 0x000fe20000f24270 */
[----:B------:R-:W-:Y:S01]  /*4250*/  IMAD.IADD R93, R90, 0x1, R94 ;  /* 0x000000015a5d7824 */ /* 0x000fe200078e025e */
[C---:B------:R-:W-:Y:S02]  /*4260*/  ISETP.LT.OR P6, PT, R95.reuse, 0x52, P6 ;  /* 0x000000525f00780c */ /* 0x040fe400037c1670 */
[C---:B------:R-:W-:Y:S02]  /*4270*/  ISETP.LT.OR P2, PT, R95.reuse, 0x59, P2 ;  /* 0x000000595f00780c */ /* 0x040fe40001741670 */
[----:B------:R-:W-:Y:S02]  /*4280*/  ISETP.LT.OR P1, PT, R95, 0x5a, P1 ;  /* 0x0000005a5f00780c */ /* 0x000fe40000f21670 */
[----:B------:R-:W-:-:S02]  /*4290*/  IMNMX R93, R93, R89, PT ;  /* 0x000000595d5d7217 */ /* 0x000fc40003800200 */
[----:B------:R-:W-:Y:S02]  /*42a0*/  FSEL R154, R37, -INF , !P6 ;  /* 0xff800000259a7808 */ /* 0x000fe40007000000 */
[----:B------:R-:W-:Y:S02]  /*42b0*/  FSEL R137, R28, -INF , !P2 ;  /* 0xff8000001c897808 */ /* 0x000fe40005000000 */
[----:B------:R-:W-:Y:S01]  /*42c0*/  FSEL R136, R29, -INF , !P1 ;  /* 0xff8000001d887808 */ /* 0x000fe20004800000 */
        /* <DEDUP_REMOVED lines=13> */
.L_x_263:
[----:B------:R-:W-:-:S04]  /*43a0*/  MOV R28, c[0x0][0x32c] ;  /* 0x0000cb00001c7a02 */ /* 0x000fc80000000f00 */
[----:B------:R-:W-:-:S13]  /*43b0*/  ISETP.NE.AND P0, PT, R28, 0x1, PT ;  /* 0x000000011c00780c */ /* 0x000fda0003f05270 */
[----:B------:R-:W-:-:S05]  /*43c0*/  @P0 IMAD.HI.U32 R28, R94, c[0x0][0x330], RZ ;  /* 0x0000cc005e1c0a27 */ /* 0x000fca00078e00ff */
[----:B------:R-:W-:Y:S02]  /*43d0*/  @P0 SHF.R.U32.HI R94, RZ, c[0x0][0x334], R28 ;  /* 0x0000cd00ff5e0a19 */ /* 0x000fe4000001161c */
.L_x_264:
[----:B------:R-:W-:Y:S05]  /*43e0*/  BSYNC B0 ;  /* 0x0000000000007941 */ /* 0x000fea0003800000 */
.L_x_262:
[----:B------:R-:W-:-:S05]  /*43f0*/  IMAD R94, R94, c[0x0][0x32c], R2 ;  /* 0x0000cb005e5e7a24 */ /* 0x000fca00078e0202 */
[----:B------:R-:W-:Y:S02]  /*4400*/  IADD3 R28, R94, c[0x0][0x32c], RZ ;  /* 0x0000cb005e1c7a10 */ /* 0x000fe40007ffe0ff */
[----:B------:R-:W-:Y:S02]  /*4410*/  IMNMX R36, R36, R94, !PT ;  /* 0x0000005e24247217 */ /* 0x000fe40007800200 */
[----:B------:R-:W-:Y:S02]  /*4420*/  IMNMX R93, R93, R28, PT ;  /* 0x0000001c5d5d7217 */ /* 0x000fe40003800200 */
.L_x_261:
[----:B------:R-:W-:Y:S02]  /*4430*/  UP2UR UR42, UPR, URZ, 0x40 ;  /* 0x000000403f2a7883 */ /* 0x000fe40008000000 */
[----:B------:R-:W-:Y:S02]  /*4440*/  UISETP.NE.AND UP6, UPT, UR24, URZ, UPT ;  /* 0x0000003f1800728c */ /* 0x000fe4000bfc5270 */
[----:B------:R-:W-:Y:S02]  /*4450*/  UP2UR UR36, UPR, URZ, 0x1 ;  /* 0x000000013f247883 */ /* 0x000fe40008000000 */
[----:B------:R-:W-:-:S02]  /*4460*/  UP2UR UR43, UPR, URZ, 0x40 ;  /* 0x000000403f2b7883 */ /* 0x000fc40008000000 */
[----:B------:R-:W-:Y:S02]  /*4470*/  UISETP.NE.AND UP6, UPT, UR30, URZ, UPT ;  /* 0x0000003f1e00728c */ /* 0x000fe4000bfc5270 */
[----:B------:R-:W-:Y:S02]  /*4480*/  UISETP.NE.AND UP0, UPT, UR32, URZ, UPT ;  /* 0x0000003f2000728c */ /* 0x000fe4000bf05270 */
[----:B------:R-:W-:Y:S02]  /*4490*/  UP2UR UR44, UPR, URZ, 0x40 ;  /* 0x000000403f2c7883 */ /* 0x000fe40008000000 */
[----:B------:R-:W-:Y:S02]  /*44a0*/  UISETP.NE.AND UP6, UPT, UR33, URZ, UPT ;  /* 0x0000003f2100728c */ /* 0x000fe4000bfc5270 */
[----:B------:R-:W-:Y:S01]  /*44b0*/  UP2UR UR41, UPR, URZ, 0x20 ;  /* 0x000000203f297883 */ /* 0x000fe20008000000 */
[----:B------:R-:W-:Y:S01]  /*44c0*/  PLOP3.LUT P0, PT, PT, PT, UP0, 0x40, 0x0 ;  /* 0x000000000000781c */ /* 0x000fe20003f0e808 */
[----:B------:R-:W-:-:S02]  /*44d0*/  UISETP.NE.AND UP5, UPT, UR31, URZ, UPT ;  /* 0x0000003f1f00728c */ /* 0x000fc4000bfa5270 */
[----:B------:R-:W-:Y:S01]  /*44e0*/  PLOP3.LUT P1, PT, PT, PT, UP6, 0x40, 0x0 ;  /* 0x000000000000781c */ /* 0x000fe20003f2e868 */
[----:B------:R-:W-:Y:S01]  /*44f0*/  UISETP.NE.AND UP6, UPT, UR44, URZ, UPT ;  /* 0x0000003f2c00728c */ /* 0x000fe2000bfc5270 */
[----:B------:R-:W-:Y:S01]  /*4500*/  ISETP.GT.AND P0, PT, R3, 0x1, P0 ;  /* 0x000000010300780c */ /* 0x000fe20000704270 */
[----:B------:R-:W-:Y:S01]  /*4510*/  UP2UR UR39, UPR, URZ, 0x8 ;  /* 0x000000083f277883 */ /* 0x000fe20008000000 */
[----:B------:R-:W-:Y:S01]  /*4520*/  PLOP3.LUT P6, PT, PT, PT, UP5, 0x40, 0x0 ;  /* 0x000000000000781c */ /* 0x000fe20003fce858 */
[----:B------:R-:W-:Y:S01]  /*4530*/  UISETP.NE.AND UP3, UPT, UR28, URZ, UPT ;  /* 0x0000003f1c00728c */ /* 0x000fe2000bf65270 */
[----:B------:R-:W-:Y:S01]  /*4540*/  ISETP.LT.OR P0, PT, R91, 0x2, P0 ;  /* 0x000000025b00780c */ /* 0x000fe20000701670 */
[----:B------:R-:W-:Y:S01]  /*4550*/  UP2UR UR37, UPR, URZ, 0x2 ;  /* 0x000000023f257883 */ /* 0x000fe20008000000 */
[----:B------:R-:W-:Y:S01]  /*4560*/  PLOP3.LUT P2, PT, PT, PT, UP6, 0x40, 0x0 ;  /* 0x000000000000781c */ /* 0x000fe20003f4e868 */
[----:B------:R-:W-:Y:S01]  /*4570*/  UISETP.NE.AND UP6, UPT, UR27, URZ, UPT ;  /* 0x0000003f1b00728c */ /* 0x000fe2000bfc5270 */
[----:B------:R-:W-:Y:S01]  /*4580*/  ISETP.GT.AND P6, PT, R3, 0x8, P6 ;  /* 0x000000080300780c */ /* 0x000fe200037c4270 */
[----:B------:R-:W-:Y:S01]  /*4590*/  UISETP.NE.AND UP1, UPT, UR26, URZ, UPT ;  /* 0x0000003f1a00728c */ /* 0x000fe2000bf25270 */
[----:B------:R-:W-:Y:S01]  /*45a0*/  FSEL R83, R83, -INF , !P0 ;  /* 0xff80000053537808 */ /* 0x000fe20004000000 */
[----:B------:R-:W-:Y:S01]  /*45b0*/  UP2UR UR40, UPR, URZ, 0x10 ;  /* 0x000000103f287883 */ /* 0x000fe20008000000 */
[----:B------:R-:W-:Y:S01]  /*45c0*/  ISETP.GT.AND P2, PT, R3, 0x9, P2 ;  /* 0x000000090300780c */ /* 0x000fe20001744270 */
[----:B------:R-:W-:Y:S01]  /*45d0*/  UISETP.NE.AND UP4, UPT, UR29, URZ, UPT ;  /* 0x0000003f1d00728c */ /* 0x000fe2000bf85270 */
[----:B------:R-:W-:Y:S01]  /*45e0*/  PLOP3.LUT P0, PT, PT, PT, UP3, 0x40, 0x0 ;  /* 0x000000000000781c */ /* 0x000fe20003f0e838 */
[----:B------:R-:W-:Y:S01]  /*45f0*/  UP2UR UR38, UPR, URZ, 0x4 ;  /* 0x000000043f267883 */ /* 0x000fe20008000000 */
[C---:B------:R-:W-:Y:S01]  /*4600*/  ISETP.LT.OR P6, PT, R91.reuse, 0x9, P6 ;  /* 0x000000095b00780c */ /* 0x040fe200037c1670 */
[----:B------:R-:W-:Y:S01]  /*4610*/  UISETP.NE.AND UP2, UPT, UR25, URZ, UPT ;  /* 0x0000003f1900728c */ /* 0x000fe2000bf45270 */
[----:B------:R-:W-:Y:S01]  /*4620*/  ISETP.LT.OR P2, PT, R91, 0xa, P2 ;  /* 0x0000000a5b00780c */ /* 0x000fe20001741670 */
[----:B------:R-:W-:Y:S01]  /*4630*/  UP2UR UR44, UPR, URZ, 0x10 ;  /* 0x000000103f2c7883 */ /* 0x000fe20008000000 */
[----:B------:R-:W-:-:S02]  /*4640*/  ISETP.GT.AND P1, PT, R3, RZ, P1 ;  /* 0x000000ff0300720c */ /* 0x000fc40000f24270 */
[----:B------:R-:W-:Y:S02]  /*4650*/  ISETP.GT.AND P0, PT, R3, 0x11, P0 ;  /* 0x000000110300780c */ /* 0x000fe40000704270 */
[----:B------:R-:W-:Y:S02]  /*4660*/  FSEL R78, R78, -INF , !P6 ;  /* 0xff8000004e4e7808 */ /* 0x000fe40007000000 */
[----:B------:R-:W-:Y:S02]  /*4670*/  FSEL R79, R79, -INF , !P2 ;  /* 0xff8000004f4f7808 */ /* 0x000fe40005000000 */
[----:B------:R-:W-:Y:S01]  /*4680*/  PLOP3.LUT P6, PT, PT, PT, UP6, 0x40, 0x0 ;  /* 0x000000000000781c */ /* 0x000fe20003fce868 */
[----:B------:R-:W-:Y:S01]  /*4690*/  UISETP.NE.AND UP6, UPT, UR43, URZ, UPT ;  /* 0x0000003f2b00728c */ /* 0x000fe2000bfc5270 */
[C---:B------:R-:W-:Y:S01]  /*46a0*/  ISETP.LT.OR P1, PT, R91.reuse, 0x1, P1 ;  /* 0x000000015b00780c */ /* 0x040fe20000f21670 */
[----:B------:R-:W-:Y:S01]  /*46b0*/  UP2UR UR43, UPR, URZ, 0x2 ;  /* 0x000000023f2b7883 */ /* 0x000fe20008000000 */
[----:B------:R-:W-:-:S02]  /*46c0*/  ISETP.LT.OR P2, PT, R91, 0x12, P0 ;  /* 0x000000125b00780c */ /* 0x000fc40000741670 */
[----:B------:R-:W-:Y:S01]  /*46d0*/  PLOP3.LUT P0, PT, PT, PT, UP1, 0x40, 0x0 ;  /* 0x000000000000781c */ /* 0x000fe20003f0e818 */
[----:B------:R-:W-:Y:S01]  /*46e0*/  UISETP.NE.AND UP1, UPT, UR33, URZ, UPT ;  /* 0x0000003f2100728c */ /* 0x000fe2000bf25270 */
[----:B------:R-:W-:Y:S02]  /*46f0*/  FSEL R82, R82, -INF , !P1 ;  /* 0xff80000052527808 */ /* 0x000fe40004800000 */
[----:B------:R-:W-:Y:S01]  /*4700*/  PLOP3.LUT P1, PT, PT, PT, UP4, 0x40, 0x0 ;  /* 0x000000000000781c */ /* 0x000fe20003f2e848 */
[----:B------:R-:W-:Y:S01]  /*4710*/  UISETP.NE.AND UP4, UPT, UR30, URZ, UPT ;  /* 0x0000003f1e00728c */ /* 0x000fe2000bf85270 */
[----:B------:R-:W-:Y:S02]  /*4720*/  ISETP.GT.AND P0, PT, R3, 0x19, P0 ;  /* 0x000000190300780c */ /* 0x000fe40000704270 */
[----:B------:R-:W-:Y:S02]  /*4730*/  FSEL R75, R75, -INF , !P2 ;  /* 0xff8000004b4b7808 */ /* 0x000fe40005000000 */
[----:B------:R-:W-:Y:S01]  /*4740*/  PLOP3.LUT P2, PT, PT, PT, UP1, 0x40, 0x0 ;  /* 0x000000000000781c */ /* 0x000fe20003f4e818 */
[----:B------:R-:W-:Y:S01]  /*4750*/  UISETP.NE.AND UP1, UPT, UR27, URZ, UPT ;  /* 0x0000003f1b00728c */ /* 0x000fe2000bf25270 */
[----:B------:R-:W-:-:S02]  /*4760*/  ISETP.GT.AND P1, PT, R3, 0x10, P1 ;  /* 0x000000100300780c */ /* 0x000fc40000f24270 */
[C---:B------:R-:W-:Y:S02]  /*4770*/  ISETP.LT.OR P0, PT, R91.reuse, 0x1a, P0 ;  /* 0x0000001a5b00780c */ /* 0x040fe40000701670 */
[----:B------:R-:W-:Y:S02]  /*4780*/  ISETP.GT.AND P2, PT, R36, RZ, P2 ;  /* 0x000000ff2400720c */ /* 0x000fe40001744270 */
[----:B------:R-:W-:Y:S02]  /*4790*/  ISETP.LT.OR P1, PT, R91, 0x11, P1 ;  /* 0x000000115b00780c */ /* 0x000fe40000f21670 */
[----:B------:R-:W-:Y:S02]  /*47a0*/  FSEL R71, R71, -INF , !P0 ;  /* 0xff80000047477808 */ /* 0x000fe40004000000 */
[----:B------:R-:W-:Y:S02]  /*47b0*/  PLOP3.LUT P0, PT, PT, PT, UP2, 0x40, 0x0 ;  /* 0x000000000000781c */ /* 0x000fe40003f0e828 */
[----:B------:R-:W-:-:S02]  /*47c0*/  ISETP.LT.OR P2, PT, R93, 0x1, P2 ;  /* 0x000000015d00780c */ /* 0x000fc40001741670 */
        /* <DEDUP_REMOVED lines=8> */
[----:B------:R-:W-:Y:S02]  /*4850*/  ISETP.LT.OR P0, PT, R91, 0x21, P0 ;  /* 0x000000215b00780c */ /* 0x000fe40000701670 */
[----:B------:R-:W-:Y:S02]  /*4860*/  ISETP.LT.OR P1, PT, R93, 0x2, P1 ;  /* 0x000000025d00780c */ /* 0x000fe40000f21670 */
[----:B------:R-:W-:Y:S02]  /*4870*/  FSEL R49, R66, -INF , !P0 ;  /* 0xff80000042317808 */ /* 0x000fe40004000000 */
[----:B------:R-:W-:Y:S01]  /*4880*/  PLOP3.LUT P0, PT, PT, PT, UP4, 0x40, 0x0 ;  /* 0x000000000000781c */ /* 0x000fe20003f0e848 */
[----:B------:R-:W-:Y:S01]  /*4890*/  UISETP.NE.AND UP4, UPT, UR21, URZ, UPT ;  /* 0x0000003f1500728c */ /* 0x000fe2000bf85270 */
[----:B------:R-:W-:Y:S02]  /*48a0*/  FSEL R60, R25, -INF , !P1 ;  /* 0xff800000193c7808 */ /* 0x000fe40004800000 */
[----:B------:R-:W-:-:S02]  /*48b0*/  ISETP.GT.AND P6, PT, R3, 0x18, P6 ;  /* 0x000000180300780c */ /* 0x000fc400037c4270 */
[----:B------:R-:W-:Y:S01]  /*48c0*/  PLOP3.LUT P1, PT, PT, PT, UP5, 0x40, 0x0 ;  /* 0x000000000000781c */ /* 0x000fe20003f2e858 */
[----:B------:R-:W-:Y:S01]  /*48d0*/  UISETP.NE.AND UP5, UPT, UR22, URZ, UPT ;  /* 0x0000003f1600728c */ /* 0x000fe2000bfa5270 */
[C---:B------:R-:W-:Y:S02]  /*48e0*/  ISETP.GT.AND P0, PT, R36.reuse, 0x10, P0 ;  /* 0x000000102400780c */ /* 0x040fe40000704270 */
[----:B------:R-:W-:Y:S02]  /*48f0*/  ISETP.LT.OR P6, PT, R91, 0x19, P6 ;  /* 0x000000195b00780c */ /* 0x000fe400037c1670 */
[----:B------:R-:W-:Y:S02]  /*4900*/  ISETP.GT.AND P1, PT, R36, 0x8, P1 ;  /* 0x000000082400780c */ /* 0x000fe40000f24270 */
[----:B------:R-:W-:Y:S02]  /*4910*/  ISETP.LT.OR P0, PT, R93, 0x11, P0 ;  /* 0x000000115d00780c */ /* 0x000fe40000701670 */
[----:B------:R-:W-:-:S02]  /*4920*/  FSEL R70, R70, -INF , !P6 ;  /* 0xff80000046467808 */ /* 0x000fc40007000000 */
[----:B------:R-:W-:Y:S02]  /*4930*/  ISETP.LT.OR P1, PT, R93, 0x9, P1 ;  /* 0x000000095d00780c */ /* 0x000fe40000f21670 */
[----:B------:R-:W-:Y:S02]  /*4940*/  PLOP3.LUT P6, PT, PT, PT, UP6, 0x40, 0x0 ;  /* 0x000000000000781c */ /* 0x000fe40003fce868 */
[----:B------:R-:W-:Y:S02]  /*4950*/  FSEL R53, R20, -INF , !P0 ;  /* 0xff80000014357808 */ /* 0x000fe40004000000 */
[----:B------:R-:W-:Y:S02]  /*4960*/  ISETP.GT.AND P2, PT, R36, 0x9, P2 ;  /* 0x000000092400780c */ /* 0x000fe40001744270 */
[----:B------:R-:W-:Y:S01]  /*4970*/  PLOP3.LUT P0, PT, PT, PT, UP3, 0x40, 0x0 ;  /* 0x000000000000781c */ /* 0x000fe20003f0e838 */
[----:B------:R-:W-:Y:S01]  /*4980*/  UISETP.NE.AND UP3, UPT, UR20, URZ, UPT ;  /* 0x0000003f1400728c */ /* 0x000fe2000bf65270 */
[----:B------:R-:W-:-:S02]  /*4990*/  FSEL R57, R132, -INF , !P1 ;  /* 0xff80000084397808 */ /* 0x000fc40004800000 */
[----:B------:R-:W-:Y:S02]  /*49a0*/  ISETP.GT.AND P6, PT, R3, 0x21, P6 ;  /* 0x000000210300780c */ /* 0x000fe400037c4270 */
[----:B------:R-:W-:Y:S02]  /*49b0*/  PLOP3.LUT P1, PT, PT, PT, UP0, 0x40, 0x0 ;  /* 0x000000000000781c */ /* 0x000fe40003f2e808 */
[----:B------:R-:W-:Y:S02]  /*49c0*/  ISETP.LT.OR P2, PT, R93, 0xa, P2 ;  /* 0x0000000a5d00780c */ /* 0x000fe40001741670 */
[----:B------:R-:W-:Y:S02]  /*49d0*/  ISETP.GT.AND P0, PT, R36, 0x11, P0 ;  /* 0x000000112400780c */ /* 0x000fe40000704270 */
[----:B------:R-:W-:Y:S02]  /*49e0*/  ISETP.LT.OR P6, PT, R91, 0x22, P6 ;  /* 0x000000225b00780c */ /* 0x000fe400037c1670 */
[----:B------:R-:W-:-:S02]  /*49f0*/  ISETP.GT.AND P1, PT, R3, 0x28, P1 ;  /* 0x000000280300780c */ /* 0x000fc40000f24270 */
[----:B------:R-:W-:Y:S02]  /*4a00*/  FSEL R56, R133, -INF , !P2 ;  /* 0xff80000085387808 */ /* 0x000fe40005000000 */
[----:B------:R-:W-:Y:S02]  /*4a10*/  ISETP.LT.OR P0, PT, R93, 0x12, P0 ;  /* 0x000000125d00780c */ /* 0x000fe40000701670 */
[----:B------:R-:W-:Y:S01]  /*4a20*/  PLOP3.LUT P2, PT, PT, PT, UP1, 0x40, 0x0 ;  /* 0x000000000000781c */ /* 0x000fe20003f4e818 */
[----:B------:R-:W-:Y:S01]  /*4a30*/  UISETP.NE.AND UP1, UPT, UR43, URZ, UPT ;  /* 0x0000003f2b00728c */ /* 0x000fe2000bf25270 */
[----:B------:R-:W-:Y:S02]  /*4a40*/  FSEL R48, R67, -INF , !P6 ;  /* 0xff80000043307808 */ /* 0x000fe40007000000 */
[----:B------:R-:W-:Y:S02]  /*4a50*/  ISETP.LT.OR P1, PT, R91, 0x29, P1 ;  /* 0x000000295b00780c */ /* 0x000fe40000f21670 */
[----:B------:R-:W-:-:S02]  /*4a60*/  PLOP3.LUT P6, PT, PT, PT, UP5, 0x40, 0x0 ;  /* 0x000000000000781c */ /* 0x000fc40003fce858 */
[----:B------:R-:W-:Y:S02]  /*4a70*/  FSEL R52, R21, -INF , !P0 ;  /* 0xff80000015347808 */ /* 0x000fe40004000000 */
[----:B------:R-:W-:Y:S02]  /*4a80*/  PLOP3.LUT P0, PT, PT, PT, UP4, 0x40, 0x0 ;  /* 0x000000000000781c */ /* 0x000fe40003f0e848 */
[----:B------:R-:W-:Y:S02]  /*4a90*/  FSEL R67, R62, -INF , !P1 ;  /* 0xff8000003e437808 */ /* 0x000fe40004800000 */
[C---:B------:R-:W-:Y:S02]  /*4aa0*/  ISETP.GT.AND P6, PT, R3.reuse, 0x29, P6 ;  /* 0x000000290300780c */ /* 0x040fe400037c4270 */
[----:B------:R-:W-:Y:S01]  /*4ab0*/  PLOP3.LUT P1, PT, PT, PT, UP1, 0x40, 0x0 ;  /* 0x000000000000781c */ /* 0x000fe20003f2e818 */
[----:B------:R-:W-:Y:S01]  /*4ac0*/  UISETP.NE.AND UP1, UPT, UR18, URZ, UPT ;  /* 0x0000003f1200728c */ /* 0x000fe2000bf25270 */
[----:B------:R-:W-:-:S02]  /*4ad0*/  ISETP.GT.AND P0, PT, R3, 0x30, P0 ;  /* 0x000000300300780c */ /* 0x000fc40000704270 */
[C---:B------:R-:W-:Y:S02]  /*4ae0*/  ISETP.LT.OR P6, PT, R91.reuse, 0x2a, P6 ;  /* 0x0000002a5b00780c */ /* 0x040fe400037c1670 */
[----:B------:R-:W-:Y:S02]  /*4af0*/  ISETP.GT.AND P1, PT, R36, 0x19, P1 ;  /* 0x000000192400780c */ /* 0x000fe40000f24270 */
[----:B------:R-:W-:Y:S02]  /*4b00*/  ISETP.LT.OR P0, PT, R91, 0x31, P0 ;  /* 0x000000315b00780c */ /* 0x000fe40000701670 */
[----:B------:R-:W-:Y:S02]  /*4b10*/  FSEL R66, R63, -INF , !P6 ;  /* 0xff8000003f427808 */ /* 0x000fe40007000000 */
[----:B------:R-:W-:Y:S02]  /*4b20*/  ISETP.LT.OR P1, PT, R93, 0x1a, P1 ;  /* 0x0000001a5d00780c */ /* 0x000fe40000f21670 */
[----:B------:R-:W-:-:S02]  /*4b30*/  FSEL R63, R58, -INF , !P0 ;  /* 0xff8000003a3f7808 */ /* 0x000fc40004000000 */
[----:B------:R-:W-:Y:S01]  /*4b40*/  PLOP3.LUT P0, PT, PT, PT, UP0, 0x40, 0x0 ;  /* 0x000000000000781c */ /* 0x000fe20003f0e808 */
[----:B------:R-:W-:Y:S01]  /*4b50*/  UISETP.NE.AND UP0, UPT, UR17, URZ, UPT ;  /* 0x0000003f1100728c */ /* 0x000fe2000bf05270 */
[----:B------:R-:W-:Y:S02]  /*4b60*/  FSEL R40, R129, -INF , !P1 ;  /* 0xff80000081287808 */ /* 0x000fe40004800000 */
[----:B------:R-:W-:Y:S01]  /*4b70*/  PLOP3.LUT P1, PT, PT, PT, UP2, 0x40, 0x0 ;  /* 0x000000000000781c */ /* 0x000fe20003f2e828 */
[----:B------:R-:W-:Y:S01]  /*4b80*/  UISETP.NE.AND UP2, UPT, UR19, URZ, UPT ;  /* 0x0000003f1300728c */ /* 0x000fe2000bf45270 */
[C---:B------:R-:W-:Y:S02]  /*4b90*/  ISETP.GT.AND P0, PT, R36.reuse, 0x28, P0 ;  /* 0x000000282400780c */ /* 0x040fe40000704270 */
[----:B------:R-:W-:Y:S02]  /*4ba0*/  ISETP.GT.AND P1, PT, R36, 0x20, P1 ;  /* 0x000000202400780c */ /* 0x000fe40000f24270 */
[----:B------:R-:W-:-:S02]  /*4bb0*/  ISETP.LT.OR P0, PT, R93, 0x29, P0 ;  /* 0x000000295d00780c */ /* 0x000fc40000701670 */
[----:B------:R-:W-:Y:S02]  /*4bc0*/  ISETP.LT.OR P1, PT, R93, 0x21, P1 ;  /* 0x000000215d00780c */ /* 0x000fe40000f21670 */
[----:B------:R-:W-:Y:S02]  /*4bd0*/  FSEL R242, R124, -INF , !P0 ;  /* 0xff8000007cf27808 */ /* 0x000fe40004000000 */
[----:B------:R-:W-:Y:S01]  /*4be0*/  PLOP3.LUT P0, PT, PT, PT, UP5, 0x40, 0x0 ;  /* 0x000000000000781c */ /* 0x000fe20003f0e858 */
[----:B------:R-:W-:Y:S01]  /*4bf0*/  UISETP.NE.AND UP5, UPT, UR41, URZ, UPT ;  /* 0x0000003f2900728c */ /* 0x000fe2000bfa5270 */
[----:B------:R-:W-:Y:S02]  /*4c00*/  FSEL R244, R16, -INF , !P1 ;  /* 0xff80000010f47808 */ /* 0x000fe40004800000 */
[----:B------:R-:W-:Y:S02]  /*4c10*/  PLOP3.LUT P1, PT, PT, PT, UP2, 0x40, 0x0 ;  /* 0x000000000000781c */ /* 0x000fe40003f2e828 */
[----:B------:R-:W-:-:S02]  /*4c20*/  ISETP.GT.AND P0, PT, R36, 0x29, P0 ;  /* 0x000000292400780c */ /* 0x000fc40000704270 */
[----:B------:R-:W-:Y:S02]  /*4c30*/  ISETP.GT.AND P2, PT, R36, 0x18, P2 ;  /* 0x000000182400780c */ /* 0x000fe40001744270 */
[----:B------:R-:W-:Y:S02]  /*4c40*/  ISETP.GT.AND P1, PT, R3, 0x38, P1 ;  /* 0x000000380300780c */ /* 0x000fe40000f24270 */
[C---:B------:R-:W-:Y:S02]  /*4c50*/  ISETP.LT.OR P0, PT, R93.reuse, 0x2a, P0 ;  /* 0x0000002a5d00780c */ /* 0x040fe40000701670 */
[----:B------:R-:W-:Y:S02]  /*4c60*/  ISETP.LT.OR P2, PT, R93, 0x19, P2 ;  /* 0x000000195d00780c */ /* 0x000fe40001741670 */
[----:B------:R-:W-:Y:S02]  /*4c70*/  ISETP.LT.OR P1, PT, R91, 0x39, P1 ;  /* 0x000000395b00780c */ /* 0x000fe40000f21670 */
[----:B------:R-:W-:-:S02]  /*4c80*/  FSEL R245, R125, -INF , !P0 ;  /* 0xff8000007df57808 */ /* 0x000fc40004000000 */
[----:B------:R-:W-:Y:S02]  /*4c90*/  PLOP3.LUT P0, PT, PT, PT, UP0, 0x40, 0x0 ;  /* 0x000000000000781c */ /* 0x000fe40003f0e808 */
[----:B------:R-:W-:Y:S02]  /*4ca0*/  FSEL R41, R128, -INF , !P2 ;  /* 0xff80000080297808 */ /* 0x000fe40005000000 */
[----:B------:R-:W-:Y:S02]  /*4cb0*/  FSEL R62, R54, -INF , !P1 ;  /* 0xff800000363e7808 */ /* 0x000fe40004800000 */
[----:B------:R-:W-:Y:S02]  /*4cc0*/  PLOP3.LUT P6, PT, PT, PT, UP3, 0x40, 0x0 ;  /* 0x000000000000781c */ /* 0x000fe40003fce838 */
[----:B------:R-:W-:Y:S01]  /*4cd0*/  PLOP3.LUT P2, PT, PT, PT, UP6, 0x40, 0x0 ;  /* 0x000000000000781c */ /* 0x000fe20003f4e868 */
[----:B------:R-:W-:Y:S01]  /*4ce0*/  UISETP.NE.AND UP6, UPT, UR42, URZ, UPT ;  /* 0x0000003f2a00728c */ /* 0x000fe2000bfc5270 */
[----:B------:R-:W-:Y:S01]  /*4cf0*/  PLOP3.LUT P1, PT, PT, PT, UP3, 0x40, 0x0 ;  /* 0x000000000000781c */ /* 0x000fe20003f2e838 */
[----:B------:R-:W-:Y:S01]  /*4d00*/  UISETP.NE.AND UP3, UPT, UR39, URZ, UPT ;  /* 0x0000003f2700728c */ /* 0x000fe2000bf65270 */
[----:B------:R-:W-:-:S02]  /*4d10*/  ISETP.GT.AND P0, PT, R3, 0x40, P0 ;  /* 0x000000400300780c */ /* 0x000fc40000704270 */
[----:B------:R-:W-:Y:S02]  /*4d20*/  ISETP.GT.AND P6, PT, R3, 0x31, P6 ;  /* 0x000000310300780c */ /* 0x000fe400037c4270 */
[C---:B------:R-:W-:Y:S02]  /*4d30*/  ISETP.GT.AND P2, PT, R36.reuse, 0x21, P2 ;  /* 0x000000212400780c */ /* 0x040fe40001744270 */
[----:B------:R-:W-:Y:S02]  /*4d40*/  ISETP.GT.AND P1, PT, R36, 0x31, P1 ;  /* 0x000000312400780c */ /* 0x000fe40000f24270 */
[C---:B------:R-:W-:Y:S02]  /*4d50*/  ISETP.LT.OR P0, PT, R91.reuse, 0x41, P0 ;  /* 0x000000415b00780c */ /* 0x040fe40000701670 */
[----:B------:R-:W-:Y:S02]  /*4d60*/  ISETP.LT.OR P6, PT, R91, 0x32, P6 ;  /* 0x000000325b00780c */ /* 0x000fe400037c1670 */
[----:B------:R-:W-:-:S02]  /*4d70*/  ISETP.LT.OR P2, PT, R93, 0x22, P2 ;  /* 0x000000225d00780c */ /* 0x000fc40001741670 */
[----:B------:R-:W-:Y:S02]  /*4d80*/  ISETP.LT.OR P1, PT, R93, 0x32, P1 ;  /* 0x000000325d00780c */ /* 0x000fe40000f21670 */
[----:B------:R-:W-:Y:S02]  /*4d90*/  FSEL R241, R50, -INF , !P0 ;  /* 0xff80000032f17808 */ /* 0x000fe40004000000 */
[----:B------:R-:W-:Y:S01]  /*4da0*/  PLOP3.LUT P0, PT, PT, PT, UP0, 0x40, 0x0 ;  /* 0x000000000000781c */ /* 0x000fe20003f0e808 */
[----:B------:R-:W-:Y:S01]  /*4db0*/  UISETP.NE.AND UP0, UPT, UR36, URZ, UPT ;  /* 0x0000003f2400728c */ /* 0x000fe2000bf05270 */
[----:B------:R-:W-:Y:S01]  /*4dc0*/  FSEL R59, R59, -INF , !P6 ;  /* 0xff8000003b3b7808 */ /* 0x000fe20007000000 */
[----:B------:R-:W-:Y:S01]  /*4dd0*/  UP2UR UR36, UPR, URZ, 0x40 ;  /* 0x000000403f247883 */ /* 0x000fe20008000000 */
[----:B------:R-:W-:Y:S02]  /*4de0*/  FSEL R243, R17, -INF , !P2 ;  /* 0xff80000011f37808 */ /* 0x000fe40005000000 */
[----:B------:R-:W-:-:S02]  /*4df0*/  FSEL R132, R13, -INF , !P1 ;  /* 0xff8000000d847808 */ /* 0x000fc40004800000 */
[----:B------:R-:W-:Y:S02]  /*4e00*/  PLOP3.LUT P6, PT, PT, PT, UP1, 0x40, 0x0 ;  /* 0x000000000000781c */ /* 0x000fe40003fce818 */
[----:B------:R-:W-:Y:S01]  /*4e10*/  PLOP3.LUT P2, PT, PT, PT, UP4, 0x40, 0x0 ;  /* 0x000000000000781c */ /* 0x000fe20003f4e848 */
[----:B------:R-:W-:Y:S01]  /*4e20*/  UISETP.NE.AND UP4, UPT, UR40, URZ, UPT ;  /* 0x0000003f2800728c */ /* 0x000fe2000bf85270 */
[----:B------:R-:W-:Y:S01]  /*4e30*/  PLOP3.LUT P1, PT, PT, PT, UP2, 0x40, 0x0 ;  /* 0x000000000000781c */ /* 0x000fe20003f2e828 */
[----:B------:R-:W-:Y:S01]  /*4e40*/  UISETP.NE.AND UP2, UPT, UR38, URZ, UPT ;  /* 0x0000003f2600728c */ /* 0x000fe2000bf45270 */
[C---:B------:R-:W-:Y:S02]  /*4e50*/  ISETP.GT.AND P0, PT, R36.reuse, 0x40, P0 ;  /* 0x000000402400780c */ /* 0x040fe40000704270 */
[----:B------:R-:W-:Y:S02]  /*4e60*/  ISETP.GT.AND P6, PT, R3, 0x39, P6 ;  /* 0x000000390300780c */ /* 0x000fe400037c4270 */
[----:B------:R-:W-:-:S02]  /*4e70*/  ISETP.GT.AND P2, PT, R36, 0x30, P2 ;  /* 0x000000302400780c */ /* 0x000fc40001744270 */
[----:B------:R-:W-:Y:S02]  /*4e80*/  ISETP.GT.AND P1, PT, R36, 0x38, P1 ;  /* 0x000000382400780c */ /* 0x000fe40000f24270 */
[----:B------:R-:W-:Y:S02]  /*4e90*/  ISETP.LT.OR P0, PT, R93, 0x41, P0 ;  /* 0x000000415d00780c */ /* 0x000fe40000701670 */
[----:B------:R-:W-:Y:S02]  /*4ea0*/  ISETP.LT.OR P6, PT, R91, 0x3a, P6 ;  /* 0x0000003a5b00780c */ /* 0x000fe400037c1670 */
[C---:B------:R-:W-:Y:S02]  /*4eb0*/  ISETP.LT.OR P2, PT, R93.reuse, 0x31, P2 ;  /* 0x000000315d00780c */ /* 0x040fe40001741670 */
[----:B------:R-:W-:Y:S02]  /*4ec0*/  ISETP.LT.OR P1, PT, R93, 0x39, P1 ;  /* 0x000000395d00780c */ /* 0x000fe40000f21670 */
[----:B------:R-:W-:-:S02]  /*4ed0*/  FSEL R158, R8, -INF , !P0 ;  /* 0xff800000089e7808 */ /* 0x000fc40004000000 */
[----:B------:R-:W-:Y:S02]  /*4ee0*/  PLOP3.LUT P0, PT, PT, PT, UP5, 0x40, 0x0 ;  /* 0x000000000000781c */ /* 0x000fe40003f0e858 */
[----:B------:R-:W-:Y:S02]  /*4ef0*/  FSEL R58, R55, -INF , !P6 ;  /* 0xff800000373a7808 */ /* 0x000fe40007000000 */
[----:B------:R-:W-:Y:S02]  /*4f00*/  FSEL R133, R12, -INF , !P2 ;  /* 0xff8000000c857808 */ /* 0x000fe40005000000 */
[----:B------:R-:W-:Y:S01]  /*4f10*/  FSEL R125, R120, -INF , !P1 ;  /* 0xff800000787d7808 */ /* 0x000fe20004800000 */
[----:B------:R-:W1:Y:S01]  /*4f20*/  SHFL.IDX PT, R12, R92, 0x3, 0x1c1f ;  /* 0x007c1f005c0c7f89 */ /* 0x000e6200000e0000 */
[----:B------:R-:W-:Y:S02]  /*4f30*/  PLOP3.LUT P6, PT, PT, PT, UP6, 0x40, 0x0 ;  /* 0x000000000000781c */ /* 0x000fe40003fce868 */
[----:B------:R-:W-:Y:S01]  /*4f40*/  PLOP3.LUT P2, PT, PT, PT, UP1, 0x40, 0x0 ;  /* 0x000000000000781c */ /* 0x000fe20003f4e818 */
[----:B------:R-:W-:Y:S01]  /*4f50*/  UISETP.NE.AND UP1, UPT, UR37, URZ, UPT ;  /* 0x0000003f2500728c */ /* 0x000fe2000bf25270 */
[----:B------:R-:W-:-:S02]  /*4f60*/  PLOP3.LUT P1, PT, PT, PT, UP5, 0x40, 0x0 ;  /* 0x000000000000781c */ /* 0x000fc40003f2e858 */
[C---:B------:R-:W-:Y:S02]  /*4f70*/  ISETP.GT.AND P0, PT, R36.reuse, 0x48, P0 ;  /* 0x000000482400780c */ /* 0x040fe40000704270 */
[C---:B------:R-:W-:Y:S02]  /*4f80*/  ISETP.GT.AND P6, PT, R3.reuse, 0x41, P6 ;  /* 0x000000410300780c */ /* 0x040fe400037c4270 */
[----:B------:R-:W-:Y:S02]  /*4f90*/  ISETP.GT.AND P2, PT, R36, 0x39, P2 ;  /* 0x000000392400780c */ /* 0x000fe40001744270 */
[----:B------:R-:W-:Y:S02]  /*4fa0*/  ISETP.GT.AND P1, PT, R3, 0x48, P1 ;  /* 0x000000480300780c */ /* 0x000fe40000f24270 */
[----:B------:R-:W-:Y:S02]  /*4fb0*/  ISETP.LT.OR P0, PT, R93, 0x49, P0 ;  /* 0x000000495d00780c */ /* 0x000fe40000701670 */
[----:B------:R-:W-:-:S02]  /*4fc0*/  ISETP.LT.OR P6, PT, R91, 0x42, P6 ;  /* 0x000000425b00780c */ /* 0x000fc400037c1670 */
[----:B------:R-:W-:Y:S02]  /*4fd0*/  ISETP.LT.OR P2, PT, R93, 0x3a, P2 ;  /* 0x0000003a5d00780c */ /* 0x000fe40001741670 */
[----:B------:R-:W-:Y:S02]  /*4fe0*/  ISETP.LT.OR P1, PT, R91, 0x49, P1 ;  /* 0x000000495b00780c */ /* 0x000fe40000f21670 */
[----:B------:R-:W-:Y:S01]  /*4ff0*/  FSEL R173, R44, -INF , !P0 ;  /* 0xff8000002cad7808 */ /* 0x000fe20004000000 */
[----:B-1----:R-:W-:Y:S01]  /*5000*/  IMAD.IADD R8, R90, 0x1, R12 ;  /* 0x000000015a087824 */ /* 0x002fe200078e020c */
[----:B------:R-:W-:Y:S02]  /*5010*/  PLOP3.LUT P0, PT, PT, PT, UP3, 0x40, 0x0 ;  /* 0x000000000000781c */ /* 0x000fe40003f0e838 */
[----:B------:R-:W-:Y:S02]  /*5020*/  FSEL R238, R51, -INF , !P6 ;  /* 0xff80000033ee7808 */ /* 0x000fe40007000000 */
[----:B------:R-:W-:-:S02]  /*5030*/  FSEL R124, R121, -INF , !P2 ;  /* 0xff800000797c7808 */ /* 0x000fc40005000000 */
[----:B------:R-:W-:Y:S02]  /*5040*/  FSEL R240, R42, -INF , !P1 ;  /* 0xff8000002af07808 */ /* 0x000fe40004800000 */
[----:B------:R-:W-:Y:S02]  /*5050*/  PLOP3.LUT P6, PT, PT, PT, UP4, 0x40, 0x0 ;  /* 0x000000000000781c */ /* 0x000fe40003fce848 */
[----:B------:R-:W-:Y:S01]  /*5060*/  PLOP3.LUT P2, PT, PT, PT, UP6, 0x40, 0x0 ;  /* 0x000000000000781c */ /* 0x000fe20003f4e868 */
[----:B------:R-:W-:Y:S01]  /*5070*/  UISETP.NE.AND UP6, UPT, UR34, URZ, UPT ;  /* 0x0000003f2200728c */ /* 0x000fe2000bfc5270 */
[----:B------:R-:W-:Y:S02]  /*5080*/  PLOP3.LUT P1, PT, PT, PT, UP3, 0x40, 0x0 ;  /* 0x000000000000781c */ /* 0x000fe40003f2e838 */
[----:B------:R-:W-:Y:S02]  /*5090*/  ISETP.GT.AND P0, PT, R36, 0x50, P0 ;  /* 0x000000502400780c */ /* 0x000fe40000704270 */
[----:B------:R-:W-:-:S02]  /*50a0*/  ISETP.GT.AND P6, PT, R3, 0x49, P6 ;  /* 0x000000490300780c */ /* 0x000fc400037c4270 */
[----:B------:R-:W-:Y:S02]  /*50b0*/  ISETP.GT.AND P2, PT, R36, 0x41, P2 ;  /* 0x000000412400780c */ /* 0x000fe40001744270 */
[----:B------:R-:W-:Y:S02]  /*50c0*/  ISETP.GT.AND P1, PT, R3, 0x50, P1 ;  /* 0x000000500300780c */ /* 0x000fe40000f24270 */
[----:B------:R-:W-:Y:S02]  /*50d0*/  ISETP.LT.OR P0, PT, R93, 0x51, P0 ;  /* 0x000000515d00780c */ /* 0x000fe40000701670 */
[----:B------:R-:W-:Y:S02]  /*50e0*/  ISETP.LT.OR P6, PT, R91, 0x4a, P6 ;  /* 0x0000004a5b00780c */ /* 0x000fe400037c1670 */
[----:B------:R-:W-:Y:S02]  /*50f0*/  ISETP.LT.OR P2, PT, R93, 0x42, P2 ;  /* 0x000000425d00780c */ /* 0x000fe40001741670 */
[----:B------:R-:W-:-:S02]  /*5100*/  ISETP.LT.OR P1, PT, R91, 0x51, P1 ;  /* 0x000000515b00780c */ /* 0x000fc40000f21670 */
[----:B------:R-:W-:Y:S02]  /*5110*/  FSEL R175, R116, -INF , !P0 ;  /* 0xff80000074af7808 */ /* 0x000fe40004000000 */
[----:B------:R-:W-:Y:S02]  /*5120*/  PLOP3.LUT P0, PT, PT, PT, UP1, 0x40, 0x0 ;  /* 0x000000000000781c */ /* 0x000fe40003f0e818 */
[----:B------:R-:W-:Y:S02]  /*5130*/  FSEL R211, R43, -INF , !P6 ;  /* 0xff8000002bd37808 */ /* 0x000fe40007000000 */
[----:B------:R-:W-:Y:S01]  /*5140*/  FSEL R159, R9, -INF , !P2 ;  /* 0xff800000099f7808 */ /* 0x000fe20005000000 */
[----:B------:R-:W-:Y:S01]  /*5150*/  IMAD.IADD R9, R88, 0x1, R12 ;  /* 0x0000000158097824 */ /* 0x000fe200078e020c */
[----:B------:R-:W-:Y:S02]  /*5160*/  FSEL R155, R38, -INF , !P1 ;  /* 0xff800000269b7808 */ /* 0x000fe40004800000 */
[----:B------:R-:W-:-:S02]  /*5170*/  PLOP3.LUT P6, PT, PT, PT, UP2, 0x40, 0x0 ;  /* 0x000000000000781c */ /* 0x000fc40003fce828 */
[----:B------:R-:W-:Y:S02]  /*5180*/  PLOP3.LUT P2, PT, PT, PT, UP4, 0x40, 0x0 ;  /* 0x000000000000781c */ /* 0x000fe40003f4e848 */
[----:B------:R-:W-:Y:S02]  /*5190*/  PLOP3.LUT P1, PT, PT, PT, UP2, 0x40, 0x0 ;  /* 0x000000000000781c */ /* 0x000fe40003f2e828 */
[C---:B------:R-:W-:Y:S02]  /*51a0*/  ISETP.GT.AND P0, PT, R3.reuse, 0x58, P0 ;  /* 0x000000580300780c */ /* 0x040fe40000704270 */
[----:B------:R-:W-:Y:S02]  /*51b0*/  ISETP.GT.AND P6, PT, R3, 0x51, P6 ;  /* 0x000000510300780c */ /* 0x000fe400037c4270 */
[C---:B------:R-:W-:Y:S02]  /*51c0*/  ISETP.GT.AND P2, PT, R36.reuse, 0x49, P2 ;  /* 0x000000492400780c */ /* 0x040fe40001744270 */
[----:B------:R-:W-:-:S02]  /*51d0*/  ISETP.GT.AND P1, PT, R36, 0x51, P1 ;  /* 0x000000512400780c */ /* 0x000fc40000f24270 */
[C---:B------:R-:W-:Y:S02]  /*51e0*/  ISETP.LT.OR P0, PT, R91.reuse, 0x59, P0 ;  /* 0x000000595b00780c */ /* 0x040fe40000701670 */
[----:B------:R-:W-:Y:S02]  /*51f0*/  ISETP.LT.OR P6, PT, R91, 0x52, P6 ;  /* 0x000000525b00780c */ /* 0x000fe400037c1670 */
[C---:B------:R-:W-:Y:S02]  /*5200*/  ISETP.LT.OR P2, PT, R93.reuse, 0x4a, P2 ;  /* 0x0000004a5d00780c */ /* 0x040fe40001741670 */
[----:B------:R-:W-:Y:S02]  /*5210*/  ISETP.LT.OR P1, PT, R93, 0x52, P1 ;  /* 0x000000525d00780c */ /* 0x000fe40000f21670 */
[----:B------:R-:W-:Y:S02]  /*5220*/  FSEL R152, R30, -INF , !P0 ;  /* 0xff8000001e987808 */ /* 0x000fe40004000000 */
        /* <DEDUP_REMOVED lines=9> */
[----:B------:R-:W-:Y:S02]  /*52c0*/  ISETP.GT.AND P1, PT, R36, 0x59, P1 ;  /* 0x000000592400780c */ /* 0x000fe40000f24270 */
[----:B------:R-:W-:Y:S02]  /*52d0*/  ISETP.GT.AND P6, PT, R3, 0x59, P6 ;  /* 0x000000590300780c */ /* 0x000fe400037c4270 */
[C---:B------:R-:W-:Y:S02]  /*52e0*/  ISETP.LT.OR P2, PT, R93.reuse, 0x59, P2 ;  /* 0x000000595d00780c */ /* 0x040fe40001741670 */
[----:B------:R-:W-:Y:S02]  /*52f0*/  ISETP.LT.OR P1, PT, R93, 0x5a, P1 ;  /* 0x0000005a5d00780c */ /* 0x000fe40000f21670 */
        /* <DEDUP_REMOVED lines=18> */
.L_x_267:
[----:B------:R-:W-:-:S04]  /*5420*/  MOV R3, c[0x0][0x32c] ;  /* 0x0000cb0000037a02 */ /* 0x000fc80000000f00 */
[----:B------:R-:W-:-:S13]  /*5430*/  ISETP.NE.AND P0, PT, R3, 0x1, PT ;  /* 0x000000010300780c */ /* 0x000fda0003f05270 */
[----:B------:R-:W-:-:S05]  /*5440*/  @P0 IMAD.HI.U32 R3, R12, c[0x0][0x330], RZ ;  /* 0x0000cc000c030a27 */ /* 0x000fca00078e00ff */
[----:B------:R-:W-:Y:S02]  /*5450*/  @P0 SHF.R.U32.HI R12, RZ, c[0x0][0x334], R3 ;  /* 0x0000cd00ff0c0a19 */ /* 0x000fe40000011603 */
.L_x_268:
[----:B------:R-:W-:Y:S05]  /*5460*/  BSYNC B0 ;  /* 0x0000000000007941 */ /* 0x000fea0003800000 */
.L_x_266:
[----:B------:R-:W-:-:S05]  /*5470*/  IMAD R12, R12, c[0x0][0x32c], R2 ;  /* 0x0000cb000c0c7a24 */ /* 0x000fca00078e0202 */
[----:B------:R-:W-:Y:S02]  /*5480*/  IADD3 R2, R12, c[0x0][0x32c], RZ ;  /* 0x0000cb000c027a10 */ /* 0x000fe40007ffe0ff */
[----:B------:R-:W-:Y:S02]  /*5490*/  IMNMX R9, R9, R12, !PT ;  /* 0x0000000c09097217 */ /* 0x000fe40007800200 */
[----:B------:R-:W-:Y:S02]  /*54a0*/  IMNMX R8, R8, R2, PT ;  /* 0x0000000208087217 */ /* 0x000fe40003800200 */
.L_x_265:
        /* <DEDUP_REMOVED lines=22> */
[----:B------:R-:W-:-:S02]  /*5610*/  FMNMX.FTZ R12, R70, R12, !PT ;  /* 0x0000000c460c7209 */ /* 0x000fc40007810000 */
[----:B------:R-:W-:Y:S01]  /*5620*/  FMNMX.FTZ R3, R76, R3, !PT ;  /* 0x000000034c037209 */ /* 0x000fe20007810000 */
[--C-:B------:R-:W-:Y:S01]  /*5630*/  IMAD R219, R4, 0x2, R225.reuse ;  /* 0x0000000204db7824 */ /* 0x100fe200078e02e1 */
[----:B------:R-:W-:Y:S01]  /*5640*/  FMNMX.FTZ R12, R71, R12, !PT ;  /* 0x0000000c470c7209 */ /* 0x000fe20007810000 */
[C---:B------:R-:W-:Y:S01]  /*5650*/  IMAD R220, R0.reuse, 0x2, R225 ;  /* 0x0000000200dc7824 */ /* 0x040fe200078e02e1 */
[----:B------:R-:W-:Y:S01]  /*5660*/  FMNMX.FTZ R3, R73, R3, !PT ;  /* 0x0000000349037209 */ /* 0x000fe20007810000 */
[----:B------:R-:W-:Y:S01]  /*5670*/  IMAD R218, R0, 0x2, R219 ;  /* 0x0000000200da7824 */ /* 0x000fe200078e02db */
[----:B------:R-:W-:Y:S01]  /*5680*/  FMNMX.FTZ R12, R49, R12, !PT ;  /* 0x0000000c310c7209 */ /* 0x000fe20007810000 */
[----:B------:R-:W-:Y:S01]  /*5690*/  LDSM.16.MT88.4 R28, [R219+0x100] ;  /* 0x00010000db1c783b */ /* 0x000fe20000004200 */
[----:B------:R-:W-:Y:S02]  /*56a0*/  FMNMX.FTZ R3, R7, R3, !PT ;  /* 0x0000000307037209 */ /* 0x000fe40007810000 */
[----:B------:R-:W-:Y:S01]  /*56b0*/  FMNMX.FTZ R12, R48, R12, !PT ;  /* 0x0000000c300c7209 */ /* 0x000fe20007810000 */
[----:B------:R-:W-:Y:S01]  /*56c0*/  LDSM.16.MT88.4 R36, [R220+0x100] ;  /* 0x00010000dc24783b */ /* 0x000fe20000004200 */
[----:B------:R-:W-:-:S02]  /*56d0*/  FMNMX.FTZ R3, R6, R3, !PT ;  /* 0x0000000306037209 */ /* 0x000fc40007810000 */
[----:B------:R-:W-:Y:S01]  /*56e0*/  FMNMX.FTZ R12, R67, R12, !PT ;  /* 0x0000000c430c7209 */ /* 0x000fe20007810000 */
[----:B------:R-:W-:Y:S01]  /*56f0*/  LDSM.16.MT88.4 R88, [R225+0x900] ;  /* 0x00090000e158783b */ /* 0x000fe20000004200 */
        /* <DEDUP_REMOVED lines=26> */
[----:B------:R-:W-:Y:S01]  /*58a0*/  PLOP3.LUT P2, PT, PT, PT, UP2, 0x40, 0x0 ;  /* 0x000000000000781c */ /* 0x000fe20003f4e828 */
[----:B------:R-:W1:Y:S01]  /*58b0*/  SHFL.BFLY PT, R13, R3, 0x2, 0x1f ;  /* 0x0c401f00030d7f89 */ /* 0x000e6200000e0000 */
[----:B------:R-:W-:Y:S01]  /*58c0*/  PLOP3.LUT P1, PT, PT, PT, UP3, 0x40, 0x0 ;  /* 0x000000000000781c */ /* 0x000fe20003f2e838 */
[----:B------:R-:W-:Y:S01]  /*58d0*/  UISETP.NE.AND UP3, UPT, UR29, URZ, UPT ;  /* 0x0000003f1d00728c */ /* 0x000fe2000bf65270 */
[C---:B------:R-:W-:Y:S01]  /*58e0*/  ISETP.GT.AND P2, PT, R9.reuse, RZ, P2 ;  /* 0x000000ff0900720c */ /* 0x040fe20001744270 */
[----:B------:R-:W2:Y:S01]  /*58f0*/  SHFL.BFLY PT, R2, R12, 0x2, 0x1f ;  /* 0x0c401f000c027f89 */ /* 0x000ea200000e0000 */
[----:B------:R-:W-:Y:S01]  /*5900*/  PLOP3.LUT P0, PT, PT, PT, UP4, 0x40, 0x0 ;  /* 0x000000000000781c */ /* 0x000fe20003f0e848 */
[----:B------:R-:W-:Y:S01]  /*5910*/  UISETP.NE.AND UP2, UPT, UR28, URZ, UPT ;  /* 0x0000003f1c00728c */ /* 0x000fe2000bf45270 */
[----:B------:R-:W-:Y:S01]  /*5920*/  ISETP.LT.OR P2, PT, R8, 0x1, P2 ;  /* 0x000000010800780c */ /* 0x000fe20001741670 */
[----:B------:R-:W-:Y:S01]  /*5930*/  UISETP.NE.AND UP4, UPT, UR21, URZ, UPT ;  /* 0x0000003f1500728c */ /* 0x000fe2000bf85270 */
[----:B------:R-:W-:-:S02]  /*5940*/  ISETP.GT.AND P0, PT, R9, 0x8, P0 ;  /* 0x000000080900780c */ /* 0x000fc40000704270 */
[----:B------:R-:W-:Y:S02]  /*5950*/  FSEL R191, R26, -INF , !P2 ;  /* 0xff8000001abf7808 */ /* 0x000fe40005000000 */
[----:B------:R-:W-:Y:S01]  /*5960*/  PLOP3.LUT P2, PT, PT, PT, UP3, 0x40, 0x0 ;  /* 0x000000000000781c */ /* 0x000fe20003f4e838 */
[----:B------:R-:W-:Y:S01]  /*5970*/  UISETP.NE.AND UP3, UPT, UR25, URZ, UPT ;  /* 0x0000003f1900728c */ /* 0x000fe2000bf65270 */
[----:B------:R-:W-:Y:S02]  /*5980*/  ISETP.LT.OR P0, PT, R8, 0x9, P0 ;  /* 0x000000090800780c */ /* 0x000fe40000701670 */
[----:B------:R-:W-:Y:S02]  /*5990*/  ISETP.GT.AND P2, PT, R9, 0x10, P2 ;  /* 0x000000100900780c */ /* 0x000fe40001744270 */
[----:B------:R-:W-:Y:S02]  /*59a0*/  FSEL R54, R134, -INF , !P0 ;  /* 0xff80000086367808 */ /* 0x000fe40004000000 */
[----:B------:R-:W-:-:S02]  /*59b0*/  ISETP.LT.OR P2, PT, R8, 0x11, P2 ;  /* 0x000000110800780c */ /* 0x000fc40001741670 */
[----:B------:R-:W-:Y:S01]  /*59c0*/  PLOP3.LUT P0, PT, PT, PT, UP1, 0x40, 0x0 ;  /* 0x000000000000781c */ /* 0x000fe20003f0e818 */
[----:B------:R-:W-:Y:S01]  /*59d0*/  UISETP.NE.AND UP1, UPT, UR23, URZ, UPT ;  /* 0x0000003f1700728c */ /* 0x000fe2000bf25270 */
[----:B-1----:R-:W-:Y:S02]  /*59e0*/  FMNMX.FTZ R3, R3, R13, !PT ;  /* 0x0000000d03037209 */ /* 0x002fe40007810000 */
[----:B------:R-:W-:Y:S02]  /*59f0*/  FSEL R42, R22, -INF , !P2 ;  /* 0xff800000162a7808 */ /* 0x000fe40005000000 */
[----:B--2---:R-:W-:Y:S01]  /*5a00*/  FMNMX.FTZ R12, R12, R2, !PT ;  /* 0x000000020c0c7209 */ /* 0x004fe20007810000 */
[----:B------:R-:W1:Y:S01]  /*5a10*/  SHFL.BFLY PT, R13, R3, 0x1, 0x1f ;  /* 0x0c201f00030d7f89 */ /* 0x000e6200000e0000 */
[----:B------:R-:W-:Y:S01]  /*5a20*/  PLOP3.LUT P2, PT, PT, PT, UP3, 0x40, 0x0 ;  /* 0x000000000000781c */ /* 0x000fe20003f4e838 */
[----:B------:R-:W-:Y:S01]  /*5a30*/  UISETP.NE.AND UP3, UPT, UR20, URZ, UPT ;  /* 0x0000003f1400728c */ /* 0x000fe2000bf65270 */
[C---:B------:R-:W-:Y:S01]  /*5a40*/  ISETP.GT.AND P0, PT, R9.reuse, 0x18, P0 ;  /* 0x000000180900780c */ /* 0x040fe20000704270 */
[----:B------:R-:W2:Y:S01]  /*5a50*/  SHFL.BFLY PT, R2, R12, 0x1, 0x1f ;  /* 0x0c201f000c027f89 */ /* 0x000ea200000e0000 */
[----:B------:R-:W-:-:S02]  /*5a60*/  ISETP.GT.AND P1, PT, R9, 0x1, P1 ;  /* 0x000000010900780c */ /* 0x000fc40000f24270 */
[----:B------:R-:W-:Y:S02]  /*5a70*/  ISETP.GT.AND P2, PT, R9, 0x20, P2 ;  /* 0x000000200900780c */ /* 0x000fe40001744270 */
[----:B------:R-:W-:Y:S02]  /*5a80*/  FMNMX.FTZ R0, R61, R60, !PT ;  /* 0x0000003c3d007209 */ /* 0x000fe40007810000 */
[C---:B------:R-:W-:Y:S02]  /*5a90*/  ISETP.LT.OR P0, PT, R8.reuse, 0x19, P0 ;  /* 0x000000190800780c */ /* 0x040fe40000701670 */
[C---:B------:R-:W-:Y:S02]  /*5aa0*/  ISETP.LT.OR P1, PT, R8.reuse, 0x2, P1 ;  /* 0x000000020800780c */ /* 0x040fe40000f21670 */
[----:B------:R-:W-:Y:S02]  /*5ab0*/  ISETP.LT.OR P2, PT, R8, 0x21, P2 ;  /* 0x000000210800780c */ /* 0x000fe40001741670 */
[----:B------:R-:W-:-:S02]  /*5ac0*/  FMNMX.FTZ R0, R57, R0, !PT ;  /* 0x0000000039007209 */ /* 0x000fc40007810000 */
[----:B------:R-:W-:Y:S02]  /*5ad0*/  FSEL R32, R130, -INF , !P0 ;  /* 0xff80000082207808 */ /* 0x000fe40004000000 */
[----:B------:R-:W-:Y:S02]  /*5ae0*/  FSEL R55, R27, -INF , !P1 ;  /* 0xff8000001b377808 */ /* 0x000fe40004800000 */
[----:B------:R-:W-:Y:S01]  /*5af0*/  PLOP3.LUT P0, PT, PT, PT, UP1, 0x40, 0x0 ;  /* 0x000000000000781c */ /* 0x000fe20003f0e818 */
[----:B------:R-:W-:Y:S01]  /*5b00*/  UISETP.NE.AND UP1, UPT, UR18, URZ, UPT ;  /* 0x0000003f1200728c */ /* 0x000fe2000bf25270 */
[----:B-1----:R-:W-:Y:S02]  /*5b10*/  FMNMX.FTZ R3, R3, R13, !PT ;  /* 0x0000000d03037209 */ /* 0x002fe40007810000 */
[----:B------:R-:W-:Y:S02]  /*5b20*/  FSEL R246, R18, -INF , !P2 ;  /* 0xff80000012f67808 */ /* 0x000fe40005000000 */
[----:B--2---:R-:W-:Y:S01]  /*5b30*/  FMNMX.FTZ R2, R12, R2, !PT ;  /* 0x000000020c027209 */ /* 0x004fe20007810000 */
[C---:B------:R-:W-:Y:S01]  /*5b40*/  FMUL.FTZ R210, R3.reuse, c[0x0][0x2d0] ;  /* 0x0000b40003d27a20 */ /* 0x040fe20000410000 */
[----:B------:R-:W-:-:S02]  /*5b50*/  FSETP.NEU.FTZ.AND P6, PT, R3, -INF , PT ;  /* 0xff8000000300780b */ /* 0x000fc40003fdd000 */
[----:B------:R-:W-:Y:S01]  /*5b60*/  PLOP3.LUT P1, PT, PT, PT, UP2, 0x40, 0x0 ;  /* 0x000000000000781c */ /* 0x000fe20003f2e828 */
[----:B------:R-:W-:Y:S01]  /*5b70*/  FMUL.FTZ R139, R2, c[0x0][0x2d0] ;  /* 0x0000b400028b7a20 */ /* 0x000fe20000410000 */
[----:B------:R-:W-:Y:S01]  /*5b80*/  FSEL R210, R210, RZ, P6 ;  /* 0x000000ffd2d27208 */ /* 0x000fe20003000000 */
[----:B------:R-:W-:Y:S01]  /*5b90*/  UISETP.NE.AND UP2, UPT, UR24, URZ, UPT ;  /* 0x0000003f1800728c */ /* 0x000fe2000bf45270 */
[----:B------:R-:W-:Y:S02]  /*5ba0*/  FSETP.NEU.FTZ.AND P6, PT, R2, -INF , PT ;  /* 0xff8000000200780b */ /* 0x000fe40003fdd000 */
[----:B------:R-:W-:Y:S01]  /*5bb0*/  PLOP3.LUT P2, PT, PT, PT, UP4, 0x40, 0x0 ;  /* 0x000000000000781c */ /* 0x000fe20003f4e848 */
[----:B------:R-:W-:Y:S01]  /*5bc0*/  UISETP.NE.AND UP4, UPT, UR36, URZ, UPT ;  /* 0x0000003f2400728c */ /* 0x000fe2000bf85270 */
[----:B------:R-:W-:Y:S01]  /*5bd0*/  FSEL R139, R139, RZ, P6 ;  /* 0x000000ff8b8b7208 */ /* 0x000fe20003000000 */
[--C-:B------:R-:W-:Y:S01]  /*5be0*/  FFMA.FTZ R167, R87, c[0x0][0x2d0], -R210.reuse ;  /* 0x0000b40057a77a23 */ /* 0x100fe200000108d2 */
[----:B------:R-:W-:Y:S01]  /*5bf0*/  PLOP3.LUT P6, PT, PT, PT, UP0, 0x40, 0x0 ;  /* 0x000000000000781c */ /* 0x000fe20003fce808 */
[----:B------:R-:W-:Y:S01]  /*5c00*/  UISETP.NE.AND UP0, UPT, UR26, URZ, UPT ;  /* 0x0000003f1a00728c */ /* 0x000fe2000bf05270 */
[----:B------:R-:W-:Y:S01]  /*5c10*/  FMNMX.FTZ R0, R56, R0, !PT ;  /* 0x0000000038007209 */ /* 0x000fe20007810000 */
[--C-:B------:R-:W-:Y:S01]  /*5c20*/  FFMA.FTZ R143, R86, c[0x0][0x2d0], -R210.reuse ;  /* 0x0000b400568f7a23 */ /* 0x100fe200000108d2 */
[----:B------:R-:W-:Y:S01]  /*5c30*/  ISETP.GT.AND P6, PT, R9, 0x9, P6 ;  /* 0x000000090900780c */ /* 0x000fe200037c4270 */
[--C-:B------:R-:W-:Y:S01]  /*5c40*/  FFMA.FTZ R142, R85, c[0x0][0x2d0], -R210.reuse ;  /* 0x0000b400558e7a23 */ /* 0x100fe200000108d2 */
[C---:B------:R-:W-:Y:S01]  /*5c50*/  ISETP.GT.AND P0, PT, R9.reuse, 0x28, P0 ;  /* 0x000000280900780c */ /* 0x040fe20000704270 */
[--C-:B------:R-:W-:Y:S01]  /*5c60*/  FFMA.FTZ R108, R84, c[0x0][0x2d0], -R210.reuse ;  /* 0x0000b400546c7a23 */ /* 0x100fe200000108d2 */
[----:B------:R-:W-:Y:S01]  /*5c70*/  ISETP.LT.OR P6, PT, R8, 0xa, P6 ;  /* 0x0000000a0800780c */ /* 0x000fe200037c1670 */
[--C-:B------:R-:W-:Y:S01]  /*5c80*/  FFMA.FTZ R141, R82, c[0x0][0x2d0], -R139.reuse ;  /* 0x0000b400528d7a23 */ /* 0x100fe2000001088b */
[----:B------:R-:W-:Y:S01]  /*5c90*/  ISETP.GT.AND P1, PT, R9, 0x11, P1 ;  /* 0x000000110900780c */ /* 0x000fe20000f24270 */
[--C-:B------:R-:W-:Y:S01]  /*5ca0*/  FFMA.FTZ R140, R83, c[0x0][0x2d0], -R139.reuse ;  /* 0x0000b400538c7a23 */ /* 0x100fe2000001088b */
[----:B------:R-:W-:Y:S01]  /*5cb0*/  FSEL R43, R135, -INF , !P6 ;  /* 0xff800000872b7808 */ /* 0x000fe20007000000 */
[--C-:B------:R-:W-:Y:S01]  /*5cc0*/  FFMA.FTZ R109, R78, c[0x0][0x2d0], -R139.reuse ;  /* 0x0000b4004e6d7a23 */ /* 0x100fe2000001088b */
[----:B------:R-:W-:Y:S01]  /*5cd0*/  PLOP3.LUT P6, PT, PT, PT, UP0, 0x40, 0x0 ;  /* 0x000000000000781c */ /* 0x000fe20003fce808 */
[----:B------:R-:W-:Y:S01]  /*5ce0*/  UISETP.NE.AND UP0, UPT, UR22, URZ, UPT ;  /* 0x0000003f1600728c */ /* 0x000fe2000bf05270 */
[----:B------:R-:W-:Y:S01]  /*5cf0*/  ISETP.GT.AND P2, PT, R9, 0x30, P2 ;  /* 0x000000300900780c */ /* 0x000fe20001744270 */
[--C-:B------:R-:W-:Y:S01]  /*5d00*/  FFMA.FTZ R110, R79, c[0x0][0x2d0], -R139.reuse ;  /* 0x0000b4004f6e7a23 */ /* 0x100fe2000001088b */
[----:B------:R-:W-:Y:S01]  /*5d10*/  ISETP.GT.AND P6, PT, R9, 0x19, P6 ;  /* 0x000000190900780c */ /* 0x000fe200037c4270 */
[----:B------:R-:W-:Y:S01]  /*5d20*/  MUFU.EX2 R167, R167 ;  /* 0x000000a700a77308 */ /* 0x000fe20000000800 */
[----:B------:R-:W-:Y:S01]  /*5d30*/  FMNMX.FTZ R0, R53, R0, !PT ;  /* 0x0000000035007209 */ /* 0x000fe20007810000 */
[--C-:B------:R-:W-:Y:S01]  /*5d40*/  FFMA.FTZ R121, R77, c[0x0][0x2d0], -R210.reuse ;  /* 0x0000b4004d797a23 */ /* 0x100fe200000108d2 */
[----:B------:R-:W-:Y:S01]  /*5d50*/  ISETP.LT.OR P6, PT, R8, 0x1a, P6 ;  /* 0x0000001a0800780c */ /* 0x000fe200037c1670 */
[--C-:B------:R-:W-:Y:S01]  /*5d60*/  FFMA.FTZ R164, R76, c[0x0][0x2d0], -R210.reuse ;  /* 0x0000b4004ca47a23 */ /* 0x100fe200000108d2 */
[C---:B------:R-:W-:Y:S01]  /*5d70*/  ISETP.LT.OR P0, PT, R8.reuse, 0x29, P0 ;  /* 0x000000290800780c */ /* 0x040fe20000701670 */
[----:B------:R-:W-:Y:S01]  /*5d80*/  LDSM.16.MT88.4 R76, [R218+0x900] ;  /* 0x00090000da4c783b */ /* 0x000fe20000004200 */
[----:B------:R-:W-:Y:S01]  /*5d90*/  FSEL R200, R131, -INF , !P6 ;  /* 0xff80000083c87808 */ /* 0x000fe20007000000 */
[----:B------:R-:W1:Y:S01]  /*5da0*/  MUFU.EX2 R143, R143 ;  /* 0x0000008f008f7308 */ /* 0x000e620000000800 */
[----:B------:R-:W-:Y:S01]  /*5db0*/  PLOP3.LUT P6, PT, PT, PT, UP0, 0x40, 0x0 ;  /* 0x000000000000781c */ /* 0x000fe20003fce808 */
[----:B------:R-:W-:Y:S01]  /*5dc0*/  UISETP.NE.AND UP0, UPT, UR17, URZ, UPT ;  /* 0x0000003f1100728c */ /* 0x000fe2000bf05270 */
[C---:B------:R-:W-:Y:S01]  /*5dd0*/  ISETP.LT.OR P1, PT, R8.reuse, 0x12, P1 ;  /* 0x000000120800780c */ /* 0x040fe20000f21670 */
[--C-:B------:R-:W-:Y:S01]  /*5de0*/  FFMA.FTZ R97, R67, c[0x0][0x2d0], -R139.reuse ;  /* 0x0000b40043617a23 */ /* 0x100fe2000001088b */
[----:B------:R-:W-:Y:S01]  /*5df0*/  ISETP.LT.OR P2, PT, R8, 0x31, P2 ;  /* 0x000000310800780c */ /* 0x000fe20001741670 */
[--C-:B------:R-:W-:Y:S01]  /*5e00*/  FFMA.FTZ R168, R81, c[0x0][0x2d0], -R210.reuse ;  /* 0x0000b40051a87a23 */ /* 0x100fe200000108d2 */
[----:B------:R-:W-:Y:S01]  /*5e10*/  FMNMX.FTZ R0, R52, R0, !PT ;  /* 0x0000000034007209 */ /* 0x000fe20007810000 */
[----:B------:R-:W-:Y:S01]  /*5e20*/  MUFU.EX2 R142, R142 ;  /* 0x0000008e008e7308 */ /* 0x000fe20000000800 */
[----:B------:R-:W-:Y:S01]  /*5e30*/  FSEL R134, R126, -INF , !P0 ;  /* 0xff8000007e867808 */ /* 0x000fe20004000000 */
[--C-:B------:R-:W-:Y:S01]  /*5e40*/  FFMA.FTZ R111, R80, c[0x0][0x2d0], -R210.reuse ;  /* 0x0000b400506f7a23 */ /* 0x100fe200000108d2 */
[----:B------:R-:W-:Y:S01]  /*5e50*/  FSEL R33, R23, -INF , !P1 ;  /* 0xff80000017217808 */ /* 0x000fe20004800000 */
[--C-:B------:R-:W-:Y:S01]  /*5e60*/  FFMA.FTZ R166, R74, c[0x0][0x2d0], -R139.reuse ;  /* 0x0000b4004aa67a23 */ /* 0x100fe2000001088b */
[----:B------:R-:W-:Y:S01]  /*5e70*/  FSEL R126, R14, -INF , !P2 ;  /* 0xff8000000e7e7808 */ /* 0x000fe20005000000 */
[----:B------:R-:W2:Y:S01]  /*5e80*/  LDSM.16.MT88.4 R20, [R218+0x100] ;  /* 0x00010000da14783b */ /* 0x000ea20000004200 */
[----:B------:R-:W-:Y:S01]  /*5e90*/  FMNMX.FTZ R0, R41, R0, !PT ;  /* 0x0000000029007209 */ /* 0x000fe20007810000 */
[----:B------:R-:W3:Y:S01]  /*5ea0*/  MUFU.EX2 R108, R108 ;  /* 0x0000006c006c7308 */ /* 0x000ee20000000800 */
[----:B------:R-:W-:Y:S01]  /*5eb0*/  PLOP3.LUT P1, PT, PT, PT, UP2, 0x40, 0x0 ;  /* 0x000000000000781c */ /* 0x000fe20003f2e828 */
[----:B------:R-:W-:Y:S01]  /*5ec0*/  UISETP.NE.AND UP2, UPT, UR19, URZ, UPT ;  /* 0x0000003f1300728c */ /* 0x000fe2000bf45270 */
[----:B------:R-:W-:Y:S01]  /*5ed0*/  PLOP3.LUT P2, PT, PT, PT, UP0, 0x40, 0x0 ;  /* 0x000000000000781c */ /* 0x000fe20003f4e808 */
[----:B------:R-:W-:Y:S01]  /*5ee0*/  UISETP.NE.AND UP0, UPT, UR33, URZ, UPT ;  /* 0x0000003f2100728c */ /* 0x000fe2000bf05270 */
[----:B------:R-:W-:Y:S01]  /*5ef0*/  FMNMX.FTZ R0, R40, R0, !PT ;  /* 0x0000000028007209 */ /* 0x000fe20007810000 */
[--C-:B------:R-:W-:Y:S01]  /*5f00*/  FFMA.FTZ R165, R75, c[0x0][0x2d0], -R139.reuse ;  /* 0x0000b4004ba57a23 */ /* 0x100fe2000001088b */
[C---:B------:R-:W-:Y:S01]  /*5f10*/  ISETP.GT.AND P1, PT, R9.reuse, 0x21, P1 ;  /* 0x000000210900780c */ /* 0x040fe20000f24270 */
[----:B------:R-:W-:Y:S01]  /*5f20*/  MUFU.EX2 R141, R141 ;  /* 0x0000008d008d7308 */ /* 0x000fe20000000800 */
[----:B------:R-:W-:Y:S01]  /*5f30*/  ISETP.GT.AND P2, PT, R9, 0x40, P2 ;  /* 0x000000400900780c */ /* 0x000fe20001744270 */
[----:B------:R-:W-:Y:S01]  /*5f40*/  LDSM.16.MT88.4 R84, [R220+0x900] ;  /* 0x00090000dc54783b */ /* 0x000fe20000004200 */
[----:B------:R-:W-:Y:S01]  /*5f50*/  FMNMX.FTZ R0, R244, R0, !PT ;  /* 0x00000000f4007209 */ /* 0x000fe20007810000 */
[--C-:B------:R-:W-:Y:S01]  /*5f60*/  FFMA.FTZ R120, R73, c[0x0][0x2d0], -R210.reuse ;  /* 0x0000b40049787a23 */ /* 0x100fe200000108d2 */
[C---:B------:R-:W-:Y:S01]  /*5f70*/  ISETP.LT.OR P1, PT, R8.reuse, 0x22, P1 ;  /* 0x000000220800780c */ /* 0x040fe20000f21670 */
[----:B------:R-:W-:Y:S01]  /*5f80*/  LDSM.16.MT88.4 R80, [R219+0x900] ;  /* 0x00090000db50783b */ /* 0x000fe20000004200 */
[----:B------:R-:W-:Y:S01]  /*5f90*/  ISETP.LT.OR P2, PT, R8, 0x41, P2 ;  /* 0x000000410800780c */ /* 0x000fe20001741670 */
[----:B------:R-:W4:Y:S01]  /*5fa0*/  MUFU.EX2 R140, R140 ;  /* 0x0000008c008c7308 */ /* 0x000f220000000800 */
[----:B------:R-:W-:Y:S01]  /*5fb0*/  FMNMX.FTZ R0, R243, R0, !PT ;  /* 0x00000000f3007209 */ /* 0x000fe20007810000 */
[--C-:B------:R-:W-:Y:S01]  /*5fc0*/  FFMA.FTZ R99, R7, c[0x0][0x2d0], -R210.reuse ;  /* 0x0000b40007637a23 */ /* 0x100fe200000108d2 */
[----:B------:R-:W-:Y:S01]  /*5fd0*/  FSEL R135, R19, -INF , !P1 ;  /* 0xff80000013877808 */ /* 0x000fe20004800000 */
[--C-:B------:R-:W-:Y:S01]  /*5fe0*/  FFMA.FTZ R96, R6, c[0x0][0x2d0], -R210.reuse ;  /* 0x0000b40006607a23 */ /* 0x100fe200000108d2 */
[----:B------:R-:W-:Y:S01]  /*5ff0*/  FSEL R178, R10, -INF , !P2 ;  /* 0xff8000000ab27808 */ /* 0x000fe20005000000 */
[----:B------:R-:W5:Y:S01]  /*6000*/  LDSM.16.MT88.4 R16, [R225+0x100] ;  /* 0x00010000e110783b */ /* 0x000f620000004200 */
[----:B------:R-:W-:Y:S01]  /*6010*/  PLOP3.LUT P1, PT, PT, PT, UP3, 0x40, 0x0 ;  /* 0x000000000000781c */ /* 0x000fe20003f2e838 */
[----:B------:R-:W-:Y:S01]  /*6020*/  UISETP.NE.AND UP3, UPT, UR31, URZ, UPT ;  /* 0x0000003f1f00728c */ /* 0x000fe2000bf65270 */
[----:B------:R-:W-:Y:S01]  /*6030*/  FMNMX.FTZ R10, R191, R55, !PT ;  /* 0x00000037bf0a7209 */ /* 0x000fe20007810000 */
[----:B------:R-:W-:Y:S01]  /*6040*/  MUFU.EX2 R109, R109 ;  /* 0x0000006d006d7308 */ /* 0x000fe20000000800 */
[----:B------:R-:W-:Y:S01]  /*6050*/  FMNMX.FTZ R0, R242, R0, !PT ;  /* 0x00000000f2007209 */ /* 0x000fe20007810000 */
[--C-:B------:R-:W-:Y:S01]  /*6060*/  FFMA.FTZ R98, R49, c[0x0][0x2d0], -R139.reuse ;  /* 0x0000b40031627a23 */ /* 0x100fe2000001088b */
[----:B------:R-:W-:Y:S01]  /*6070*/  ISETP.GT.AND P1, PT, R9, 0x31, P1 ;  /* 0x000000310900780c */ /* 0x000fe20000f24270 */
[--C-:B------:R-:W-:Y:S01]  /*6080*/  FFMA.FTZ R92, R48, c[0x0][0x2d0], -R139.reuse ;  /* 0x0000b400305c7a23 */ /* 0x100fe2000001088b */
[----:B------:R-:W-:Y:S01]  /*6090*/  FMNMX.FTZ R10, R54, R10, !PT ;  /* 0x0000000a360a7209 */ /* 0x000fe20007810000 */
[----:B------:R-:W-:Y:S01]  /*60a0*/  LDSM.16.MT88.4 R48, [R225+0x1100] ;  /* 0x00110000e130783b */ /* 0x000fe20000004200 */
[----:B------:R-:W-:Y:S01]  /*60b0*/  FMNMX.FTZ R0, R245, R0, !PT ;  /* 0x00000000f5007209 */ /* 0x000fe20007810000 */
[----:B------:R-:W1:Y:S01]  /*60c0*/  MUFU.EX2 R110, R110 ;  /* 0x0000006e006e7308 */ /* 0x000e620000000800 */
[----:B------:R-:W-:Y:S01]  /*60d0*/  ISETP.LT.OR P1, PT, R8, 0x32, P1 ;  /* 0x000000320800780c */ /* 0x000fe20000f21670 */
[--C-:B------:R-:W-:Y:S01]  /*60e0*/  FFMA.FTZ R45, R69, c[0x0][0x2d0], -R210.reuse ;  /* 0x0000b400452d7a23 */ /* 0x100fe200000108d2 */
[----:B------:R-:W-:Y:S01]  /*60f0*/  FMNMX.FTZ R10, R43, R10, !PT ;  /* 0x0000000a2b0a7209 */ /* 0x000fe20007810000 */
[--C-:B------:R-:W-:Y:S01]  /*6100*/  FFMA.FTZ R95, R68, c[0x0][0x2d0], -R210.reuse ;  /* 0x0000b400445f7a23 */ /* 0x100fe200000108d2 */
[----:B------:R-:W-:Y:S01]  /*6110*/  FMNMX.FTZ R0, R133, R0, !PT ;  /* 0x0000000085007209 */ /* 0x000fe20007810000 */
[--C-:B------:R-:W-:Y:S01]  /*6120*/  FFMA.FTZ R94, R65, c[0x0][0x2d0], -R210.reuse ;  /* 0x0000b400415e7a23 */ /* 0x100fe200000108d2 */
[----:B------:R-:W-:Y:S01]  /*6130*/  FSEL R204, R15, -INF , !P1 ;  /* 0xff8000000fcc7808 */ /* 0x000fe20004800000 */
[----:B------:R-:W-:Y:S01]  /*6140*/  MUFU.EX2 R168, R168 ;  /* 0x000000a800a87308 */ /* 0x000fe20000000800 */
[----:B------:R-:W-:Y:S01]  /*6150*/  FMNMX.FTZ R10, R42, R10, !PT ;  /* 0x0000000a2a0a7209 */ /* 0x000fe20007810000 */
[----:B------:R-:W-:Y:S01]  /*6160*/  LDSM.16.MT88.4 R12, [R220+0x1100] ;  /* 0x00110000dc0c783b */ /* 0x000fe20000004200 */
[----:B------:R-:W-:Y:S01]  /*6170*/  PLOP3.LUT P0, PT, PT, PT, UP2, 0x40, 0x0 ;  /* 0x000000000000781c */ /* 0x000fe20003f0e828 */
[----:B------:R-:W-:Y:S01]  /*6180*/  UISETP.NE.AND UP2, UPT, UR32, URZ, UPT ;  /* 0x0000003f2000728c */ /* 0x000fe2000bf45270 */
[----:B------:R-:W-:Y:S01]  /*6190*/  PLOP3.LUT P1, PT, PT, PT, UP6, 0x40, 0x0 ;  /* 0x000000000000781c */ /* 0x000fe20003f2e868 */
[--C-:B------:R-:W-:Y:S01]  /*61a0*/  FFMA.FTZ R93, R64, c[0x0][0x2d0], -R210.reuse ;  /* 0x0000b400405d7a23 */ /* 0x100fe200000108d2 */
[----:B------:R-:W-:Y:S01]  /*61b0*/  FMNMX.FTZ R0, R132, R0, !PT ;  /* 0x0000000084007209 */ /* 0x000fe20007810000 */
[----:B------:R-:W1:Y:S01]  /*61c0*/  MUFU.EX2 R111, R111 ;  /* 0x0000006f006f7308 */ /* 0x000e620000000800 */
[----:B------:R-:W-:Y:S01]  /*61d0*/  FMNMX.FTZ R10, R33, R10, !PT ;  /* 0x0000000a210a7209 */ /* 0x000fe20007810000 */
[--C-:B------:R-:W-:Y:S01]  /*61e0*/  FFMA.FTZ R169, R63, c[0x0][0x2d0], -R139.reuse ;  /* 0x0000b4003fa97a23 */ /* 0x100fe2000001088b */
[----:B------:R-:W-:Y:S01]  /*61f0*/  ISETP.GT.AND P6, PT, R9, 0x29, P6 ;  /* 0x000000290900780c */ /* 0x000fe200037c4270 */
[--C-:B------:R-:W-:Y:S01]  /*6200*/  FFMA.FTZ R170, R59, c[0x0][0x2d0], -R139.reuse ;  /* 0x0000b4003baa7a23 */ /* 0x100fe2000001088b */
[C---:B------:R-:W-:Y:S01]  /*6210*/  ISETP.GT.AND P0, PT, R9.reuse, 0x38, P0 ;  /* 0x000000380900780c */ /* 0x040fe20000704270 */
[--C-:B------:R-:W-:Y:S01]  /*6220*/  FFMA.FTZ R171, R62, c[0x0][0x2d0], -R139.reuse ;  /* 0x0000b4003eab7a23 */ /* 0x100fe2000001088b */
[----:B------:R-:W-:Y:S01]  /*6230*/  ISETP.GT.AND P1, PT, R9, 0x41, P1 ;  /* 0x000000410900780c */ /* 0x000fe20000f24270 */
[----:B------:R-:W-:Y:S01]  /*6240*/  MUFU.EX2 R121, R121 ;  /* 0x0000007900797308 */ /* 0x000fe20000000800 */
[----:B------:R-:W-:Y:S01]  /*6250*/  FMNMX.FTZ R0, R125, R0, !PT ;  /* 0x000000007d007209 */ /* 0x000fe20007810000 */
[----:B------:R-:W-:Y:S01]  /*6260*/  FFMA.FTZ R172, R58, c[0x0][0x2d0], -R139 ;  /* 0x0000b4003aac7a23 */ /* 0x000fe2000001088b */
[----:B------:R-:W-:Y:S01]  /*6270*/  FMNMX.FTZ R10, R32, R10, !PT ;  /* 0x0000000a200a7209 */ /* 0x000fe20007810000 */
[----:B------:R-:W-:Y:S01]  /*6280*/  FFMA.FTZ R209, R209, c[0x0][0x2d0], -R210 ;  /* 0x0000b400d1d17a23 */ /* 0x000fe200000108d2 */
[C---:B------:R-:W-:Y:S01]  /*6290*/  ISETP.LT.OR P6, PT, R8.reuse, 0x2a, P6 ;  /* 0x0000002a0800780c */ /* 0x040fe200037c1670 */
[----:B------:R-:W-:Y:S01]  /*62a0*/  ULDC.64 UR18, c[0x0][0x2c8] ;  /* 0x0000b20000127ab9 */ /* 0x000fe20000000a00 */
[C---:B------:R-:W-:Y:S01]  /*62b0*/  ISETP.LT.OR P0, PT, R8.reuse, 0x39, P0 ;  /* 0x000000390800780c */ /* 0x040fe20000701670 */
[----:B------:R-:W-:Y:S01]  /*62c0*/  MUFU.EX2 R164, R164 ;  /* 0x000000a400a47308 */ /* 0x000fe20000000800 */
[----:B------:R-:W-:Y:S01]  /*62d0*/  ISETP.LT.OR P1, PT, R8, 0x42, P1 ;  /* 0x000000420800780c */ /* 0x000fe20000f21670 */
[----:B------:R-:W-:Y:S01]  /*62e0*/  UISETP.NE.AND UP6, UPT, UR34, URZ, UPT ;  /* 0x0000003f2200728c */ /* 0x000fe2000bfc5270 */
[----:B------:R-:W-:Y:S01]  /*62f0*/  FMNMX.FTZ R0, R124, R0, !PT ;  /* 0x000000007c007209 */ /* 0x000fe20007810000 */
[----:B------:R-:W-:Y:S01]  /*6300*/  UIMAD.WIDE.U32 UR20, UR13, UR18, URZ ;  /* 0x000000120d1472a5 */ /* 0x000fe2000f8e003f */
[----:B------:R-:W-:-:S02]  /*6310*/  FMNMX.FTZ R10, R200, R10, !PT ;  /* 0x0000000ac80a7209 */ /* 0x000fc40007810000 */
[----:B------:R-:W-:Y:S01]  /*6320*/  FSEL R127, R127, -INF , !P6 ;  /* 0xff8000007f7f7808 */ /* 0x000fe20007000000 */
[----:B------:R-:W-:Y:S01]  /*6330*/  MUFU.EX2 R166, R166 ;  /* 0x000000a600a67308 */ /* 0x000fe20000000800 */
[----:B------:R-:W-:Y:S01]  /*6340*/  FSEL R202, R122, -INF , !P0 ;  /* 0xff8000007aca7808 */ /* 0x000fe20004000000 */
[----:B------:R-:W-:Y:S01]  /*6350*/  FFMA.FTZ R122, R71, c[0x0][0x2d0], -R139 ;  /* 0x0000b400477a7a23 */ /* 0x000fe2000001088b */
[----:B------:R-:W-:Y:S02]  /*6360*/  FSEL R179, R11, -INF , !P1 ;  /* 0xff8000000bb37808 */ /* 0x000fe40004800000 */
[----:B------:R-:W-:Y:S01]  /*6370*/  PLOP3.LUT P6, PT, PT, PT, UP1, 0x40, 0x0 ;  /* 0x000000000000781c */ /* 0x000fe20003fce818 */
[----:B------:R-:W-:Y:S01]  /*6380*/  UISETP.NE.AND UP1, UPT, UR37, URZ, UPT ;  /* 0x0000003f2500728c */ /* 0x000fe2000bf25270 */
[----:B------:R-:W-:Y:S01]  /*6390*/  PLOP3.LUT P0, PT, PT, PT, UP5, 0x40, 0x0 ;  /* 0x000000000000781c */ /* 0x000fe20003f0e858 */
[----:B------:R-:W1:Y:S01]  /*63a0*/  MUFU.EX2 R165, R165 ;  /* 0x000000a500a57308 */ /* 0x000e620000000800 */
[----:B------:R-:W-:Y:S01]  /*63b0*/  PLOP3.LUT P1, PT, PT, PT, UP4, 0x40, 0x0 ;  /* 0x000000000000781c */ /* 0x000fe20003f2e848 */
[----:B------:R-:W-:Y:S01]  /*63c0*/  UISETP.NE.AND UP5, UPT, UR35, URZ, UPT ;  /* 0x0000003f2300728c */ /* 0x000fe2000bfa5270 */
[----:B------:R-:W-:-:S02]  /*63d0*/  FMNMX.FTZ R0, R158, R0, !PT ;  /* 0x000000009e007209 */ /* 0x000fc40007810000 */
[----:B------:R-:W-:Y:S02]  /*63e0*/  FMNMX.FTZ R10, R246, R10, !PT ;  /* 0x0000000af60a7209 */ /* 0x000fe40007810000 */
[C---:B------:R-:W-:Y:S01]  /*63f0*/  ISETP.GT.AND P6, PT, R9.reuse, 0x39, P6 ;  /* 0x000000390900780c */ /* 0x040fe200037c4270 */
[----:B------:R-:W-:Y:S01]  /*6400*/  MUFU.EX2 R122, R122 ;  /* 0x0000007a007a7308 */ /* 0x000fe20000000800 */
[C---:B------:R-:W-:Y:S02]  /*6410*/  ISETP.GT.AND P0, PT, R9.reuse, 0x48, P0 ;  /* 0x000000480900780c */ /* 0x040fe40000704270 */
[----:B------:R-:W-:Y:S02]  /*6420*/  ISETP.GT.AND P1, PT, R9, 0x49, P1 ;  /* 0x000000490900780c */ /* 0x000fe40000f24270 */
[----:B------:R-:W-:Y:S01]  /*6430*/  FMNMX.FTZ R0, R159, R0, !PT ;  /* 0x000000009f007209 */ /* 0x000fe20007810000 */
[----:B------:R-:W-:Y:S01]  /*6440*/  @UP5 UMOV UR17, UR21 ;  /* 0x0000001500115c82 */ /* 0x000fe20008000000 */
[----:B------:R-:W-:Y:S01]  /*6450*/  FMNMX.FTZ R10, R135, R10, !PT ;  /* 0x0000000a870a7209 */ /* 0x000fe20007810000 */
[----:B------:R-:W-:Y:S01]  /*6460*/  MUFU.EX2 R120, R120 ;  /* 0x0000007800787308 */ /* 0x000fe20000000800 */
[C---:B------:R-:W-:Y:S01]  /*6470*/  ISETP.LT.OR P6, PT, R8.reuse, 0x3a, P6 ;  /* 0x0000003a0800780c */ /* 0x040fe200037c1670 */
[----:B------:R-:W-:Y:S01]  /*6480*/  @UP5 USHF.R.U32.HI UR13, URZ, UR19, UR17 ;  /* 0x000000133f0d5299 */ /* 0x000fe20008011611 */
[C---:B------:R-:W-:Y:S01]  /*6490*/  ISETP.LT.OR P0, PT, R8.reuse, 0x49, P0 ;  /* 0x000000490800780c */ /* 0x040fe20000701670 */
[----:B------:R-:W-:Y:S01]  /*64a0*/  UIADD3 UR17, UR7, -0x2, URZ ;  /* 0xfffffffe07117890 */ /* 0x000fe2000fffe03f */
[----:B------:R-:W-:Y:S01]  /*64b0*/  ISETP.LT.OR P1, PT, R8, 0x4a, P1 ;  /* 0x0000004a0800780c */ /* 0x000fe20000f21670 */
[----:B------:R-:W-:Y:S01]  /*64c0*/  UIADD3 UR6, UR6, UR13, URZ ;  /* 0x0000000d06067290 */ /* 0x000fe2000fffe03f */
[----:B------:R-:W-:Y:S01]  /*64d0*/  FMNMX.FTZ R0, R173, R0, !PT ;  /* 0x00000000ad007209 */ /* 0x000fe20007810000 */
[----:B------:R-:W-:Y:S01]  /*64e0*/  MUFU.EX2 R99, R99 ;  /* 0x0000006300637308 */ /* 0x000fe20000000800 */
[----:B------:R-:W-:Y:S01]  /*64f0*/  FMNMX.FTZ R10, R134, R10, !PT ;  /* 0x0000000a860a7209 */ /* 0x000fe20007810000 */
[----:B------:R-:W-:Y:S01]  /*6500*/  ULDC UR13, c[0x0][0x328] ;  /* 0x0000ca00000d7ab9 */ /* 0x000fe20000000800 */
[----:B------:R-:W-:Y:S01]  /*6510*/  FSEL R201, R123, -INF , !P6 ;  /* 0xff8000007bc97808 */ /* 0x000fe20007000000 */
[--C-:B------:R-:W-:Y:S01]  /*6520*/  FFMA.FTZ R123, R70, c[0x0][0x2d0], -R139.reuse ;  /* 0x0000b400467b7a23 */ /* 0x100fe2000001088b */
[----:B------:R-:W-:Y:S01]  /*6530*/  FSEL R180, R46, -INF , !P0 ;  /* 0xff8000002eb47808 */ /* 0x000fe20004000000 */
[----:B------:R-:W-:Y:S01]  /*6540*/  FFMA.FTZ R46, R72, c[0x0][0x2d0], -R210 ;  /* 0x0000b400482e7a23 */ /* 0x000fe200000108d2 */
[----:B------:R-:W-:Y:S01]  /*6550*/  FSEL R177, R47, -INF , !P1 ;  /* 0xff8000002fb17808 */ /* 0x000fe20004800000 */
[----:B------:R-:W-:Y:S01]  /*6560*/  FFMA.FTZ R47, R66, c[0x0][0x2d0], -R139 ;  /* 0x0000b400422f7a23 */ /* 0x000fe2000001088b */
[----:B------:R-:W-:Y:S01]  /*6570*/  FMNMX.FTZ R0, R174, R0, !PT ;  /* 0x00000000ae007209 */ /* 0x000fe20007810000 */
[----:B------:R-:W1:Y:S01]  /*6580*/  MUFU.EX2 R123, R123 ;  /* 0x0000007b007b7308 */ /* 0x000e620000000800 */
[----:B------:R-:W-:Y:S01]  /*6590*/  PLOP3.LUT P6, PT, PT, PT, UP3, 0x40, 0x0 ;  /* 0x000000000000781c */ /* 0x000fe20003fce838 */
[----:B------:R-:W-:Y:S01]  /*65a0*/  LDSM.16.MT88.4 R72, [R218+0x1100] ;  /* 0x00110000da48783b */ /* 0x000fe20000004200 */
[----:B------:R-:W-:Y:S01]  /*65b0*/  PLOP3.LUT P2, PT, PT, PT, UP2, 0x40, 0x0 ;  /* 0x000000000000781c */ /* 0x000fe20003f4e828 */
[----:B------:R-:W-:Y:S01]  /*65c0*/  UIADD3 UR13, UR6, UR13, URZ ;  /* 0x0000000d060d7290 */ /* 0x000fe2000fffe03f */
[----:B------:R-:W-:Y:S01]  /*65d0*/  PLOP3.LUT P1, PT, PT, PT, UP1, 0x40, 0x0 ;  /* 0x000000000000781c */ /* 0x000fe20003f2e818 */
[----:B------:R-:W-:Y:S01]  /*65e0*/  LDSM.16.MT88.4 R68, [R225+0x1900] ;  /* 0x00190000e144783b */ /* 0x000fe20000004200 */
[----:B------:R-:W-:Y:S01]  /*65f0*/  PLOP3.LUT P0, PT, PT, PT, UP0, 0x40, 0x0 ;  /* 0x000000000000781c */ /* 0x000fe20003f0e808 */
[----:B------:R-:W-:Y:S01]  /*6600*/  MUFU.EX2 R96, R96 ;  /* 0x0000006000607308 */ /* 0x000fe20000000800 */
[----:B------:R-:W-:-:S02]  /*6610*/  FMNMX.FTZ R10, R127, R10, !PT ;  /* 0x0000000a7f0a7209 */ /* 0x000fc40007810000 */
[----:B------:R-:W-:Y:S02]  /*6620*/  FMNMX.FTZ R0, R175, R0, !PT ;  /* 0x00000000af007209 */ /* 0x000fe40007810000 */
[C---:B------:R-:W-:Y:S02]  /*6630*/  ISETP.GT.AND P6, PT, R9.reuse, 0x50, P6 ;  /* 0x000000500900780c */ /* 0x040fe400037c4270 */
[C---:B------:R-:W-:Y:S01]  /*6640*/  ISETP.GT.AND P2, PT, R9.reuse, 0x51, P2 ;  /* 0x000000510900780c */ /* 0x040fe20001744270 */
[----:B------:R-:W-:Y:S01]  /*6650*/  MUFU.EX2 R46, R46 ;  /* 0x0000002e002e7308 */ /* 0x000fe20000000800 */
[C---:B------:R-:W-:Y:S02]  /*6660*/  ISETP.GT.AND P1, PT, R9.reuse, 0x58, P1 ;  /* 0x000000580900780c */ /* 0x040fe40000f24270 */
[----:B------:R-:W-:Y:S02]  /*6670*/  ISETP.GT.AND P0, PT, R9, 0x59, P0 ;  /* 0x000000590900780c */ /* 0x000fe40000704270 */
[----:B------:R-:W-:-:S02]  /*6680*/  FMNMX.FTZ R9, R126, R10, !PT ;  /* 0x0000000a7e097209 */ /* 0x000fc40007810000 */
[----:B------:R-:W-:Y:S01]  /*6690*/  FMNMX.FTZ R0, R176, R0, !PT ;  /* 0x00000000b0007209 */ /* 0x000fe20007810000 */
[----:B------:R-:W-:Y:S01]  /*66a0*/  MUFU.EX2 R98, R98 ;  /* 0x0000006200627308 */ /* 0x000fe20000000800 */
[----:B------:R-:W-:Y:S02]  /*66b0*/  FMNMX.FTZ R9, R204, R9, !PT ;  /* 0x00000009cc097209 */ /* 0x000fe40007810000 */
[----:B------:R-:W-:Y:S02]  /*66c0*/  FMNMX.FTZ R0, R156, R0, !PT ;  /* 0x000000009c007209 */ /* 0x000fe40007810000 */
[----:B------:R-:W-:Y:S02]  /*66d0*/  FMNMX.FTZ R9, R202, R9, !PT ;  /* 0x00000009ca097209 */ /* 0x000fe40007810000 */
[----:B------:R-:W-:Y:S01]  /*66e0*/  FMNMX.FTZ R0, R157, R0, !PT ;  /* 0x000000009d007209 */ /* 0x000fe20007810000 */
[----:B------:R-:W2:Y:S01]  /*66f0*/  MUFU.EX2 R92, R92 ;  /* 0x0000005c005c7308 */ /* 0x000ea20000000800 */
[----:B------:R-:W-:-:S02]  /*6700*/  FMNMX.FTZ R9, R201, R9, !PT ;  /* 0x00000009c9097209 */ /* 0x000fc40007810000 */
[----:B------:R-:W-:Y:S01]  /*6710*/  ISETP.LT.OR P6, PT, R8, 0x51, P6 ;  /* 0x000000510800780c */ /* 0x000fe200037c1670 */
[----:B------:R-:W2:Y:S01]  /*6720*/  SHFL.BFLY PT, R44, R0, 0x2, 0x1f ;  /* 0x0c401f00002c7f89 */ /* 0x000ea200000e0000 */
[----:B------:R-:W-:Y:S02]  /*6730*/  FMNMX.FTZ R9, R178, R9, !PT ;  /* 0x00000009b2097209 */ /* 0x000fe40007810000 */
[C---:B------:R-:W-:Y:S01]  /*6740*/  ISETP.LT.OR P2, PT, R8.reuse, 0x52, P2 ;  /* 0x000000520800780c */ /* 0x040fe20001741670 */
[----:B------:R-:W-:Y:S01]  /*6750*/  MUFU.EX2 R97, R97 ;  /* 0x0000006100617308 */ /* 0x000fe20000000800 */
[C---:B------:R-:W-:Y:S02]  /*6760*/  ISETP.LT.OR P1, PT, R8.reuse, 0x59, P1 ;  /* 0x000000590800780c */ /* 0x040fe40000f21670 */
[----:B------:R-:W-:Y:S02]  /*6770*/  ISETP.LT.OR P0, PT, R8, 0x5a, P0 ;  /* 0x0000005a0800780c */ /* 0x000fe40000701670 */
[----:B------:R-:W-:-:S02]  /*6780*/  FMNMX.FTZ R8, R179, R9, !PT ;  /* 0x00000009b3087209 */ /* 0x000fc40007810000 */
[----:B-1----:R-:W-:Y:S01]  /*6790*/  F2FP.BF16.PACK_AB R128, R143, R167 ;  /* 0x000000a78f80723e */ /* 0x002fe200000010ff */
[----:B------:R-:W1:Y:S01]  /*67a0*/  MUFU.EX2 R47, R47 ;  /* 0x0000002f002f7308 */ /* 0x000e620000000800 */
[----:B---3--:R-:W-:Y:S01]  /*67b0*/  F2FP.BF16.PACK_AB R130, R108, R142 ;  /* 0x0000008e6c82723e */ /* 0x008fe200000010ff */
[----:B------:R-:W-:Y:S01]  /*67c0*/  FADD.FTZ R143, R167, R143 ;  /* 0x0000008fa78f7221 */ /* 0x000fe20000010000 */
[----:B----4-:R-:W-:Y:S02]  /*67d0*/  F2FP.BF16.PACK_AB R129, R140, R141 ;  /* 0x0000008d8c81723e */ /* 0x010fe400000010ff */
[----:B------:R-:W-:Y:S02]  /*67e0*/  F2FP.BF16.PACK_AB R131, R110, R109 ;  /* 0x0000006d6e83723e */ /* 0x000fe400000010ff */
[----:B------:R-:W-:Y:S01]  /*67f0*/  FMNMX.FTZ R67, R180, R8, !PT ;  /* 0x00000008b4437209 */ /* 0x000fe20007810000 */
[----:B------:R-:W-:Y:S01]  /*6800*/  MUFU.EX2 R45, R45 ;  /* 0x0000002d002d7308 */ /* 0x000fe20000000800 */
[----:B------:R-:W-:Y:S01]  /*6810*/  FSEL R187, R118, -INF , !P6 ;  /* 0xff80000076bb7808 */ /* 0x000fe20007000000 */
[----:B------:R-:W-:Y:S01]  /*6820*/  LDSM.16.MT88.4 R8, [R219+0x1100] ;  /* 0x00110000db08783b */ /* 0x000fe20000004200 */
[----:B------:R-:W-:Y:S01]  /*6830*/  FMNMX.FTZ R67, R177, R67, !PT ;  /* 0x00000043b1437209 */ /* 0x000fe20007810000 */
[----:B--2---:R-:W-:Y:S01]  /*6840*/  HMMA.16816.F32.BF16 R24, R128, R20, RZ ;  /* 0x000000148018723c */ /* 0x004fe200000418ff */
[----:B------:R-:W-:-:S02]  /*6850*/  FSEL R182, R119, -INF , !P2 ;  /* 0xff80000077b67808 */ /* 0x000fc40005000000 */
[----:B------:R-:W-:Y:S01]  /*6860*/  FMNMX.FTZ R66, R187, R67, !PT ;  /* 0x00000043bb427209 */ /* 0x000fe20007810000 */
[----:B------:R-:W2:Y:S01]  /*6870*/  MUFU.EX2 R95, R95 ;  /* 0x0000005f005f7308 */ /* 0x000ea20000000800 */
[----:B------:R-:W-:Y:S02]  /*6880*/  FSEL R183, R34, -INF , !P1 ;  /* 0xff80000022b77808 */ /* 0x000fe40004800000 */
[----:B------:R-:W-:Y:S01]  /*6890*/  FMNMX.FTZ R66, R182, R66, !PT ;  /* 0x00000042b6427209 */ /* 0x000fe20007810000 */
[C---:B-----5:R-:W-:Y:S01]  /*68a0*/  HMMA.16816.F32.BF16 R160, R128.reuse, R16, RZ ;  /* 0x0000001080a0723c */ /* 0x060fe200000418ff */
[----:B------:R-:W-:Y:S02]  /*68b0*/  FMNMX.FTZ R0, R0, R44, !PT ;  /* 0x0000002c00007209 */ /* 0x000fe40007810000 */
[----:B------:R-:W-:Y:S01]  /*68c0*/  FSEL R184, R35, -INF , !P0 ;  /* 0xff80000023b87808 */ /* 0x000fe20004000000 */
[----:B------:R-:W-:Y:S01]  /*68d0*/  MUFU.EX2 R94, R94 ;  /* 0x0000005e005e7308 */ /* 0x000fe20000000800 */
[----:B------:R-:W-:Y:S01]  /*68e0*/  FMNMX.FTZ R44, R183, R66, !PT ;  /* 0x00000042b72c7209 */ /* 0x000fe20007810000 */
[----:B------:R-:W3:Y:S01]  /*68f0*/  SHFL.BFLY PT, R34, R0, 0x1, 0x1f ;  /* 0x0c201f0000227f89 */ /* 0x000ee200000e0000 */
[----:B------:R-:W-:Y:S01]  /*6900*/  F2FP.BF16.PACK_AB R4, R111, R168 ;  /* 0x000000a86f04723e */ /* 0x000fe200000010ff */
[C---:B------:R-:W-:Y:S01]  /*6910*/  HMMA.16816.F32.BF16 R144, R128.reuse, R36, RZ ;  /* 0x000000248090723c */ /* 0x040fe200000418ff */
[----:B------:R-:W-:Y:S01]  /*6920*/  FMNMX.FTZ R44, R184, R44, !PT ;  /* 0x0000002cb82c7209 */ /* 0x000fe20007810000 */
[----:B------:R-:W-:Y:S01]  /*6930*/  LDSM.16.MT88.4 R64, [R220+0x1900] ;  /* 0x00190000dc40783b */ /* 0x000fe20000004200 */
[----:B------:R-:W-:Y:S01]  /*6940*/  F2FP.BF16.PACK_AB R5, R165, R166 ;  /* 0x000000a6a505723e */ /* 0x000fe200000010ff */
[----:B------:R-:W-:Y:S01]  /*6950*/  MUFU.EX2 R93, R93 ;  /* 0x0000005d005d7308 */ /* 0x000fe20000000800 */
[----:B------:R-:W-:Y:S01]  /*6960*/  F2FP.BF16.PACK_AB R6, R164, R121 ;  /* 0x00000079a406723e */ /* 0x000fe200000010ff */
[----:B------:R-:W4:Y:S01]  /*6970*/  SHFL.BFLY PT, R35, R44, 0x2, 0x1f ;  /* 0x0c401f002c237f89 */ /* 0x000f2200000e0000 */
[----:B------:R-:W-:Y:S01]  /*6980*/  F2FP.BF16.PACK_AB R7, R122, R123 ;  /* 0x0000007b7a07723e */ /* 0x000fe200000010ff */
[C---:B------:R-:W-:Y:S04]  /*6990*/  HMMA.16816.F32.BF16 R104, R128.reuse, R28, RZ ;  /* 0x0000001c8068723c */ /* 0x040fe800000418ff */
[----:B------:R-:W-:Y:S04]  /*69a0*/  MUFU.EX2 R169, R169 ;  /* 0x000000a900a97308 */ /* 0x000fe80000000800 */
[----:B------:R-:W-:Y:S04]  /*69b0*/  HMMA.16816.F32.BF16 R148, R128, R18, RZ ;  /* 0x000000128094723c */ /* 0x000fe800000418ff */
[----:B------:R-:W5:Y:S01]  /*69c0*/  MUFU.EX2 R170, R170 ;  /* 0x000000aa00aa7308 */ /* 0x000f620000000800 */
[----:B---3--:R-:W-:-:S03]  /*69d0*/  FMNMX.FTZ R0, R0, R34, !PT ;  /* 0x0000002200007209 */ /* 0x008fc60007810000 */
[----:B------:R-:W-:Y:S01]  /*69e0*/  HMMA.16816.F32.BF16 R100, R128, R38, RZ ;  /* 0x000000268064723c */ /* 0x000fe200000418ff */
[C---:B------:R-:W-:Y:S01]  /*69f0*/  FSETP.NEU.FTZ.AND P0, PT, R0.reuse, -INF , PT ;  /* 0xff8000000000780b */ /* 0x040fe20003f1d000 */
[----:B------:R-:W-:Y:S02]  /*6a00*/  FMUL.FTZ R203, R0, c[0x0][0x2d0] ;  /* 0x0000b40000cb7a20 */ /* 0x000fe40000410000 */
[----:B------:R-:W-:Y:S01]  /*6a10*/  MUFU.EX2 R171, R171 ;  /* 0x000000ab00ab7308 */ /* 0x000fe20000000800 */
[----:B----4-:R-:W-:-:S03]  /*6a20*/  FMNMX.FTZ R44, R44, R35, !PT ;  /* 0x000000232c2c7209 */ /* 0x010fc60007810000 */
[----:B------:R-:W-:Y:S01]  /*6a30*/  HMMA.16816.F32.BF16 R112, R128, R30, RZ ;  /* 0x0000001e8070723c */ /* 0x000fe200000418ff */
[----:B------:R-:W-:-:S03]  /*6a40*/  FSEL R203, R203, RZ, P0 ;  /* 0x000000ffcbcb7208 */ /* 0x000fc60000000000 */
[----:B------:R-:W3:Y:S02]  /*6a50*/  MUFU.EX2 R172, R172 ;  /* 0x000000ac00ac7308 */ /* 0x000ee40000000800 */
[--C-:B------:R-:W-:Y:S02]  /*6a60*/  FFMA.FTZ R181, R61, c[0x0][0x2d0], -R203.reuse ;  /* 0x0000b4003db57a23 */ /* 0x100fe400000108cb */
[----:B------:R-:W-:Y:S01]  /*6a70*/  HMMA.16816.F32.BF16 R128, R128, R22, RZ ;  /* 0x000000168080723c */ /* 0x000fe200000418ff */
[--C-:B------:R-:W-:Y:S02]  /*6a80*/  FFMA.FTZ R186, R60, c[0x0][0x2d0], -R203.reuse ;  /* 0x0000b4003cba7a23 */ /* 0x100fe400000108cb */
[--C-:B------:R-:W-:Y:S01]  /*6a90*/  FFMA.FTZ R185, R57, c[0x0][0x2d0], -R203.reuse ;  /* 0x0000b40039b97a23 */ /* 0x100fe200000108cb */
[----:B------:R-:W-:Y:S01]  /*6aa0*/  LDSM.16.MT88.4 R60, [R219+0x1900] ;  /* 0x00190000db3c783b */ /* 0x000fe20000004200 */
[--C-:B------:R-:W-:Y:S01]  /*6ab0*/  FFMA.FTZ R189, R56, c[0x0][0x2d0], -R203.reuse ;  /* 0x0000b40038bd7a23 */ /* 0x100fe200000108cb */
[----:B------:R-:W-:Y:S01]  /*6ac0*/  MUFU.EX2 R181, R181 ;  /* 0x000000b500b57308 */ /* 0x000fe20000000800 */
[--C-:B------:R-:W-:Y:S01]  /*6ad0*/  FFMA.FTZ R188, R53, c[0x0][0x2d0], -R203.reuse ;  /* 0x0000b40035bc7a23 */ /* 0x100fe200000108cb */
[----:B------:R-:W-:Y:S01]  /*6ae0*/  HMMA.16816.F32.BF16 R24, R4, R76, R24 ;  /* 0x0000004c0418723c */ /* 0x000fe20000041818 */
[----:B------:R-:W-:Y:S01]  /*6af0*/  LDSM.16.MT88.4 R56, [R218+0x1900] ;  /* 0x00190000da38783b */ /* 0x000fe20000004200 */
[----:B------:R-:W-:-:S02]  /*6b00*/  FFMA.FTZ R190, R52, c[0x0][0x2d0], -R203 ;  /* 0x0000b40034be7a23 */ /* 0x000fc400000108cb */
[--C-:B------:R-:W-:Y:S02]  /*6b10*/  FFMA.FTZ R195, R41, c[0x0][0x2d0], -R203.reuse ;  /* 0x0000b40029c37a23 */ /* 0x100fe400000108cb */
[----:B------:R-:W4:Y:S01]  /*6b20*/  MUFU.EX2 R186, R186 ;  /* 0x000000ba00ba7308 */ /* 0x000f220000000800 */
[----:B------:R-:W-:Y:S01]  /*6b30*/  FFMA.FTZ R196, R40, c[0x0][0x2d0], -R203 ;  /* 0x0000b40028c47a23 */ /* 0x000fe200000108cb */
[C---:B------:R-:W-:Y:S06]  /*6b40*/  HMMA.16816.F32.BF16 R160, R4.reuse, R88, R160 ;  /* 0x0000005804a0723c */ /* 0x040fec00000418a0 */
[----:B------:R-:W-:Y:S02]  /*6b50*/  MUFU.EX2 R185, R185 ;  /* 0x000000b900b97308 */ /* 0x000fe40000000800 */
[C---:B------:R-:W-:Y:S06]  /*6b60*/  HMMA.16816.F32.BF16 R144, R4.reuse, R84, R144 ;  /* 0x000000540490723c */ /* 0x040fec0000041890 */
[----:B------:R-:W1:Y:S02]  /*6b70*/  MUFU.EX2 R189, R189 ;  /* 0x000000bd00bd7308 */ /* 0x000e640000000800 */
[C---:B------:R-:W-:Y:S06]  /*6b80*/  HMMA.16816.F32.BF16 R104, R4.reuse, R80, R104 ;  /* 0x000000500468723c */ /* 0x040fec0000041868 */
[----:B------:R-:W-:Y:S02]  /*6b90*/  MUFU.EX2 R188, R188 ;  /* 0x000000bc00bc7308 */ /* 0x000fe40000000800 */
[C---:B------:R-:W-:Y:S06]  /*6ba0*/  HMMA.16816.F32.BF16 R148, R4.reuse, R90, R148 ;  /* 0x0000005a0494723c */ /* 0x040fec0000041894 */
[----:B------:R-:W-:Y:S02]  /*6bb0*/  MUFU.EX2 R190, R190 ;  /* 0x000000be00be7308 */ /* 0x000fe40000000800 */
[C---:B------:R-:W-:Y:S06]  /*6bc0*/  HMMA.16816.F32.BF16 R100, R4.reuse, R86, R100 ;  /* 0x000000560464723c */ /* 0x040fec0000041864 */
[----:B------:R-:W-:Y:S02]  /*6bd0*/  MUFU.EX2 R195, R195 ;  /* 0x000000c300c37308 */ /* 0x000fe40000000800 */
[C---:B------:R-:W-:Y:S06]  /*6be0*/  HMMA.16816.F32.BF16 R112, R4.reuse, R82, R112 ;  /* 0x000000520470723c */ /* 0x040fec0000041870 */
[----:B------:R-:W-:Y:S02]  /*6bf0*/  MUFU.EX2 R196, R196 ;  /* 0x000000c400c47308 */ /* 0x000fe40000000800 */
[----:B------:R-:W-:Y:S07]  /*6c00*/  HMMA.16816.F32.BF16 R128, R4, R78, R128 ;  /* 0x0000004e0480723c */ /* 0x000fee0000041880 */
[----:B------:R-:W-:-:S02]  /*6c10*/  F2FP.BF16.PACK_AB R4, R99, R120 ;  /* 0x000000786304723e */ /* 0x000fc400000010ff */
[----:B------:R-:W-:Y:S02]  /*6c20*/  F2FP.BF16.PACK_AB R5, R92, R98 ;  /* 0x000000625c05723e */ /* 0x000fe400000010ff */
[----:B------:R-:W-:Y:S02]  /*6c30*/  F2FP.BF16.PACK_AB R6, R46, R96 ;  /* 0x000000602e06723e */ /* 0x000fe400000010ff */
[----:B-1----:R-:W-:-:S07]  /*6c40*/  F2FP.BF16.PACK_AB R7, R47, R97 ;  /* 0x000000612f07723e */ /* 0x002fce00000010ff */
[C---:B------:R-:W-:Y:S01]  /*6c50*/  HMMA.16816.F32.BF16 R116, R4.reuse, R72, R24 ;  /* 0x000000480474723c */ /* 0x040fe20000041818 */
[----:B------:R-:W1:Y:S07]  /*6c60*/  SHFL.BFLY PT, R24, R44, 0x1, 0x1f ;  /* 0x0c201f002c187f89 */ /* 0x000e6e00000e0000 */
[C---:B------:R-:W-:Y:S08]  /*6c70*/  HMMA.16816.F32.BF16 R160, R4.reuse, R48, R160 ;  /* 0x0000003004a0723c */ /* 0x040ff000000418a0 */
[C---:B------:R-:W-:Y:S08]  /*6c80*/  HMMA.16816.F32.BF16 R144, R4.reuse, R12, R144 ;  /* 0x0000000c0490723c */ /* 0x040ff00000041890 */
[----:B------:R-:W-:Y:S01]  /*6c90*/  HMMA.16816.F32.BF16 R104, R4, R8, R104 ;  /* 0x000000080468723c */ /* 0x000fe20000041868 */
[----:B-1----:R-:W-:-:S04]  /*6ca0*/  FMNMX.FTZ R44, R24, R44, !PT ;  /* 0x0000002c182c7209 */ /* 0x002fc80007810000 */
[C---:B------:R-:W-:Y:S01]  /*6cb0*/  FSETP.NEU.FTZ.AND P0, PT, R44.reuse, -INF , PT ;  /* 0xff8000002c00780b */ /* 0x040fe20003f1d000 */
[----:B------:R-:W-:Y:S02]  /*6cc0*/  FMUL.FTZ R205, R44, c[0x0][0x2d0] ;  /* 0x0000b4002ccd7a20 */ /* 0x000fe40000410000 */
[----:B------:R-:W-:Y:S03]  /*6cd0*/  HMMA.16816.F32.BF16 R148, R4, R50, R148 ;  /* 0x000000320494723c */ /* 0x000fe60000041894 */
[----:B------:R-:W-:Y:S02]  /*6ce0*/  FSEL R205, R205, RZ, P0 ;  /* 0x000000ffcdcd7208 */ /* 0x000fe40000000000 */
[----:B------:R-:W-:-:S03]  /*6cf0*/  PLOP3.LUT P0, PT, PT, PT, UP6, 0x40, 0x0 ;  /* 0x000000000000781c */ /* 0x000fc60003f0e868 */
[C---:B------:R-:W-:Y:S01]  /*6d00*/  HMMA.16816.F32.BF16 R100, R4.reuse, R14, R100 ;  /* 0x0000000e0464723c */ /* 0x040fe20000041864 */
[--C-:B------:R-:W-:Y:S02]  /*6d10*/  FFMA.FTZ R191, R191, c[0x0][0x2d0], -R205.reuse ;  /* 0x0000b400bfbf7a23 */ /* 0x100fe400000108cd */
[--C-:B------:R-:W-:Y:S02]  /*6d20*/  FFMA.FTZ R193, R55, c[0x0][0x2d0], -R205.reuse ;  /* 0x0000b40037c17a23 */ /* 0x100fe400000108cd */
[--C-:B------:R-:W-:Y:S02]  /*6d30*/  FFMA.FTZ R192, R54, c[0x0][0x2d0], -R205.reuse ;  /* 0x0000b40036c07a23 */ /* 0x100fe400000108cd */
[--C-:B------:R-:W-:Y:S01]  /*6d40*/  FFMA.FTZ R194, R43, c[0x0][0x2d0], -R205.reuse ;  /* 0x0000b4002bc27a23 */ /* 0x100fe200000108cd */
[----:B------:R-:W-:Y:S01]  /*6d50*/  HMMA.16816.F32.BF16 R112, R4, R10, R112 ;  /* 0x0000000a0470723c */ /* 0x000fe20000041870 */
[----:B------:R-:W-:Y:S01]  /*6d60*/  MUFU.EX2 R191, R191 ;  /* 0x000000bf00bf7308 */ /* 0x000fe20000000800 */
[----:B------:R-:W-:-:S02]  /*6d70*/  FFMA.FTZ R198, R42, c[0x0][0x2d0], -R205 ;  /* 0x0000b4002ac67a23 */ /* 0x000fc400000108cd */
[--C-:B------:R-:W-:Y:S02]  /*6d80*/  FFMA.FTZ R199, R33, c[0x0][0x2d0], -R205.reuse ;  /* 0x0000b40021c77a23 */ /* 0x100fe400000108cd */
[--C-:B------:R-:W-:Y:S02]  /*6d90*/  FFMA.FTZ R197, R32, c[0x0][0x2d0], -R205.reuse ;  /* 0x0000b40020c57a23 */ /* 0x100fe400000108cd */
[----:B------:R-:W-:Y:S01]  /*6da0*/  HMMA.16816.F32.BF16 R128, R4, R74, R128 ;  /* 0x0000004a0480723c */ /* 0x000fe20000041880 */
[----:B------:R-:W1:Y:S01]  /*6db0*/  MUFU.EX2 R193, R193 ;  /* 0x000000c100c17308 */ /* 0x000e620000000800 */
[--C-:B------:R-:W-:Y:S02]  /*6dc0*/  FFMA.FTZ R200, R200, c[0x0][0x2d0], -R205.reuse ;  /* 0x0000b400c8c87a23 */ /* 0x100fe400000108cd */
[--C-:B------:R-:W-:Y:S02]  /*6dd0*/  FFMA.FTZ R204, R204, c[0x0][0x2d0], -R205.reuse ;  /* 0x0000b400cccc7a23 */ /* 0x100fe400000108cd */
[--C-:B------:R-:W-:Y:S01]  /*6de0*/  FFMA.FTZ R202, R202, c[0x0][0x2d0], -R205.reuse ;  /* 0x0000b400caca7a23 */ /* 0x100fe200000108cd */
[----:B--2---:R-:W-:Y:S01]  /*6df0*/  F2FP.BF16.PACK_AB R4, R95, R45 ;  /* 0x0000002d5f04723e */ /* 0x004fe200000010ff */
[--C-:B------:R-:W-:Y:S01]  /*6e00*/  FFMA.FTZ R201, R201, c[0x0][0x2d0], -R205.reuse ;  /* 0x0000b400c9c97a23 */ /* 0x100fe200000108cd */
[----:B------:R-:W-:Y:S01]  /*6e10*/  MUFU.EX2 R192, R192 ;  /* 0x000000c000c07308 */ /* 0x000fe20000000800 */
[----:B-----5:R-:W-:Y:S01]  /*6e20*/  F2FP.BF16.PACK_AB R5, R170, R169 ;  /* 0x000000a9aa05723e */ /* 0x020fe200000010ff */
[----:B------:R-:W-:Y:S01]  /*6e30*/  FFMA.FTZ R184, R184, c[0x0][0x2d0], -R205 ;  /* 0x0000b400b8b87a23 */ /* 0x000fe200000108cd */
[----:B------:R-:W-:-:S02]  /*6e40*/  F2FP.BF16.PACK_AB R6, R93, R94 ;  /* 0x0000005e5d06723e */ /* 0x000fc400000010ff */
[----:B---3--:R-:W-:-:S03]  /*6e50*/  F2FP.BF16.PACK_AB R7, R172, R171 ;  /* 0x000000abac07723e */ /* 0x008fc600000010ff */
[----:B------:R-:W2:Y:S04]  /*6e60*/  MUFU.EX2 R194, R194 ;  /* 0x000000c200c27308 */ /* 0x000ea80000000800 */
[C---:B------:R-:W-:Y:S04]  /*6e70*/  HMMA.16816.F32.BF16 R160, R4.reuse, R68, R160 ;  /* 0x0000004404a0723c */ /* 0x040fe800000418a0 */
[----:B------:R-:W3:Y:S04]  /*6e80*/  MUFU.EX2 R198, R198 ;  /* 0x000000c600c67308 */ /* 0x000ee80000000800 */
[C---:B------:R-:W-:Y:S04]  /*6e90*/  HMMA.16816.F32.BF16 R148, R4.reuse, R70, R148 ;  /* 0x000000460494723c */ /* 0x040fe80000041894 */
[----:B------:R-:W5:Y:S04]  /*6ea0*/  MUFU.EX2 R199, R199 ;  /* 0x000000c700c77308 */ /* 0x000f680000000800 */
[C---:B------:R-:W-:Y:S04]  /*6eb0*/  HMMA.16816.F32.BF16 R144, R4.reuse, R64, R144 ;  /* 0x000000400490723c */ /* 0x040fe80000041890 */
[----:B------:R-:W1:Y:S04]  /*6ec0*/  MUFU.EX2 R197, R197 ;  /* 0x000000c500c57308 */ /* 0x000e680000000800 */
[C---:B------:R-:W-:Y:S04]  /*6ed0*/  HMMA.16816.F32.BF16 R100, R4.reuse, R66, R100 ;  /* 0x000000420464723c */ /* 0x040fe80000041864 */
[----:B------:R-:W1:Y:S04]  /*6ee0*/  MUFU.EX2 R200, R200 ;  /* 0x000000c800c87308 */ /* 0x000e680000000800 */
[C---:B------:R-:W-:Y:S04]  /*6ef0*/  HMMA.16816.F32.BF16 R104, R4.reuse, R60, R104 ;  /* 0x0000003c0468723c */ /* 0x040fe80000041868 */
[----:B------:R-:W-:Y:S04]  /*6f00*/  MUFU.EX2 R204, R204 ;  /* 0x000000cc00cc7308 */ /* 0x000fe80000000800 */
[C---:B------:R-:W-:Y:S04]  /*6f10*/  HMMA.16816.F32.BF16 R112, R4.reuse, R62, R112 ;  /* 0x0000003e0470723c */ /* 0x040fe80000041870 */
[----:B------:R-:W-:Y:S04]  /*6f20*/  MUFU.EX2 R202, R202 ;  /* 0x000000ca00ca7308 */ /* 0x000fe80000000800 */
[C---:B------:R-:W-:Y:S04]  /*6f30*/  HMMA.16816.F32.BF16 R116, R4.reuse, R56, R116 ;  /* 0x000000380474723c */ /* 0x040fe80000041874 */
[----:B------:R-:W-:Y:S04]  /*6f40*/  MUFU.EX2 R201, R201 ;  /* 0x000000c900c97308 */ /* 0x000fe80000000800 */
[----:B------:R-:W-:Y:S07]  /*6f50*/  HMMA.16816.F32.BF16 R128, R4, R58, R128 ;  /* 0x0000003a0480723c */ /* 0x000fee0000041880 */
[----:B----4-:R-:W-:Y:S01]  /*6f60*/  F2FP.BF16.PACK_AB R4, R186, R181 ;  /* 0x000000b5ba04723e */ /* 0x010fe200000010ff */
[----:B------:R-:W-:Y:S01]  /*6f70*/  FADD.FTZ R181, R181, R186 ;  /* 0x000000bab5b57221 */ /* 0x000fe20000010000 */
[----:B------:R-:W-:-:S02]  /*6f80*/  F2FP.BF16.PACK_AB R6, R189, R185 ;  /* 0x000000b9bd06723e */ /* 0x000fc400000010ff */
[----:B-1----:R-:W-:Y:S01]  /*6f90*/  F2FP.BF16.PACK_AB R5, R193, R191 ;  /* 0x000000bfc105723e */ /* 0x002fe200000010ff */
[----:B------:R-:W-:Y:S01]  /*6fa0*/  FADD.FTZ R191, R191, R193 ;  /* 0x000000c1bfbf7221 */ /* 0x000fe20000010000 */
[----:B--2---:R-:W-:Y:S01]  /*6fb0*/  F2FP.BF16.PACK_AB R7, R194, R192 ;  /* 0x000000c0c207723e */ /* 0x004fe200000010ff */
[----:B------:R-:W-:Y:S02]  /*6fc0*/  FADD.FTZ R181, R185, R181 ;  /* 0x000000b5b9b57221 */ /* 0x000fe40000010000 */
[----:B------:R-:W-:Y:S02]  /*6fd0*/  FADD.FTZ R191, R192, R191 ;  /* 0x000000bfc0bf7221 */ /* 0x000fe40000010000 */
[----:B------:R-:W-:Y:S02]  /*6fe0*/  FADD.FTZ R181, R189, R181 ;  /* 0x000000b5bdb57221 */ /* 0x000fe40000010000 */
[----:B------:R-:W-:Y:S01]  /*6ff0*/  HMMA.16816.F32.BF16 R40, R4, R36, RZ ;  /* 0x000000240428723c */ /* 0x000fe200000418ff */
[----:B------:R-:W-:-:S02]  /*7000*/  FADD.FTZ R191, R194, R191 ;  /* 0x000000bfc2bf7221 */ /* 0x000fc40000010000 */
[----:B------:R-:W-:Y:S02]  /*7010*/  FADD.FTZ R181, R188, R181 ;  /* 0x000000b5bcb57221 */ /* 0x000fe40000010000 */
[----:B---3--:R-:W-:Y:S02]  /*7020*/  FADD.FTZ R191, R198, R191 ;  /* 0x000000bfc6bf7221 */ /* 0x008fe40000010000 */
        /* <DEDUP_REMOVED lines=22> */
[----:B------:R-:W1:Y:S02]  /*7190*/  MUFU.EX2 R88, R88 ;  /* 0x0000005800587308 */ /* 0x000e640000000800 */
[--C-:B------:R-:W-:Y:S01]  /*71a0*/  FFMA.FTZ R84, R245, c[0x0][0x2d0], -R203.reuse ;  /* 0x0000b400f5547a23 */ /* 0x100fe200000108cb */
[C---:B------:R-:W-:Y:S01]  /*71b0*/  HMMA.16816.F32.BF16 R32, R4.reuse, R80, R32 ;  /* 0x000000500420723c */ /* 0x040fe20000041820 */
[----:B------:R-:W-:Y:S02]  /*71c0*/  FFMA.FTZ R85, R239, c[0x0][0x2d0], -R210 ;  /* 0x0000b400ef557a23 */ /* 0x000fe400000108d2 */
[----:B------:R-:W-:Y:S02]  /*71d0*/  FFMA.FTZ R239, R132, c[0x0][0x2d0], -R203 ;  /* 0x0000b40084ef7a23 */ /* 0x000fe400000108cb */
[----:B------:R-:W-:Y:S02]  /*71e0*/  MUFU.EX2 R84, R84 ;  /* 0x0000005400547308 */ /* 0x000fe40000000800 */
[--C-:B------:R-:W-:Y:S01]  /*71f0*/  FFMA.FTZ R81, R246, c[0x0][0x2d0], -R205.reuse ;  /* 0x0000b400f6517a23 */ /* 0x100fe200000108cd */
[----:B------:R-:W-:Y:S01]  /*7200*/  HMMA.16816.F32.BF16 R24, R4, R76, R24 ;  /* 0x0000004c0418723c */ /* 0x000fe20000041818 */
[----:B------:R-:W-:-:S04]  /*7210*/  FFMA.FTZ R80, R135, c[0x0][0x2d0], -R205 ;  /* 0x0000b40087507a23 */ /* 0x000fc800000108cd */
[----:B------:R-:W-:Y:S01]  /*7220*/  MUFU.EX2 R81, R81 ;  /* 0x0000005100517308 */ /* 0x000fe20000000800 */
[----:B-1----:R-:W-:Y:S02]  /*7230*/  FADD.FTZ R181, R88, R181 ;  /* 0x000000b558b57221 */ /* 0x002fe40000010000 */
        /* <DEDUP_REMOVED lines=10> */
[----:B------:R-:W-:Y:S01]  /*72e0*/  HMMA.16816.F32.BF16 R28, R4, R82, R28 ;  /* 0x00000052041c723c */ /* 0x000fe2000004181c */
[--C-:B------:R-:W-:Y:S01]  /*72f0*/  FFMA.FTZ R90, R241, c[0x0][0x2d0], -R139.reuse ;  /* 0x0000b400f15a7a23 */ /* 0x100fe2000001088b */
[----:B------:R-:W-:Y:S01]  /*7300*/  LDSM.16.MT88.4 R124, [R218+0x2900] ;  /* 0x00290000da7c783b */ /* 0x000fe20000004200 */
[----:B------:R-:W-:Y:S02]  /*7310*/  FFMA.FTZ R91, R238, c[0x0][0x2d0], -R139 ;  /* 0x0000b400ee5b7a23 */ /* 0x000fe4000001088b */
[----:B------:R-:W2:Y:S01]  /*7320*/  MUFU.EX2 R86, R86 ;  /* 0x0000005600567308 */ /* 0x000ea20000000800 */
[----:B------:R-:W-:-:S02]  /*7330*/  FFMA.FTZ R241, R136, c[0x0][0x2d0], -R210 ;  /* 0x0000b40088f17a23 */ /* 0x000fc400000108d2 */
[----:B------:R-:W-:Y:S01]  /*7340*/  HMMA.16816.F32.BF16 R20, R4, R78, R20 ;  /* 0x0000004e0414723c */ /* 0x000fe20000041814 */
[--C-:B------:R-:W-:Y:S02]  /*7350*/  FFMA.FTZ R83, R206, c[0x0][0x2d0], -R210.reuse ;  /* 0x0000b400ce537a23 */ /* 0x100fe400000108d2 */
[--C-:B------:R-:W-:Y:S02]  /*7360*/  FFMA.FTZ R82, R208, c[0x0][0x2d0], -R210.reuse ;  /* 0x0000b400d0527a23 */ /* 0x100fe400000108d2 */
[----:B------:R-:W-:Y:S01]  /*7370*/  MUFU.EX2 R77, R77 ;  /* 0x0000004d004d7308 */ /* 0x000fe20000000800 */
[--C-:B------:R-:W-:Y:S01]  /*7380*/  FFMA.FTZ R206, R240, c[0x0][0x2d0], -R139.reuse ;  /* 0x0000b400f0ce7a23 */ /* 0x100fe2000001088b */
[----:B-1----:R-:W-:Y:S01]  /*7390*/  F2FP.BF16.PACK_AB R4, R87, R88 ;  /* 0x000000585704723e */ /* 0x002fe200000010ff */
[----:B------:R-:W-:Y:S01]  /*73a0*/  FFMA.FTZ R79, R207, c[0x0][0x2d0], -R210 ;  /* 0x0000b400cf4f7a23 */ /* 0x000fe200000108d2 */
[----:B------:R-:W-:Y:S01]  /*73b0*/  F2FP.BF16.PACK_AB R5, R80, R81 ;  /* 0x000000515005723e */ /* 0x000fe200000010ff */
[----:B------:R-:W-:-:S02]  /*73c0*/  FFMA.FTZ R207, R211, c[0x0][0x2d0], -R139 ;  /* 0x0000b400d3cf7a23 */ /* 0x000fc4000001088b */
[----:B------:R-:W-:Y:S01]  /*73d0*/  FFMA.FTZ R208, R137, c[0x0][0x2d0], -R210 ;  /* 0x0000b40089d07a23 */ /* 0x000fe200000108d2 */
[----:B------:R-:W1:Y:S01]  /*73e0*/  MUFU.EX2 R76, R76 ;  /* 0x0000004c004c7308 */ /* 0x000e620000000800 */
[----:B--2---:R-:W-:Y:S01]  /*73f0*/  F2FP.BF16.PACK_AB R6, R84, R86 ;  /* 0x000000565406723e */ /* 0x004fe200000010ff */
[--C-:B------:R-:W-:Y:S02]  /*7400*/  FFMA.FTZ R210, R153, c[0x0][0x2d0], -R139.reuse ;  /* 0x0000b40099d27a23 */ /* 0x100fe4000001088b */
[--C-:B------:R-:W-:Y:S02]  /*7410*/  FFMA.FTZ R211, R152, c[0x0][0x2d0], -R139.reuse ;  /* 0x0000b40098d37a23 */ /* 0x100fe4000001088b */
[----:B------:R-:W-:Y:S02]  /*7420*/  FFMA.FTZ R240, R138, c[0x0][0x2d0], -R139 ;  /* 0x0000b4008af07a23 */ /* 0x000fe4000001088b */
[----:B------:R-:W-:Y:S01]  /*7430*/  MUFU.EX2 R85, R85 ;  /* 0x0000005500557308 */ /* 0x000fe20000000800 */
[----:B------:R-:W-:-:S02]  /*7440*/  FFMA.FTZ R238, R133, c[0x0][0x2d0], -R203 ;  /* 0x0000b40085ee7a23 */ /* 0x000fc400000108cb */
[----:B------:R-:W-:Y:S01]  /*7450*/  LDSM.16.MT88.4 R132, [R219+0x2900] ;  /* 0x00290000db84783b */ /* 0x000fe20000004200 */
[----:B------:R-:W-:Y:S02]  /*7460*/  FADD.FTZ R191, R81, R191 ;  /* 0x000000bf51bf7221 */ /* 0x000fe40000010000 */
[----:B------:R-:W-:Y:S01]  /*7470*/  FADD.FTZ R181, R87, R181 ;  /* 0x000000b557b57221 */ /* 0x000fe20000010000 */
[----:B-1----:R-:W-:Y:S01]  /*7480*/  F2FP.BF16.PACK_AB R7, R76, R77 ;  /* 0x0000004d4c07723e */ /* 0x002fe200000010ff */
[----:B------:R-:W1:Y:S01]  /*7490*/  MUFU.EX2 R82, R82 ;  /* 0x0000005200527308 */ /* 0x000e620000000800 */
[----:B------:R-:W-:Y:S02]  /*74a0*/  FADD.FTZ R191, R80, R191 ;  /* 0x000000bf50bf7221 */ /* 0x000fe40000010000 */
[----:B------:R-:W-:Y:S02]  /*74b0*/  FADD.FTZ R181, R86, R181 ;  /* 0x000000b556b57221 */ /* 0x000fe40000010000 */
[----:B------:R-:W-:Y:S01]  /*74c0*/  FADD.FTZ R191, R77, R191 ;  /* 0x000000bf4dbf7221 */ /* 0x000fe20000010000 */
[----:B------:R-:W-:Y:S01]  /*74d0*/  HMMA.16816.F32.BF16 R52, R4, R48, R52 ;  /* 0x000000300434723c */ /* 0x000fe20000041834 */
[----:B------:R-:W-:Y:S01]  /*74e0*/  FADD.FTZ R181, R84, R181 ;  /* 0x000000b554b57221 */ /* 0x000fe20000010000 */
[----:B------:R2:W-:Y:S01]  /*74f0*/  MUFU.EX2 R78, R209 ;  /* 0x000000d1004e7308 */ /* 0x0005e20000000800 */
[----:B------:R-:W-:-:S05]  /*7500*/  FADD.FTZ R191, R76, R191 ;  /* 0x000000bf4cbf7221 */ /* 0x000fca0000010000 */
[C---:B------:R-:W-:Y:S01]  /*7510*/  HMMA.16816.F32.BF16 R48, R4.reuse, R50, R16 ;  /* 0x000000320430723c */ /* 0x040fe20000041810 */
[----:B------:R-:W3:Y:S01]  /*7520*/  LDSM.16.MT88.4 R16, [R225+0x2100] ;  /* 0x00210000e110783b */ /* 0x000ee20000004200 */
[----:B------:R-:W-:Y:S06]  /*7530*/  MUFU.EX2 R79, R79 ;  /* 0x0000004f004f7308 */ /* 0x000fec0000000800 */
[----:B------:R-:W-:Y:S02]  /*7540*/  HMMA.16816.F32.BF16 R40, R4, R12, R40 ;  /* 0x0000000c0428723c */ /* 0x000fe40000041828 */
[----:B------:R-:W-:Y:S01]  /*7550*/  MUFU.EX2 R90, R90 ;  /* 0x0000005a005a7308 */ /* 0x000fe20000000800 */
[----:B--2---:R-:W-:-:S02]  /*7560*/  FFMA.FTZ R209, R155, c[0x0][0x2d0], -R139 ;  /* 0x0000b4009bd17a23 */ /* 0x004fc4000001088b */
[----:B------:R-:W-:Y:S03]  /*7570*/  LDSM.16.MT88.4 R152, [R225+0x2900] ;  /* 0x00290000e198783b */ /* 0x000fe60000004200 */
[C---:B------:R-:W-:Y:S01]  /*7580*/  HMMA.16816.F32.BF16 R36, R4.reuse, R14, R36 ;  /* 0x0000000e0424723c */ /* 0x040fe20000041824 */
[----:B------:R-:W2:Y:S01]  /*7590*/  LDSM.16.MT88.4 R12, [R220+0x2100] ;  /* 0x00210000dc0c783b */ /* 0x000ea20000004200 */
[----:B------:R-:W4:Y:S03]  /*75a0*/  MUFU.EX2 R91, R91 ;  /* 0x0000005b005b7308 */ /* 0x000f260000000800 */
[----:B------:R-:W-:Y:S03]  /*75b0*/  LDSM.16.MT88.4 R136, [R220+0x2900] ;  /* 0x00290000dc88783b */ /* 0x000fe60000004200 */
[C---:B------:R-:W-:Y:S02]  /*75c0*/  HMMA.16816.F32.BF16 R32, R4.reuse, R8, R32 ;  /* 0x000000080420723c */ /* 0x040fe40000041820 */
[----:B------:R-:W-:Y:S06]  /*75d0*/  MUFU.EX2 R206, R206 ;  /* 0x000000ce00ce7308 */ /* 0x000fec0000000800 */
[C---:B------:R-:W-:Y:S01]  /*75e0*/  HMMA.16816.F32.BF16 R28, R4.reuse, R10, R28 ;  /* 0x0000000a041c723c */ /* 0x040fe2000004181c */
[----:B------:R-:W5:Y:S01]  /*75f0*/  LDSM.16.MT88.4 R8, [R219+0x2100] ;  /* 0x00210000db08783b */ /* 0x000f620000004200 */
[----:B------:R-:W2:Y:S06]  /*7600*/  MUFU.EX2 R207, R207 ;  /* 0x000000cf00cf7308 */ /* 0x000eac0000000800 */
[C---:B------:R-:W-:Y:S02]  /*7610*/  HMMA.16816.F32.BF16 R24, R4.reuse, R72, R24 ;  /* 0x000000480418723c */ /* 0x040fe40000041818 */
[----:B------:R-:W-:Y:S05]  /*7620*/  MUFU.EX2 R83, R83 ;  /* 0x0000005300537308 */ /* 0x000fea0000000800 */
[----:B-1----:R-:W-:Y:S01]  /*7630*/  F2FP.BF16.PACK_AB R72, R82, R85 ;  /* 0x000000555248723e */ /* 0x002fe200000010ff */
[----:B------:R-:W-:Y:S01]  /*7640*/  HMMA.16816.F32.BF16 R20, R4, R74, R20 ;  /* 0x0000004a0414723c */ /* 0x000fe20000041814 */
[----:B------:R-:W1:Y:S01]  /*7650*/  LDSM.16.MT88.4 R4, [R218+0x2100] ;  /* 0x00210000da04783b */ /* 0x000e620000004200 */
[----:B----4-:R-:W-:Y:S01]  /*7660*/  F2FP.BF16.PACK_AB R73, R91, R90 ;  /* 0x0000005a5b49723e */ /* 0x010fe200000010ff */
[----:B------:R-:W-:Y:S04]  /*7670*/  MUFU.EX2 R89, R89 ;  /* 0x0000005900597308 */ /* 0x000fe80000000800 */
[----:B------:R-:W-:-:S02]  /*7680*/  F2FP.BF16.PACK_AB R74, R79, R78 ;  /* 0x0000004e4f4a723e */ /* 0x000fc400000010ff */
[----:B--2---:R-:W-:Y:S02]  /*7690*/  F2FP.BF16.PACK_AB R75, R207, R206 ;  /* 0x000000cecf4b723e */ /* 0x004fe400000010ff */
[----:B------:R-:W-:Y:S05]  /*76a0*/  MUFU.EX2 R208, R208 ;  /* 0x000000d000d07308 */ /* 0x000fea0000000800 */
[C---:B---3--:R-:W-:Y:S03]  /*76b0*/  HMMA.16816.F32.BF16 R160, R72.reuse, R16, R160 ;  /* 0x0000001048a0723c */ /* 0x048fe600000418a0 */
[----:B------:R-:W-:Y:S05]  /*76c0*/  MUFU.EX2 R241, R241 ;  /* 0x000000f100f17308 */ /* 0x000fea0000000800 */
[C---:B------:R-:W-:Y:S03]  /*76d0*/  HMMA.16816.F32.BF16 R148, R72.reuse, R18, R148 ;  /* 0x000000124894723c */ /* 0x040fe60000041894 */
[----:B------:R-:W-:Y:S05]  /*76e0*/  MUFU.EX2 R209, R209 ;  /* 0x000000d100d17308 */ /* 0x000fea0000000800 */
[C---:B------:R-:W-:Y:S03]  /*76f0*/  HMMA.16816.F32.BF16 R144, R72.reuse, R12, R144 ;  /* 0x0000000c4890723c */ /* 0x040fe60000041890 */
[----:B------:R-:W-:Y:S05]  /*7700*/  MUFU.EX2 R210, R210 ;  /* 0x000000d200d27308 */ /* 0x000fea0000000800 */
[C---:B------:R-:W-:Y:S03]  /*7710*/  HMMA.16816.F32.BF16 R100, R72.reuse, R14, R100 ;  /* 0x0000000e4864723c */ /* 0x040fe60000041864 */
[----:B------:R-:W-:Y:S05]  /*7720*/  MUFU.EX2 R211, R211 ;  /* 0x000000d300d37308 */ /* 0x000fea0000000800 */
[C---:B-----5:R-:W-:Y:S03]  /*7730*/  HMMA.16816.F32.BF16 R104, R72.reuse, R8, R104 ;  /* 0x000000084868723c */ /* 0x060fe60000041868 */
[----:B------:R-:W-:Y:S05]  /*7740*/  MUFU.EX2 R240, R240 ;  /* 0x000000f000f07308 */ /* 0x000fea0000000800 */
[C---:B------:R-:W-:Y:S03]  /*7750*/  HMMA.16816.F32.BF16 R112, R72.reuse, R10, R112 ;  /* 0x0000000a4870723c */ /* 0x040fe60000041870 */
[----:B------:R-:W2:Y:S05]  /*7760*/  MUFU.EX2 R238, R238 ;  /* 0x000000ee00ee7308 */ /* 0x000eaa0000000800 */
[C---:B-1----:R-:W-:Y:S03]  /*7770*/  HMMA.16816.F32.BF16 R116, R72.reuse, R4, R116 ;  /* 0x000000044874723c */ /* 0x042fe60000041874 */
[----:B------:R-:W1:Y:S05]  /*7780*/  MUFU.EX2 R239, R239 ;  /* 0x000000ef00ef7308 */ /* 0x000e6a0000000800 */
[----:B------:R-:W-:Y:S03]  /*7790*/  HMMA.16816.F32.BF16 R128, R72, R6, R128 ;  /* 0x000000064880723c */ /* 0x000fe60000041880 */
[----:B------:R-:W3:Y:S01]  /*77a0*/  MUFU.EX2 R242, R242 ;  /* 0x000000f200f27308 */ /* 0x000ee20000000800 */
[----:B--2---:R-:W-:-:S03]  /*77b0*/  FADD.FTZ R181, R238, R181 ;  /* 0x000000b5eeb57221 */ /* 0x004fc60000010000 */
[----:B------:R-:W-:Y:S02]  /*77c0*/  F2FP.BF16.PACK_AB R72, R89, R83 ;  /* 0x000000535948723e */ /* 0x000fe400000010ff */
[----:B------:R-:W-:Y:S02]  /*77d0*/  F2FP.BF16.PACK_AB R73, R210, R209 ;  /* 0x000000d1d249723e */ /* 0x000fe400000010ff */
[----:B------:R-:W2:Y:S01]  /*77e0*/  MUFU.EX2 R243, R243 ;  /* 0x000000f300f37308 */ /* 0x000ea20000000800 */
[----:B------:R-:W-:Y:S01]  /*77f0*/  F2FP.BF16.PACK_AB R74, R241, R208 ;  /* 0x000000d0f14a723e */ /* 0x000fe200000010ff */
[----:B-1----:R-:W-:Y:S01]  /*7800*/  FADD.FTZ R181, R239, R181 ;  /* 0x000000b5efb57221 */ /* 0x002fe20000010000 */
[----:B------:R-:W-:-:S05]  /*7810*/  F2FP.BF16.PACK_AB R75, R240, R211 ;  /* 0x000000d3f04b723e */ /* 0x000fca00000010ff */
[----:B------:R-:W1:Y:S01]  /*7820*/  MUFU.EX2 R244, R244 ;  /* 0x000000f400f47308 */ /* 0x000e620000000800 */
[----:B---3--:R-:W-:Y:S01]  /*7830*/  FADD.FTZ R181, R242, R181 ;  /* 0x000000b5f2b57221 */ /* 0x008fe20000010000 */
[----:B------:R-:W-:Y:S03]  /*7840*/  HMMA.16816.F32.BF16 R160, R72, R152, R160 ;  /* 0x0000009848a0723c */ /* 0x000fe600000418a0 */
[----:B--2---:R-:W-:-:S05]  /*7850*/  FADD.FTZ R181, R243, R181 ;  /* 0x000000b5f3b57221 */ /* 0x004fca0000010000 */
[----:B------:R-:W-:Y:S01]  /*7860*/  HMMA.16816.F32.BF16 R148, R72, R154, R148 ;  /* 0x0000009a4894723c */ /* 0x000fe20000041894 */
[----:B-1----:R-:W-:-:S07]  /*7870*/  FADD.FTZ R191, R244, R191 ;  /* 0x000000bff4bf7221 */ /* 0x002fce0000010000 */
        /* <DEDUP_REMOVED lines=8> */
[----:B------:R-:W-:Y:S07]  /*7900*/  HMMA.16816.F32.BF16 R128, R72, R126, R128 ;  /* 0x0000007e4880723c */ /* 0x000fee0000041880 */
[----:B------:R-:W-:-:S02]  /*7910*/  F2FP.BF16.PACK_AB R72, R239, R238 ;  /* 0x000000eeef48723e */ /* 0x000fc400000010ff */
[----:B------:R-:W-:Y:S02]  /*7920*/  F2FP.BF16.PACK_AB R74, R243, R242 ;  /* 0x000000f2f34a723e */ /* 0x000fe400000010ff */
[----:B------:R-:W-:Y:S02]  /*7930*/  F2FP.BF16.PACK_AB R73, R204, R244 ;  /* 0x000000f4cc49723e */ /* 0x000fe400000010ff */
[----:B------:R-:W-:-:S07]  /*7940*/  F2FP.BF16.PACK_AB R75, R201, R202 ;  /* 0x000000cac94b723e */ /* 0x000fce00000010ff */
[C---:B------:R-:W-:Y:S07]  /*7950*/  HMMA.16816.F32.BF16 R52, R72.reuse, R68, R52 ;  /* 0x000000444834723c */ /* 0x040fee0000041834 */
[--C-:B------:R-:W-:Y:S01]  /*7960*/  FFMA.FTZ R68, R178, c[0x0][0x2d0], -R205.reuse ;  /* 0x0000b400b2447a23 */ /* 0x100fe200000108cd */
[----:B------:R-:W-:Y:S01]  /*7970*/  HMMA.16816.F32.BF16 R48, R72, R70, R48 ;  /* 0x000000464830723c */ /* 0x000fe20000041830 */
[----:B------:R-:W-:-:S04]  /*7980*/  FFMA.FTZ R69, R179, c[0x0][0x2d0], -R205 ;  /* 0x0000b400b3457a23 */ /* 0x000fc800000108cd */
[----:B------:R-:W1:Y:S02]  /*7990*/  MUFU.EX2 R68, R68 ;  /* 0x0000004400447308 */ /* 0x000e640000000800 */
[----:B------:R-:W-:Y:S01]  /*79a0*/  FFMA.FTZ R70, R180, c[0x0][0x2d0], -R205 ;  /* 0x0000b400b4467a23 */ /* 0x000fe200000108cd */
[----:B------:R-:W-:Y:S01]  /*79b0*/  HMMA.16816.F32.BF16 R40, R72, R64, R40 ;  /* 0x000000404828723c */ /* 0x000fe20000041828 */
[----:B------:R-:W-:-:S04]  /*79c0*/  FFMA.FTZ R71, R157, c[0x0][0x2d0], -R203 ;  /* 0x0000b4009d477a23 */ /* 0x000fc800000108cb */
[----:B------:R-:W2:Y:S02]  /*79d0*/  MUFU.EX2 R69, R69 ;  /* 0x0000004500457308 */ /* 0x000ea40000000800 */
        /* <DEDUP_REMOVED lines=8> */
[----:B------:R-:W1:Y:S01]  /*7a60*/  MUFU.EX2 R65, R65 ;  /* 0x0000004100417308 */ /* 0x000e620000000800 */
[----:B--2---:R-:W-:Y:S02]  /*7a70*/  FADD.FTZ R191, R69, R191 ;  /* 0x000000bf45bf7221 */ /* 0x004fe40000010000 */
[----:B------:R-:W-:Y:S01]  /*7a80*/  FFMA.FTZ R62, R177, c[0x0][0x2d0], -R205 ;  /* 0x0000b400b13e7a23 */ /* 0x000fe200000108cd */
[----:B------:R-:W-:Y:S01]  /*7a90*/  HMMA.16816.F32.BF16 R24, R72, R56, R24 ;  /* 0x000000384818723c */ /* 0x000fe20000041818 */
[----:B------:R-:W-:-:S03]  /*7aa0*/  FFMA.FTZ R63, R156, c[0x0][0x2d0], -R203 ;  /* 0x0000b4009c3f7a23 */ /* 0x000fc600000108cb */
[----:B------:R-:W2:Y:S03]  /*7ab0*/  MUFU.EX2 R60, R60 ;  /* 0x0000003c003c7308 */ /* 0x000ea60000000800 */
[----:B------:R-:W-:Y:S01]  /*7ac0*/  F2FP.BF16.PACK_AB R57, R69, R68 ;  /* 0x000000444539723e */ /* 0x000fe200000010ff */
[C---:B------:R-:W-:Y:S04]  /*7ad0*/  HMMA.16816.F32.BF16 R20, R72.reuse, R58, R20 ;  /* 0x0000003a4814723c */ /* 0x040fe80000041814 */
[----:B------:R-:W3:Y:S03]  /*7ae0*/  MUFU.EX2 R61, R61 ;  /* 0x0000003d003d7308 */ /* 0x000ee60000000800 */
[----:B-1----:R-:W-:Y:S01]  /*7af0*/  F2FP.BF16.PACK_AB R58, R65, R64 ;  /* 0x00000040413a723e */ /* 0x002fe200000010ff */
[----:B------:R-:W-:Y:S04]  /*7b00*/  HMMA.16816.F32.BF16 R36, R72, R66, R36 ;  /* 0x000000424824723c */ /* 0x000fe80000041824 */
[----:B------:R-:W1:Y:S01]  /*7b10*/  MUFU.EX2 R70, R70 ;  /* 0x0000004600467308 */ /* 0x000e620000000800 */
[----:B--2---:R-:W-:-:S02]  /*7b20*/  FADD.FTZ R181, R60, R181 ;  /* 0x000000b53cb57221 */ /* 0x004fc40000010000 */
[----:B------:R-:W-:Y:S02]  /*7b30*/  FFMA.FTZ R66, R175, c[0x0][0x2d0], -R203 ;  /* 0x0000b400af427a23 */ /* 0x000fe400000108cb */
[----:B------:R-:W-:Y:S02]  /*7b40*/  FFMA.FTZ R72, R187, c[0x0][0x2d0], -R205 ;  /* 0x0000b400bb487a23 */ /* 0x000fe400000108cd */
[----:B------:R-:W-:Y:S01]  /*7b50*/  FFMA.FTZ R67, R176, c[0x0][0x2d0], -R203 ;  /* 0x0000b400b0437a23 */ /* 0x000fe200000108cb */
[----:B------:R-:W2:Y:S01]  /*7b60*/  MUFU.EX2 R62, R62 ;  /* 0x0000003e003e7308 */ /* 0x000ea20000000800 */
[C---:B---3--:R-:W-:Y:S01]  /*7b70*/  F2FP.BF16.PACK_AB R56, R61.reuse, R60 ;  /* 0x0000003c3d38723e */ /* 0x048fe200000010ff */
[----:B------:R-:W-:-:S04]  /*7b80*/  FADD.FTZ R181, R61, R181 ;  /* 0x000000b53db57221 */ /* 0x000fc80000010000 */
[----:B------:R-:W-:Y:S02]  /*7b90*/  FADD.FTZ R181, R64, R181 ;  /* 0x000000b540b57221 */ /* 0x000fe40000010000 */
[----:B------:R-:W3:Y:S01]  /*7ba0*/  MUFU.EX2 R66, R66 ;  /* 0x0000004200427308 */ /* 0x000ee20000000800 */
[----:B-1----:R-:W-:Y:S02]  /*7bb0*/  FADD.FTZ R191, R70, R191 ;  /* 0x000000bf46bf7221 */ /* 0x002fe40000010000 */
[----:B------:R-:W-:Y:S01]  /*7bc0*/  FADD.FTZ R181, R65, R181 ;  /* 0x000000b541b57221 */ /* 0x000fe20000010000 */
[----:B--2---:R-:W-:-:S04]  /*7bd0*/  F2FP.BF16.PACK_AB R59, R62, R70 ;  /* 0x000000463e3b723e */ /* 0x004fc800000010ff */
[----:B------:R-:W-:Y:S01]  /*7be0*/  MUFU.EX2 R72, R72 ;  /* 0x0000004800487308 */ /* 0x000fe20000000800 */
[----:B------:R-:W-:Y:S02]  /*7bf0*/  FADD.FTZ R191, R62, R191 ;  /* 0x000000bf3ebf7221 */ /* 0x000fe40000010000 */
[----:B------:R-:W-:Y:S01]  /*7c00*/  HMMA.16816.F32.BF16 R32, R56, R8, R32 ;  /* 0x000000083820723c */ /* 0x000fe20000041820 */
[----:B---3--:R-:W-:-:S04]  /*7c10*/  FADD.FTZ R181, R66, R181 ;  /* 0x000000b542b57221 */ /* 0x008fc80000010000 */
[----:B------:R-:W1:Y:S02]  /*7c20*/  MUFU.EX2 R67, R67 ;  /* 0x0000004300437308 */ /* 0x000e640000000800 */
[----:B------:R-:W-:Y:S01]  /*7c30*/  FADD.FTZ R8, R141, R140 ;  /* 0x0000008c8d087221 */ /* 0x000fe20000010000 */
[----:B------:R-:W-:Y:S01]  /*7c40*/  HMMA.16816.F32.BF16 R52, R56, R16, R52 ;  /* 0x000000103834723c */ /* 0x000fe20000041834 */
[----:B------:R-:W-:-:S04]  /*7c50*/  FADD.FTZ R9, R142, R143 ;  /* 0x0000008f8e097221 */ /* 0x000fc80000010000 */
[----:B------:R-:W-:Y:S01]  /*7c60*/  MUFU.EX2 R63, R63 ;  /* 0x0000003f003f7308 */ /* 0x000fe20000000800 */
[----:B------:R-:W-:Y:S02]  /*7c70*/  FADD.FTZ R8, R109, R8 ;  /* 0x000000086d087221 */ /* 0x000fe40000010000 */
[----:B------:R-:W-:Y:S02]  /*7c80*/  FADD.FTZ R9, R108, R9 ;  /* 0x000000096c097221 */ /* 0x000fe40000010000 */
[----:B------:R-:W-:Y:S01]  /*7c90*/  FADD.FTZ R8, R110, R8 ;  /* 0x000000086e087221 */ /* 0x000fe20000010000 */
[----:B------:R-:W-:Y:S01]  /*7ca0*/  HMMA.16816.F32.BF16 R40, R56, R12, R40 ;  /* 0x0000000c3828723c */ /* 0x000fe20000041828 */
[----:B------:R-:W-:Y:S01]  /*7cb0*/  FADD.FTZ R9, R168, R9 ;  /* 0x00000009a8097221 */ /* 0x000fe20000010000 */
[----:B------:R-:W2:Y:S01]  /*7cc0*/  MUFU.EX2 R71, R71 ;  /* 0x0000004700477308 */ /* 0x000ea20000000800 */
[----:B------:R-:W-:Y:S02]  /*7cd0*/  FADD.FTZ R8, R166, R8 ;  /* 0x00000008a6087221 */ /* 0x000fe40000010000 */
[----:B------:R-:W-:-:S02]  /*7ce0*/  FADD.FTZ R9, R111, R9 ;  /* 0x000000096f097221 */ /* 0x000fc40000010000 */
        /* <DEDUP_REMOVED lines=9> */
[----:B-1----:R-:W-:Y:S01]  /*7d80*/  F2FP.BF16.PACK_AB R4, R67, R66 ;  /* 0x000000424304723e */ /* 0x002fe200000010ff */
        /* <DEDUP_REMOVED lines=18> */
[----:B--2---:R-:W-:Y:S01]  /*7eb0*/  F2FP.BF16.PACK_AB R6, R71, R63 ;  /* 0x0000003f4706723e */ /* 0x004fe200000010ff */
        /* <DEDUP_REMOVED lines=39> */
[----:B------:R-:W-:-:S12]  /*8130*/  UIADD3 UR18, UR6, -0x1, URZ ;  /* 0xffffffff06127890 */ /* 0x000fd8000fffe03f */
[----:B------:R-:W-:Y:S05]  /*8140*/  @P0 BRA `(.L_x_270) ;  /* 0x000000a000000947 */ /* 0x000fea0003800000 */
[----:B------:R-:W-:Y:S02]  /*8150*/  UMOV UR18, 0x1 ;  /* 0x0000000100127882 */ /* 0x000fe40000000000 */
        /* <DEDUP_REMOVED lines=9> */
.L_x_270:
[----:B------:R-:W-:Y:S02]  /*81f0*/  UMOV UR7, 0x1 ;  /* 0x0000000100077882 */ /* 0x000fe40000000000 */
[----:B------:R-:W-:Y:S02]  /*8200*/  ULDC UR6, c[0x0][0x32c] ;  /* 0x0000cb0000067ab9 */ /* 0x000fe40000000800 */
[----:B------:R-:W-:-:S03]  /*8210*/  UISETP.NE.AND UP0, UPT, UR7, UR6, UPT ;  /* 0x000000060700728c */ /* 0x000fc6000bf05270 */
[----:B------:R-:W-:Y:S02]  /*8220*/  ULDC.64 UR6, c[0x0][0x330] ;  /* 0x0000cc0000067ab9 */ /* 0x000fe40000000a00 */
[----:B------:R-:W-:-:S07]  /*8230*/  UIMAD.WIDE.U32 UR20, UR18, UR6, URZ ;  /* 0x00000006121472a5 */ /* 0x000fce000f8e003f */
[----:B------:R-:W-:Y:S02]  /*8240*/  @UP0 UMOV UR19, UR21 ;  /* 0x0000001500130c82 */ /* 0x000fe40008000000 */
[----:B------:R-:W-:Y:S02]  /*8250*/  @UP0 USHF.R.U32.HI UR18, URZ, UR7, UR19 ;  /* 0x000000073f120299 */ /* 0x000fe40008011613 */
.L_x_271:
[----:B------:R-:W-:Y:S02]  /*8260*/  ULDC UR6, c[0x0][0x32c] ;  /* 0x0000cb0000067ab9 */ /* 0x000fe40000000800 */
[----:B------:R-:W-:-:S04]  /*8270*/  UIMAD UR6, UR18, UR6, UR6 ;  /* 0x00000006120672a4 */ /* 0x000fc8000f8e0206 */
[----:B------:R-:W-:-:S04]  /*8280*/  UISETP.LT.AND UP0, UPT, UR13, UR6, UPT ;  /* 0x000000060d00728c */ /* 0x000fc8000bf01270 */
[----:B------:R-:W-:-:S04]  /*8290*/  USEL UR13, UR13, UR6, UP0 ;  /* 0x000000060d0d7287 */ /* 0x000fc80008000000 */
.L_x_269:
[----:B------:R-:W-:-:S04]  /*82a0*/  UIMAD.WIDE UR6, UR13, 0x2aaaaaab, URZ ;  /* 0x2aaaaaab0d0678a5 */ /* 0x000fc8000f8e023f */
[----:B------:R-:W-:-:S04]  /*82b0*/  USHF.R.U32.HI UR6, URZ, 0x1f, UR7 ;  /* 0x0000001f3f067899 */ /* 0x000fc80008011607 */
[----:B------:R-:W-:-:S04]  /*82c0*/  ULEA.HI.SX32 UR6, UR7, UR6, 0x1c ;  /* 0x0000000607067291 */ /* 0x000fc8000f8fe23f */
[----:B------:R-:W-:-:S04]  /*82d0*/  UISETP.LT.AND UP0, UPT, UR5, UR6, UPT ;  /* 0x000000060500728c */ /* 0x000fc8000bf01270 */
[----:B------:R-:W-:-:S04]  /*82e0*/  USEL UR7, UR5, UR6, !UP0 ;  /* 0x0000000605077287 */ /* 0x000fc8000c000000 */
[----:B------:R-:W-:-:S06]  /*82f0*/  UISETP.GE.AND UP0, UPT, UR17, UR7, UPT ;  /* 0x000000071100728c */ /* 0x000fcc000bf06270 */
[----:B------:R-:W-:-:S13]  /*8300*/  PLOP3.LUT P0, PT, PT, PT, UP0, 0x80, 0x0 ;  /* 0x000000000000781c */ /* 0x000fda0003f0f008 */
[----:B------:R-:W-:Y:S05]  /*8310*/  @!P0 BRA `(.L_x_272) ;  /* 0x000064a000008947 */ /* 0x000fea0003800000 */
[----:B------:R-:W-:Y:S01]  /*8320*/  IMAD.MOV.U32 R166, RZ, RZ, R2 ;  /* 0x000000ffffa67224 */ /* 0x000fe200078e0002 */
[----:B------:R-:W-:Y:S01]  /*8330*/  MOV R164, R44 ;  /* 0x0000002c00a47202 */ /* 0x000fe20000000f00 */
[----:B------:R-:W-:Y:S01]  /*8340*/  IMAD.MOV.U32 R167, RZ, RZ, R3 ;  /* 0x000000ffffa77224 */ /* 0x000fe200078e0003 */
[----:B------:R-:W-:Y:S01]  /*8350*/  MOV R165, R0 ;  /* 0x0000000000a57202 */ /* 0x000fe20000000f00 */
[----:B------:R-:W-:Y:S02]  /*8360*/  UMOV UR13, UR17 ;  /* 0x00000011000d7c82 */ /* 0x000fe40008000000 */
.L_x_291:
[----:B------:R-:W-:Y:S04]  /*8370*/  DEPBAR.LE SB0, 0x0 ;  /* 0x000080000000791a */ /* 0x000fe80000000000 */
[----:B------:R-:W-:Y:S01]  /*8380*/  BAR.SYNC.DEFER_BLOCKING 0x0 ;  /* 0x0000000000007b1d */ /* 0x000fe20000010000 */
[----:B------:R-:W-:Y:S06]  /*8390*/  UISETP.GT.AND UP0, UPT, UR5, UR13, UPT ;  /* 0x0000000d0500728c */ /* 0x000fec000bf04270 */
[----:B------:R-:W-:Y:S01]  /*83a0*/  PLOP3.LUT P0, PT, PT, PT, UP0, 0x80, 0x0 ;  /* 0x000000000000781c */ /* 0x000fe20003f0f008 */
        /* <DEDUP_REMOVED lines=60> */
.L_x_273:
[-C--:B--234-:R-:W-:Y:S01]  /*8770*/  HMMA.16816.F32.BF16 R4, R96, R16.reuse, RZ ;  /* 0x000000106004723c */ /* 0x09cfe200000418ff */
[----:B------:R-:W-:Y:S01]  /*8780*/  LDSM.16.M88.4 R204, [R222+0x4100] ;  /* 0x00410000decc783b */ /* 0x000fe20000000200 */
[----:B------:R-:W-:Y:S06]  /*8790*/  UISETP.GT.AND UP0, UPT, UR13, UR5, UPT ;  /* 0x000000050d00728c */ /* 0x000fec000bf04270 */
[C---:B-1----:R-:W-:Y:S01]  /*87a0*/  HMMA.16816.F32.BF16 R8, R92.reuse, R16, RZ ;  /* 0x000000105c08723c */ /* 0x042fe200000418ff */
[----:B------:R-:W0:Y:S01]  /*87b0*/  LDGDEPBAR ;  /* 0x00000000000079af */ /* 0x000e220000000000 */
[----:B------:R-:W-:Y:S06]  /*87c0*/  PLOP3.LUT P0, PT, PT, PT, UP0, 0x80, 0x0 ;  /* 0x000000000000781c */ /* 0x000fec0003f0f008 */
        /* <DEDUP_REMOVED lines=112> */
[----:B------:R-:W-:Y:S01]  /*8ed0*/  UIMAD UR6, UR13, 0x60, UR14 ;  /* 0x000000600d0678a4 */ /* 0x000fe2000f8e020e */
[----:B------:R-:W-:Y:S05]  /*8ee0*/  IMAD.MOV.U32 R230, RZ, RZ, RZ ;  /* 0x000000ffffe67224 */ /* 0x000fea00078e00ff */
[----:B------:R-:W-:Y:S05]  /*8ef0*/  IMAD.U32 R231, RZ, RZ, UR6 ;  /* 0x00000006ffe77e24 */ /* 0x000fea000f8e00ff */
[----:B------:R-:W-:Y:S05]  /*8f00*/  IADD3 R231, R231, -0x60, R232 ;  /* 0xffffffa0e7e77810 */ /* 0x000fea0007ffe0e8 */
[----:B------:R-:W-:Y:S04]  /*8f10*/  @P4 IMAD.HI.U32 R2, R231, c[0x0][0x2bc], RZ ;  /* 0x0000af00e7024a27 */ /* 0x000fe800078e00ff */
[--C-:B------:R-:W-:Y:S01]  /*8f20*/  IMAD.MOV.U32 R0, RZ, RZ, R231.reuse ;  /* 0x000000ffff007224 */ /* 0x100fe200078e00e7 */
        /* <DEDUP_REMOVED lines=29> */
[----:B------:R-:W-:Y:S01]  /*9100*/  SHFL.IDX PT, R3, R180, 0x4, 0x181f ;  /* 0x00981f00b4037f89 */ /* 0x000fe200000e0000 */
[-C--:B--2---:R-:W-:Y:S03]  /*9110*/  IADD3.X R179, R176, R233.reuse, RZ, P0, !PT ;  /* 0x000000e9b0b37210 */ /* 0x084fe600007fe4ff */
[----:B------:R-:W1:Y:S01]  /*9120*/  SHFL.IDX PT, R170, R0, 0x3, 0x181f ;  /* 0x00781f0000aa7f89 */ /* 0x000e6200000e0000 */
[-C--:B---3--:R-:W-:Y:S03]  /*9130*/  IADD3 R176, P0, R173, R234.reuse, RZ ;  /* 0x000000eaadb07210 */ /* 0x088fe60007f1e0ff */
[----:B------:R2:W-:Y:S04]  /*9140*/  LDGSTS.E.BYPASS.LTC128B.128 [R229+0x3100], [R178.64], !P5 ;  /* 0x03100000b2e57fae */ /* 0x0005e8000e901d74 */
[----:B------:R3:W3:Y:S01]  /*9150*/  SHFL.IDX PT, R2, R180, 0x5, 0x181f ;  /* 0x00b81f00b4027f89 */ /* 0x0006e200000e0000 */
[--C-:B----4-:R-:W-:Y:S03]  /*9160*/  IMAD.X R177, R174, 0x1, R233.reuse, P0 ;  /* 0x00000001aeb17824 */ /* 0x110fe600000e06e9 */
[----:B------:R-:W4:Y:S01]  /*9170*/  SHFL.IDX PT, R168, R0, 0x4, 0x181f ;  /* 0x00981f0000a87f89 */ /* 0x000f2200000e0000 */
[-C--:B-----5:R-:W-:Y:S03]  /*9180*/  IADD3 R174, P2, R169, R234.reuse, RZ ;  /* 0x000000eaa9ae7210 */ /* 0x0a0fe60007f5e0ff */
[----:B------:R-:W5:Y:S04]  /*9190*/  SHFL.IDX PT, R0, R0, 0x5, 0x181f ;  /* 0x00b81f0000007f89 */ /* 0x000f6800000e0000 */
[----:B------:R5:W-:Y:S01]  /*91a0*/  LDGSTS.E.BYPASS.LTC128B.128 [R229+0x3900], [R176.64], !P5 ;  /* 0x03900000b0e57fae */ /* 0x000be2000e901d74 */
[--C-:B-1----:R-:W-:Y:S01]  /*91b0*/  IMAD.X R175, R170, 0x1, R233.reuse, P2 ;  /* 0x00000001aaaf7824 */ /* 0x102fe200010e06e9 */
[-C--:B--2---:R-:W-:Y:S02]  /*91c0*/  IADD3 R178, P6, R171, R234.reuse, RZ ;  /* 0x000000eaabb27210 */ /* 0x084fe40007fde0ff */
[-C--:B---3--:R-:W-:Y:S02]  /*91d0*/  IADD3 R180, P1, R3, R234.reuse, RZ ;  /* 0x000000ea03b47210 */ /* 0x088fe40007f3e0ff */
[----:B------:R-:W-:Y:S01]  /*91e0*/  IADD3 R2, P0, R2, R234, RZ ;  /* 0x000000ea02027210 */ /* 0x000fe20007f1e0ff */
[--C-:B------:R-:W-:Y:S01]  /*91f0*/  IMAD.X R179, R172, 0x1, R233.reuse, P6 ;  /* 0x00000001acb37824 */ /* 0x100fe200030e06e9 */
[----:B----4-:R-:W-:Y:S03]  /*9200*/  IADD3.X R181, R168, R233, RZ, P1, !PT ;  /* 0x000000e9a8b57210 */ /* 0x010fe60000ffe4ff */
[----:B-----5:R-:W-:Y:S01]  /*9210*/  IMAD.X R3, R0, 0x1, R233, P0 ;  /* 0x0000000100037824 */ /* 0x020fe200000e06e9 */
[----:B------:R1:W-:Y:S04]  /*9220*/  LDGSTS.E.BYPASS.LTC128B.128 [R229+0x4100], [R178.64], !P5 ;  /* 0x04100000b2e57fae */ /* 0x0003e8000e901d74 */
[----:B------:R1:W-:Y:S04]  /*9230*/  LDGSTS.E.BYPASS.LTC128B.128 [R229+0x4900], [R174.64], !P5 ;  /* 0x04900000aee57fae */ /* 0x0003e8000e901d74 */
[----:B------:R1:W-:Y:S04]  /*9240*/  LDGSTS.E.BYPASS.LTC128B.128 [R229+0x5100], [R180.64], !P5 ;  /* 0x05100000b4e57fae */ /* 0x0003e8000e901d74 */
[----:B------:R1:W-:Y:S02]  /*9250*/  LDGSTS.E.BYPASS.LTC128B.128 [R229+0x5900], [R2.64], !P5 ;  /* 0x0590000002e57fae */ /* 0x0003e4000e901d74 */
.L_x_274:
[----:B------:R-:W0:Y:S01]  /*9260*/  LDGDEPBAR ;  /* 0x00000000000079af */ /* 0x000e220000000000 */
[----:B------:R-:W-:Y:S01]  /*9270*/  UISETP.NE.AND UP1, UPT, UR35, URZ, UPT ;  /* 0x0000003f2300728c */ /* 0x000fe2000bf25270 */
[----:B------:R-:W-:Y:S01]  /*9280*/  IMAD.MOV.U32 R173, RZ, RZ, R235 ;  /* 0x000000ffffad7224 */ /* 0x000fe200078e00eb */
[----:B------:R-:W-:Y:S01]  /*9290*/  UIMAD UR6, UR13, -0x60, URZ ;  /* 0xffffffa00d0678a4 */ /* 0x000fe2000f8e023f */
[----:B-1----:R-:W-:Y:S01]  /*92a0*/  IMAD.U32 R2, RZ, RZ, UR15 ;  /* 0x0000000fff027e24 */ /* 0x002fe2000f8e00ff */
[----:B------:R-:W-:Y:S02]  /*92b0*/  UISETP.NE.AND UP0, UPT, UR34, URZ, UPT ;  /* 0x0000003f2200728c */ /* 0x000fe4000bf05270 */
[----:B------:R-:W-:Y:S02]  /*92c0*/  PLOP3.LUT P1, PT, PT, PT, UP1, 0x80, 0x0 ;  /* 0x000000000000781c */ /* 0x000fe40003f2f018 */
[----:B------:R-:W-:Y:S01]  /*92d0*/  PLOP3.LUT P0, PT, PT, PT, UP1, 0x80, 0x0 ;  /* 0x000000000000781c */ /* 0x000fe20003f0f018 */
[----:B------:R-:W-:Y:S05]  /*92e0*/  IMAD.U32 R3, RZ, RZ, UR6 ;  /* 0x00000006ff037e24 */ /* 0x000fea000f8e00ff */
[----:B------:R-:W-:Y:S04]  /*92f0*/  IADD3 R3, -R236, 0x1, R3 ;  /* 0x00000001ec037810 */ /* 0x000fe80007ffe103 */
[----:B------:R-:W-:Y:S01]  /*9300*/  IADD3 R2, -R2, UR8, R3 ;  /* 0x0000000802027c10 */ /* 0x000fe2000fffe103 */
[----:B------:R-:W-:Y:S03]  /*9310*/  @P1 IMAD.HI.U32 R0, R235, c[0x0][0x2c8], RZ ;  /* 0x0000b200eb001a27 */ /* 0x000fe600078e00ff */
[C---:B------:R-:W-:Y:S02]  /*9320*/  IADD3 R170, R2.reuse, c[0x0][0x328], RZ ;  /* 0x0000ca0002aa7a10 */ /* 0x040fe40007ffe0ff */
[----:B------:R-:W-:Y:S02]  /*9330*/  @P0 SHF.R.U32.HI R173, RZ, c[0x0][0x2cc], R0 ;  /* 0x0000b300ffad0a19 */ /* 0x000fe40000011600 */
[----:B------:R-:W-:Y:S02]  /*9340*/  PLOP3.LUT P0, PT, PT, PT, UP0, 0x40, 0x0 ;  /* 0x000000000000781c */ /* 0x000fe40003f0e808 */
[----:B------:R-:W-:Y:S01]  /*9350*/  IADD3 R3, R2, UR12, RZ ;  /* 0x0000000c02037c10 */ /* 0x000fe2000fffe0ff */
[----:B------:R-:W1:Y:S02]  /*9360*/  SHFL.IDX PT, R0, R173, RZ, 0x1c1f ;  /* 0x001c1fffad007589 */ /* 0x000e6400000e0000 */
[--C-:B-1----:R-:W-:Y:S02]  /*9370*/  IMAD.IADD R177, R170, 0x1, R0.reuse ;  /* 0x00000001aab17824 */ /* 0x102fe400078e0200 */
[----:B------:R-:W-:Y:S06]  /*9380*/  IMAD.IADD R176, R3, 0x1, R0 ;  /* 0x0000000103b07824 */ /* 0x000fec00078e0200 */
[----:B------:R-:W-:-:S05]  /*9390*/  @P0 BRA `(.L_x_275) ;  /* 0x0000019000000947 */ /* 0x000fca0003800000 */
[----:B------:R-:W-:Y:S01]  /*93a0*/  IMAD.U32 R2, RZ, RZ, UR15 ;  /* 0x0000000fff027e24 */ /* 0x000fe2000f8e00ff */
[----:B------:R-:W-:Y:S04]  /*93b0*/  BSSY B0, `(.L_x_276) ;  /* 0x0000012000007945 */ /* 0x000fe80003800000 */
[----:B------:R-:W-:Y:S04]  /*93c0*/  IADD3 R2, -R2, UR8, R0 ;  /* 0x0000000802027c10 */ /* 0x000fe8000fffe100 */
        /* <DEDUP_REMOVED lines=11> */
.L_x_277:
[----:B------:R-:W-:Y:S04]  /*9480*/  MOV R0, c[0x0][0x32c] ;  /* 0x0000cb0000007a02 */ /* 0x000fe80000000f00 */
[----:B------:R-:W-:Y:S11]  /*9490*/  ISETP.NE.AND P0, PT, R0, 0x1, PT ;  /* 0x000000010000780c */ /* 0x000ff60003f05270 */
[----:B------:R-:W-:Y:S02]  /*94a0*/  @!UPT UIADD3 URZ, URZ, URZ, URZ ;  /* 0x0000003f3f3ff290 */ /* 0x000fe4000fffe03f */
[----:B------:R-:W-:Y:S05]  /*94b0*/  @P0 IMAD.HI.U32 R0, R2, c[0x0][0x330], RZ ;  /* 0x0000cc0002000a27 */ /* 0x000fea00078e00ff */
[----:B------:R-:W-:Y:S02]  /*94c0*/  @P0 SHF.R.U32.HI R2, RZ, c[0x0][0x334], R0 ;  /* 0x0000cd00ff020a19 */ /* 0x000fe40000011600 */
.L_x_278:
[----:B------:R-:W-:Y:S05]  /*94d0*/  BSYNC B0 ;  /* 0x0000000000007941 */ /* 0x000fea0003800000 */
.L_x_276:
[----:B------:R-:W-:Y:S05]  /*94e0*/  IADD3 R0, -R236, UR6, RZ ;  /* 0x00000006ec007c10 */ /* 0x000fea000fffe1ff */
[----:B------:R-:W-:Y:S05]  /*94f0*/  IMAD R2, R2, c[0x0][0x32c], R0 ;  /* 0x0000cb0002027a24 */ /* 0x000fea00078e0200 */
[----:B------:R-:W-:Y:S02]  /*9500*/  IADD3 R0, R2, c[0x0][0x32c], RZ ;  /* 0x0000cb0002007a10 */ /* 0x000fe40007ffe0ff */
[----:B------:R-:W-:Y:S02]  /*9510*/  IMNMX R176, R176, R2, !PT ;  /* 0x00000002b0b07217 */ /* 0x000fe40007800200 */
[----:B------:R-:W-:Y:S02]  /*9520*/  IMNMX R177, R177, R0, PT ;  /* 0x00000000b1b17217 */ /* 0x000fe40003800200 */
.L_x_275:
[----:B------:R-:W1:Y:S01]  /*9530*/  SHFL.IDX PT, R0, R173, 0x1, 0x1c1f ;  /* 0x003c1f00ad007f89 */ /* 0x000e6200000e0000 */
[----:B------:R-:W-:Y:S06]  /*9540*/  UISETP.NE.AND UP0, UPT, UR34, URZ, UPT ;  /* 0x0000003f2200728c */ /* 0x000fec000bf05270 */
[----:B------:R-:W-:Y:S02]  /*9550*/  PLOP3.LUT P0, PT, PT, PT, UP0, 0x40, 0x0 ;  /* 0x000000000000781c */ /* 0x000fe40003f0e808 */
[----:B-1----:R-:W-:Y:S01]  /*9560*/  IADD3 R174, R3, R0, RZ ;  /* 0x0000000003ae7210 */ /* 0x002fe20007ffe0ff */
[----:B------:R-:W-:Y:S10]  /*9570*/  IMAD.IADD R175, R170, 0x1, R0 ;  /* 0x00000001aaaf7824 */ /* 0x000ff400078e0200 */
        /* <DEDUP_REMOVED lines=15> */
.L_x_281:
[----:B------:R-:W-:Y:S04]  /*9670*/  MOV R0, c[0x0][0x32c] ;  /* 0x0000cb0000007a02 */ /* 0x000fe80000000f00 */
[----:B------:R-:W-:Y:S11]  /*9680*/  ISETP.NE.AND P0, PT, R0, 0x1, PT ;  /* 0x000000010000780c */ /* 0x000ff60003f05270 */
[----:B------:R-:W-:Y:S02]  /*9690*/  @!UPT UIADD3 URZ, URZ, URZ, URZ ;  /* 0x0000003f3f3ff290 */ /* 0x000fe4000fffe03f */
[----:B------:R-:W-:Y:S05]  /*96a0*/  @P0 IMAD.HI.U32 R0, R2, c[0x0][0x330], RZ ;  /* 0x0000cc0002000a27 */ /* 0x000fea00078e00ff */
[----:B------:R-:W-:Y:S02]  /*96b0*/  @P0 SHF.R.U32.HI R2, RZ, c[0x0][0x334], R0 ;  /* 0x0000cd00ff020a19 */ /* 0x000fe40000011600 */
.L_x_282:
[----:B------:R-:W-:Y:S05]  /*96c0*/  BSYNC B0 ;  /* 0x0000000000007941 */ /* 0x000fea0003800000 */
.L_x_280:
[----:B------:R-:W-:Y:S05]  /*96d0*/  IADD3 R0, -R236, UR6, RZ ;  /* 0x00000006ec007c10 */ /* 0x000fea000fffe1ff */
[----:B------:R-:W-:Y:S05]  /*96e0*/  IMAD R0, R2, c[0x0][0x32c], R0 ;  /* 0x0000cb0002007a24 */ /* 0x000fea00078e0200 */
[----:B------:R-:W-:Y:S02]  /*96f0*/  IADD3 R2, R0, c[0x0][0x32c], RZ ;  /* 0x0000cb0000027a10 */ /* 0x000fe40007ffe0ff */
[----:B------:R-:W-:Y:S02]  /*9700*/  IMNMX R174, R174, R0, !PT ;  /* 0x00000000aeae7217 */ /* 0x000fe40007800200 */
[----:B------:R-:W-:Y:S02]  /*9710*/  IMNMX R175, R175, R2, PT ;  /* 0x00000002afaf7217 */ /* 0x000fe40003800200 */
.L_x_279:
        /* <DEDUP_REMOVED lines=20> */
.L_x_285:
[----:B------:R-:W-:Y:S04]  /*9860*/  MOV R0, c[0x0][0x32c] ;  /* 0x0000cb0000007a02 */ /* 0x000fe80000000f00 */
[----:B------:R-:W-:Y:S11]  /*9870*/  ISETP.NE.AND P0, PT, R0, 0x1, PT ;  /* 0x000000010000780c */ /* 0x000ff60003f05270 */
[----:B------:R-:W-:Y:S02]  /*9880*/  @!UPT UIADD3 URZ, URZ, URZ, URZ ;  /* 0x0000003f3f3ff290 */ /* 0x000fe4000fffe03f */
[----:B------:R-:W-:Y:S05]  /*9890*/  @P0 IMAD.HI.U32 R0, R2, c[0x0][0x330], RZ ;  /* 0x0000cc0002000a27 */ /* 0x000fea00078e00ff */
[----:B------:R-:W-:Y:S02]  /*98a0*/  @P0 SHF.R.U32.HI R2, RZ, c[0x0][0x334], R0 ;  /* 0x0000cd00ff020a19 */ /* 0x000fe40000011600 */
.L_x_286:
[----:B------:R-:W-:Y:S05]  /*98b0*/  BSYNC B0 ;  /* 0x0000000000007941 */ /* 0x000fea0003800000 */
.L_x_284:
[----:B------:R-:W-:Y:S05]  /*98c0*/  IADD3 R0, -R236, UR6, RZ ;  /* 0x00000006ec007c10 */ /* 0x000fea000fffe1ff */
[----:B------:R-:W-:Y:S05]  /*98d0*/  IMAD R0, R2, c[0x0][0x32c], R0 ;  /* 0x0000cb0002007a24 */ /* 0x000fea00078e0200 */
[----:B------:R-:W-:Y:S02]  /*98e0*/  IADD3 R2, R0, c[0x0][0x32c], RZ ;  /* 0x0000cb0000027a10 */ /* 0x000fe40007ffe0ff */
[----:B------:R-:W-:Y:S02]  /*98f0*/  IMNMX R171, R171, R0, !PT ;  /* 0x00000000abab7217 */ /* 0x000fe40007800200 */
[----:B------:R-:W-:Y:S02]  /*9900*/  IMNMX R172, R172, R2, PT ;  /* 0x00000002acac7217 */ /* 0x000fe40003800200 */
.L_x_283:
[----:B------:R-:W-:Y:S02]  /*9910*/  UISETP.GE.AND UP1, UPT, UR6, 0x2, UPT ;  /* 0x000000020600788c */ /* 0x000fe4000bf26270 */
[----:B------:R-:W-:Y:S02]  /*9920*/  UISETP.GE.AND UP3, UPT, UR6, 0x1, UPT ;  /* 0x000000010600788c */ /* 0x000fe4000bf66270 */
[----:B------:R-:W-:Y:S02]  /*9930*/  UISETP.GE.AND UP0, UPT, UR6, 0xa, UPT ;  /* 0x0000000a0600788c */ /* 0x000fe4000bf06270 */
[----:B------:R-:W-:Y:S01]  /*9940*/  PLOP3.LUT P0, PT, PT, PT, UP1, 0x40, 0x0 ;  /* 0x000000000000781c */ /* 0x000fe20003f0e818 */
[----:B------:R-:W-:Y:S01]  /*9950*/  UISETP.GE.AND UP2, UPT, UR6, 0x9, UPT ;  /* 0x000000090600788c */ /* 0x000fe2000bf46270 */
[----:B------:R-:W-:Y:S01]  /*9960*/  PLOP3.LUT P6, PT, PT, PT, UP3, 0x40, 0x0 ;  /* 0x000000000000781c */ /* 0x000fe20003fce838 */
[----:B------:R-:W-:Y:S01]  /*9970*/  UP2UR UR30, UPR, URZ, 0x1 ;  /* 0x000000013f1e7883 */ /* 0x000fe20008000000 */
[----:B------:R-:W-:Y:S01]  /*9980*/  PLOP3.LUT P2, PT, PT, PT, UP1, 0x40, 0x0 ;  /* 0x000000000000781c */ /* 0x000fe20003f4e818 */
[----:B------:R-:W-:Y:S01]  /*9990*/  UP2UR UR32, UPR, URZ, 0x2 ;  /* 0x000000023f207883 */ /* 0x000fe20008000000 */
[----:B------:R-:W-:Y:S01]  /*99a0*/  ISETP.GT.AND P0, PT, R174, 0x1, P0 ;  /* 0x00000001ae00780c */ /* 0x000fe20000704270 */
[----:B------:R-:W-:Y:S01]  /*99b0*/  UISETP.GE.AND UP1, UPT, UR6, 0x11, UPT ;  /* 0x000000110600788c */ /* 0x000fe2000bf26270 */
[C---:B------:R-:W-:Y:S01]  /*99c0*/  ISETP.GT.AND P6, PT, R176.reuse, RZ, P6 ;  /* 0x000000ffb000720c */ /* 0x040fe200037c4270 */
[----:B------:R-:W-:Y:S01]  /*99d0*/  UISETP.GE.AND UP6, UPT, UR6, 0x42, UPT ;  /* 0x000000420600788c */ /* 0x000fe2000bfc6270 */
[----:B------:R-:W-:Y:S01]  /*99e0*/  ISETP.GT.AND P2, PT, R176, 0x1, P2 ;  /* 0x00000001b000780c */ /* 0x000fe20001744270 */
[----:B------:R-:W-:Y:S01]  /*99f0*/  UP2UR UR29, UPR, URZ, 0x2 ;  /* 0x000000023f1d7883 */ /* 0x000fe20008000000 */
[----:B------:R-:W-:Y:S01]  /*9a00*/  ISETP.LT.OR P0, PT, R175, 0x2, P0 ;  /* 0x00000002af00780c */ /* 0x000fe20000701670 */
[----:B------:R-:W-:Y:S01]  /*9a10*/  UISETP.GE.AND UP4, UPT, UR6, 0x4a, UPT ;  /* 0x0000004a0600788c */ /* 0x000fe2000bf86270 */
[----:B------:R-:W-:Y:S01]  /*9a20*/  PLOP3.LUT P1, PT, PT, PT, UP3, 0x40, 0x0 ;  /* 0x000000000000781c */ /* 0x000fe20003f2e838 */
[----:B------:R-:W-:Y:S01]  /*9a30*/  UISETP.GE.AND UP5, UPT, UR6, 0x49, UPT ;  /* 0x000000490600788c */ /* 0x000fe2000bfa6270 */
[C---:B------:R-:W-:Y:S01]  /*9a40*/  ISETP.LT.OR P6, PT, R177.reuse, 0x1, P6 ;  /* 0x00000001b100780c */ /* 0x040fe200037c1670 */
[----:B------:R-:W-:Y:S01]  /*9a50*/  UP2UR UR31, UPR, URZ, 0x4 ;  /* 0x000000043f1f7883 */ /* 0x000fe20008000000 */
[----:B------:R-:W-:Y:S01]  /*9a60*/  ISETP.LT.OR P2, PT, R177, 0x2, P2 ;  /* 0x00000002b100780c */ /* 0x000fe20001741670 */
[----:B------:R-:W-:Y:S01]  /*9a70*/  UP2UR UR33, UPR, URZ, 0x8 ;  /* 0x000000083f217883 */ /* 0x000fe20008000000 */
[----:B------:R-:W-:Y:S01]  /*9a80*/  FSEL R0, R7, -INF , !P0 ;  /* 0xff80000007007808 */ /* 0x000fe20004000000 */
[----:B------:R-:W-:Y:S01]  /*9a90*/  UISETP.GE.AND UP3, UPT, UR6, 0x51, UPT ;  /* 0x000000510600788c */ /* 0x000fe2000bf66270 */
[----:B------:R-:W-:Y:S01]  /*9aa0*/  PLOP3.LUT P0, PT, PT, PT, UP0, 0x40, 0x0 ;  /* 0x000000000000781c */ /* 0x000fe20003f0e808 */
[----:B------:R-:W-:Y:S01]  /*9ab0*/  UP2UR UR37, UPR, URZ, 0x20 ;  /* 0x000000203f257883 */ /* 0x000fe20008000000 */
[----:B------:R-:W-:Y:S01]  /*9ac0*/  ISETP.GT.AND P1, PT, R174, RZ, P1 ;  /* 0x000000ffae00720c */ /* 0x000fe20000f24270 */
[----:B------:R-:W-:Y:S01]  /*9ad0*/  UP2UR UR36, UPR, URZ, 0x40 ;  /* 0x000000403f247883 */ /* 0x000fe20008000000 */
[----:B------:R-:W-:Y:S01]  /*9ae0*/  FSEL R169, R4, -INF , !P6 ;  /* 0xff80000004a97808 */ /* 0x000fe20007000000 */
[----:B------:R-:W-:Y:S01]  /*9af0*/  UP2UR UR39, UPR, URZ, 0x8 ;  /* 0x000000083f277883 */ /* 0x000fe20008000000 */
[----:B------:R-:W-:Y:S01]  /*9b00*/  FSEL R5, R5, -INF , !P2 ;  /* 0xff80000005057808 */ /* 0x000fe20005000000 */
[----:B------:R-:W-:Y:S01]  /*9b10*/  UP2UR UR38, UPR, URZ, 0x10 ;  /* 0x000000103f267883 */ /* 0x000fe20008000000 */
[----:B------:R-:W-:Y:S02]  /*9b20*/  PLOP3.LUT P6, PT, PT, PT, UP2, 0x40, 0x0 ;  /* 0x000000000000781c */ /* 0x000fe40003fce828 */
[----:B------:R-:W-:Y:S01]  /*9b30*/  PLOP3.LUT P2, PT, PT, PT, UP0, 0x40, 0x0 ;  /* 0x000000000000781c */ /* 0x000fe20003f4e808 */
[----:B------:R-:W-:Y:S01]  /*9b40*/  UISETP.GE.AND UP0, UPT, UR6, 0x12, UPT ;  /* 0x000000120600788c */ /* 0x000fe2000bf06270 */
[----:B------:R-:W-:Y:S02]  /*9b50*/  ISETP.GT.AND P0, PT, R174, 0x9, P0 ;  /* 0x00000009ae00780c */ /* 0x000fe40000704270 */
[C---:B------:R-:W-:Y:S01]  /*9b60*/  ISETP.LT.OR P1, PT, R175.reuse, 0x1, P1 ;  /* 0x00000001af00780c */ /* 0x040fe20000f21670 */
[----:B------:R-:W-:Y:S01]  /*9b70*/  UP2UR UR28, UPR, URZ, 0x1 ;  /* 0x000000013f1c7883 */ /* 0x000fe20008000000 */
[C---:B------:R-:W-:Y:S02]  /*9b80*/  ISETP.GT.AND P6, PT, R176.reuse, 0x8, P6 ;  /* 0x00000008b000780c */ /* 0x040fe400037c4270 */
[----:B------:R-:W-:Y:S02]  /*9b90*/  ISETP.GT.AND P2, PT, R176, 0x9, P2 ;  /* 0x00000009b000780c */ /* 0x000fe40001744270 */
[----:B------:R-:W-:Y:S02]  /*9ba0*/  ISETP.LT.OR P0, PT, R175, 0xa, P0 ;  /* 0x0000000aaf00780c */ /* 0x000fe40000701670 */
[----:B------:R-:W-:Y:S02]  /*9bb0*/  FSEL R168, R6, -INF , !P1 ;  /* 0xff80000006a87808 */ /* 0x000fe40004800000 */
[----:B------:R-:W-:Y:S01]  /*9bc0*/  PLOP3.LUT P1, PT, PT, PT, UP2, 0x40, 0x0 ;  /* 0x000000000000781c */ /* 0x000fe20003f2e828 */
[----:B------:R-:W-:Y:S01]  /*9bd0*/  UISETP.GE.AND UP2, UPT, UR6, 0x52, UPT ;  /* 0x000000520600788c */ /* 0x000fe2000bf46270 */
[C---:B------:R-:W-:Y:S02]  /*9be0*/  ISETP.LT.OR P6, PT, R177.reuse, 0x9, P6 ;  /* 0x00000009b100780c */ /* 0x040fe400037c1670 */
[----:B------:R-:W-:Y:S01]  /*9bf0*/  ISETP.LT.OR P2, PT, R177, 0xa, P2 ;  /* 0x0000000ab100780c */ /* 0x000fe20001741670 */
[----:B------:R-:W-:Y:S01]  /*9c00*/  UP2UR UR40, UPR, URZ, 0x4 ;  /* 0x000000043f287883 */ /* 0x000fe20008000000 */
[----:B------:R-:W-:Y:S02]  /*9c10*/  FSEL R19, R19, -INF , !P0 ;  /* 0xff80000013137808 */ /* 0x000fe40004000000 */
[----:B------:R-:W-:Y:S02]  /*9c20*/  PLOP3.LUT P0, PT, PT, PT, UP0, 0x40, 0x0 ;  /* 0x000000000000781c */ /* 0x000fe40003f0e808 */
[----:B------:R-:W-:Y:S02]  /*9c30*/  ISETP.GT.AND P1, PT, R174, 0x8, P1 ;  /* 0x00000008ae00780c */ /* 0x000fe40000f24270 */
[----:B------:R-:W-:Y:S02]  /*9c40*/  FSEL R2, R16, -INF , !P6 ;  /* 0xff80000010027808 */ /* 0x000fe40007000000 */
[----:B------:R-:W-:Y:S02]  /*9c50*/  FSEL R4, R17, -INF , !P2 ;  /* 0xff80000011047808 */ /* 0x000fe40005000000 */
        /* <DEDUP_REMOVED lines=16> */
[----:B------:R-:W-:Y:S01]  /*9d60*/  PLOP3.LUT P0, PT, PT, PT, UP0, 0x40, 0x0 ;  /* 0x000000000000781c */ /* 0x000fe20003f0e808 */
[----:B------:R-:W1:Y:S01]  /*9d70*/  SHFL.IDX PT, R23, R173, 0x3, 0x1c1f ;  /* 0x007c1f00ad177f89 */ /* 0x000e6200000e0000 */
        /* <DEDUP_REMOVED lines=15> */
[C---:B------:R-:W-:Y:S01]  /*9e70*/  ISETP.LT.OR P6, PT, R177.reuse, 0x19, P6 ;  /* 0x00000019b100780c */ /* 0x040fe200037c1670 */
[--C-:B-1----:R-:W-:Y:S01]  /*9e80*/  IMAD.IADD R21, R170, 0x1, R23.reuse ;  /* 0x00000001aa157824 */ /* 0x102fe200078e0217 */
[----:B------:R-:W-:Y:S01]  /*9e90*/  ISETP.LT.OR P2, PT, R177, 0x1a, P2 ;  /* 0x0000001ab100780c */ /* 0x000fe20001741670 */
[----:B------:R-:W-:Y:S01]  /*9ea0*/  UP2UR UR25, UPR, URZ, 0x2 ;  /* 0x000000023f197883 */ /* 0x000fe20008000000 */
[----:B------:R-:W-:Y:S01]  /*9eb0*/  FSEL R35, R35, -INF , !P0 ;  /* 0xff80000023237808 */ /* 0x000fe20004000000 */
[----:B------:R-:W-:Y:S01]  /*9ec0*/  IMAD.IADD R22, R3, 0x1, R23 ;  /* 0x0000000103167824 */ /* 0x000fe200078e0217 */
        /* <DEDUP_REMOVED lines=61> */
[----:B------:R-:W-:Y:S02]  /*a2a0*/  FSEL R250, R52, -INF , !P6 ;  /* 0xff80000034fa7808 */ /* 0x000fe40007000000 */
[----:B------:R-:W-:Y:S02]  /*a2b0*/  FSEL R53, R53, -INF , !P2 ;  /* 0xff80000035357808 */ /* 0x000fe40005000000 */
[----:B------:R-:W-:Y:S02]  /*a2c0*/  PLOP3.LUT P6, PT, PT, PT, UP1, 0x40, 0x0 ;  /* 0x000000000000781c */ /* 0x000fe40003fce818 */
[----:B------:R-:W-:Y:S01]  /*a2d0*/  PLOP3.LUT P2, PT, PT, PT, UP0, 0x40, 0x0 ;  /* 0x000000000000781c */ /* 0x000fe20003f4e808 */
[----:B------:R-:W-:Y:S01]  /*a2e0*/  UISETP.GE.AND UP0, UPT, UR6, 0x41, UPT ;  /* 0x000000410600788c */ /* 0x000fe2000bf06270 */
[C---:B------:R-:W-:Y:S02]  /*a2f0*/  ISETP.GT.AND P0, PT, R174.reuse, 0x39, P0 ;  /* 0x00000039ae00780c */ /* 0x040fe40000704270 */
[----:B------:R-:W-:Y:S01]  /*a300*/  ISETP.GT.AND P1, PT, R174, 0x30, P1 ;  /* 0x00000030ae00780c */ /* 0x000fe20000f24270 */
[----:B------:R-:W-:Y:S01]  /*a310*/  UP2UR UR17, UPR, URZ, 0x1 ;  /* 0x000000013f117883 */ /* 0x000fe20008000000 */
[C---:B------:R-:W-:Y:S02]  /*a320*/  ISETP.GT.AND P6, PT, R176.reuse, 0x38, P6 ;  /* 0x00000038b000780c */ /* 0x040fe400037c4270 */
[----:B------:R-:W-:Y:S02]  /*a330*/  ISETP.GT.AND P2, PT, R176, 0x39, P2 ;  /* 0x00000039b000780c */ /* 0x000fe40001744270 */
[C---:B------:R-:W-:Y:S02]  /*a340*/  ISETP.LT.OR P0, PT, R175.reuse, 0x3a, P0 ;  /* 0x0000003aaf00780c */ /* 0x040fe40000701670 */
[----:B------:R-:W-:Y:S02]  /*a350*/  ISETP.LT.OR P1, PT, R175, 0x31, P1 ;  /* 0x00000031af00780c */ /* 0x000fe40000f21670 */
[C---:B------:R-:W-:Y:S02]  /*a360*/  ISETP.LT.OR P6, PT, R177.reuse, 0x39, P6 ;  /* 0x00000039b100780c */ /* 0x040fe400037c1670 */
[----:B------:R-:W-:Y:S02]  /*a370*/  ISETP.LT.OR P2, PT, R177, 0x3a, P2 ;  /* 0x0000003ab100780c */ /* 0x000fe40001741670 */
[----:B------:R-:W-:Y:S02]  /*a380*/  FSEL R247, R67, -INF , !P0 ;  /* 0xff80000043f77808 */ /* 0x000fe40004000000 */
[----:B------:R-:W-:Y:S02]  /*a390*/  PLOP3.LUT P0, PT, PT, PT, UP6, 0x40, 0x0 ;  /* 0x000000000000781c */ /* 0x000fe40003f0e868 */
[----:B------:R-:W-:Y:S02]  /*a3a0*/  FSEL R54, R54, -INF , !P1 ;  /* 0xff80000036367808 */ /* 0x000fe40004800000 */
[----:B------:R-:W-:Y:S01]  /*a3b0*/  PLOP3.LUT P1, PT, PT, PT, UP1, 0x40, 0x0 ;  /* 0x000000000000781c */ /* 0x000fe20003f2e818 */
[----:B------:R-:W-:Y:S01]  /*a3c0*/  UISETP.GE.AND UP1, UPT, UR6, 0x59, UPT ;  /* 0x000000590600788c */ /* 0x000fe2000bf26270 */
[----:B------:R-:W-:Y:S02]  /*a3d0*/  FSEL R64, R64, -INF , !P6 ;  /* 0xff80000040407808 */ /* 0x000fe40007000000 */
[----:B------:R-:W-:Y:S01]  /*a3e0*/  FSEL R249, R65, -INF , !P2 ;  /* 0xff80000041f97808 */ /* 0x000fe20005000000 */
[----:B------:R-:W-:Y:S01]  /*a3f0*/  UP2UR UR41, UPR, URZ, 0x2 ;  /* 0x000000023f297883 */ /* 0x000fe20008000000 */
[----:B------:R-:W-:Y:S02]  /*a400*/  PLOP3.LUT P6, PT, PT, PT, UP0, 0x40, 0x0 ;  /* 0x000000000000781c */ /* 0x000fe40003fce808 */
[----:B------:R-:W-:Y:S01]  /*a410*/  PLOP3.LUT P2, PT, PT, PT, UP6, 0x40, 0x0 ;  /* 0x000000000000781c */ /* 0x000fe20003f4e868 */
[----:B------:R-:W-:Y:S01]  /*a420*/  UISETP.NE.AND UP6, UPT, UR31, URZ, UPT ;  /* 0x0000003f1f00728c */ /* 0x000fe2000bfc5270 */
[C---:B------:R-:W-:Y:S02]  /*a430*/  ISETP.GT.AND P0, PT, R174.reuse, 0x41, P0 ;  /* 0x00000041ae00780c */ /* 0x040fe40000704270 */
[----:B------:R-:W-:Y:S02]  /*a440*/  ISETP.GT.AND P1, PT, R174, 0x38, P1 ;  /* 0x00000038ae00780c */ /* 0x000fe40000f24270 */
        /* <DEDUP_REMOVED lines=29> */
[----:B------:R-:W-:Y:S01]  /*a620*/  UISETP.NE.AND UP5, UPT, UR33, URZ, UPT ;  /* 0x0000003f2100728c */ /* 0x000fe2000bfa5270 */
[----:B------:R-:W-:Y:S02]  /*a630*/  FSEL R211, R80, -INF , !P6 ;  /* 0xff80000050d37808 */ /* 0x000fe40007000000 */
[----:B------:R-:W-:Y:S02]  /*a640*/  FSEL R205, R81, -INF , !P2 ;  /* 0xff80000051cd7808 */ /* 0x000fe40005000000 */
        /* <DEDUP_REMOVED lines=18> */
[----:B------:R-:W-:Y:S01]  /*a770*/  PLOP3.LUT P6, PT, PT, PT, UP1, 0x40, 0x0 ;  /* 0x000000000000781c */ /* 0x000fe20003fce818 */
[----:B------:R-:W-:Y:S01]  /*a780*/  UISETP.NE.AND UP1, UPT, UR30, URZ, UPT ;  /* 0x0000003f1e00728c */ /* 0x000fe2000bf25270 */
[----:B------:R-:W-:Y:S02]  /*a790*/  PLOP3.LUT P2, PT, PT, PT, UP0, 0x40, 0x0 ;  /* 0x000000000000781c */ /* 0x000fe40003f4e808 */
        /* <DEDUP_REMOVED lines=9> */
[----:B------:R-:W-:Y:S01]  /*a830*/  PLOP3.LUT P0, PT, PT, PT, UP5, 0x40, 0x0 ;  /* 0x000000000000781c */ /* 0x000fe20003f0e858 */
[----:B------:R-:W-:Y:S01]  /*a840*/  UISETP.NE.AND UP5, UPT, UR26, URZ, UPT ;  /* 0x0000003f1a00728c */ /* 0x000fe2000bfa5270 */
[----:B------:R-:W-:Y:S02]  /*a850*/  FSEL R193, R86, -INF , !P1 ;  /* 0xff80000056c17808 */ /* 0x000fe40004800000 */
[----:B------:R-:W-:Y:S01]  /*a860*/  PLOP3.LUT P1, PT, PT, PT, UP0, 0x40, 0x0 ;  /* 0x000000000000781c */ /* 0x000fe20003f2e808 */
[----:B------:R-:W-:Y:S01]  /*a870*/  UISETP.NE.AND UP0, UPT, UR32, URZ, UPT ;  /* 0x0000003f2000728c */ /* 0x000fe2000bf05270 */
[----:B------:R-:W-:Y:S02]  /*a880*/  ISETP.GT.AND P0, PT, R171, RZ, P0 ;  /* 0x000000ffab00720c */ /* 0x000fe40000704270 */
[----:B------:R-:W-:Y:S02]  /*a890*/  ISETP.GT.AND P1, PT, R174, 0x59, P1 ;  /* 0x00000059ae00780c */ /* 0x000fe40000f24270 */
[----:B------:R-:W-:Y:S02]  /*a8a0*/  ISETP.LT.OR P0, PT, R172, 0x1, P0 ;  /* 0x00000001ac00780c */ /* 0x000fe40000701670 */
[----:B------:R-:W-:Y:S02]  /*a8b0*/  FSEL R188, R96, -INF , !P6 ;  /* 0xff80000060bc7808 */ /* 0x000fe40007000000 */
[----:B------:R-:W-:Y:S01]  /*a8c0*/  PLOP3.LUT P6, PT, PT, PT, UP0, 0x40, 0x0 ;  /* 0x000000000000781c */ /* 0x000fe20003fce808 */
[----:B------:R-:W-:Y:S01]  /*a8d0*/  UISETP.NE.AND UP0, UPT, UR23, URZ, UPT ;  /* 0x0000003f1700728c */ /* 0x000fe2000bf05270 */
[----:B------:R-:W-:Y:S02]  /*a8e0*/  ISETP.LT.OR P1, PT, R175, 0x5a, P1 ;  /* 0x0000005aaf00780c */ /* 0x000fe40000f21670 */
[----:B------:R-:W-:Y:S01]  /*a8f0*/  FSEL R8, R8, -INF , !P0 ;  /* 0xff80000008087808 */ /* 0x000fe20004000000 */
[----:B------:R-:W-:Y:S01]  /*a900*/  UP2UR UR43, UPR, URZ, 0x1 ;  /* 0x000000013f2b7883 */ /* 0x000fe20008000000 */
[----:B------:R-:W-:Y:S01]  /*a910*/  PLOP3.LUT P0, PT, PT, PT, UP2, 0x40, 0x0 ;  /* 0x000000000000781c */ /* 0x000fe20003f0e828 */
[----:B------:R-:W-:Y:S01]  /*a920*/  UISETP.NE.AND UP0, UPT, UR24, URZ, UPT ;  /* 0x0000003f1800728c */ /* 0x000fe2000bf05270 */
[----:B------:R-:W-:Y:S01]  /*a930*/  ISETP.GT.AND P6, PT, R171, 0x1, P6 ;  /* 0x00000001ab00780c */ /* 0x000fe200037c4270 */
[----:B------:R-:W-:Y:S01]  /*a940*/  UISETP.NE.AND UP2, UPT, UR21, URZ, UPT ;  /* 0x0000003f1500728c */ /* 0x000fe2000bf45270 */
[----:B------:R-:W-:Y:S02]  /*a950*/  FSEL R176, R99, -INF , !P1 ;  /* 0xff80000063b07808 */ /* 0x000fe40004800000 */
[----:B------:R-:W-:Y:S02]  /*a960*/  FSEL R182, R97, -INF , !P2 ;  /* 0xff80000061b67808 */ /* 0x000fe40005000000 */
[----:B------:R-:W-:Y:S01]  /*a970*/  PLOP3.LUT P2, PT, PT, PT, UP6, 0x40, 0x0 ;  /* 0x000000000000781c */ /* 0x000fe20003f4e868 */
[----:B------:R-:W-:Y:S01]  /*a980*/  UISETP.NE.AND UP6, UPT, UR25, URZ, UPT ;  /* 0x0000003f1900728c */ /* 0x000fe2000bfc5270 */
[----:B------:R-:W-:Y:S01]  /*a990*/  PLOP3.LUT P1, PT, PT, PT, UP1, 0x40, 0x0 ;  /* 0x000000000000781c */ /* 0x000fe20003f2e818 */
[----:B------:R-:W-:Y:S01]  /*a9a0*/  UISETP.NE.AND UP1, UPT, UR22, URZ, UPT ;  /* 0x0000003f1600728c */ /* 0x000fe2000bf25270 */
[C---:B------:R-:W-:Y:S02]  /*a9b0*/  ISETP.GT.AND P0, PT, R171.reuse, 0x10, P0 ;  /* 0x00000010ab00780c */ /* 0x040fe40000704270 */
[C---:B------:R-:W-:Y:S02]  /*a9c0*/  ISETP.LT.OR P6, PT, R172.reuse, 0x2, P6 ;  /* 0x00000002ac00780c */ /* 0x040fe400037c1670 */
[C---:B------:R-:W-:Y:S02]  /*a9d0*/  ISETP.GT.AND P2, PT, R171.reuse, 0x8, P2 ;  /* 0x00000008ab00780c */ /* 0x040fe40001744270 */
[----:B------:R-:W-:Y:S02]  /*a9e0*/  ISETP.GT.AND P1, PT, R171, 0x9, P1 ;  /* 0x00000009ab00780c */ /* 0x000fe40000f24270 */
[C---:B------:R-:W-:Y:S02]  /*a9f0*/  ISETP.LT.OR P0, PT, R172.reuse, 0x11, P0 ;  /* 0x00000011ac00780c */ /* 0x040fe40000701670 */
[----:B------:R-:W-:Y:S02]  /*aa00*/  FSEL R9, R9, -INF , !P6 ;  /* 0xff80000009097808 */ /* 0x000fe40007000000 */
[----:B------:R-:W-:Y:S01]  /*aa10*/  PLOP3.LUT P6, PT, PT, PT, UP3, 0x40, 0x0 ;  /* 0x000000000000781c */ /* 0x000fe20003fce838 */
[----:B------:R-:W-:Y:S01]  /*aa20*/  UISETP.NE.AND UP3, UPT, UR20, URZ, UPT ;  /* 0x0000003f1400728c */ /* 0x000fe2000bf65270 */
[C---:B------:R-:W-:Y:S02]  /*aa30*/  ISETP.LT.OR P2, PT, R172.reuse, 0x9, P2 ;  /* 0x00000009ac00780c */ /* 0x040fe40001741670 */
[----:B------:R-:W-:Y:S02]  /*aa40*/  ISETP.LT.OR P1, PT, R172, 0xa, P1 ;  /* 0x0000000aac00780c */ /* 0x000fe40000f21670 */
[----:B------:R-:W-:Y:S02]  /*aa50*/  FSEL R32, R24, -INF , !P0 ;  /* 0xff80000018207808 */ /* 0x000fe40004000000 */
[----:B------:R-:W-:Y:S01]  /*aa60*/  PLOP3.LUT P0, PT, PT, PT, UP6, 0x40, 0x0 ;  /* 0x000000000000781c */ /* 0x000fe20003f0e868 */
[----:B------:R-:W-:Y:S01]  /*aa70*/  UISETP.NE.AND UP6, UPT, UR17, URZ, UPT ;  /* 0x0000003f1100728c */ /* 0x000fe2000bfc5270 */
[----:B------:R-:W-:Y:S02]  /*aa80*/  ISETP.GT.AND P6, PT, R171, 0x11, P6 ;  /* 0x00000011ab00780c */ /* 0x000fe400037c4270 */
[----:B------:R-:W-:Y:S02]  /*aa90*/  FSEL R12, R12, -INF , !P2 ;  /* 0xff8000000c0c7808 */ /* 0x000fe40005000000 */
[----:B------:R-:W-:Y:S01]  /*aaa0*/  PLOP3.LUT P2, PT, PT, PT, UP4, 0x40, 0x0 ;  /* 0x000000000000781c */ /* 0x000fe20003f4e848 */
[----:B------:R-:W-:Y:S01]  /*aab0*/  UISETP.NE.AND UP4, UPT, UR19, URZ, UPT ;  /* 0x0000003f1300728c */ /* 0x000fe2000bf85270 */
[----:B------:R-:W-:Y:S02]  /*aac0*/  FSEL R13, R13, -INF , !P1 ;  /* 0xff8000000d0d7808 */ /* 0x000fe40004800000 */
        /* <DEDUP_REMOVED lines=18> */
[----:B------:R-:W-:Y:S02]  /*abf0*/  FSEL R48, R29, -INF , !P1 ;  /* 0xff8000001d307808 */ /* 0x000fe40004800000 */
[----:B------:R-:W-:Y:S01]  /*ac00*/  PLOP3.LUT P1, PT, PT, PT, UP1, 0x40, 0x0 ;  /* 0x000000000000781c */ /* 0x000fe20003f2e818 */
[----:B------:R-:W-:Y:S01]  /*ac10*/  UISETP.NE.AND UP1, UPT, UR41, URZ, UPT ;  /* 0x0000003f2900728c */ /* 0x000fe2000bf25270 */
[C---:B------:R-:W-:Y:S02]  /*ac20*/  ISETP.GT.AND P0, PT, R171.reuse, 0x30, P0 ;  /* 0x00000030ab00780c */ /* 0x040fe40000704270 */
[C---:B------:R-:W-:Y:S02]  /*ac30*/  ISETP.GT.AND P6, PT, R171.reuse, 0x21, P6 ;  /* 0x00000021ab00780c */ /* 0x040fe400037c4270 */
[C---:B------:R-:W-:Y:S02]  /*ac40*/  ISETP.GT.AND P2, PT, R171.reuse, 0x28, P2 ;  /* 0x00000028ab00780c */ /* 0x040fe40001744270 */
[----:B------:R-:W-:Y:S02]  /*ac50*/  ISETP.GT.AND P1, PT, R171, 0x29, P1 ;  /* 0x00000029ab00780c */ /* 0x000fe40000f24270 */
[C---:B------:R-:W-:Y:S02]  /*ac60*/  ISETP.LT.OR P0, PT, R172.reuse, 0x31, P0 ;  /* 0x00000031ac00780c */ /* 0x040fe40000701670 */
[C---:B------:R-:W-:Y:S02]  /*ac70*/  ISETP.LT.OR P6, PT, R172.reuse, 0x22, P6 ;  /* 0x00000022ac00780c */ /* 0x040fe400037c1670 */
        /* <DEDUP_REMOVED lines=8> */
[----:B------:R-:W-:Y:S01]  /*ad00*/  FSEL R185, R44, -INF , !P2 ;  /* 0xff8000002cb97808 */ /* 0x000fe20005000000 */
[----:B------:R-:W-:Y:S01]  /*ad10*/  UP2UR UR36, UPR, URZ, 0x40 ;  /* 0x000000403f247883 */ /* 0x000fe20008000000 */
        /* <DEDUP_REMOVED lines=19> */
[----:B------:R-:W-:Y:S02]  /*ae50*/  PLOP3.LUT P2, PT, PT, PT, UP5, 0x40, 0x0 ;  /* 0x000000000000781c */ /* 0x000fe40003f4e858 */
[----:B------:R-:W-:Y:S02]  /*ae60*/  FSEL R252, R61, -INF , !P1 ;  /* 0xff8000003dfc7808 */ /* 0x000fe40004800000 */
[----:B------:R-:W-:Y:S02]  /*ae70*/  PLOP3.LUT P1, PT, PT, PT, UP4, 0x40, 0x0 ;  /* 0x000000000000781c */ /* 0x000fe40003f2e848 */
        /* <DEDUP_REMOVED lines=12> */
[----:B------:R-:W-:Y:S02]  /*af40*/  PLOP3.LUT P6, PT, PT, PT, UP2, 0x40, 0x0 ;  /* 0x000000000000781c */ /* 0x000fe40003fce828 */
[----:B------:R-:W-:Y:S02]  /*af50*/  FSEL R207, R76, -INF , !P2 ;  /* 0xff8000004ccf7808 */ /* 0x000fe40005000000 */
[----:B------:R-:W-:Y:S02]  /*af60*/  PLOP3.LUT P2, PT, PT, PT, UP1, 0x40, 0x0 ;  /* 0x000000000000781c */ /* 0x000fe40003f4e818 */
[----:B------:R-:W-:Y:S02]  /*af70*/  FSEL R204, R77, -INF , !P1 ;  /* 0xff8000004dcc7808 */ /* 0x000fe40004800000 */
[----:B------:R-:W-:Y:S02]  /*af80*/  PLOP3.LUT P1, PT, PT, PT, UP0, 0x40, 0x0 ;  /* 0x000000000000781c */ /* 0x000fe40003f2e808 */
[C---:B------:R-:W-:Y:S02]  /*af90*/  ISETP.GT.AND P6, PT, R171.reuse, 0x51, P6 ;  /* 0x00000051ab00780c */ /* 0x040fe400037c4270 */
[C---:B------:R-:W-:Y:S02]  /*afa0*/  ISETP.GT.AND P2, PT, R171.reuse, 0x58, P2 ;  /* 0x00000058ab00780c */ /* 0x040fe40001744270 */
[----:B------:R-:W-:Y:S02]  /*afb0*/  ISETP.GT.AND P1, PT, R171, 0x59, P1 ;  /* 0x00000059ab00780c */ /* 0x000fe40000f24270 */
[C---:B------:R-:W-:Y:S02]  /*afc0*/  ISETP.LT.OR P6, PT, R172.reuse, 0x52, P6 ;  /* 0x00000052ac00780c */ /* 0x040fe400037c1670 */
[C---:B------:R-:W-:Y:S02]  /*afd0*/  ISETP.LT.OR P2, PT, R172.reuse, 0x59, P2 ;  /* 0x00000059ac00780c */ /* 0x040fe40001741670 */
[----:B------:R-:W-:Y:S02]  /*afe0*/  ISETP.LT.OR P1, PT, R172, 0x5a, P1 ;  /* 0x0000005aac00780c */ /* 0x000fe40000f21670 */
[----:B------:R-:W-:Y:S02]  /*aff0*/  FSEL R183, R89, -INF , !P6 ;  /* 0xff80000059b77808 */ /* 0x000fe40007000000 */
[----:B------:R-:W-:Y:S02]  /*b000*/  FSEL R181, R92, -INF , !P2 ;  /* 0xff8000005cb57808 */ /* 0x000fe40005000000 */
[----:B------:R-:W-:Y:S01]  /*b010*/  FSEL R179, R93, -INF , !P1 ;  /* 0xff8000005db37808 */ /* 0x000fe20004800000 */
        /* <DEDUP_REMOVED lines=15> */
.L_x_289:
[----:B------:R-:W-:Y:S04]  /*b110*/  MOV R3, c[0x0][0x32c] ;  /* 0x0000cb0000037a02 */ /* 0x000fe80000000f00 */
[----:B------:R-:W-:Y:S11]  /*b120*/  ISETP.NE.AND P0, PT, R3, 0x1, PT ;  /* 0x000000010300780c */ /* 0x000ff60003f05270 */
[----:B------:R-:W-:Y:S02]  /*b130*/  @!UPT UIADD3 URZ, URZ, URZ, URZ ;  /* 0x0000003f3f3ff290 */ /* 0x000fe4000fffe03f */
[----:B------:R-:W-:Y:S05]  /*b140*/  @P0 IMAD.HI.U32 R3, R24, c[0x0][0x330], RZ ;  /* 0x0000cc0018030a27 */ /* 0x000fea00078e00ff */
[----:B------:R-:W-:Y:S02]  /*b150*/  @P0 SHF.R.U32.HI R24, RZ, c[0x0][0x334], R3 ;  /* 0x0000cd00ff180a19 */ /* 0x000fe40000011603 */
.L_x_290:
[----:B------:R-:W-:Y:S05]  /*b160*/  BSYNC B0 ;  /* 0x0000000000007941 */ /* 0x000fea0003800000 */
.L_x_288:
[----:B------:R-:W-:Y:S02]  /*b170*/  IMAD.U32 R21, RZ, RZ, UR6 ;  /* 0x00000006ff157e24 */ /* 0x000fe4000f8e00ff */
[----:B------:R-:W-:Y:S03]  /*b180*/  IMAD.U32 R3, RZ, RZ, UR15 ;  /* 0x0000000fff037e24 */ /* 0x000fe6000f8e00ff */
[----:B------:R-:W-:Y:S04]  /*b190*/  IADD3 R21, -R236, 0x1, R21 ;  /* 0x00000001ec157810 */ /* 0x000fe80007ffe115 */
[----:B------:R-:W-:Y:S02]  /*b1a0*/  IADD3 R22, R21, -0x1, RZ ;  /* 0xffffffff15167810 */ /* 0x000fe40007ffe0ff */
[----:B------:R-:W-:Y:S03]  /*b1b0*/  IADD3 R3, -R3, UR8, R21 ;  /* 0x0000000803037c10 */ /* 0x000fe6000fffe115 */
[----:B------:R-:W-:Y:S01]  /*b1c0*/  IMAD R22, R24, c[0x0][0x32c], R22 ;  /* 0x0000cb0018167a24 */ /* 0x000fe200078e0216 */
[C-C-:B------:R-:W-:Y:S02]  /*b1d0*/  IADD3 R21, R23.reuse, UR12, R3.reuse ;  /* 0x0000000c17157c10 */ /* 0x140fe4000fffe003 */
[----:B------:R-:W-:Y:S02]  /*b1e0*/  IADD3 R23, R23, c[0x0][0x328], R3 ;  /* 0x0000ca0017177a10 */ /* 0x000fe40007ffe003 */
[----:B------:R-:W-:Y:S02]  /*b1f0*/  IADD3 R3, R22, c[0x0][0x32c], RZ ;  /* 0x0000cb0016037a10 */ /* 0x000fe40007ffe0ff */
[----:B------:R-:W-:Y:S02]  /*b200*/  IMNMX R22, R21, R22, !PT ;  /* 0x0000001615167217 */ /* 0x000fe40007800200 */
[----:B------:R-:W-:Y:S02]  /*b210*/  IMNMX R21, R23, R3, PT ;  /* 0x0000000317157217 */ /* 0x000fe40003800200 */
.L_x_287:
[----:B------:R-:W-:Y:S01]  /*b220*/  UP2UR UR6, UPR, URZ, 0x20 ;  /* 0x000000203f067883 */ /* 0x000fe20008000000 */
[----:B------:R-:W-:Y:S01]  /*b230*/  FMNMX.FTZ R3, R169, R167, !PT ;  /* 0x000000a7a9037209 */ /* 0x000fe20007810000 */
[----:B------:R-:W-:Y:S01]  /*b240*/  UISETP.NE.AND UP5, UPT, UR33, URZ, UPT ;  /* 0x0000003f2100728c */ /* 0x000fe2000bfa5270 */
[----:B------:R-:W-:Y:S01]  /*b250*/  IMAD.MOV.U32 R89, RZ, RZ, R37 ;  /* 0x000000ffff597224 */ /* 0x000fe200078e0025 */
[----:B------:R-:W-:Y:S01]  /*b260*/  UP2UR UR33, UPR, URZ, 0x10 ;  /* 0x000000103f217883 */ /* 0x000fe20008000000 */
[----:B------:R-:W-:Y:S01]  /*b270*/  FMNMX.FTZ R3, R5, R3, !PT ;  /* 0x0000000305037209 */ /* 0x000fe20007810000 */
[----:B------:R-:W-:Y:S01]  /*b280*/  UISETP.NE.AND UP4, UPT, UR28, URZ, UPT ;  /* 0x0000003f1c00728c */ /* 0x000fe2000bf85270 */
[----:B------:R-:W-:Y:S01]  /*b290*/  MOV R84, R64 ;  /* 0x0000004000547202 */ /* 0x000fe20000000f00 */
[----:B------:R-:W-:Y:S01]  /*b2a0*/  UP2UR UR28, UPR, URZ, 0x8 ;  /* 0x000000083f1c7883 */ /* 0x000fe20008000000 */
[----:B------:R-:W-:Y:S01]  /*b2b0*/  PLOP3.LUT P0, PT, PT, PT, UP5, 0x40, 0x0 ;  /* 0x000000000000781c */ /* 0x000fe20003f0e858 */
[----:B------:R-:W-:Y:S01]  /*b2c0*/  UISETP.NE.AND UP3, UPT, UR29, URZ, UPT ;  /* 0x0000003f1d00728c */ /* 0x000fe2000bf65270 */
[----:B------:R-:W-:Y:S01]  /*b2d0*/  FMNMX.FTZ R3, R2, R3, !PT ;  /* 0x0000000302037209 */ /* 0x000fe20007810000 */
[----:B------:R-:W-:Y:S01]  /*b2e0*/  UP2UR UR29, UPR, URZ, 0x4 ;  /* 0x000000043f1d7883 */ /* 0x000fe20008000000 */
[----:B------:R-:W-:Y:S01]  /*b2f0*/  ISETP.GT.AND P0, PT, R22, RZ, P0 ;  /* 0x000000ff1600720c */ /* 0x000fe20000704270 */
[----:B------:R-:W-:Y:S01]  /*b300*/  UISETP.NE.AND UP2, UPT, UR30, URZ, UPT ;  /* 0x0000003f1e00728c */ /* 0x000fe2000bf45270 */
[----:B------:R-:W-:Y:S01]  /*b310*/  FMNMX.FTZ R3, R4, R3, !PT ;  /* 0x0000000304037209 */ /* 0x000fe20007810000 */
[----:B------:R-:W-:Y:S01]  /*b320*/  UP2UR UR30, UPR, URZ, 0x2 ;  /* 0x000000023f1e7883 */ /* 0x000fe20008000000 */
[----:B------:R-:W-:Y:S01]  /*b330*/  ISETP.LT.OR P0, PT, R21, 0x1, P0 ;  /* 0x000000011500780c */ /* 0x000fe20000701670 */
[----:B------:R-:W-:Y:S01]  /*b340*/  UISETP.NE.AND UP1, UPT, UR32, URZ, UPT ;  /* 0x0000003f2000728c */ /* 0x000fe2000bf25270 */
[----:B------:R-:W-:Y:S01]  /*b350*/  FMNMX.FTZ R3, R20, R3, !PT ;  /* 0x0000000314037209 */ /* 0x000fe20007810000 */
[----:B------:R-:W-:Y:S01]  /*b360*/  UP2UR UR32, UPR, URZ, 0x1 ;  /* 0x000000013f207883 */ /* 0x000fe20008000000 */
[----:B------:R-:W-:Y:S01]  /*b370*/  FSEL R10, R10, -INF , !P0 ;  /* 0xff8000000a0a7808 */ /* 0x000fe20004000000 */
[----:B------:R-:W-:Y:S01]  /*b380*/  UISETP.NE.AND UP0, UPT, UR31, URZ, UPT ;  /* 0x0000003f1f00728c */ /* 0x000fe2000bf05270 */
[----:B------:R-:W-:Y:S01]  /*b390*/  PLOP3.LUT P0, PT, PT, PT, UP3, 0x40, 0x0 ;  /* 0x000000000000781c */ /* 0x000fe20003f0e838 */
[----:B------:R-:W-:Y:S01]  /*b3a0*/  IMAD.MOV.U32 R45, RZ, RZ, R39 ;  /* 0x000000ffff2d7224 */ /* 0x000fe200078e0027 */
[----:B------:R-:W-:Y:S01]  /*b3b0*/  FMNMX.FTZ R3, R7, R3, !PT ;  /* 0x0000000307037209 */ /* 0x000fe20007810000 */
[----:B------:R-:W-:Y:S01]  /*b3c0*/  IMAD.MOV.U32 R87, RZ, RZ, R55 ;  /* 0x000000ffff577224 */ /* 0x000fe200078e0037 */
[----:B------:R-:W-:Y:S01]  /*b3d0*/  ISETP.GT.AND P0, PT, R22, 0x10, P0 ;  /* 0x000000101600780c */ /* 0x000fe20000704270 */
[----:B------:R-:W-:Y:S01]  /*b3e0*/  UISETP.NE.AND UP3, UPT, UR25, URZ, UPT ;  /* 0x0000003f1900728c */ /* 0x000fe2000bf65270 */
[----:B------:R-:W-:Y:S01]  /*b3f0*/  FMNMX.FTZ R3, R17, R3, !PT ;  /* 0x0000000311037209 */ /* 0x000fe20007810000 */
[----:B------:R-:W-:Y:S01]  /*b400*/  UISETP.NE.AND UP5, UPT, UR6, URZ, UPT ;  /* 0x0000003f0600728c */ /* 0x000fe2000bfa5270 */
[----:B------:R-:W-:Y:S01]  /*b410*/  ISETP.LT.OR P0, PT, R21, 0x11, P0 ;  /* 0x000000111500780c */ /* 0x000fe20000701670 */
[----:B------:R-:W-:Y:S01]  /*b420*/  LDSM.16.MT88.4 R80, [R218+0x100] ;  /* 0x00010000da50783b */ /* 0x000fe20000004200 */
[----:B------:R-:W-:Y:S01]  /*b430*/  PLOP3.LUT P2, PT, PT, PT, UP2, 0x40, 0x0 ;  /* 0x000000000000781c */ /* 0x000fe20003f4e828 */
[----:B------:R-:W-:Y:S01]  /*b440*/  UISETP.NE.AND UP2, UPT, UR24, URZ, UPT ;  /* 0x0000003f1800728c */ /* 0x000fe2000bf45270 */
[----:B------:R-:W-:Y:S02]  /*b450*/  FSEL R57, R26, -INF , !P0 ;  /* 0xff8000001a397808 */ /* 0x000fe40004000000 */
[----:B------:R-:W-:Y:S02]  /*b460*/  FMNMX.FTZ R3, R33, R3, !PT ;  /* 0x0000000321037209 */ /* 0x000fe40007810000 */
[----:B------:R-:W-:Y:S02]  /*b470*/  FMNMX.FTZ R26, R168, R166, !PT ;  /* 0x000000a6a81a7209 */ /* 0x000fe40007810000 */
[----:B------:R-:W-:Y:S02]  /*b480*/  ISETP.GT.AND P2, PT, R22, 0x9, P2 ;  /* 0x000000091600780c */ /* 0x000fe40001744270 */
[----:B------:R-:W-:Y:S02]  /*b490*/  FMNMX.FTZ R3, R180, R3, !PT ;  /* 0x00000003b4037209 */ /* 0x000fe40007810000 */
[----:B------:R-:W-:Y:S02]  /*b4a0*/  FMNMX.FTZ R26, R0, R26, !PT ;  /* 0x0000001a001a7209 */ /* 0x000fe40007810000 */
[----:B------:R-:W-:Y:S01]  /*b4b0*/  PLOP3.LUT P1, PT, PT, PT, UP0, 0x40, 0x0 ;  /* 0x000000000000781c */ /* 0x000fe20003f2e808 */
[----:B------:R-:W-:Y:S01]  /*b4c0*/  UISETP.NE.AND UP0, UPT, UR26, URZ, UPT ;  /* 0x0000003f1a00728c */ /* 0x000fe2000bf05270 */
[----:B------:R-:W-:Y:S02]  /*b4d0*/  ISETP.LT.OR P2, PT, R21, 0xa, P2 ;  /* 0x0000000a1500780c */ /* 0x000fe40001741670 */
[----:B------:R-:W-:Y:S02]  /*b4e0*/  FMNMX.FTZ R3, R89, R3, !PT ;  /* 0x0000000359037209 */ /* 0x000fe40007810000 */
[----:B------:R-:W-:Y:S02]  /*b4f0*/  FMNMX.FTZ R26, R18, R26, !PT ;  /* 0x0000001a121a7209 */ /* 0x000fe40007810000 */
[----:B------:R-:W-:Y:S02]  /*b500*/  FSEL R15, R15, -INF , !P2 ;  /* 0xff8000000f0f7808 */ /* 0x000fe40005000000 */
[----:B------:R-:W-:Y:S01]  /*b510*/  PLOP3.LUT P2, PT, PT, PT, UP0, 0x40, 0x0 ;  /* 0x000000000000781c */ /* 0x000fe20003f4e808 */
[----:B------:R-:W-:Y:S01]  /*b520*/  UISETP.NE.AND UP0, UPT, UR22, URZ, UPT ;  /* 0x0000003f1600728c */ /* 0x000fe2000bf05270 */
[----:B------:R-:W-:Y:S02]  /*b530*/  FMNMX.FTZ R3, R184, R3, !PT ;  /* 0x00000003b8037209 */ /* 0x000fe40007810000 */
[----:B------:R-:W-:Y:S02]  /*b540*/  FMNMX.FTZ R26, R19, R26, !PT ;  /* 0x0000001a131a7209 */ /* 0x000fe40007810000 */
[----:B------:R-:W-:Y:S02]  /*b550*/  ISETP.GT.AND P2, PT, R22, 0x19, P2 ;  /* 0x000000191600780c */ /* 0x000fe40001744270 */
[----:B------:R-:W-:Y:S02]  /*b560*/  FMNMX.FTZ R3, R189, R3, !PT ;  /* 0x00000003bd037209 */ /* 0x000fe40007810000 */
[----:B------:R-:W-:Y:S02]  /*b570*/  FMNMX.FTZ R26, R6, R26, !PT ;  /* 0x0000001a061a7209 */ /* 0x000fe40007810000 */
[----:B------:R-:W-:Y:S02]  /*b580*/  ISETP.LT.OR P2, PT, R21, 0x1a, P2 ;  /* 0x0000001a1500780c */ /* 0x000fe40001741670 */
[----:B------:R-:W-:Y:S02]  /*b590*/  FMNMX.FTZ R3, R250, R3, !PT ;  /* 0x00000003fa037209 */ /* 0x000fe40007810000 */
[----:B------:R-:W-:Y:S02]  /*b5a0*/  FMNMX.FTZ R26, R16, R26, !PT ;  /* 0x0000001a101a7209 */ /* 0x000fe40007810000 */
[----:B------:R-:W-:Y:S02]  /*b5b0*/  FSEL R88, R31, -INF , !P2 ;  /* 0xff8000001f587808 */ /* 0x000fe40005000000 */
[----:B------:R-:W-:Y:S02]  /*b5c0*/  FMNMX.FTZ R3, R53, R3, !PT ;  /* 0x0000000335037209 */ /* 0x000fe40007810000 */
[----:B------:R-:W-:Y:S01]  /*b5d0*/  PLOP3.LUT P2, PT, PT, PT, UP0, 0x40, 0x0 ;  /* 0x000000000000781c */ /* 0x000fe20003f4e808 */
[----:B------:R-:W-:Y:S01]  /*b5e0*/  UISETP.NE.AND UP0, UPT, UR17, URZ, UPT ;  /* 0x0000003f1100728c */ /* 0x000fe2000bf05270 */
[----:B------:R-:W-:Y:S01]  /*b5f0*/  FMNMX.FTZ R26, R34, R26, !PT ;  /* 0x0000001a221a7209 */ /* 0x000fe20007810000 */
[----:B------:R-:W-:Y:S01]  /*b600*/  UIADD3 UR17, UR13, -0x1, URZ ;  /* 0xffffffff0d117890 */ /* 0x000fe2000fffe03f */
[----:B------:R-:W-:Y:S02]  /*b610*/  MOV R44, R38 ;  /* 0x00000026002c7202 */ /* 0x000fe40000000f00 */
[----:B------:R-:W-:Y:S01]  /*b620*/  ISETP.GT.AND P2, PT, R22, 0x29, P2 ;  /* 0x000000291600780c */ /* 0x000fe20001744270 */
[----:B------:R-:W-:Y:S01]  /*b630*/  LDSM.16.MT88.4 R36, [R220+0x100] ;  /* 0x00010000dc24783b */ /* 0x000fe20000004200 */
[----:B------:R-:W-:Y:S02]  /*b640*/  FMNMX.FTZ R3, R84, R3, !PT ;  /* 0x0000000354037209 */ /* 0x000fe40007810000 */
[----:B------:R-:W-:Y:S02]  /*b650*/  FMNMX.FTZ R26, R35, R26, !PT ;  /* 0x0000001a231a7209 */ /* 0x000fe40007810000 */
[----:B------:R-:W-:Y:S02]  /*b660*/  ISETP.LT.OR P2, PT, R21, 0x2a, P2 ;  /* 0x0000002a1500780c */ /* 0x000fe40001741670 */
[----:B------:R-:W-:Y:S02]  /*b670*/  FMNMX.FTZ R26, R44, R26, !PT ;  /* 0x0000001a2c1a7209 */ /* 0x000fe40007810000 */
[----:B------:R-:W-:Y:S02]  /*b680*/  FMNMX.FTZ R3, R249, R3, !PT ;  /* 0x00000003f9037209 */ /* 0x000fe40007810000 */
[----:B------:R-:W-:Y:S02]  /*b690*/  FSEL R93, R47, -INF , !P2 ;  /* 0xff8000002f5d7808 */ /* 0x000fe40005000000 */
[----:B------:R-:W-:Y:S02]  /*b6a0*/  MOV R47, R191 ;  /* 0x000000bf002f7202 */ /* 0x000fe40000000f00 */
        /* <DEDUP_REMOVED lines=26> */
[----:B------:R-:W-:Y:S01]  /*b850*/  PLOP3.LUT P6, PT, PT, PT, UP1, 0x40, 0x0 ;  /* 0x000000000000781c */ /* 0x000fe20003fce818 */
[----:B------:R-:W-:Y:S01]  /*b860*/  UISETP.NE.AND UP1, UPT, UR27, URZ, UPT ;  /* 0x0000003f1b00728c */ /* 0x000fe2000bf25270 */
[----:B------:R-:W-:Y:S02]  /*b870*/  FMNMX.FTZ R26, R202, R26, !PT ;  /* 0x0000001aca1a7209 */ /* 0x000fe40007810000 */
[----:B------:R-:W-:Y:S02]  /*b880*/  MOV R92, R41 ;  /* 0x00000029005c7202 */ /* 0x000fe40000000f00 */
        /* <DEDUP_REMOVED lines=12> */
[C---:B------:R-:W-:Y:S02]  /*b950*/  ISETP.GT.AND P6, PT, R22.reuse, 0x11, P6 ;  /* 0x000000111600780c */ /* 0x040fe400037c4270 */
[----:B------:R-:W-:Y:S02]  /*b960*/  FMNMX.FTZ R26, R177, R26, !PT ;  /* 0x0000001ab11a7209 */ /* 0x000fe40007810000 */
[----:B------:R-:W-:Y:S02]  /*b970*/  ISETP.GT.AND P1, PT, R22, 0x8, P1 ;  /* 0x000000081600780c */ /* 0x000fe40000f24270 */
[----:B------:R-:W-:Y:S02]  /*b980*/  FMNMX.FTZ R24, R178, R24, !PT ;  /* 0x00000018b2187209 */ /* 0x000fe40007810000 */
[----:B------:R-:W-:Y:S02]  /*b990*/  ISETP.LT.OR P6, PT, R21, 0x12, P6 ;  /* 0x000000121500780c */ /* 0x000fe400037c1670 */
[----:B------:R-:W-:Y:S02]  /*b9a0*/  FMNMX.FTZ R26, R176, R26, !PT ;  /* 0x0000001ab01a7209 */ /* 0x000fe40007810000 */
[----:B-1----:R-:W-:Y:S02]  /*b9b0*/  FMNMX.FTZ R3, R3, R23, !PT ;  /* 0x0000001703037209 */ /* 0x002fe40007810000 */
[----:B------:R-:W-:Y:S01]  /*b9c0*/  ISETP.LT.OR P1, PT, R21, 0x9, P1 ;  /* 0x000000091500780c */ /* 0x000fe20000f21670 */
[----:B------:R-:W1:Y:S01]  /*b9d0*/  SHFL.BFLY PT, R23, R26, 0x2, 0x1f ;  /* 0x0c401f001a177f89 */ /* 0x000e6200000e0000 */
[----:B------:R-:W-:Y:S02]  /*b9e0*/  FMNMX.FTZ R24, R192, R24, !PT ;  /* 0x00000018c0187209 */ /* 0x000fe40007810000 */
[----:B------:R-:W-:Y:S02]  /*b9f0*/  FSEL R56, R27, -INF , !P6 ;  /* 0xff8000001b387808 */ /* 0x000fe40007000000 */
[----:B------:R-:W-:Y:S02]  /*ba00*/  FMNMX.FTZ R25, R10, R164, !PT ;  /* 0x000000a40a197209 */ /* 0x000fe40007810000 */
[----:B------:R-:W-:Y:S01]  /*ba10*/  FSEL R14, R14, -INF , !P1 ;  /* 0xff8000000e0e7808 */ /* 0x000fe20004800000 */
[----:B------:R-:W2:Y:S01]  /*ba20*/  SHFL.BFLY PT, R27, R3, 0x1, 0x1f ;  /* 0x0c201f00031b7f89 */ /* 0x000ea200000e0000 */
        /* <DEDUP_REMOVED lines=14> */
[----:B------:R-:W-:Y:S01]  /*bb10*/  PLOP3.LUT P0, PT, PT, PT, UP3, 0x40, 0x0 ;  /* 0x000000000000781c */ /* 0x000fe20003f0e838 */
[----:B------:R-:W-:Y:S01]  /*bb20*/  UISETP.NE.AND UP3, UPT, UR20, URZ, UPT ;  /* 0x0000003f1400728c */ /* 0x000fe2000bf65270 */
[----:B------:R-:W-:Y:S01]  /*bb30*/  PLOP3.LUT P6, PT, PT, PT, UP2, 0x40, 0x0 ;  /* 0x000000000000781c */ /* 0x000fe20003fce828 */
[----:B------:R-:W-:Y:S01]  /*bb40*/  UISETP.NE.AND UP2, UPT, UR19, URZ, UPT ;  /* 0x0000003f1300728c */ /* 0x000fe2000bf45270 */
[----:B------:R-:W-:Y:S02]  /*bb50*/  FMNMX.FTZ R25, R57, R25, !PT ;  /* 0x0000001939197209 */ /* 0x000fe40007810000 */
[----:B------:R-:W-:Y:S02]  /*bb60*/  FMNMX.FTZ R24, R207, R24, !PT ;  /* 0x00000018cf187209 */ /* 0x000fe40007810000 */
[----:B------:R-:W-:Y:S01]  /*bb70*/  PLOP3.LUT P2, PT, PT, PT, UP1, 0x40, 0x0 ;  /* 0x000000000000781c */ /* 0x000fe20003f4e818 */
[----:B------:R-:W-:Y:S01]  /*bb80*/  UISETP.NE.AND UP1, UPT, UR30, URZ, UPT ;  /* 0x0000003f1e00728c */ /* 0x000fe2000bf25270 */
[C---:B------:R-:W-:Y:S02]  /*bb90*/  ISETP.GT.AND P0, PT, R22.reuse, 0x20, P0 ;  /* 0x000000201600780c */ /* 0x040fe40000704270 */
[----:B------:R-:W-:Y:S02]  /*bba0*/  ISETP.GT.AND P6, PT, R22, 0x21, P6 ;  /* 0x000000211600780c */ /* 0x000fe400037c4270 */
[----:B------:R-:W-:Y:S02]  /*bbb0*/  FMNMX.FTZ R25, R56, R25, !PT ;  /* 0x0000001938197209 */ /* 0x000fe40007810000 */
[----:B------:R-:W-:Y:S02]  /*bbc0*/  FMNMX.FTZ R24, R204, R24, !PT ;  /* 0x00000018cc187209 */ /* 0x000fe40007810000 */
[----:B------:R-:W-:Y:S02]  /*bbd0*/  ISETP.GT.AND P2, PT, R22, 0x39, P2 ;  /* 0x000000391600780c */ /* 0x000fe40001744270 */
[----:B-1----:R-:W-:Y:S02]  /*bbe0*/  FMNMX.FTZ R26, R26, R23, !PT ;  /* 0x000000171a1a7209 */ /* 0x002fe40007810000 */
[C---:B------:R-:W-:Y:S02]  /*bbf0*/  ISETP.LT.OR P0, PT, R21.reuse, 0x21, P0 ;  /* 0x000000211500780c */ /* 0x040fe40000701670 */
[----:B------:R-:W-:Y:S02]  /*bc00*/  ISETP.LT.OR P6, PT, R21, 0x22, P6 ;  /* 0x000000221500780c */ /* 0x000fe400037c1670 */
[----:B--2---:R-:W-:Y:S02]  /*bc10*/  FMNMX.FTZ R3, R3, R27, !PT ;  /* 0x0000001b03037209 */ /* 0x004fe40007810000 */
[----:B------:R-:W-:Y:S02]  /*bc20*/  FMNMX.FTZ R27, R60, R25, !PT ;  /* 0x000000193c1b7209 */ /* 0x000fe40007810000 */
[----:B------:R-:W-:Y:S01]  /*bc30*/  FMNMX.FTZ R24, R190, R24, !PT ;  /* 0x00000018be187209 */ /* 0x000fe20007810000 */
[----:B------:R-:W1:Y:S01]  /*bc40*/  SHFL.BFLY PT, R25, R26, 0x1, 0x1f ;  /* 0x0c201f001a197f89 */ /* 0x000e6200000e0000 */
[----:B------:R-:W-:Y:S01]  /*bc50*/  ISETP.LT.OR P2, PT, R21, 0x3a, P2 ;  /* 0x0000003a1500780c */ /* 0x000fe20001741670 */
[----:B------:R-:W-:Y:S01]  /*bc60*/  FMUL.FTZ R199, R3, c[0x0][0x2d0] ;  /* 0x0000b40003c77a20 */ /* 0x000fe20000410000 */
[----:B------:R-:W-:Y:S02]  /*bc70*/  FSEL R85, R43, -INF , !P6 ;  /* 0xff8000002b557808 */ /* 0x000fe40007000000 */
[----:B------:R-:W-:Y:S02]  /*bc80*/  ISETP.GT.AND P1, PT, R22, 0x28, P1 ;  /* 0x000000281600780c */ /* 0x000fe40000f24270 */
[----:B------:R-:W-:Y:S02]  /*bc90*/  FMNMX.FTZ R27, R88, R27, !PT ;  /* 0x0000001b581b7209 */ /* 0x000fe40007810000 */
[----:B------:R-:W-:Y:S01]  /*bca0*/  PLOP3.LUT P6, PT, PT, PT, UP3, 0x40, 0x0 ;  /* 0x000000000000781c */ /* 0x000fe20003fce838 */
[----:B------:R-:W-:Y:S01]  /*bcb0*/  UISETP.NE.AND UP3, UPT, UR28, URZ, UPT ;  /* 0x0000003f1c00728c */ /* 0x000fe2000bf65270 */
[----:B------:R-:W-:Y:S02]  /*bcc0*/  FSEL R61, R42, -INF , !P0 ;  /* 0xff8000002a3d7808 */ /* 0x000fe40004000000 */
[----:B------:R-:W-:Y:S01]  /*bcd0*/  PLOP3.LUT P0, PT, PT, PT, UP4, 0x40, 0x0 ;  /* 0x000000000000781c */ /* 0x000fe20003f0e848 */
[----:B------:R-:W-:Y:S01]  /*bce0*/  UISETP.NE.AND UP4, UPT, UR33, URZ, UPT ;  /* 0x0000003f2100728c */ /* 0x000fe2000bf85270 */
[----:B------:R-:W-:Y:S02]  /*bcf0*/  FMNMX.FTZ R23, R183, R24, !PT ;  /* 0x00000018b7177209 */ /* 0x000fe40007810000 */
[----:B------:R-:W-:Y:S01]  /*bd00*/  FSEL R251, R63, -INF , !P2 ;  /* 0xff8000003ffb7808 */ /* 0x000fe20005000000 */
[----:B------:R-:W-:Y:S01]  /*bd10*/  IMAD.MOV.U32 R63, RZ, RZ, R186 ;  /* 0x000000ffff3f7224 */ /* 0x000fe200078e00ba */
[----:B------:R-:W-:Y:S02]  /*bd20*/  FSETP.NEU.FTZ.AND P2, PT, R3, -INF , PT ;  /* 0xff8000000300780b */ /* 0x000fe40003f5d000 */
[----:B------:R-:W-:Y:S02]  /*bd30*/  ISETP.LT.OR P1, PT, R21, 0x29, P1 ;  /* 0x000000291500780c */ /* 0x000fe40000f21670 */
[C---:B------:R-:W-:Y:S02]  /*bd40*/  ISETP.GT.AND P0, PT, R22.reuse, 0x30, P0 ;  /* 0x000000301600780c */ /* 0x040fe40000704270 */
[----:B------:R-:W-:Y:S02]  /*bd50*/  ISETP.GT.AND P6, PT, R22, 0x31, P6 ;  /* 0x000000311600780c */ /* 0x000fe400037c4270 */
[----:B------:R-:W-:Y:S02]  /*bd60*/  FMNMX.FTZ R27, R61, R27, !PT ;  /* 0x0000001b3d1b7209 */ /* 0x000fe40007810000 */
[----:B------:R-:W-:Y:S02]  /*bd70*/  FMNMX.FTZ R23, R181, R23, !PT ;  /* 0x00000017b5177209 */ /* 0x000fe40007810000 */
[----:B------:R-:W-:Y:S02]  /*bd80*/  FSEL R199, R199, RZ, P2 ;  /* 0x000000ffc7c77208 */ /* 0x000fe40001000000 */
[C---:B------:R-:W-:Y:S02]  /*bd90*/  ISETP.LT.OR P0, PT, R21.reuse, 0x31, P0 ;  /* 0x000000311500780c */ /* 0x040fe40000701670 */
[----:B------:R-:W-:Y:S01]  /*bda0*/  ISETP.LT.OR P6, PT, R21, 0x32, P6 ;  /* 0x000000321500780c */ /* 0x000fe200037c1670 */
[--C-:B------:R-:W-:Y:S01]  /*bdb0*/  FFMA.FTZ R96, R5, c[0x0][0x2d0], -R199.reuse ;  /* 0x0000b40005607a23 */ /* 0x100fe200000108c7 */
[----:B------:R-:W-:Y:S01]  /*bdc0*/  FMNMX.FTZ R27, R85, R27, !PT ;  /* 0x0000001b551b7209 */ /* 0x000fe20007810000 */
[--C-:B------:R-:W-:Y:S01]  /*bdd0*/  FFMA.FTZ R173, R20, c[0x0][0x2d0], -R199.reuse ;  /* 0x0000b40014ad7a23 */ /* 0x100fe200000108c7 */
[----:B------:R-:W-:Y:S01]  /*bde0*/  FSEL R46, R46, -INF , !P1 ;  /* 0xff8000002e2e7808 */ /* 0x000fe20004800000 */
[--C-:B------:R-:W-:Y:S01]  /*bdf0*/  FFMA.FTZ R249, R249, c[0x0][0x2d0], -R199.reuse ;  /* 0x0000b400f9f97a23 */ /* 0x100fe200000108c7 */
[----:B------:R-:W-:Y:S01]  /*be00*/  FMNMX.FTZ R23, R179, R23, !PT ;  /* 0x00000017b3177209 */ /* 0x000fe20007810000 */
[----:B------:R-:W-:Y:S01]  /*be10*/  MUFU.EX2 R96, R96 ;  /* 0x0000006000607308 */ /* 0x000fe20000000800 */
[----:B------:R-:W-:Y:S01]  /*be20*/  PLOP3.LUT P1, PT, PT, PT, UP2, 0x40, 0x0 ;  /* 0x000000000000781c */ /* 0x000fe20003f2e828 */
[----:B------:R-:W-:Y:S01]  /*be30*/  UISETP.NE.AND UP2, UPT, UR29, URZ, UPT ;  /* 0x0000003f1d00728c */ /* 0x000fe2000bf45270 */
[----:B------:R-:W-:Y:S01]  /*be40*/  FMNMX.FTZ R5, R46, R27, !PT ;  /* 0x0000001b2e057209 */ /* 0x000fe20007810000 */
[----:B------:R-:W2:Y:S01]  /*be50*/  SHFL.BFLY PT, R24, R23, 0x2, 0x1f ;  /* 0x0c401f0017187f89 */ /* 0x000ea200000e0000 */
[----:B------:R-:W-:Y:S01]  /*be60*/  FSEL R58, R58, -INF , !P0 ;  /* 0xff8000003a3a7808 */ /* 0x000fe20004000000 */
[--C-:B------:R-:W-:Y:S01]  /*be70*/  FFMA.FTZ R246, R246, c[0x0][0x2d0], -R199.reuse ;  /* 0x0000b400f6f67a23 */ /* 0x100fe200000108c7 */
[----:B------:R-:W-:Y:S01]  /*be80*/  PLOP3.LUT P0, PT, PT, PT, UP0, 0x40, 0x0 ;  /* 0x000000000000781c */ /* 0x000fe20003f0e808 */
[----:B------:R-:W-:Y:S01]  /*be90*/  UISETP.NE.AND UP0, UPT, UR32, URZ, UPT ;  /* 0x0000003f2000728c */ /* 0x000fe2000bf05270 */
[----:B------:R-:W-:Y:S01]  /*bea0*/  FSEL R59, R59, -INF , !P6 ;  /* 0xff8000003b3b7808 */ /* 0x000fe20007000000 */
[----:B------:R-:W-:Y:S01]  /*beb0*/  MUFU.EX2 R173, R173 ;  /* 0x000000ad00ad7308 */ /* 0x000fe20000000800 */
[----:B------:R-:W-:Y:S01]  /*bec0*/  PLOP3.LUT P6, PT, PT, PT, UP6, 0x40, 0x0 ;  /* 0x000000000000781c */ /* 0x000fe20003fce868 */
[--C-:B------:R-:W-:Y:S01]  /*bed0*/  FFMA.FTZ R245, R245, c[0x0][0x2d0], -R199.reuse ;  /* 0x0000b400f5f57a23 */ /* 0x100fe200000108c7 */
[C---:B------:R-:W-:Y:S01]  /*bee0*/  ISETP.GT.AND P1, PT, R22.reuse, 0x38, P1 ;  /* 0x000000381600780c */ /* 0x040fe20000f24270 */
[--C-:B------:R-:W-:Y:S01]  /*bef0*/  FFMA.FTZ R211, R211, c[0x0][0x2d0], -R199.reuse ;  /* 0x0000b400d3d37a23 */ /* 0x100fe200000108c7 */
[C---:B------:R-:W-:Y:S01]  /*bf00*/  ISETP.GT.AND P0, PT, R22.reuse, 0x40, P0 ;  /* 0x000000401600780c */ /* 0x040fe20000704270 */
[--C-:B------:R-:W-:Y:S01]  /*bf10*/  FFMA.FTZ R205, R205, c[0x0][0x2d0], -R199.reuse ;  /* 0x0000b400cdcd7a23 */ /* 0x100fe200000108c7 */
[----:B------:R-:W-:Y:S01]  /*bf20*/  ISETP.GT.AND P6, PT, R22, 0x41, P6 ;  /* 0x000000411600780c */ /* 0x000fe200037c4270 */
[--C-:B------:R-:W-:Y:S01]  /*bf30*/  FFMA.FTZ R200, R200, c[0x0][0x2d0], -R199.reuse ;  /* 0x0000b400c8c87a23 */ /* 0x100fe200000108c7 */
[----:B------:R-:W-:Y:S01]  /*bf40*/  FMNMX.FTZ R5, R93, R5, !PT ;  /* 0x000000055d057209 */ /* 0x000fe20007810000 */
[----:B------:R-:W-:Y:S01]  /*bf50*/  MUFU.EX2 R249, R249 ;  /* 0x000000f900f97308 */ /* 0x000fe20000000800 */
[----:B------:R-:W-:Y:S01]  /*bf60*/  ISETP.LT.OR P1, PT, R21, 0x39, P1 ;  /* 0x000000391500780c */ /* 0x000fe20000f21670 */
[--C-:B------:R-:W-:Y:S01]  /*bf70*/  FFMA.FTZ R170, R169, c[0x0][0x2d0], -R199.reuse ;  /* 0x0000b400a9aa7a23 */ /* 0x100fe200000108c7 */
[----:B------:R-:W-:Y:S01]  /*bf80*/  ISETP.LT.OR P0, PT, R21, 0x41, P0 ;  /* 0x000000411500780c */ /* 0x000fe20000701670 */
[--C-:B------:R-:W-:Y:S01]  /*bf90*/  FFMA.FTZ R197, R197, c[0x0][0x2d0], -R199.reuse ;  /* 0x0000b400c5c57a23 */ /* 0x100fe200000108c7 */
[----:B------:R-:W-:Y:S01]  /*bfa0*/  ISETP.LT.OR P6, PT, R21, 0x42, P6 ;  /* 0x000000421500780c */ /* 0x000fe200037c1670 */
[--C-:B------:R-:W-:Y:S01]  /*bfb0*/  FFMA.FTZ R188, R188, c[0x0][0x2d0], -R199.reuse ;  /* 0x0000b400bcbc7a23 */ /* 0x100fe200000108c7 */
[----:B------:R-:W-:Y:S02]  /*bfc0*/  FMNMX.FTZ R5, R58, R5, !PT ;  /* 0x000000053a057209 */ /* 0x000fe40007810000 */
[----:B------:R-:W-:Y:S01]  /*bfd0*/  FSEL R62, R62, -INF , !P1 ;  /* 0xff8000003e3e7808 */ /* 0x000fe20004800000 */
[----:B------:R-:W3:Y:S01]  /*bfe0*/  MUFU.EX2 R170, R170 ;  /* 0x000000aa00aa7308 */ /* 0x000ee20000000800 */
[----:B------:R-:W-:Y:S01]  /*bff0*/  FSEL R242, R74, -INF , !P0 ;  /* 0xff8000004af27808 */ /* 0x000fe20004000000 */
[--C-:B------:R-:W-:Y:S01]  /*c000*/  FFMA.FTZ R74, R4, c[0x0][0x2d0], -R199.reuse ;  /* 0x0000b400044a7a23 */ /* 0x100fe200000108c7 */
[----:B------:R-:W-:Y:S02]  /*c010*/  PLOP3.LUT P0, PT, PT, PT, UP4, 0x40, 0x0 ;  /* 0x000000000000781c */ /* 0x000fe40003f0e848 */
[----:B------:R-:W-:Y:S01]  /*c020*/  FSEL R208, R75, -INF , !P6 ;  /* 0xff8000004bd07808 */ /* 0x000fe20007000000 */
[--C-:B------:R-:W-:Y:S01]  /*c030*/  FFMA.FTZ R75, R2, c[0x0][0x2d0], -R199.reuse ;  /* 0x0000b400024b7a23 */ /* 0x100fe200000108c7 */
[----:B-1----:R-:W-:Y:S02]  /*c040*/  FMNMX.FTZ R2, R26, R25, !PT ;  /* 0x000000191a027209 */ /* 0x002fe40007810000 */
[----:B------:R-:W-:Y:S01]  /*c050*/  FMNMX.FTZ R25, R59, R5, !PT ;  /* 0x000000053b197209 */ /* 0x000fe20007810000 */
[----:B------:R-:W-:Y:S01]  /*c060*/  MUFU.EX2 R74, R74 ;  /* 0x0000004a004a7308 */ /* 0x000fe20000000800 */
[----:B------:R-:W-:Y:S01]  /*c070*/  ISETP.GT.AND P0, PT, R22, 0x49, P0 ;  /* 0x000000491600780c */ /* 0x000fe20000704270 */
[----:B------:R-:W-:Y:S01]  /*c080*/  FMUL.FTZ R198, R2, c[0x0][0x2d0] ;  /* 0x0000b40002c67a20 */ /* 0x000fe20000410000 */
[----:B------:R-:W-:Y:S02]  /*c090*/  PLOP3.LUT P1, PT, PT, PT, UP5, 0x40, 0x0 ;  /* 0x000000000000781c */ /* 0x000fe40003f2e858 */
[----:B------:R-:W-:Y:S02]  /*c0a0*/  FMNMX.FTZ R25, R62, R25, !PT ;  /* 0x000000193e197209 */ /* 0x000fe40007810000 */
[C---:B------:R-:W-:Y:S02]  /*c0b0*/  ISETP.GT.AND P1, PT, R22.reuse, 0x48, P1 ;  /* 0x000000481600780c */ /* 0x040fe40000f24270 */
[----:B------:R-:W-:Y:S01]  /*c0c0*/  ISETP.LT.OR P0, PT, R21, 0x4a, P0 ;  /* 0x0000004a1500780c */ /* 0x000fe20000701670 */
[----:B------:R-:W1:Y:S01]  /*c0d0*/  MUFU.EX2 R75, R75 ;  /* 0x0000004b004b7308 */ /* 0x000e620000000800 */
[----:B------:R-:W-:Y:S02]  /*c0e0*/  PLOP3.LUT P6, PT, PT, PT, UP3, 0x40, 0x0 ;  /* 0x000000000000781c */ /* 0x000fe40003fce838 */
[----:B------:R-:W-:Y:S02]  /*c0f0*/  FMNMX.FTZ R4, R251, R25, !PT ;  /* 0x00000019fb047209 */ /* 0x000fe40007810000 */
[----:B------:R-:W-:Y:S02]  /*c100*/  ISETP.LT.OR P1, PT, R21, 0x49, P1 ;  /* 0x000000491500780c */ /* 0x000fe40000f21670 */
[----:B------:R-:W-:Y:S02]  /*c110*/  ISETP.GT.AND P6, PT, R22, 0x50, P6 ;  /* 0x000000501600780c */ /* 0x000fe400037c4270 */
[----:B------:R-:W-:Y:S01]  /*c120*/  FSEL R203, R79, -INF , !P0 ;  /* 0xff8000004fcb7808 */ /* 0x000fe20004000000 */
[----:B------:R-:W-:Y:S01]  /*c130*/  MUFU.EX2 R246, R246 ;  /* 0x000000f600f67308 */ /* 0x000fe20000000800 */
[----:B------:R-:W-:Y:S02]  /*c140*/  PLOP3.LUT P0, PT, PT, PT, UP2, 0x40, 0x0 ;  /* 0x000000000000781c */ /* 0x000fe40003f0e828 */
[----:B------:R-:W-:Y:S02]  /*c150*/  FMNMX.FTZ R4, R242, R4, !PT ;  /* 0x00000004f2047209 */ /* 0x000fe40007810000 */
[----:B--2---:R-:W-:Y:S02]  /*c160*/  FMNMX.FTZ R5, R23, R24, !PT ;  /* 0x0000001817057209 */ /* 0x004fe40007810000 */
[----:B------:R-:W-:Y:S02]  /*c170*/  ISETP.GT.AND P0, PT, R22, 0x51, P0 ;  /* 0x000000511600780c */ /* 0x000fe40000704270 */
[C---:B------:R-:W-:Y:S01]  /*c180*/  ISETP.LT.OR P6, PT, R21.reuse, 0x51, P6 ;  /* 0x000000511500780c */ /* 0x040fe200037c1670 */
[----:B------:R-:W-:Y:S01]  /*c190*/  MUFU.EX2 R245, R245 ;  /* 0x000000f500f57308 */ /* 0x000fe20000000800 */
[----:B------:R-:W-:Y:S01]  /*c1a0*/  FSEL R206, R78, -INF , !P1 ;  /* 0xff8000004ece7808 */ /* 0x000fe20004800000 */
[----:B------:R-:W2:Y:S01]  /*c1b0*/  SHFL.BFLY PT, R23, R5, 0x1, 0x1f ;  /* 0x0c201f0005177f89 */ /* 0x000ea200000e0000 */
[----:B------:R-:W-:Y:S02]  /*c1c0*/  FMNMX.FTZ R4, R208, R4, !PT ;  /* 0x00000004d0047209 */ /* 0x000fe40007810000 */
[----:B------:R-:W-:Y:S02]  /*c1d0*/  FSETP.NEU.FTZ.AND P1, PT, R2, -INF , PT ;  /* 0xff8000000200780b */ /* 0x000fe40003f3d000 */
[----:B------:R-:W-:Y:S02]  /*c1e0*/  ISETP.LT.OR P0, PT, R21, 0x52, P0 ;  /* 0x000000521500780c */ /* 0x000fe40000701670 */
[----:B------:R-:W-:Y:S01]  /*c1f0*/  FSEL R191, R90, -INF , !P6 ;  /* 0xff8000005abf7808 */ /* 0x000fe20007000000 */
[----:B------:R-:W-:Y:S01]  /*c200*/  MUFU.EX2 R211, R211 ;  /* 0x000000d300d37308 */ /* 0x000fe20000000800 */
[----:B------:R-:W-:Y:S02]  /*c210*/  PLOP3.LUT P6, PT, PT, PT, UP1, 0x40, 0x0 ;  /* 0x000000000000781c */ /* 0x000fe40003fce818 */
[----:B------:R-:W-:Y:S02]  /*c220*/  FMNMX.FTZ R4, R206, R4, !PT ;  /* 0x00000004ce047209 */ /* 0x000fe40007810000 */
[----:B------:R-:W-:Y:S02]  /*c230*/  FSEL R198, R198, RZ, P1 ;  /* 0x000000ffc6c67208 */ /* 0x000fe40000800000 */
[----:B------:R-:W-:Y:S02]  /*c240*/  ISETP.GT.AND P6, PT, R22, 0x58, P6 ;  /* 0x000000581600780c */ /* 0x000fe400037c4270 */
[----:B------:R-:W-:Y:S01]  /*c250*/  FSEL R186, R91, -INF , !P0 ;  /* 0xff8000005bba7808 */ /* 0x000fe20004000000 */
[----:B------:R-:W-:Y:S01]  /*c260*/  MUFU.EX2 R205, R205 ;  /* 0x000000cd00cd7308 */ /* 0x000fe20000000800 */
[----:B------:R-:W-:Y:S01]  /*c270*/  PLOP3.LUT P0, PT, PT, PT, UP0, 0x40, 0x0 ;  /* 0x000000000000781c */ /* 0x000fe20003f0e808 */
[--C-:B------:R-:W-:Y:S01]  /*c280*/  FFMA.FTZ R171, R0, c[0x0][0x2d0], -R198.reuse ;  /* 0x0000b40000ab7a23 */ /* 0x100fe200000108c6 */
[----:B------:R-:W-:Y:S01]  /*c290*/  FMNMX.FTZ R4, R203, R4, !PT ;  /* 0x00000004cb047209 */ /* 0x000fe20007810000 */
[--C-:B------:R-:W-:Y:S01]  /*c2a0*/  FFMA.FTZ R97, R18, c[0x0][0x2d0], -R198.reuse ;  /* 0x0000b40012617a23 */ /* 0x100fe200000108c6 */
[----:B------:R-:W-:Y:S01]  /*c2b0*/  ISETP.GT.AND P0, PT, R22, 0x59, P0 ;  /* 0x000000591600780c */ /* 0x000fe20000704270 */
[--C-:B------:R-:W-:Y:S01]  /*c2c0*/  FFMA.FTZ R169, R168, c[0x0][0x2d0], -R198.reuse ;  /* 0x0000b400a8a97a23 */ /* 0x100fe200000108c6 */
[----:B------:R-:W-:Y:S01]  /*c2d0*/  ISETP.LT.OR P6, PT, R21, 0x59, P6 ;  /* 0x000000591500780c */ /* 0x000fe200037c1670 */
[----:B------:R-:W-:Y:S01]  /*c2e0*/  FFMA.FTZ R168, R19, c[0x0][0x2d0], -R198 ;  /* 0x0000b40013a87a23 */ /* 0x000fe200000108c6 */
[----:B------:R-:W-:Y:S01]  /*c2f0*/  FMNMX.FTZ R0, R191, R4, !PT ;  /* 0x00000004bf007209 */ /* 0x000fe20007810000 */
[----:B------:R-:W-:Y:S01]  /*c300*/  MUFU.EX2 R171, R171 ;  /* 0x000000ab00ab7308 */ /* 0x000fe20000000800 */
[----:B------:R-:W-:Y:S01]  /*c310*/  MOV R90, R184 ;  /* 0x000000b8005a7202 */ /* 0x000fe20000000f00 */
[----:B------:R-:W-:Y:S01]  /*c320*/  IMAD.MOV.U32 R91, RZ, RZ, R54 ;  /* 0x000000ffff5b7224 */ /* 0x000fe200078e0036 */
[----:B------:R-:W-:Y:S01]  /*c330*/  ISETP.LT.OR P0, PT, R21, 0x5a, P0 ;  /* 0x0000005a1500780c */ /* 0x000fe20000701670 */
[--C-:B------:R-:W-:Y:S01]  /*c340*/  FFMA.FTZ R195, R35, c[0x0][0x2d0], -R198.reuse ;  /* 0x0000b40023c37a23 */ /* 0x100fe200000108c6 */
[----:B------:R-:W-:Y:S01]  /*c350*/  FSEL R184, R94, -INF , !P6 ;  /* 0xff8000005eb87808 */ /* 0x000fe20007000000 */
[--C-:B------:R-:W-:Y:S01]  /*c360*/  FFMA.FTZ R248, R248, c[0x0][0x2d0], -R198.reuse ;  /* 0x0000b400f8f87a23 */ /* 0x100fe200000108c6 */
[----:B------:R-:W-:Y:S01]  /*c370*/  FMNMX.FTZ R0, R186, R0, !PT ;  /* 0x00000000ba007209 */ /* 0x000fe20007810000 */
[----:B------:R-:W-:Y:S01]  /*c380*/  FFMA.FTZ R247, R247, c[0x0][0x2d0], -R198 ;  /* 0x0000b400f7f77a23 */ /* 0x000fe200000108c6 */
[----:B------:R-:W-:Y:S01]  /*c390*/  FSEL R73, R95, -INF , !P0 ;  /* 0xff8000005f497808 */ /* 0x000fe20004000000 */
[----:B------:R-:W4:Y:S01]  /*c3a0*/  MUFU.EX2 R169, R169 ;  /* 0x000000a900a97308 */ /* 0x000f220000000800 */
[----:B------:R-:W-:Y:S01]  /*c3b0*/  FMNMX.FTZ R4, R184, R0, !PT ;  /* 0x00000000b8047209 */ /* 0x000fe20007810000 */
[----:B------:R-:W-:Y:S01]  /*c3c0*/  IMAD.MOV.U32 R95, RZ, RZ, R178 ;  /* 0x000000ffff5f7224 */ /* 0x000fe200078e00b2 */
[----:B--2---:R-:W-:Y:S01]  /*c3d0*/  FMNMX.FTZ R0, R5, R23, !PT ;  /* 0x0000001705007209 */ /* 0x004fe20007810000 */
[----:B------:R-:W-:Y:S01]  /*c3e0*/  FFMA.FTZ R178, R7, c[0x0][0x2d0], -R199 ;  /* 0x0000b40007b27a23 */ /* 0x000fe200000108c7 */
[----:B------:R-:W-:Y:S01]  /*c3f0*/  FMNMX.FTZ R4, R73, R4, !PT ;  /* 0x0000000449047209 */ /* 0x000fe20007810000 */
[----:B------:R-:W-:Y:S01]  /*c400*/  LDSM.16.MT88.4 R20, [R225+0x100] ;  /* 0x00010000e114783b */ /* 0x000fe20000004200 */
[C---:B------:R-:W-:Y:S01]  /*c410*/  FSETP.NEU.FTZ.AND P0, PT, R0.reuse, -INF , PT ;  /* 0xff8000000000780b */ /* 0x040fe20003f1d000 */
[----:B------:R-:W-:Y:S01]  /*c420*/  FMUL.FTZ R196, R0, c[0x0][0x2d0] ;  /* 0x0000b40000c47a20 */ /* 0x000fe20000410000 */
[----:B------:R-:W-:Y:S01]  /*c430*/  FSEL R71, R3, RZ, P2 ;  /* 0x000000ff03477208 */ /* 0x000fe20001000000 */
[----:B------:R-:W-:Y:S01]  /*c440*/  MUFU.EX2 R97, R97 ;  /* 0x0000006100617308 */ /* 0x000fe20000000800 */
[----:B------:R-:W-:Y:S01]  /*c450*/  FSEL R70, R2, RZ, P1 ;  /* 0x000000ff02467208 */ /* 0x000fe20000800000 */
[----:B------:R-:W-:Y:S01]  /*c460*/  FFMA.FTZ R244, R244, c[0x0][0x2d0], -R198 ;  /* 0x0000b400f4f47a23 */ /* 0x000fe200000108c6 */
[----:B------:R-:W-:Y:S01]  /*c470*/  FSEL R196, R196, RZ, P0 ;  /* 0x000000ffc4c47208 */ /* 0x000fe20000000000 */
[----:B------:R-:W2:Y:S01]  /*c480*/  SHFL.BFLY PT, R5, R4, 0x2, 0x1f ;  /* 0x0c401f0004057f89 */ /* 0x000ea200000e0000 */
[----:B------:R-:W-:Y:S01]  /*c490*/  FADD.FTZ R71, -R71, R167 ;  /* 0x000000a747477221 */ /* 0x000fe20000010100 */
[----:B------:R-:W-:Y:S01]  /*c4a0*/  MOV R94, R194 ;  /* 0x000000c2005e7202 */ /* 0x000fe20000000f00 */
[----:B------:R-:W-:Y:S01]  /*c4b0*/  FADD.FTZ R70, -R70, R166 ;  /* 0x000000a646467221 */ /* 0x000fe20000010100 */
[----:B---3--:R-:W-:Y:S01]  /*c4c0*/  F2FP.BF16.PACK_AB R76, R96, R170 ;  /* 0x000000aa604c723e */ /* 0x008fe200000010ff */
[----:B------:R-:W-:Y:S01]  /*c4d0*/  FMUL.FTZ R71, R71, c[0x0][0x2d0] ;  /* 0x0000b40047477a20 */ /* 0x000fe20000410000 */
[----:B------:R-:W3:Y:S01]  /*c4e0*/  MUFU.EX2 R168, R168 ;  /* 0x000000a800a87308 */ /* 0x000ee20000000800 */
[----:B------:R-:W-:Y:S01]  /*c4f0*/  FMUL.FTZ R70, R70, c[0x0][0x2d0] ;  /* 0x0000b40046467a20 */ /* 0x000fe20000410000 */
[----:B-1----:R-:W-:Y:S01]  /*c500*/  F2FP.BF16.PACK_AB R78, R74, R75 ;  /* 0x0000004b4a4e723e */ /* 0x002fe200000010ff */
[--C-:B------:R-:W-:Y:S01]  /*c510*/  FFMA.FTZ R174, R8, c[0x0][0x2d0], -R196.reuse ;  /* 0x0000b40008ae7a23 */ /* 0x100fe200000108c4 */
[----:B----4-:R-:W-:Y:S01]  /*c520*/  F2FP.BF16.PACK_AB R77, R171, R169 ;  /* 0x000000a9ab4d723e */ /* 0x010fe200000010ff */
[--C-:B------:R-:W-:Y:S01]  /*c530*/  FFMA.FTZ R99, R9, c[0x0][0x2d0], -R196.reuse ;  /* 0x0000b40009637a23 */ /* 0x100fe200000108c4 */
[----:B------:R-:W-:Y:S01]  /*c540*/  UISETP.GT.AND UP0, UPT, UR13, UR7, UPT ;  /* 0x000000070d00728c */ /* 0x000fe2000bf04270 */
[--C-:B------:R-:W-:Y:S02]  /*c550*/  FFMA.FTZ R98, R12, c[0x0][0x2d0], -R196.reuse ;  /* 0x0000b4000c627a23 */ /* 0x100fe400000108c4 */
[--C-:B------:R-:W-:Y:S01]  /*c560*/  FFMA.FTZ R172, R13, c[0x0][0x2d0], -R196.reuse ;  /* 0x0000b4000dac7a23 */ /* 0x100fe200000108c4 */
[----:B------:R-:W1:Y:S01]  /*c570*/  MUFU.EX2 R71, R71 ;  /* 0x0000004700477308 */ /* 0x000e620000000800 */
[--C-:B------:R-:W-:Y:S01]  /*c580*/  FFMA.FTZ R32, R32, c[0x0][0x2d0], -R196.reuse ;  /* 0x0000b40020207a23 */ /* 0x100fe200000108c4 */
[----:B------:R-:W-:Y:S01]  /*c590*/  UMOV UR13, UR17 ;  /* 0x00000011000d7c82 */ /* 0x000fe20008000000 */
[--C-:B------:R-:W-:Y:S02]  /*c5a0*/  FFMA.FTZ R49, R49, c[0x0][0x2d0], -R196.reuse ;  /* 0x0000b40031317a23 */ /* 0x100fe400000108c4 */
[--C-:B------:R-:W-:Y:S02]  /*c5b0*/  FFMA.FTZ R252, R252, c[0x0][0x2d0], -R196.reuse ;  /* 0x0000b400fcfc7a23 */ /* 0x100fe400000108c4 */
[--C-:B------:R-:W-:Y:S01]  /*c5c0*/  FFMA.FTZ R243, R243, c[0x0][0x2d0], -R196.reuse ;  /* 0x0000b400f3f37a23 */ /* 0x100fe200000108c4 */
[----:B--2---:R-:W-:Y:S01]  /*c5d0*/  FMNMX.FTZ R4, R4, R5, !PT ;  /* 0x0000000504047209 */ /* 0x004fe20007810000 */
[--C-:B------:R-:W-:Y:S01]  /*c5e0*/  FFMA.FTZ R209, R209, c[0x0][0x2d0], -R196.reuse ;  /* 0x0000b400d1d17a23 */ /* 0x100fe200000108c4 */
[----:B------:R-:W2:Y:S01]  /*c5f0*/  MUFU.EX2 R70, R70 ;  /* 0x0000004600467308 */ /* 0x000ea20000000800 */
[----:B------:R-:W-:Y:S01]  /*c600*/  FSEL R5, R0, RZ, P0 ;  /* 0x000000ff00057208 */ /* 0x000fe20000000000 */
[--C-:B------:R-:W-:Y:S01]  /*c610*/  FFMA.FTZ R207, R207, c[0x0][0x2d0], -R196.reuse ;  /* 0x0000b400cfcf7a23 */ /* 0x100fe200000108c4 */
[----:B------:R-:W4:Y:S01]  /*c620*/  SHFL.BFLY PT, R72, R4, 0x1, 0x1f ;  /* 0x0c201f0004487f89 */ /* 0x000f2200000e0000 */
[----:B---3--:R-:W-:Y:S01]  /*c630*/  F2FP.BF16.PACK_AB R79, R168, R97 ;  /* 0x00000061a84f723e */ /* 0x008fe200000010ff */
[----:B------:R-:W-:Y:S02]  /*c640*/  FFMA.FTZ R204, R204, c[0x0][0x2d0], -R196 ;  /* 0x0000b400cccc7a23 */ /* 0x000fe400000108c4 */
[----:B------:R-:W-:Y:S02]  /*c650*/  FADD.FTZ R5, -R5, R165 ;  /* 0x000000a505057221 */ /* 0x000fe40000010100 */
[--C-:B------:R-:W-:Y:S01]  /*c660*/  FFMA.FTZ R210, R210, c[0x0][0x2d0], -R198.reuse ;  /* 0x0000b400d2d27a23 */ /* 0x100fe200000108c6 */
[----:B------:R-:W-:Y:S01]  /*c670*/  MUFU.EX2 R174, R174 ;  /* 0x000000ae00ae7308 */ /* 0x000fe20000000800 */
[----:B------:R-:W-:Y:S02]  /*c680*/  FMUL.FTZ R5, R5, c[0x0][0x2d0] ;  /* 0x0000b40005057a20 */ /* 0x000fe40000410000 */
[--C-:B------:R-:W-:Y:S02]  /*c690*/  FFMA.FTZ R202, R202, c[0x0][0x2d0], -R198.reuse ;  /* 0x0000b400caca7a23 */ /* 0x100fe400000108c6 */
[--C-:B------:R-:W-:Y:S02]  /*c6a0*/  FFMA.FTZ R201, R201, c[0x0][0x2d0], -R198.reuse ;  /* 0x0000b400c9c97a23 */ /* 0x100fe400000108c6 */
[--C-:B------:R-:W-:Y:S02]  /*c6b0*/  FFMA.FTZ R193, R193, c[0x0][0x2d0], -R198.reuse ;  /* 0x0000b400c1c17a23 */ /* 0x100fe400000108c6 */
[--C-:B------:R-:W-:Y:S01]  /*c6c0*/  FFMA.FTZ R187, R187, c[0x0][0x2d0], -R198.reuse ;  /* 0x0000b400bbbb7a23 */ /* 0x100fe200000108c6 */
[----:B------:R3:W5:Y:S01]  /*c6d0*/  MUFU.EX2 R69, R5 ;  /* 0x0000000500457308 */ /* 0x0007620000000800 */
[----:B------:R-:W-:Y:S02]  /*c6e0*/  FFMA.FTZ R177, R177, c[0x0][0x2d0], -R198 ;  /* 0x0000b400b1b17a23 */ /* 0x000fe400000108c6 */
[----:B-1----:R-:W-:Y:S02]  /*c6f0*/  FFMA.FTZ R170, R71, R241, R170 ;  /* 0x000000f147aa7223 */ /* 0x002fe400000100aa */
[C---:B--2---:R-:W-:Y:S01]  /*c700*/  FMUL.FTZ R18, R70.reuse, R150 ;  /* 0x0000009646127220 */ /* 0x044fe20000410000 */
[----:B------:R-:W-:Y:S01]  /*c710*/  MOV R150, R94 ;  /* 0x0000005e00967202 */ /* 0x000fe20000000f00 */
[----:B------:R-:W-:Y:S01]  /*c720*/  FMUL.FTZ R19, R70, R151 ;  /* 0x0000009746137220 */ /* 0x000fe20000410000 */
[----:B----4-:R-:W-:Y:S01]  /*c730*/  FMNMX.FTZ R72, R72, R4, !PT ;  /* 0x0000000448487209 */ /* 0x010fe20007810000 */
[C---:B------:R-:W-:Y:S01]  /*c740*/  FMUL.FTZ R35, R70.reuse, R103 ;  /* 0x0000006746237220 */ /* 0x040fe20000410000 */
[----:B------:R-:W1:Y:S01]  /*c750*/  MUFU.EX2 R99, R99 ;  /* 0x0000006300637308 */ /* 0x000e620000000800 */
[----:B------:R-:W-:Y:S01]  /*c760*/  MOV R94, R90 ;  /* 0x0000005a005e7202 */ /* 0x000fe20000000f00 */
[----:B------:R-:W-:Y:S01]  /*c770*/  FMUL.FTZ R7, R70, R163 ;  /* 0x000000a346077220 */ /* 0x000fe20000410000 */
[C---:B------:R-:W-:Y:S01]  /*c780*/  FSETP.NEU.FTZ.AND P0, PT, R72.reuse, -INF , PT ;  /* 0xff8000004800780b */ /* 0x040fe20003f1d000 */
[C---:B------:R-:W-:Y:S02]  /*c790*/  FMUL.FTZ R194, R72.reuse, c[0x0][0x2d0] ;  /* 0x0000b40048c27a20 */ /* 0x040fe40000410000 */
[----:B------:R-:W-:Y:S01]  /*c7a0*/  IMAD.MOV.U32 R163, RZ, RZ, R185 ;  /* 0x000000ffffa37224 */ /* 0x000fe200078e00b9 */
[----:B------:R-:W-:Y:S01]  /*c7b0*/  FSEL R4, R72, RZ, P0 ;  /* 0x000000ff48047208 */ /* 0x000fe20000000000 */
[----:B------:R-:W-:Y:S01]  /*c7c0*/  FFMA.FTZ R185, R17, c[0x0][0x2d0], -R199 ;  /* 0x0000b40011b97a23 */ /* 0x000fe200000108c7 */
[----:B------:R-:W-:Y:S01]  /*c7d0*/  FSEL R194, R194, RZ, P0 ;  /* 0x000000ffc2c27208 */ /* 0x000fe20000000000 */
[----:B------:R-:W-:Y:S01]  /*c7e0*/  MUFU.EX2 R98, R98 ;  /* 0x0000006200627308 */ /* 0x000fe20000000800 */
[----:B------:R-:W-:Y:S01]  /*c7f0*/  IMAD.MOV.U32 R151, RZ, RZ, R163 ;  /* 0x000000ffff977224 */ /* 0x000fe200078e00a3 */
[----:B------:R-:W-:Y:S01]  /*c800*/  PLOP3.LUT P0, PT, PT, PT, UP0, 0x80, 0x0 ;  /* 0x000000000000781c */ /* 0x000fe20003f0f008 */
[----:B------:R-:W-:Y:S02]  /*c810*/  FADD.FTZ R4, -R4, R164 ;  /* 0x000000a404047221 */ /* 0x000fe40000010100 */
[--C-:B------:R-:W-:Y:S02]  /*c820*/  FFMA.FTZ R175, R10, c[0x0][0x2d0], -R194.reuse ;  /* 0x0000b4000aaf7a23 */ /* 0x100fe400000108c2 */
[----:B------:R-:W-:Y:S02]  /*c830*/  FMUL.FTZ R4, R4, c[0x0][0x2d0] ;  /* 0x0000b40004047a20 */ /* 0x000fe40000410000 */
[----:B---3--:R-:W-:Y:S01]  /*c840*/  FMUL.FTZ R5, R71, R161 ;  /* 0x000000a147057220 */ /* 0x008fe20000410000 */
[----:B------:R-:W2:Y:S01]  /*c850*/  MUFU.EX2 R172, R172 ;  /* 0x000000ac00ac7308 */ /* 0x000ea20000000800 */
[----:B------:R-:W-:Y:S02]  /*c860*/  IMAD.MOV.U32 R161, RZ, RZ, R53 ;  /* 0x000000ffffa17224 */ /* 0x000fe400078e0035 */
[----:B------:R-:W3:Y:S01]  /*c870*/  LDSM.16.MT88.4 R52, [R219+0x100] ;  /* 0x00010000db34783b */ /* 0x000ee20000004200 */
[----:B-----5:R-:W-:Y:S01]  /*c880*/  FMUL.FTZ R12, R69, R152 ;  /* 0x00000098450c7220 */ /* 0x020fe20000410000 */
[----:B-1----:R-:W-:Y:S01]  /*c890*/  F2FP.BF16.PACK_AB R64, R99, R174 ;  /* 0x000000ae6340723e */ /* 0x002fe200000010ff */
[----:B------:R-:W-:Y:S02]  /*c8a0*/  IMAD.MOV.U32 R152, RZ, RZ, R91 ;  /* 0x000000ffff987224 */ /* 0x000fe400078e005b */
[----:B------:R-:W-:Y:S02]  /*c8b0*/  IMAD.MOV.U32 R163, RZ, RZ, R63 ;  /* 0x000000ffffa37224 */ /* 0x000fe400078e003f */
[----:B------:R1:W4:Y:S01]  /*c8c0*/  MUFU.EX2 R68, R4 ;  /* 0x0000000400447308 */ /* 0x0003220000000800 */
[--C-:B------:R-:W-:Y:S02]  /*c8d0*/  FFMA.FTZ R167, R11, c[0x0][0x2d0], -R194.reuse ;  /* 0x0000b4000ba77a23 */ /* 0x100fe400000108c2 */
[--C-:B------:R-:W-:Y:S02]  /*c8e0*/  FFMA.FTZ R166, R14, c[0x0][0x2d0], -R194.reuse ;  /* 0x0000b4000ea67a23 */ /* 0x100fe400000108c2 */
[----:B------:R-:W-:Y:S02]  /*c8f0*/  FFMA.FTZ R165, R15, c[0x0][0x2d0], -R194 ;  /* 0x0000b4000fa57a23 */ /* 0x000fe400000108c2 */
[C---:B------:R-:W-:Y:S01]  /*c900*/  FMUL.FTZ R8, R69.reuse, R156 ;  /* 0x0000009c45087220 */ /* 0x040fe20000410000 */
[----:B------:R-:W-:Y:S01]  /*c910*/  MOV R156, R180 ;  /* 0x000000b4009c7202 */ /* 0x000fe20000000f00 */
[C---:B------:R-:W-:Y:S01]  /*c920*/  FMUL.FTZ R9, R69.reuse, R157 ;  /* 0x0000009d45097220 */ /* 0x040fe20000410000 */
[----:B------:R-:W-:Y:S01]  /*c930*/  MUFU.EX2 R175, R175 ;  /* 0x000000af00af7308 */ /* 0x000fe20000000800 */
[----:B------:R-:W-:Y:S02]  /*c940*/  IMAD.MOV.U32 R157, RZ, RZ, R95 ;  /* 0x000000ffff9d7224 */ /* 0x000fe400078e005f */
[----:B------:R-:W-:Y:S01]  /*c950*/  IMAD.MOV.U32 R95, RZ, RZ, R62 ;  /* 0x000000ffff5f7224 */ /* 0x000fe200078e003e */
[----:B--2---:R-:W-:Y:S01]  /*c960*/  F2FP.BF16.PACK_AB R66, R172, R98 ;  /* 0x00000062ac42723e */ /* 0x004fe200000010ff */
[----:B------:R-:W-:Y:S02]  /*c970*/  FMUL.FTZ R13, R69, R153 ;  /* 0x00000099450d7220 */ /* 0x000fe40000410000 */
[----:B------:R-:W-:Y:S02]  /*c980*/  IMAD.MOV.U32 R153, RZ, RZ, R161 ;  /* 0x000000ffff997224 */ /* 0x000fe400078e00a1 */
[----:B------:R-:W-:Y:S01]  /*c990*/  IMAD.MOV.U32 R161, RZ, RZ, R87 ;  /* 0x000000ffffa17224 */ /* 0x000fe200078e0057 */
[----:B------:R-:W2:Y:S01]  /*c9a0*/  MUFU.EX2 R167, R167 ;  /* 0x000000a700a77308 */ /* 0x000ea20000000800 */
[----:B------:R-:W-:Y:S02]  /*c9b0*/  FFMA.FTZ R164, R6, c[0x0][0x2d0], -R198 ;  /* 0x0000b40006a47a23 */ /* 0x000fe400000108c6 */
[----:B------:R-:W-:Y:S01]  /*c9c0*/  FMUL.FTZ R6, R70, R162 ;  /* 0x000000a246067220 */ /* 0x000fe20000410000 */
[----:B------:R-:W-:Y:S01]  /*c9d0*/  MOV R162, R189 ;  /* 0x000000bd00a27202 */ /* 0x000fe20000000f00 */
[C---:B-1----:R-:W-:Y:S01]  /*c9e0*/  FMUL.FTZ R4, R71.reuse, R160 ;  /* 0x000000a047047220 */ /* 0x042fe20000410000 */
[----:B------:R-:W-:Y:S01]  /*c9f0*/  MOV R160, R192 ;  /* 0x000000c000a07202 */ /* 0x000fe20000000f00 */
[C---:B----4-:R-:W-:Y:S02]  /*ca00*/  FMUL.FTZ R10, R68.reuse, R158 ;  /* 0x0000009e440a7220 */ /* 0x050fe40000410000 */
[----:B------:R-:W-:Y:S01]  /*ca10*/  IMAD.MOV.U32 R158, RZ, RZ, R84 ;  /* 0x000000ffff9e7224 */ /* 0x000fe200078e0054 */
[----:B------:R-:W-:Y:S01]  /*ca20*/  MUFU.EX2 R166, R166 ;  /* 0x000000a600a67308 */ /* 0x000fe20000000800 */
[C---:B------:R-:W-:Y:S01]  /*ca30*/  FMUL.FTZ R11, R68.reuse, R159 ;  /* 0x0000009f440b7220 */ /* 0x040fe20000410000 */
[-C--:B------:R-:W-:Y:S01]  /*ca40*/  HMMA.16816.F32.BF16 R4, R76, R20.reuse, R4 ;  /* 0x000000144c04723c */ /* 0x080fe20000041804 */
[C---:B------:R-:W-:Y:S01]  /*ca50*/  FMUL.FTZ R15, R68.reuse, R155 ;  /* 0x0000009b440f7220 */ /* 0x040fe20000410000 */
[----:B------:R-:W-:Y:S01]  /*ca60*/  MOV R159, R85 ;  /* 0x00000055009f7202 */ /* 0x000fe20000000f00 */
[----:B------:R-:W-:Y:S01]  /*ca70*/  FMUL.FTZ R14, R68, R154 ;  /* 0x0000009a440e7220 */ /* 0x000fe20000410000 */
[----:B------:R-:W-:Y:S01]  /*ca80*/  MOV R155, R86 ;  /* 0x00000056009b7202 */ /* 0x000fe20000000f00 */
[C---:B------:R-:W-:Y:S01]  /*ca90*/  FMUL.FTZ R17, R71.reuse, R149 ;  /* 0x0000009547117220 */ /* 0x040fe20000410000 */
[----:B------:R-:W-:Y:S01]  /*caa0*/  MOV R149, R51 ;  /* 0x0000003300957202 */ /* 0x000fe20000000f00 */
[----:B------:R-:W-:Y:S01]  /*cab0*/  FFMA.FTZ R180, R16, c[0x0][0x2d0], -R198 ;  /* 0x0000b40010b47a23 */ /* 0x000fe200000108c6 */
[----:B------:R-:W1:Y:S01]  /*cac0*/  MUFU.EX2 R165, R165 ;  /* 0x000000a500a57308 */ /* 0x000e620000000800 */
[----:B------:R-:W-:Y:S01]  /*cad0*/  FMUL.FTZ R16, R71, R148 ;  /* 0x0000009447107220 */ /* 0x000fe20000410000 */
[----:B------:R-:W4:Y:S02]  /*cae0*/  LDSM.16.MT88.4 R84, [R225+0x900] ;  /* 0x00090000e154783b */ /* 0x000f240000004200 */
[----:B--2---:R-:W-:Y:S01]  /*caf0*/  F2FP.BF16.PACK_AB R65, R167, R175 ;  /* 0x000000afa741723e */ /* 0x004fe200000010ff */
[C---:B------:R-:W-:Y:S02]  /*cb00*/  FMUL.FTZ R28, R69.reuse, R136 ;  /* 0x00000088451c7220 */ /* 0x040fe40000410000 */
[C---:B------:R-:W-:Y:S02]  /*cb10*/  FMUL.FTZ R24, R69.reuse, R140 ;  /* 0x0000008c45187220 */ /* 0x040fe40000410000 */
[C---:B------:R-:W-:Y:S01]  /*cb20*/  FMUL.FTZ R25, R69.reuse, R141 ;  /* 0x0000008d45197220 */ /* 0x040fe20000410000 */
[----:B------:R2:W-:Y:S01]  /*cb30*/  MUFU.EX2 R136, R32 ;  /* 0x0000002000887308 */ /* 0x0005e20000000800 */
[C---:B------:R-:W-:Y:S02]  /*cb40*/  FMUL.FTZ R26, R68.reuse, R142 ;  /* 0x0000008e441a7220 */ /* 0x040fe40000410000 */
[C---:B------:R-:W-:Y:S02]  /*cb50*/  FMUL.FTZ R27, R68.reuse, R143 ;  /* 0x0000008f441b7220 */ /* 0x040fe40000410000 */
[----:B------:R-:W-:Y:S02]  /*cb60*/  FMUL.FTZ R29, R69, R137 ;  /* 0x00000089451d7220 */ /* 0x000fe40000410000 */
[C---:B------:R-:W-:Y:S02]  /*cb70*/  FMUL.FTZ R30, R68.reuse, R138 ;  /* 0x0000008a441e7220 */ /* 0x040fe40000410000 */
[C---:B------:R-:W-:Y:S01]  /*cb80*/  FMUL.FTZ R31, R68.reuse, R139 ;  /* 0x0000008b441f7220 */ /* 0x040fe20000410000 */
[----:B------:R-:W-:Y:S01]  /*cb90*/  MUFU.EX2 R178, R178 ;  /* 0x000000b200b27308 */ /* 0x000fe20000000800 */
[--C-:B------:R-:W-:Y:S02]  /*cba0*/  FFMA.FTZ R189, R33, c[0x0][0x2d0], -R199.reuse ;  /* 0x0000b40021bd7a23 */ /* 0x100fe400000108c7 */
[----:B------:R-:W-:Y:S01]  /*cbb0*/  FMUL.FTZ R33, R71, R101 ;  /* 0x0000006547217220 */ /* 0x000fe20000410000 */
[----:B-1----:R-:W-:Y:S01]  /*cbc0*/  F2FP.BF16.PACK_AB R67, R165, R166 ;  /* 0x000000a6a543723e */ /* 0x002fe200000010ff */
[----:B------:R-:W-:Y:S02]  /*cbd0*/  FMUL.FTZ R42, R68, R110 ;  /* 0x0000006e442a7220 */ /* 0x000fe40000410000 */
[----:B------:R-:W-:Y:S02]  /*cbe0*/  FFMA.FTZ R110, R88, c[0x0][0x2d0], -R194 ;  /* 0x0000b400586e7a23 */ /* 0x000fe400000108c2 */
[----:B------:R-:W-:Y:S01]  /*cbf0*/  FMUL.FTZ R43, R68, R111 ;  /* 0x0000006f442b7220 */ /* 0x000fe20000410000 */
[----:B------:R-:W-:Y:S01]  /*cc00*/  MUFU.EX2 R164, R164 ;  /* 0x000000a400a47308 */ /* 0x000fe20000000800 */
[C---:B------:R-:W-:Y:S01]  /*cc10*/  HMMA.16816.F32.BF16 R8, R64.reuse, R20, R8 ;  /* 0x000000144008723c */ /* 0x040fe20000041808 */
[----:B------:R-:W-:Y:S02]  /*cc20*/  FFMA.FTZ R111, R89, c[0x0][0x2d0], -R199 ;  /* 0x0000b400596f7a23 */ /* 0x000fe400000108c7 */
[----:B------:R-:W1:Y:S01]  /*cc30*/  LDSM.16.MT88.4 R88, [R220+0x900] ;  /* 0x00090000dc58783b */ /* 0x000e620000004200 */
[----:B--2---:R-:W-:Y:S02]  /*cc40*/  FMUL.FTZ R32, R71, R100 ;  /* 0x0000006447207220 */ /* 0x004fe40000410000 */
[----:B------:R-:W-:Y:S02]  /*cc50*/  IMAD.MOV.U32 R154, RZ, RZ, R46 ;  /* 0x000000ffff9a7224 */ /* 0x000fe400078e002e */
[-C--:B------:R-:W-:Y:S01]  /*cc60*/  HMMA.16816.F32.BF16 R12, R64, R22.reuse, R12 ;  /* 0x00000016400c723c */ /* 0x080fe2000004180c */
[----:B------:R-:W-:Y:S01]  /*cc70*/  FMUL.FTZ R51, R70, R115 ;  /* 0x0000007346337220 */ /* 0x000fe20000410000 */
[----:B------:R-:W-:Y:S02]  /*cc80*/  MUFU.EX2 R180, R180 ;  /* 0x000000b400b47308 */ /* 0x000fe40000000800 */
[----:B------:R-:W-:Y:S02]  /*cc90*/  IMAD.MOV.U32 R148, RZ, RZ, R61 ;  /* 0x000000ffff947224 */ /* 0x000fe400078e003d */
[----:B------:R-:W-:Y:S02]  /*cca0*/  FMUL.FTZ R61, R69, R125 ;  /* 0x0000007d453d7220 */ /* 0x000fe40000410000 */
[C---:B------:R-:W-:Y:S01]  /*ccb0*/  HMMA.16816.F32.BF16 R16, R76.reuse, R22, R16 ;  /* 0x000000164c10723c */ /* 0x040fe20000041810 */
[C---:B------:R-:W-:Y:S03]  /*ccc0*/  FMUL.FTZ R20, R71.reuse, R144 ;  /* 0x0000009047147220 */ /* 0x040fe60000410000 */
[----:B------:R-:W-:Y:S01]  /*ccd0*/  FMUL.FTZ R21, R71, R145 ;  /* 0x0000009147157220 */ /* 0x000fe20000410000 */
[----:B------:R-:W-:Y:S01]  /*cce0*/  MOV R145, R162 ;  /* 0x000000a200917202 */ /* 0x000fe20000000f00 */
[----:B------:R-:W-:Y:S01]  /*ccf0*/  FFMA.FTZ R192, R34, c[0x0][0x2d0], -R198 ;  /* 0x0000b40022c07a23 */ /* 0x000fe200000108c6 */
[----:B------:R-:W-:Y:S01]  /*cd00*/  MOV R162, R58 ;  /* 0x0000003a00a27202 */ /* 0x000fe20000000f00 */
[C---:B------:R-:W-:Y:S01]  /*cd10*/  FMUL.FTZ R22, R70.reuse, R146 ;  /* 0x0000009246167220 */ /* 0x040fe20000410000 */
[----:B------:R-:W-:Y:S01]  /*cd20*/  MOV R146, R47 ;  /* 0x0000002f00927202 */ /* 0x000fe20000000f00 */
[----:B------:R-:W-:Y:S02]  /*cd30*/  MUFU.EX2 R185, R185 ;  /* 0x000000b900b97308 */ /* 0x000fe40000000800 */
[C---:B------:R-:W-:Y:S01]  /*cd40*/  FMUL.FTZ R23, R70.reuse, R147 ;  /* 0x0000009346177220 */ /* 0x040fe20000410000 */
[----:B------:R-:W-:Y:S01]  /*cd50*/  MOV R147, R44 ;  /* 0x0000002c00937202 */ /* 0x000fe20000000f00 */
[----:B------:R-:W-:Y:S01]  /*cd60*/  FMUL.FTZ R34, R70, R102 ;  /* 0x0000006646227220 */ /* 0x000fe20000410000 */
[----:B------:R-:W-:Y:S01]  /*cd70*/  MOV R140, R145 ;  /* 0x00000091008c7202 */ /* 0x000fe20000000f00 */
[----:B------:R-:W-:Y:S02]  /*cd80*/  IMAD.MOV.U32 R144, RZ, RZ, R45 ;  /* 0x000000ffff907224 */ /* 0x000fe400078e002d */
[----:B------:R-:W-:Y:S01]  /*cd90*/  FMUL.FTZ R44, R69, R132 ;  /* 0x00000084452c7220 */ /* 0x000fe20000410000 */
[-C--:B------:R-:W-:Y:S01]  /*cda0*/  HMMA.16816.F32.BF16 R20, R76, R36.reuse, R20 ;  /* 0x000000244c14723c */ /* 0x080fe20000041814 */
[--C-:B------:R-:W-:Y:S01]  /*cdb0*/  FFMA.FTZ R132, R151, c[0x0][0x2d0], -R196.reuse ;  /* 0x0000b40097847a23 */ /* 0x100fe200000108c4 */
[----:B------:R-:W-:Y:S01]  /*cdc0*/  MUFU.EX2 R189, R189 ;  /* 0x000000bd00bd7308 */ /* 0x000fe20000000800 */
[C---:B------:R-:W-:Y:S02]  /*cdd0*/  FMUL.FTZ R45, R69.reuse, R133 ;  /* 0x00000085452d7220 */ /* 0x040fe40000410000 */
[--C-:B------:R-:W-:Y:S02]  /*cde0*/  FFMA.FTZ R133, R150, c[0x0][0x2d0], -R196.reuse ;  /* 0x0000b40096857a23 */ /* 0x100fe400000108c4 */
[C---:B------:R-:W-:Y:S01]  /*cdf0*/  FMUL.FTZ R47, R68.reuse, R135 ;  /* 0x00000087442f7220 */ /* 0x040fe20000410000 */
[C---:B------:R-:W-:Y:S01]  /*ce00*/  HMMA.16816.F32.BF16 R24, R64.reuse, R36, R24 ;  /* 0x000000244018723c */ /* 0x040fe20000041818 */
[C---:B------:R-:W-:Y:S03]  /*ce10*/  FMUL.FTZ R63, R68.reuse, R127 ;  /* 0x0000007f443f7220 */ /* 0x040fe60000410000 */
[C---:B------:R-:W-:Y:S01]  /*ce20*/  FMUL.FTZ R40, R69.reuse, R108 ;  /* 0x0000006c45287220 */ /* 0x040fe20000410000 */
[----:B------:R-:W-:Y:S01]  /*ce30*/  MUFU.EX2 R192, R192 ;  /* 0x000000c000c07308 */ /* 0x000fe20000000800 */
[----:B------:R-:W-:Y:S02]  /*ce40*/  FMUL.FTZ R41, R69, R109 ;  /* 0x0000006d45297220 */ /* 0x000fe40000410000 */
[-C--:B------:R-:W-:Y:S01]  /*ce50*/  HMMA.16816.F32.BF16 R28, R64, R38.reuse, R28 ;  /* 0x00000026401c723c */ /* 0x080fe2000004181c */
[C---:B------:R-:W-:Y:S03]  /*ce60*/  FMUL.FTZ R36, R71.reuse, R104 ;  /* 0x0000006847247220 */ /* 0x040fe60000410000 */
[C---:B------:R-:W-:Y:S02]  /*ce70*/  FMUL.FTZ R37, R71.reuse, R105 ;  /* 0x0000006947257220 */ /* 0x040fe40000410000 */
[----:B------:R-:W-:Y:S01]  /*ce80*/  FMUL.FTZ R46, R68, R134 ;  /* 0x00000086442e7220 */ /* 0x000fe20000410000 */
[----:B------:R2:W-:Y:S01]  /*ce90*/  MUFU.EX2 R104, R49 ;  /* 0x0000003100687308 */ /* 0x0005e20000000800 */
[C---:B------:R-:W-:Y:S01]  /*cea0*/  HMMA.16816.F32.BF16 R32, R76.reuse, R38, R32 ;  /* 0x000000264c20723c */ /* 0x040fe20000041820 */
[--C-:B------:R-:W-:Y:S03]  /*ceb0*/  FFMA.FTZ R137, R50, c[0x0][0x2d0], -R196.reuse ;  /* 0x0000b40032897a23 */ /* 0x100fe600000108c4 */
[----:B------:R-:W-:Y:S02]  /*cec0*/  FMUL.FTZ R50, R70, R114 ;  /* 0x0000007246327220 */ /* 0x000fe40000410000 */
[----:B------:R-:W-:Y:S02]  /*ced0*/  FFMA.FTZ R105, R48, c[0x0][0x2d0], -R196 ;  /* 0x0000b40030697a23 */ /* 0x000fe400000108c4 */
[C---:B------:R-:W-:Y:S01]  /*cee0*/  FMUL.FTZ R38, R70.reuse, R106 ;  /* 0x0000006a46267220 */ /* 0x040fe20000410000 */
[----:B------:R-:W-:Y:S03]  /*cef0*/  MUFU.EX2 R195, R195 ;  /* 0x000000c300c37308 */ /* 0x000fe60000000800 */
[----:B------:R-:W-:Y:S02]  /*cf00*/  FMUL.FTZ R39, R70, R107 ;  /* 0x0000006b46277220 */ /* 0x000fe40000410000 */
[----:B------:R-:W-:Y:S02]  /*cf10*/  FMUL.FTZ R48, R71, R112 ;  /* 0x0000007047307220 */ /* 0x000fe40000410000 */
[--C-:B------:R-:W-:Y:S02]  /*cf20*/  FFMA.FTZ R134, R250, c[0x0][0x2d0], -R199.reuse ;  /* 0x0000b400fa867a23 */ /* 0x100fe400000108c7 */
[--C-:B------:R-:W-:Y:S01]  /*cf30*/  FFMA.FTZ R107, R57, c[0x0][0x2d0], -R194.reuse ;  /* 0x0000b400396b7a23 */ /* 0x100fe200000108c2 */
[-C--:B---3--:R-:W-:Y:S01]  /*cf40*/  HMMA.16816.F32.BF16 R36, R76, R52.reuse, R36 ;  /* 0x000000344c24723c */ /* 0x088fe20000041824 */
[--C-:B------:R-:W-:Y:S01]  /*cf50*/  FFMA.FTZ R108, R56, c[0x0][0x2d0], -R194.reuse ;  /* 0x0000b400386c7a23 */ /* 0x100fe200000108c2 */
[----:B------:R-:W3:Y:S01]  /*cf60*/  MUFU.EX2 R137, R137 ;  /* 0x0000008900897308 */ /* 0x000ee20000000800 */
[----:B------:R-:W-:Y:S02]  /*cf70*/  FMUL.FTZ R56, R69, R120 ;  /* 0x0000007845387220 */ /* 0x000fe40000410000 */
[----:B--2---:R-:W-:Y:S02]  /*cf80*/  FMUL.FTZ R49, R71, R113 ;  /* 0x0000007147317220 */ /* 0x004fe40000410000 */
[----:B------:R-:W-:Y:S01]  /*cf90*/  FMUL.FTZ R57, R69, R121 ;  /* 0x0000007945397220 */ /* 0x000fe20000410000 */
[C---:B------:R-:W-:Y:S01]  /*cfa0*/  HMMA.16816.F32.BF16 R40, R64.reuse, R52, R40 ;  /* 0x000000344028723c */ /* 0x040fe20000041828 */
[----:B------:R-:W-:Y:S03]  /*cfb0*/  FMUL.FTZ R58, R68, R122 ;  /* 0x0000007a443a7220 */ /* 0x000fe60000410000 */
[----:B------:R-:W-:Y:S01]  /*cfc0*/  MUFU.EX2 R134, R134 ;  /* 0x0000008600867308 */ /* 0x000fe20000000800 */
[----:B------:R-:W-:Y:S02]  /*cfd0*/  FFMA.FTZ R109, R60, c[0x0][0x2d0], -R194 ;  /* 0x0000b4003c6d7a23 */ /* 0x000fe400000108c2 */
[C---:B------:R-:W-:Y:S01]  /*cfe0*/  FMUL.FTZ R52, R71.reuse, R116 ;  /* 0x0000007447347220 */ /* 0x040fe20000410000 */
[-C--:B------:R-:W-:Y:S01]  /*cff0*/  HMMA.16816.F32.BF16 R44, R64, R54.reuse, R44 ;  /* 0x00000036402c723c */ /* 0x080fe2000004182c */
[----:B------:R-:W-:Y:S03]  /*d000*/  FFMA.FTZ R116, R144, c[0x0][0x2d0], -R198 ;  /* 0x0000b40090747a23 */ /* 0x000fe600000108c6 */
[----:B------:R-:W-:Y:S02]  /*d010*/  IMAD.MOV.U32 R144, RZ, RZ, R92 ;  /* 0x000000ffff907224 */ /* 0x000fe400078e005c */
[----:B------:R-:W-:Y:S01]  /*d020*/  FMUL.FTZ R53, R71, R117 ;  /* 0x0000007547357220 */ /* 0x000fe20000410000 */
[----:B------:R-:W-:Y:S01]  /*d030*/  MUFU.EX2 R105, R105 ;  /* 0x0000006900697308 */ /* 0x000fe20000000800 */
[C---:B------:R-:W-:Y:S01]  /*d040*/  HMMA.16816.F32.BF16 R48, R76.reuse, R54, R48 ;  /* 0x000000364c30723c */ /* 0x040fe20000041830 */
[--C-:B------:R-:W-:Y:S03]  /*d050*/  FFMA.FTZ R106, R156, c[0x0][0x2d0], -R199.reuse ;  /* 0x0000b4009c6a7a23 */ /* 0x100fe600000108c7 */
[----:B------:R-:W-:Y:S01]  /*d060*/  MOV R156, R160 ;  /* 0x000000a0009c7202 */ /* 0x000fe20000000f00 */
[----:B------:R-:W-:Y:S01]  /*d070*/  FMUL.FTZ R60, R69, R124 ;  /* 0x0000007c453c7220 */ /* 0x000fe20000410000 */
[----:B------:R-:W-:Y:S01]  /*d080*/  MOV R160, R59 ;  /* 0x0000003b00a07202 */ /* 0x000fe20000000f00 */
[C---:B------:R-:W-:Y:S02]  /*d090*/  FMUL.FTZ R55, R70.reuse, R119 ;  /* 0x0000007746377220 */ /* 0x040fe40000410000 */
[----:B------:R-:W-:Y:S01]  /*d0a0*/  FMUL.FTZ R54, R70, R118 ;  /* 0x0000007646367220 */ /* 0x000fe20000410000 */
[----:B------:R-:W-:Y:S02]  /*d0b0*/  MUFU.EX2 R107, R107 ;  /* 0x0000006b006b7308 */ /* 0x000fe40000000800 */
[----:B------:R-:W-:Y:S02]  /*d0c0*/  FFMA.FTZ R119, R94, c[0x0][0x2d0], -R199 ;  /* 0x0000b4005e777a23 */ /* 0x000fe400000108c7 */
[C---:B------:R-:W-:Y:S02]  /*d0d0*/  FMUL.FTZ R59, R68.reuse, R123 ;  /* 0x0000007b443b7220 */ /* 0x040fe40000410000 */
[-C--:B------:R-:W-:Y:S01]  /*d0e0*/  HMMA.16816.F32.BF16 R52, R76, R80.reuse, R52 ;  /* 0x000000504c34723c */ /* 0x080fe20000041834 */
[----:B------:R-:W-:Y:S02]  /*d0f0*/  FMUL.FTZ R62, R68, R126 ;  /* 0x0000007e443e7220 */ /* 0x000fe40000410000 */
[----:B------:R-:W-:Y:S01]  /*d100*/  IMAD.MOV.U32 R145, RZ, RZ, R155 ;  /* 0x000000ffff917224 */ /* 0x000fe200078e009b */
[----:B------:R-:W-:Y:S01]  /*d110*/  MOV R155, R154 ;  /* 0x0000009a009b7202 */ /* 0x000fe20000000f00 */
[----:B------:R-:W2:Y:S01]  /*d120*/  MUFU.EX2 R108, R108 ;  /* 0x0000006c006c7308 */ /* 0x000ea20000000800 */
[----:B------:R-:W-:Y:S01]  /*d130*/  MOV R154, R93 ;  /* 0x0000005d009a7202 */ /* 0x000fe20000000f00 */
[--C-:B------:R-:W-:Y:S01]  /*d140*/  FFMA.FTZ R122, R145, c[0x0][0x2d0], -R196.reuse ;  /* 0x0000b400917a7a23 */ /* 0x100fe200000108c4 */
[C---:B------:R-:W-:Y:S01]  /*d150*/  HMMA.16816.F32.BF16 R56, R64.reuse, R80, R56 ;  /* 0x000000504038723c */ /* 0x040fe20000041838 */
[----:B------:R-:W-:Y:S03]  /*d160*/  FFMA.FTZ R123, R144, c[0x0][0x2d0], -R196 ;  /* 0x0000b400907b7a23 */ /* 0x000fe600000108c4 */
[--C-:B------:R-:W-:Y:S02]  /*d170*/  FFMA.FTZ R251, R251, c[0x0][0x2d0], -R194.reuse ;  /* 0x0000b400fbfb7a23 */ /* 0x100fe400000108c2 */
[----:B------:R-:W-:Y:S01]  /*d180*/  FFMA.FTZ R242, R242, c[0x0][0x2d0], -R194 ;  /* 0x0000b400f2f27a23 */ /* 0x000fe200000108c2 */
[----:B---3--:R-:W-:Y:S01]  /*d190*/  F2FP.BF16.PACK_AB R80, R137, R136 ;  /* 0x000000888950723e */ /* 0x008fe200000010ff */
[-C--:B------:R-:W-:Y:S01]  /*d1a0*/  HMMA.16816.F32.BF16 R60, R64, R82.reuse, R60 ;  /* 0x00000052403c723c */ /* 0x080fe2000004183c */
[----:B------:R-:W-:Y:S03]  /*d1b0*/  MUFU.EX2 R109, R109 ;  /* 0x0000006d006d7308 */ /* 0x000fe60000000800 */
[----:B------:R-:W-:Y:S02]  /*d1c0*/  FFMA.FTZ R117, R147, c[0x0][0x2d0], -R198 ;  /* 0x0000b40093757a23 */ /* 0x000fe400000108c6 */
[----:B------:R-:W-:Y:S02]  /*d1d0*/  IMAD.MOV.U32 R147, RZ, RZ, R146 ;  /* 0x000000ffff937224 */ /* 0x000fe400078e0092 */
[C---:B------:R-:W-:Y:S03]  /*d1e0*/  FMUL.FTZ R64, R71.reuse, R128 ;  /* 0x0000008047407220 */ /* 0x040fe60000410000 */
[----:B------:R-:W3:Y:S01]  /*d1f0*/  MUFU.EX2 R110, R110 ;  /* 0x0000006e006e7308 */ /* 0x000ee20000000800 */
[----:B------:R-:W-:Y:S01]  /*d200*/  FMUL.FTZ R65, R71, R129 ;  /* 0x0000008147417220 */ /* 0x000fe20000410000 */
[----:B--2---:R-:W-:Y:S01]  /*d210*/  F2FP.BF16.PACK_AB R81, R108, R107 ;  /* 0x0000006b6c51723e */ /* 0x004fe200000010ff */
[C---:B------:R-:W-:Y:S02]  /*d220*/  FMUL.FTZ R66, R70.reuse, R130 ;  /* 0x0000008246427220 */ /* 0x040fe40000410000 */
[----:B------:R-:W-:Y:S02]  /*d230*/  FMUL.FTZ R67, R70, R131 ;  /* 0x0000008346437220 */ /* 0x000fe40000410000 */
[----:B------:R-:W-:Y:S01]  /*d240*/  IMAD.MOV.U32 R146, RZ, RZ, R149 ;  /* 0x000000ffff927224 */ /* 0x000fe200078e0095 */
[----:B------:R-:W-:Y:S01]  /*d250*/  MOV R149, R148 ;  /* 0x0000009400957202 */ /* 0x000fe20000000f00 */
[----:B------:R-:W-:Y:S01]  /*d260*/  IMAD.MOV.U32 R148, RZ, RZ, R159 ;  /* 0x000000ffff947224 */ /* 0x000fe200078e009f */
[----:B------:R-:W-:Y:S01]  /*d270*/  MOV R159, R161 ;  /* 0x000000a1009f7202 */ /* 0x000fe20000000f00 */
[----:B------:R-:W-:Y:S01]  /*d280*/  IMAD.MOV.U32 R161, RZ, RZ, R160 ;  /* 0x000000ffffa17224 */ /* 0x000fe200078e00a0 */
[----:B------:R-:W-:Y:S01]  /*d290*/  HMMA.16816.F32.BF16 R64, R76, R82, R64 ;  /* 0x000000524c40723c */ /* 0x000fe20000041840 */
[----:B------:R-:W-:Y:S01]  /*d2a0*/  MOV R160, R95 ;  /* 0x0000005f00a07202 */ /* 0x000fe20000000f00 */
[--C-:B------:R-:W-:Y:S01]  /*d2b0*/  FFMA.FTZ R135, R149, c[0x0][0x2d0], -R194.reuse ;  /* 0x0000b40095877a23 */ /* 0x100fe200000108c2 */
[----:B------:R-:W2:Y:S01]  /*d2c0*/  LDSM.16.MT88.4 R92, [R219+0x900] ;  /* 0x00090000db5c783b */ /* 0x000ea20000004200 */
[--C-:B------:R-:W-:Y:S01]  /*d2d0*/  FFMA.FTZ R250, R148, c[0x0][0x2d0], -R194.reuse ;  /* 0x0000b40094fa7a23 */ /* 0x100fe200000108c2 */
[----:B------:R-:W-:Y:S01]  /*d2e0*/  MUFU.EX2 R106, R106 ;  /* 0x0000006a006a7308 */ /* 0x000fe20000000800 */
[--C-:B------:R-:W-:Y:S01]  /*d2f0*/  FFMA.FTZ R208, R208, c[0x0][0x2d0], -R194.reuse ;  /* 0x0000b400d0d07a23 */ /* 0x100fe200000108c2 */
[----:B------:R-:W-:Y:S01]  /*d300*/  F2FP.BF16.PACK_AB R76, R178, R173 ;  /* 0x000000adb24c723e */ /* 0x000fe200000010ff */
[--C-:B------:R-:W-:Y:S01]  /*d310*/  FFMA.FTZ R206, R206, c[0x0][0x2d0], -R194.reuse ;  /* 0x0000b400cece7a23 */ /* 0x100fe200000108c2 */
[----:B------:R-:W-:Y:S02]  /*d320*/  F2FP.BF16.PACK_AB R77, R180, R164 ;  /* 0x000000a4b44d723e */ /* 0x000fe400000010ff */
[----:B------:R-:W-:Y:S01]  /*d330*/  LDSM.16.MT88.4 R148, [R225+0x2900] ;  /* 0x00290000e194783b */ /* 0x000fe20000004200 */
[----:B------:R-:W-:Y:S01]  /*d340*/  F2FP.BF16.PACK_AB R78, R189, R185 ;  /* 0x000000b9bd4e723e */ /* 0x000fe200000010ff */
[----:B------:R-:W-:Y:S01]  /*d350*/  FFMA.FTZ R203, R203, c[0x0][0x2d0], -R194 ;  /* 0x0000b400cbcb7a23 */ /* 0x000fe200000108c2 */
[----:B------:R-:W-:Y:S01]  /*d360*/  F2FP.BF16.PACK_AB R79, R195, R192 ;  /* 0x000000c0c34f723e */ /* 0x000fe200000010ff */
[----:B------:R-:W-:Y:S01]  /*d370*/  MUFU.EX2 R111, R111 ;  /* 0x0000006f006f7308 */ /* 0x000fe20000000800 */
[----:B------:R-:W-:Y:S01]  /*d380*/  F2FP.BF16.PACK_AB R82, R105, R104 ;  /* 0x000000686952723e */ /* 0x000fe200000010ff */
[----:B------:R-:W-:Y:S01]  /*d390*/  FFMA.FTZ R118, R140, c[0x0][0x2d0], -R199 ;  /* 0x0000b4008c767a23 */ /* 0x000fe200000108c7 */
[----:B---3--:R-:W-:Y:S01]  /*d3a0*/  F2FP.BF16.PACK_AB R83, R110, R109 ;  /* 0x0000006d6e53723e */ /* 0x008fe200000010ff */
[--C-:B------:R-:W-:Y:S02]  /*d3b0*/  FFMA.FTZ R120, R147, c[0x0][0x2d0], -R198.reuse ;  /* 0x0000b40093787a23 */ /* 0x100fe400000108c6 */
[-C--:B----4-:R-:W-:Y:S01]  /*d3c0*/  HMMA.16816.F32.BF16 R4, R76, R84.reuse, R4 ;  /* 0x000000544c04723c */ /* 0x090fe20000041804 */
[----:B------:R-:W-:Y:S02]  /*d3d0*/  FFMA.FTZ R121, R146, c[0x0][0x2d0], -R198 ;  /* 0x0000b40092797a23 */ /* 0x000fe400000108c6 */
[----:B------:R-:W-:Y:S01]  /*d3e0*/  FFMA.FTZ R174, R69, R239, R174 ;  /* 0x000000ef45ae7223 */ /* 0x000fe200000100ae */
[----:B------:R-:W-:Y:S01]  /*d3f0*/  MUFU.EX2 R117, R117 ;  /* 0x0000007500757308 */ /* 0x000fe20000000800 */
[----:B------:R-:W-:Y:S02]  /*d400*/  FADD.FTZ R170, R96, R170 ;  /* 0x000000aa60aa7221 */ /* 0x000fe40000010000 */
[----:B------:R-:W-:Y:S01]  /*d410*/  FFMA.FTZ R169, R70, R240, R169 ;  /* 0x000000f046a97223 */ /* 0x000fe200000100a9 */
[C---:B------:R-:W-:Y:S01]  /*d420*/  HMMA.16816.F32.BF16 R8, R80.reuse, R84, R8 ;  /* 0x000000545008723c */ /* 0x040fe20000041808 */
[----:B------:R-:W-:Y:S03]  /*d430*/  FADD.FTZ R174, R99, R174 ;  /* 0x000000ae63ae7221 */ /* 0x000fe60000010000 */
[----:B------:R-:W-:Y:S02]  /*d440*/  FADD.FTZ R170, R75, R170 ;  /* 0x000000aa4baa7221 */ /* 0x000fe40000010000 */
[----:B------:R-:W-:Y:S01]  /*d450*/  MUFU.EX2 R116, R116 ;  /* 0x0000007400747308 */ /* 0x000fe20000000800 */
[----:B------:R-:W-:Y:S01]  /*d460*/  FADD.FTZ R169, R171, R169 ;  /* 0x000000a9aba97221 */ /* 0x000fe20000010000 */
[-C--:B------:R-:W-:Y:S01]  /*d470*/  HMMA.16816.F32.BF16 R12, R80, R86.reuse, R12 ;  /* 0x00000056500c723c */ /* 0x080fe2000004180c */
[----:B------:R-:W-:Y:S03]  /*d480*/  FADD.FTZ R174, R98, R174 ;  /* 0x000000ae62ae7221 */ /* 0x000fe60000010000 */
[----:B------:R-:W-:Y:S02]  /*d490*/  FADD.FTZ R170, R74, R170 ;  /* 0x000000aa4aaa7221 */ /* 0x000fe40000010000 */
[----:B------:R-:W-:Y:S02]  /*d4a0*/  FADD.FTZ R169, R97, R169 ;  /* 0x000000a961a97221 */ /* 0x000fe40000010000 */
[C---:B------:R-:W-:Y:S01]  /*d4b0*/  HMMA.16816.F32.BF16 R16, R76.reuse, R86, R16 ;  /* 0x000000564c10723c */ /* 0x040fe20000041810 */
[----:B------:R-:W3:Y:S01]  /*d4c0*/  LDSM.16.MT88.4 R84, [R218+0x900] ;  /* 0x00090000da54783b */ /* 0x000ee20000004200 */
[----:B------:R-:W-:Y:S02]  /*d4d0*/  MUFU.EX2 R119, R119 ;  /* 0x0000007700777308 */ /* 0x000fe40000000800 */
[----:B------:R-:W-:Y:S02]  /*d4e0*/  FADD.FTZ R174, R172, R174 ;  /* 0x000000aeacae7221 */ /* 0x000fe40000010000 */
[----:B------:R-:W-:Y:S02]  /*d4f0*/  FFMA.FTZ R175, R68, R238, R175 ;  /* 0x000000ee44af7223 */ /* 0x000fe400000100af */
[-C--:B-1----:R-:W-:Y:S01]  /*d500*/  HMMA.16816.F32.BF16 R20, R76, R88.reuse, R20 ;  /* 0x000000584c14723c */ /* 0x082fe20000041814 */
[----:B------:R-:W-:Y:S03]  /*d510*/  FADD.FTZ R170, R173, R170 ;  /* 0x000000aaadaa7221 */ /* 0x000fe60000010000 */
[----:B------:R-:W-:Y:S01]  /*d520*/  MUFU.EX2 R118, R118 ;  /* 0x0000007600767308 */ /* 0x000fe20000000800 */
[----:B------:R-:W-:Y:S02]  /*d530*/  FADD.FTZ R169, R168, R169 ;  /* 0x000000a9a8a97221 */ /* 0x000fe40000010000 */
[----:B------:R-:W-:Y:S01]  /*d540*/  FADD.FTZ R174, R136, R174 ;  /* 0x000000ae88ae7221 */ /* 0x000fe20000010000 */
[C---:B------:R-:W-:Y:S01]  /*d550*/  HMMA.16816.F32.BF16 R24, R80.reuse, R88, R24 ;  /* 0x000000585018723c */ /* 0x040fe20000041818 */
[----:B------:R-:W-:Y:S03]  /*d560*/  FADD.FTZ R175, R167, R175 ;  /* 0x000000afa7af7221 */ /* 0x000fe60000010000 */
[----:B------:R-:W-:Y:S01]  /*d570*/  MOV R167, R3 ;  /* 0x0000000300a77202 */ /* 0x000fe20000000f00 */
[----:B------:R-:W-:Y:S01]  /*d580*/  FADD.FTZ R170, R178, R170 ;  /* 0x000000aab2aa7221 */ /* 0x000fe20000010000 */
[----:B------:R-:W-:Y:S01]  /*d590*/  MUFU.EX2 R120, R120 ;  /* 0x0000007800787308 */ /* 0x000fe20000000800 */
[----:B------:R-:W-:Y:S01]  /*d5a0*/  FADD.FTZ R169, R164, R169 ;  /* 0x000000a9a4a97221 */ /* 0x000fe20000010000 */
[-C--:B------:R-:W-:Y:S01]  /*d5b0*/  HMMA.16816.F32.BF16 R28, R80, R90.reuse, R28 ;  /* 0x0000005a501c723c */ /* 0x080fe2000004181c */
[----:B------:R-:W-:Y:S03]  /*d5c0*/  FADD.FTZ R174, R137, R174 ;  /* 0x000000ae89ae7221 */ /* 0x000fe60000010000 */
[----:B------:R-:W-:Y:S01]  /*d5d0*/  FADD.FTZ R175, R166, R175 ;  /* 0x000000afa6af7221 */ /* 0x000fe20000010000 */
[----:B------:R-:W-:Y:S01]  /*d5e0*/  MOV R166, R2 ;  /* 0x0000000200a67202 */ /* 0x000fe20000000f00 */
[----:B------:R-:W-:Y:S01]  /*d5f0*/  FADD.FTZ R170, R185, R170 ;  /* 0x000000aab9aa7221 */ /* 0x000fe20000010000 */
[----:B------:R-:W-:Y:S01]  /*d600*/  MOV R164, R72 ;  /* 0x0000004800a47202 */ /* 0x000fe20000000f00 */
[C---:B------:R-:W-:Y:S01]  /*d610*/  HMMA.16816.F32.BF16 R32, R76.reuse, R90, R32 ;  /* 0x0000005a4c20723c */ /* 0x040fe20000041820 */
[----:B------:R-:W1:Y:S01]  /*d620*/  LDSM.16.MT88.4 R88, [R225+0x1100] ;  /* 0x00110000e158783b */ /* 0x000e620000004200 */
[----:B------:R-:W-:Y:S02]  /*d630*/  MUFU.EX2 R121, R121 ;  /* 0x0000007900797308 */ /* 0x000fe40000000800 */
[----:B------:R-:W-:Y:S02]  /*d640*/  FADD.FTZ R169, R180, R169 ;  /* 0x000000a9b4a97221 */ /* 0x000fe40000010000 */
[----:B------:R-:W-:Y:S02]  /*d650*/  FADD.FTZ R175, R165, R175 ;  /* 0x000000afa5af7221 */ /* 0x000fe40000010000 */
[-C--:B--2---:R-:W-:Y:S01]  /*d660*/  HMMA.16816.F32.BF16 R36, R76, R92.reuse, R36 ;  /* 0x0000005c4c24723c */ /* 0x084fe20000041824 */
[----:B------:R-:W-:Y:S03]  /*d670*/  FADD.FTZ R170, R189, R170 ;  /* 0x000000aabdaa7221 */ /* 0x000fe60000010000 */
[----:B------:R-:W2:Y:S01]  /*d680*/  MUFU.EX2 R122, R122 ;  /* 0x0000007a007a7308 */ /* 0x000ea20000000800 */
[----:B------:R-:W-:Y:S02]  /*d690*/  FADD.FTZ R169, R192, R169 ;  /* 0x000000a9c0a97221 */ /* 0x000fe40000010000 */
[----:B------:R-:W-:Y:S01]  /*d6a0*/  FADD.FTZ R107, R107, R175 ;  /* 0x000000af6b6b7221 */ /* 0x000fe20000010000 */
[C---:B------:R-:W-:Y:S01]  /*d6b0*/  HMMA.16816.F32.BF16 R40, R80.reuse, R92, R40 ;  /* 0x0000005c5028723c */ /* 0x040fe20000041828 */
[----:B------:R-:W-:Y:S03]  /*d6c0*/  FADD.FTZ R174, R104, R174 ;  /* 0x000000ae68ae7221 */ /* 0x000fe60000010000 */
[----:B------:R-:W-:Y:S02]  /*d6d0*/  FADD.FTZ R169, R195, R169 ;  /* 0x000000a9c3a97221 */ /* 0x000fe40000010000 */
[----:B------:R-:W4:Y:S01]  /*d6e0*/  MUFU.EX2 R123, R123 ;  /* 0x0000007b007b7308 */ /* 0x000f220000000800 */
[----:B------:R-:W-:Y:S01]  /*d6f0*/  FFMA.FTZ R92, R155, c[0x0][0x2d0], -R194 ;  /* 0x0000b4009b5c7a23 */ /* 0x000fe200000108c2 */
[-C--:B------:R-:W-:Y:S01]  /*d700*/  HMMA.16816.F32.BF16 R44, R80, R94.reuse, R44 ;  /* 0x0000005e502c723c */ /* 0x080fe2000004182c */
[----:B------:R-:W-:Y:S03]  /*d710*/  FADD.FTZ R107, R108, R107 ;  /* 0x0000006b6c6b7221 */ /* 0x000fe60000010000 */
[----:B------:R-:W-:Y:S02]  /*d720*/  FADD.FTZ R174, R105, R174 ;  /* 0x000000ae69ae7221 */ /* 0x000fe40000010000 */
[----:B------:R-:W-:Y:S02]  /*d730*/  FADD.FTZ R109, R109, R107 ;  /* 0x0000006b6d6d7221 */ /* 0x000fe40000010000 */
[C---:B------:R-:W-:Y:S01]  /*d740*/  HMMA.16816.F32.BF16 R48, R76.reuse, R94, R48 ;  /* 0x0000005e4c30723c */ /* 0x040fe20000041830 */
[----:B------:R5:W-:Y:S03]  /*d750*/  MUFU.EX2 R103, R92 ;  /* 0x0000005c00677308 */ /* 0x000be60000000800 */
[----:B--2---:R-:W-:Y:S02]  /*d760*/  FADD.FTZ R174, R122, R174 ;  /* 0x000000ae7aae7221 */ /* 0x004fe40000010000 */
[----:B------:R-:W-:Y:S02]  /*d770*/  FADD.FTZ R109, R110, R109 ;  /* 0x0000006d6e6d7221 */ /* 0x000fe40000010000 */
[-C--:B---3--:R-:W-:Y:S01]  /*d780*/  HMMA.16816.F32.BF16 R52, R76, R84.reuse, R52 ;  /* 0x000000544c34723c */ /* 0x088fe20000041834 */
[----:B------:R-:W-:Y:S02]  /*d790*/  IMAD.MOV.U32 R165, RZ, RZ, R0 ;  /* 0x000000ffffa57224 */ /* 0x000fe400078e0000 */
[----:B------:R-:W2:Y:S01]  /*d7a0*/  MUFU.EX2 R132, R132 ;  /* 0x0000008400847308 */ /* 0x000ea20000000800 */
[----:B----4-:R-:W-:Y:S04]  /*d7b0*/  FADD.FTZ R174, R123, R174 ;  /* 0x000000ae7bae7221 */ /* 0x010fe80000010000 */
[C---:B------:R-:W-:Y:S05]  /*d7c0*/  HMMA.16816.F32.BF16 R56, R80.reuse, R84, R56 ;  /* 0x000000545038723c */ /* 0x040fea0000041838 */
[----:B------:R-:W3:Y:S02]  /*d7d0*/  MUFU.EX2 R133, R133 ;  /* 0x0000008500857308 */ /* 0x000ee40000000800 */
[----:B------:R-:W-:Y:S01]  /*d7e0*/  FFMA.FTZ R84, R154, c[0x0][0x2d0], -R194 ;  /* 0x0000b4009a547a23 */ /* 0x000fe200000108c2 */
[-C--:B------:R-:W-:Y:S01]  /*d7f0*/  HMMA.16816.F32.BF16 R60, R80, R86.reuse, R60 ;  /* 0x00000056503c723c */ /* 0x080fe2000004183c */
[----:B-----5:R-:W-:Y:S06]  /*d800*/  FFMA.FTZ R92, R159, c[0x0][0x2d0], -R198 ;  /* 0x0000b4009f5c7a23 */ /* 0x020fec00000108c6 */
[----:B------:R-:W-:Y:S01]  /*d810*/  FFMA.FTZ R80, R153, c[0x0][0x2d0], -R199 ;  /* 0x0000b40099507a23 */ /* 0x000fe200000108c7 */
[----:B------:R-:W-:Y:S01]  /*d820*/  HMMA.16816.F32.BF16 R64, R76, R86, R64 ;  /* 0x000000564c40723c */ /* 0x000fe20000041840 */
[----:B------:R4:W5:Y:S03]  /*d830*/  MUFU.EX2 R114, R84 ;  /* 0x0000005400727308 */ /* 0x0009660000000800 */
[----:B--2---:R-:W-:Y:S03]  /*d840*/  FADD.FTZ R174, R132, R174 ;  /* 0x000000ae84ae7221 */ /* 0x004fe60000010000 */
[C---:B------:R-:W-:Y:S01]  /*d850*/  F2FP.BF16.PACK_AB R76, R111.reuse, R106 ;  /* 0x0000006a6f4c723e */ /* 0x040fe200000010ff */
[----:B------:R-:W-:Y:S01]  /*d860*/  FADD.FTZ R106, R106, R170 ;  /* 0x000000aa6a6a7221 */ /* 0x000fe20000010000 */
[----:B------:R-:W-:Y:S02]  /*d870*/  F2FP.BF16.PACK_AB R77, R116, R117 ;  /* 0x00000075744d723e */ /* 0x000fe400000010ff */
[----:B------:R2:W-:Y:S01]  /*d880*/  MUFU.EX2 R102, R80 ;  /* 0x0000005000667308 */ /* 0x0005e20000000800 */
[----:B------:R-:W-:Y:S01]  /*d890*/  F2FP.BF16.PACK_AB R78, R118, R119 ;  /* 0x00000077764e723e */ /* 0x000fe200000010ff */
[----:B------:R-:W-:Y:S01]  /*d8a0*/  FADD.FTZ R106, R111, R106 ;  /* 0x0000006a6f6a7221 */ /* 0x000fe20000010000 */
[----:B------:R-:W-:Y:S01]  /*d8b0*/  F2FP.BF16.PACK_AB R79, R121, R120 ;  /* 0x00000078794f723e */ /* 0x000fe200000010ff */
[----:B------:R-:W-:Y:S01]  /*d8c0*/  FADD.FTZ R117, R117, R169 ;  /* 0x000000a975757221 */ /* 0x000fe20000010000 */
[----:B---3--:R-:W-:Y:S01]  /*d8d0*/  F2FP.BF16.PACK_AB R82, R133, R132 ;  /* 0x000000848552723e */ /* 0x008fe200000010ff */
[----:B------:R-:W-:Y:S02]  /*d8e0*/  FADD.FTZ R119, R119, R106 ;  /* 0x0000006a77777221 */ /* 0x000fe40000010000 */
[----:B------:R-:W-:Y:S02]  /*d8f0*/  FADD.FTZ R117, R116, R117 ;  /* 0x0000007574757221 */ /* 0x000fe40000010000 */
[-C--:B-1----:R-:W-:Y:S01]  /*d900*/  HMMA.16816.F32.BF16 R4, R76, R88.reuse, R4 ;  /* 0x000000584c04723c */ /* 0x082fe20000041804 */
[----:B------:R-:W-:Y:S01]  /*d910*/  MUFU.EX2 R135, R135 ;  /* 0x0000008700877308 */ /* 0x000fe20000000800 */
[----:B------:R-:W-:Y:S01]  /*d920*/  FADD.FTZ R117, R120, R117 ;  /* 0x0000007578757221 */ /* 0x000fe20000010000 */
[----:B----4-:R-:W1:Y:S01]  /*d930*/  LDSM.16.MT88.4 R84, [R220+0x1100] ;  /* 0x00110000dc54783b */ /* 0x010e620000004200 */
[----:B-----5:R-:W-:Y:S01]  /*d940*/  F2FP.BF16.PACK_AB R83, R114, R103 ;  /* 0x000000677253723e */ /* 0x020fe200000010ff */
[----:B------:R-:W-:Y:S02]  /*d950*/  FADD.FTZ R119, R118, R119 ;  /* 0x0000007776777221 */ /* 0x000fe40000010000 */
[----:B------:R-:W-:Y:S04]  /*d960*/  FADD.FTZ R117, R121, R117 ;  /* 0x0000007579757221 */ /* 0x000fe80000010000 */
[----:B------:R-:W3:Y:S01]  /*d970*/  MUFU.EX2 R250, R250 ;  /* 0x000000fa00fa7308 */ /* 0x000ee20000000800 */
[----:B------:R-:W-:Y:S02]  /*d980*/  FADD.FTZ R174, R133, R174 ;  /* 0x000000ae85ae7221 */ /* 0x000fe40000010000 */
[--C-:B--2---:R-:W-:Y:S02]  /*d990*/  FFMA.FTZ R80, R152, c[0x0][0x2d0], -R198.reuse ;  /* 0x0000b40098507a23 */ /* 0x104fe400000108c6 */
[----:B------:R-:W-:Y:S02]  /*d9a0*/  FFMA.FTZ R198, R176, c[0x0][0x2d0], -R198 ;  /* 0x0000b400b0c67a23 */ /* 0x000fe400000108c6 */
[----:B------:R-:W-:Y:S03]  /*d9b0*/  FADD.FTZ R119, R134, R119 ;  /* 0x0000007786777221 */ /* 0x000fe60000010000 */
[----:B------:R2:W-:Y:S10]  /*d9c0*/  MUFU.EX2 R100, R80 ;  /* 0x0000005000647308 */ /* 0x0005f40000000800 */
[----:B------:R4:W-:Y:S01]  /*d9d0*/  MUFU.EX2 R112, R92 ;  /* 0x0000005c00707308 */ /* 0x0009e20000000800 */
[C---:B---3--:R-:W-:Y:S01]  /*d9e0*/  F2FP.BF16.PACK_AB R81, R250.reuse, R135 ;  /* 0x00000087fa51723e */ /* 0x048fe200000010ff */
[----:B------:R-:W-:Y:S04]  /*d9f0*/  FADD.FTZ R135, R135, R109 ;  /* 0x0000006d87877221 */ /* 0x000fe80000010000 */
[----:B------:R-:W-:Y:S04]  /*da00*/  FADD.FTZ R135, R250, R135 ;  /* 0x00000087fa877221 */ /* 0x000fe80000010000 */
[----:B------:R-:W-:Y:S01]  /*da10*/  MUFU.EX2 R248, R248 ;  /* 0x000000f800f87308 */ /* 0x000fe20000000800 */
[----:B--2---:R-:W-:Y:S09]  /*da20*/  F2FP.BF16.PACK_AB R80, R123, R122 ;  /* 0x0000007a7b50723e */ /* 0x004ff200000010ff */
[----:B------:R-:W-:Y:S01]  /*da30*/  MUFU.EX2 R247, R247 ;  /* 0x000000f700f77308 */ /* 0x000fe20000000800 */
[C---:B------:R-:W-:Y:S01]  /*da40*/  HMMA.16816.F32.BF16 R8, R80.reuse, R88, R8 ;  /* 0x000000585008723c */ /* 0x040fe20000041808 */
[----:B----4-:R-:W2:Y:S06]  /*da50*/  LDSM.16.MT88.4 R92, [R219+0x1100] ;  /* 0x00110000db5c783b */ /* 0x010eac0000004200 */
[--C-:B------:R-:W-:Y:S01]  /*da60*/  FFMA.FTZ R88, R158, c[0x0][0x2d0], -R199.reuse ;  /* 0x0000b4009e587a23 */ /* 0x100fe200000108c7 */
[-C--:B------:R-:W-:Y:S01]  /*da70*/  HMMA.16816.F32.BF16 R12, R80, R90.reuse, R12 ;  /* 0x0000005a500c723c */ /* 0x080fe2000004180c */
[----:B------:R-:W-:Y:S03]  /*da80*/  MUFU.EX2 R252, R252 ;  /* 0x000000fc00fc7308 */ /* 0x000fe60000000800 */
[----:B------:R-:W-:Y:S04]  /*da90*/  FFMA.FTZ R199, R182, c[0x0][0x2d0], -R199 ;  /* 0x0000b400b6c77a23 */ /* 0x000fe800000108c7 */
[C---:B------:R-:W-:Y:S03]  /*daa0*/  HMMA.16816.F32.BF16 R16, R76.reuse, R90, R16 ;  /* 0x0000005a4c10723c */ /* 0x040fe60000041810 */
[----:B------:R3:W-:Y:S05]  /*dab0*/  MUFU.EX2 R115, R88 ;  /* 0x0000005800737308 */ /* 0x0007ea0000000800 */
[-C--:B-1----:R-:W-:Y:S05]  /*dac0*/  HMMA.16816.F32.BF16 R20, R76, R84.reuse, R20 ;  /* 0x000000544c14723c */ /* 0x082fea0000041814 */
[----:B------:R-:W-:Y:S03]  /*dad0*/  MUFU.EX2 R251, R251 ;  /* 0x000000fb00fb7308 */ /* 0x000fe60000000800 */
[C---:B------:R-:W-:Y:S07]  /*dae0*/  HMMA.16816.F32.BF16 R24, R80.reuse, R84, R24 ;  /* 0x000000545018723c */ /* 0x040fee0000041818 */
[----:B------:R-:W-:Y:S01]  /*daf0*/  FFMA.FTZ R84, R157, c[0x0][0x2d0], -R196 ;  /* 0x0000b4009d547a23 */ /* 0x000fe200000108c4 */
[-C--:B------:R-:W-:Y:S01]  /*db00*/  HMMA.16816.F32.BF16 R28, R80, R86.reuse, R28 ;  /* 0x00000056501c723c */ /* 0x080fe2000004181c */
[----:B------:R-:W-:Y:S01]  /*db10*/  MUFU.EX2 R244, R244 ;  /* 0x000000f400f47308 */ /* 0x000fe20000000800 */
[----:B---3--:R-:W1:Y:S06]  /*db20*/  LDSM.16.MT88.4 R88, [R218+0x1100] ;  /* 0x00110000da58783b */ /* 0x008e6c0000004200 */
[C---:B------:R-:W-:Y:S03]  /*db30*/  HMMA.16816.F32.BF16 R32, R76.reuse, R86, R32 ;  /* 0x000000564c20723c */ /* 0x040fe60000041820 */
[----:B------:R3:W-:Y:S05]  /*db40*/  MUFU.EX2 R101, R84 ;  /* 0x0000005400657308 */ /* 0x0007ea0000000800 */
[-C--:B--2---:R-:W-:Y:S05]  /*db50*/  HMMA.16816.F32.BF16 R36, R76, R92.reuse, R36 ;  /* 0x0000005c4c24723c */ /* 0x084fea0000041824 */
[----:B------:R-:W-:Y:S03]  /*db60*/  MUFU.EX2 R210, R210 ;  /* 0x000000d200d27308 */ /* 0x000fe60000000800 */
[C---:B------:R-:W-:Y:S07]  /*db70*/  HMMA.16816.F32.BF16 R40, R80.reuse, R92, R40 ;  /* 0x0000005c5028723c */ /* 0x040fee0000041828 */
[----:B------:R-:W-:Y:S01]  /*db80*/  FFMA.FTZ R92, R161, c[0x0][0x2d0], -R194 ;  /* 0x0000b400a15c7a23 */ /* 0x000fe200000108c2 */
[-C--:B------:R-:W-:Y:S01]  /*db90*/  HMMA.16816.F32.BF16 R44, R80, R94.reuse, R44 ;  /* 0x0000005e502c723c */ /* 0x080fe2000004182c */
[----:B------:R-:W-:Y:S03]  /*dba0*/  MUFU.EX2 R202, R202 ;  /* 0x000000ca00ca7308 */ /* 0x000fe60000000800 */
[--C-:B---3--:R-:W-:Y:S04]  /*dbb0*/  FFMA.FTZ R84, R156, c[0x0][0x2d0], -R196.reuse ;  /* 0x0000b4009c547a23 */ /* 0x108fe800000108c4 */
[C---:B------:R-:W-:Y:S03]  /*dbc0*/  HMMA.16816.F32.BF16 R48, R76.reuse, R94, R48 ;  /* 0x0000005e4c30723c */ /* 0x040fe60000041830 */
[----:B------:R2:W3:Y:S05]  /*dbd0*/  MUFU.EX2 R113, R84 ;  /* 0x0000005400717308 */ /* 0x0004ea0000000800 */
[-C--:B-1----:R-:W-:Y:S05]  /*dbe0*/  HMMA.16816.F32.BF16 R52, R76, R88.reuse, R52 ;  /* 0x000000584c34723c */ /* 0x082fea0000041834 */
[----:B------:R1:W4:Y:S03]  /*dbf0*/  MUFU.EX2 R126, R92 ;  /* 0x0000005c007e7308 */ /* 0x0003260000000800 */
[C---:B------:R-:W-:Y:S07]  /*dc00*/  HMMA.16816.F32.BF16 R56, R80.reuse, R88, R56 ;  /* 0x000000585038723c */ /* 0x040fee0000041838 */
[----:B------:R-:W-:Y:S01]  /*dc10*/  MUFU.EX2 R201, R201 ;  /* 0x000000c900c97308 */ /* 0x000fe20000000800 */
[-C--:B------:R-:W-:Y:S01]  /*dc20*/  HMMA.16816.F32.BF16 R60, R80, R90.reuse, R60 ;  /* 0x0000005a503c723c */ /* 0x080fe2000004183c */
[----:B--2---:R-:W-:Y:S06]  /*dc30*/  FFMA.FTZ R84, R163, c[0x0][0x2d0], -R196 ;  /* 0x0000b400a3547a23 */ /* 0x004fec00000108c4 */
[----:B---3--:R-:W-:Y:S01]  /*dc40*/  F2FP.BF16.PACK_AB R80, R113, R101 ;  /* 0x000000657150723e */ /* 0x008fe200000010ff */
[----:B------:R-:W-:Y:S01]  /*dc50*/  HMMA.16816.F32.BF16 R64, R76, R90, R64 ;  /* 0x0000005a4c40723c */ /* 0x000fe20000041840 */
[----:B------:R2:W3:Y:S01]  /*dc60*/  MUFU.EX2 R124, R84 ;  /* 0x00000054007c7308 */ /* 0x0004e20000000800 */
[----:B------:R-:W-:Y:S02]  /*dc70*/  LDSM.16.MT88.4 R88, [R220+0x1900] ;  /* 0x00190000dc58783b */ /* 0x000fe40000004200 */
[--C-:B-1----:R-:W-:Y:S01]  /*dc80*/  FFMA.FTZ R92, R160, c[0x0][0x2d0], -R194.reuse ;  /* 0x0000b400a05c7a23 */ /* 0x102fe200000108c2 */
[----:B----4-:R-:W-:Y:S02]  /*dc90*/  MOV R176, R126 ;  /* 0x0000007e00b07202 */ /* 0x010fe40000000f00 */
[----:B------:R-:W-:Y:S04]  /*dca0*/  F2FP.BF16.PACK_AB R76, R102, R134 ;  /* 0x00000086664c723e */ /* 0x000fe800000010ff */
[----:B------:R-:W1:Y:S01]  /*dcb0*/  MUFU.EX2 R127, R92 ;  /* 0x0000005c007f7308 */ /* 0x000e620000000800 */
[----:B------:R-:W-:Y:S02]  /*dcc0*/  F2FP.BF16.PACK_AB R77, R112, R100 ;  /* 0x00000064704d723e */ /* 0x000fe400000010ff */
[----:B------:R-:W-:Y:S02]  /*dcd0*/  F2FP.BF16.PACK_AB R78, R249, R115 ;  /* 0x00000073f94e723e */ /* 0x000fe400000010ff */
[----:B------:R-:W-:Y:S05]  /*dce0*/  F2FP.BF16.PACK_AB R79, R247, R248 ;  /* 0x000000f8f74f723e */ /* 0x000fea00000010ff */
[----:B------:R-:W-:Y:S01]  /*dcf0*/  MUFU.EX2 R243, R243 ;  /* 0x000000f300f37308 */ /* 0x000fe20000000800 */
[----:B--2---:R-:W-:Y:S01]  /*dd00*/  FFMA.FTZ R84, R162, c[0x0][0x2d0], -R194 ;  /* 0x0000b400a2547a23 */ /* 0x004fe200000108c2 */
[----:B---3--:R-:W-:Y:S08]  /*dd10*/  F2FP.BF16.PACK_AB R82, R252, R124 ;  /* 0x0000007cfc52723e */ /* 0x008ff000000010ff */
[----:B------:R2:W3:Y:S01]  /*dd20*/  MUFU.EX2 R125, R84 ;  /* 0x00000054007d7308 */ /* 0x0004e20000000800 */
[-C--:B-1----:R-:W-:Y:S01]  /*dd30*/  F2FP.BF16.PACK_AB R83, R251, R127.reuse ;  /* 0x0000007ffb53723e */ /* 0x082fe200000010ff */
[----:B------:R-:W-:Y:S01]  /*dd40*/  LDSM.16.MT88.4 R92, [R219+0x1900] ;  /* 0x00190000db5c783b */ /* 0x000fe20000004200 */
[----:B------:R-:W-:Y:S07]  /*dd50*/  MOV R182, R127 ;  /* 0x0000007f00b67202 */ /* 0x000fee0000000f00 */
[----:B------:R-:W-:Y:S10]  /*dd60*/  MUFU.EX2 R209, R209 ;  /* 0x000000d100d17308 */ /* 0x000ff40000000800 */
[----:B------:R-:W-:Y:S01]  /*dd70*/  MUFU.EX2 R207, R207 ;  /* 0x000000cf00cf7308 */ /* 0x000fe20000000800 */
[----:B--2---:R-:W1:Y:S01]  /*dd80*/  LDSM.16.MT88.4 R84, [R225+0x1900] ;  /* 0x00190000e154783b */ /* 0x004e620000004200 */
[----:B---3--:R-:W-:Y:S08]  /*dd90*/  F2FP.BF16.PACK_AB R81, R126, R125 ;  /* 0x0000007d7e51723e */ /* 0x008ff000000010ff */
        /* <DEDUP_REMOVED lines=54> */
[--C-:B------:R-:W-:Y:S03]  /*e100*/  FFMA.FTZ R85, R183, c[0x0][0x2d0], -R196.reuse ;  /* 0x0000b400b7557a23 */ /* 0x100fe600000108c4 */
[----:B------:R-:W-:Y:S01]  /*e110*/  IMAD.MOV.U32 R190, RZ, RZ, R125 ;  /* 0x000000ffffbe7224 */ /* 0x000fe200078e007d */
[----:B------:R-:W-:Y:S01]  /*e120*/  MUFU.EX2 R84, R84 ;  /* 0x0000005400547308 */ /* 0x000fe20000000800 */
[----:B------:R-:W-:Y:S02]  /*e130*/  MOV R183, R124 ;  /* 0x0000007c00b77202 */ /* 0x000fe40000000f00 */
[C---:B------:R-:W-:Y:S07]  /*e140*/  HMMA.16816.F32.BF16 R32, R76.reuse, R86, R32 ;  /* 0x000000564c20723c */ /* 0x040fee0000041820 */
[--C-:B------:R-:W-:Y:S01]  /*e150*/  FFMA.FTZ R86, R181, c[0x0][0x2d0], -R196.reuse ;  /* 0x0000b400b5567a23 */ /* 0x100fe200000108c4 */
[-C--:B------:R-:W-:Y:S01]  /*e160*/  HMMA.16816.F32.BF16 R36, R76, R92.reuse, R36 ;  /* 0x0000005c4c24723c */ /* 0x080fe20000041824 */
[----:B------:R-:W-:Y:S01]  /*e170*/  MOV R181, R115 ;  /* 0x0000007300b57202 */ /* 0x000fe20000000f00 */
[----:B------:R-:W1:Y:S02]  /*e180*/  MUFU.EX2 R85, R85 ;  /* 0x0000005500557308 */ /* 0x000e640000000800 */
[----:B------:R-:W-:Y:S02]  /*e190*/  FFMA.FTZ R196, R179, c[0x0][0x2d0], -R196 ;  /* 0x0000b400b3c47a23 */ /* 0x000fe400000108c4 */
[----:B------:R-:W-:Y:S02]  /*e1a0*/  IMAD.MOV.U32 R179, RZ, RZ, R114 ;  /* 0x000000ffffb37224 */ /* 0x000fe400078e0072 */
[C---:B------:R-:W-:Y:S01]  /*e1b0*/  HMMA.16816.F32.BF16 R40, R80.reuse, R92, R40 ;  /* 0x0000005c5028723c */ /* 0x040fe20000041828 */
[--C-:B------:R-:W-:Y:S03]  /*e1c0*/  FFMA.FTZ R87, R191, c[0x0][0x2d0], -R194.reuse ;  /* 0x0000b400bf577a23 */ /* 0x100fe600000108c2 */
[----:B------:R-:W-:Y:S01]  /*e1d0*/  MOV R191, R113 ;  /* 0x0000007100bf7202 */ /* 0x000fe20000000f00 */
[----:B------:R-:W-:Y:S02]  /*e1e0*/  MUFU.EX2 R86, R86 ;  /* 0x0000005600567308 */ /* 0x000fe40000000800 */
[--C-:B------:R-:W-:Y:S01]  /*e1f0*/  FFMA.FTZ R92, R186, c[0x0][0x2d0], -R194.reuse ;  /* 0x0000b400ba5c7a23 */ /* 0x100fe200000108c2 */
[-C--:B------:R-:W-:Y:S01]  /*e200*/  HMMA.16816.F32.BF16 R44, R80, R94.reuse, R44 ;  /* 0x0000005e502c723c */ /* 0x080fe2000004182c */
[----:B------:R-:W-:Y:S02]  /*e210*/  MOV R186, R112 ;  /* 0x0000007000ba7202 */ /* 0x000fe40000000f00 */
[----:B------:R-:W-:Y:S01]  /*e220*/  LDSM.16.MT88.4 R112, [R219+0x2900] ;  /* 0x00290000db70783b */ /* 0x000fe20000004200 */
[--C-:B------:R-:W-:Y:S01]  /*e230*/  FFMA.FTZ R93, R184, c[0x0][0x2d0], -R194.reuse ;  /* 0x0000b400b85d7a23 */ /* 0x100fe200000108c2 */
[----:B------:R-:W-:Y:S01]  /*e240*/  MOV R184, R101 ;  /* 0x0000006500b87202 */ /* 0x000fe20000000f00 */
[----:B------:R-:W-:Y:S01]  /*e250*/  FFMA.FTZ R194, R73, c[0x0][0x2d0], -R194 ;  /* 0x0000b40049c27a23 */ /* 0x000fe200000108c2 */
[----:B------:R-:W3:Y:S01]  /*e260*/  MUFU.EX2 R196, R196 ;  /* 0x000000c400c47308 */ /* 0x000ee20000000800 */
[C---:B------:R-:W-:Y:S01]  /*e270*/  HMMA.16816.F32.BF16 R48, R76.reuse, R94, R48 ;  /* 0x0000005e4c30723c */ /* 0x040fe20000041830 */
[----:B------:R-:W-:Y:S03]  /*e280*/  IMAD.MOV.U32 R73, RZ, RZ, R100 ;  /* 0x000000ffff497224 */ /* 0x000fe600078e0064 */
[----:B-1----:R-:W-:Y:S01]  /*e290*/  F2FP.BF16.PACK_AB R124, R85, R84 ;  /* 0x00000054557c723e */ /* 0x002fe200000010ff */
[----:B------:R-:W-:Y:S02]  /*e2a0*/  FADD.FTZ R117, R73, R117 ;  /* 0x0000007549757221 */ /* 0x000fe40000010000 */
[----:B------:R-:W-:Y:S01]  /*e2b0*/  IMAD.MOV.U32 R95, RZ, RZ, R103 ;  /* 0x000000ffff5f7224 */ /* 0x000fe200078e0067 */
[-C--:B--2---:R-:W-:Y:S01]  /*e2c0*/  HMMA.16816.F32.BF16 R52, R76, R88.reuse, R52 ;  /* 0x000000584c34723c */ /* 0x084fe20000041834 */
[----:B------:R-:W-:Y:S01]  /*e2d0*/  MOV R94, R102 ;  /* 0x00000066005e7202 */ /* 0x000fe20000000f00 */
[----:B------:R-:W-:Y:S01]  /*e2e0*/  MUFU.EX2 R87, R87 ;  /* 0x0000005700577308 */ /* 0x000fe20000000800 */
[----:B------:R-:W1:Y:S01]  /*e2f0*/  LDSM.16.MT88.4 R100, [R220+0x2900] ;  /* 0x00290000dc64783b */ /* 0x000e620000004200 */
[----:B------:R-:W-:Y:S02]  /*e300*/  FADD.FTZ R117, R186, R117 ;  /* 0x00000075ba757221 */ /* 0x000fe40000010000 */
[----:B------:R-:W-:Y:S02]  /*e310*/  FADD.FTZ R119, R94, R119 ;  /* 0x000000775e777221 */ /* 0x000fe40000010000 */
[C---:B------:R-:W-:Y:S01]  /*e320*/  HMMA.16816.F32.BF16 R56, R80.reuse, R88, R56 ;  /* 0x000000585038723c */ /* 0x040fe20000041838 */
[----:B------:R-:W-:Y:S03]  /*e330*/  FADD.FTZ R117, R248, R117 ;  /* 0x00000075f8757221 */ /* 0x000fe60000010000 */
[----:B------:R-:W2:Y:S01]  /*e340*/  MUFU.EX2 R92, R92 ;  /* 0x0000005c005c7308 */ /* 0x000ea20000000800 */
[----:B------:R-:W-:Y:S01]  /*e350*/  FADD.FTZ R119, R181, R119 ;  /* 0x00000077b5777221 */ /* 0x000fe20000010000 */
[----:B---3--:R-:W-:Y:S02]  /*e360*/  F2FP.BF16.PACK_AB R126, R196, R86 ;  /* 0x00000056c47e723e */ /* 0x008fe400000010ff */
[-C--:B------:R-:W-:Y:S01]  /*e370*/  HMMA.16816.F32.BF16 R60, R80, R90.reuse, R60 ;  /* 0x0000005a503c723c */ /* 0x080fe2000004183c */
[----:B------:R-:W-:Y:S03]  /*e380*/  FADD.FTZ R119, R249, R119 ;  /* 0x00000077f9777221 */ /* 0x000fe60000010000 */
[----:B------:R-:W-:Y:S02]  /*e390*/  FADD.FTZ R117, R247, R117 ;  /* 0x00000075f7757221 */ /* 0x000fe40000010000 */
        /* <DEDUP_REMOVED lines=9> */
[----:B--2---:R-:W-:Y:S01]  /*e430*/  F2FP.BF16.PACK_AB R125, R92, R87 ;  /* 0x000000575c7d723e */ /* 0x004fe200000010ff */
        /* <DEDUP_REMOVED lines=27> */
[-C--:B-1----:R-:W-:Y:S01]  /*e5f0*/  HMMA.16816.F32.BF16 R144, R128, R100.reuse, R20 ;  /* 0x000000648090723c */ /* 0x082fe20000041814 */
        /* <DEDUP_REMOVED lines=15> */
[----:B------:R-:W-:Y:S04]  /*e6f0*/  FADD.FTZ R8, R87, R8 ;  /* 0x0000000857087221 */ /* 0x000fe80000010000 */
[----:B------:R-:W-:Y:S03]  /*e700*/  FADD.FTZ R8, R92, R8 ;  /* 0x000000085c087221 */ /* 0x000fe60000010000 */
[C---:B------:R-:W-:Y:S01]  /*e710*/  HMMA.16816.F32.BF16 R108, R124.reuse, R112, R40 ;  /* 0x000000707c6c723c */ /* 0x040fe20000041828 */
[----:B------:R-:W-:Y:S04]  /*e720*/  FADD.FTZ R8, R93, R8 ;  /* 0x000000085d087221 */ /* 0x000fe80000010000 */
[----:B------:R-:W-:Y:S03]  /*e730*/  FADD.FTZ R238, R194, R8 ;  /* 0x00000008c2ee7221 */ /* 0x000fe60000010000 */
[-C--:B------:R-:W-:Y:S07]  /*e740*/  HMMA.16816.F32.BF16 R132, R124, R114.reuse, R44 ;  /* 0x000000727c84723c */ /* 0x080fee000004182c */
[----:B------:R-:W-:Y:S01]  /*e750*/  MOV R44, R72 ;  /* 0x00000048002c7202 */ /* 0x000fe20000000f00 */
[C---:B------:R-:W-:Y:S08]  /*e760*/  HMMA.16816.F32.BF16 R112, R128.reuse, R114, R48 ;  /* 0x000000728070723c */ /* 0x040ff00000041830 */
[-C--:B----4-:R-:W-:Y:S08]  /*e770*/  HMMA.16816.F32.BF16 R116, R128, R4.reuse, R52 ;  /* 0x000000048074723c */ /* 0x090ff00000041834 */
[C---:B------:R-:W-:Y:S08]  /*e780*/  HMMA.16816.F32.BF16 R120, R124.reuse, R4, R56 ;  /* 0x000000047c78723c */ /* 0x040ff00000041838 */
[-C--:B------:R-:W-:Y:S08]  /*e790*/  HMMA.16816.F32.BF16 R124, R124, R6.reuse, R60 ;  /* 0x000000067c7c723c */ /* 0x080ff0000004183c */
[----:B------:R-:W-:Y:S01]  /*e7a0*/  HMMA.16816.F32.BF16 R128, R128, R6, R64 ;  /* 0x000000068080723c */ /* 0x000fe20000041840 */
[----:B------:R-:W-:-:S07]  /*e7b0*/  @P0 BRA `(.L_x_291) ;  /* 0xffff9bb000000947 */ /* 0x000fce000383ffff */
.L_x_272:
[----:B------:R-:W1:Y:S01]  /*e7c0*/  S2UR UR13, SR_CTAID.X ;  /* 0x00000000000d79c3 */ /* 0x000e620000002500 */
[----:B------:R-:W-:-:S02]  /*e7d0*/  UISETP.NE.AND UP1, UPT, UR35, URZ, UPT ;  /* 0x0000003f2300728c */ /* 0x000fc4000bf25270 */
[----:B------:R-:W-:Y:S02]  /*e7e0*/  ULDC.64 UR6, c[0x0][0x2c8] ;  /* 0x0000b20000067ab9 */ /* 0x000fe40000000a00 */
[----:B------:R-:W-:-:S06]  /*e7f0*/  UISETP.NE.AND UP0, UPT, UR34, URZ, UPT ;  /* 0x0000003f2200728c */ /* 0x000fcc000bf05270 */
[----:B------:R-:W-:Y:S01]  /*e800*/  PLOP3.LUT P0, PT, PT, PT, UP0, 0x40, 0x0 ;  /* 0x000000000000781c */ /* 0x000fe20003f0e808 */
[----:B-1----:R-:W-:-:S04]  /*e810*/  ULEA UR13, UR13, 0x7f, 0x7 ;  /* 0x0000007f0d0d7891 */ /* 0x002fc8000f8e383f */
[----:B------:R-:W-:Y:S02]  /*e820*/  UIMAD.WIDE.U32 UR20, UR13, UR6, URZ ;  /* 0x000000060d1472a5 */ /* 0x000fe4000f8e003f */
[----:B------:R-:W-:Y:S02]  /*e830*/  UIADD3 UR6, UR8, 0x1, -UR15 ;  /* 0x0000000108067890 */ /* 0x000fe4000fffe80f */
[----:B------:R-:W-:-:S03]  /*e840*/  UMOV UR18, UR13 ;  /* 0x0000000d00127c82 */ /* 0x000fc60008000000 */
[----:B------:R-:W-:Y:S02]  /*e850*/  @UP1 UMOV UR13, UR21 ;  /* 0x00000015000d1c82 */ /* 0x000fe40008000000 */
[----:B------:R-:W-:-:S03]  /*e860*/  @UP1 USHF.R.U32.HI UR18, URZ, UR7, UR13 ;  /* 0x000000073f121299 */ /* 0x000fc6000801160d */
[----:B------:R-:W-:Y:S02]  /*e870*/  ULDC UR13, c[0x0][0x324] ;  /* 0x0000c900000d7ab9 */ /* 0x000fe40000000800 */
[----:B------:R-:W-:-:S04]  /*e880*/  UIADD3 UR18, UR6, UR18, URZ ;  /* 0x0000001206127290 */ /* 0x000fc8000fffe03f */
[----:B------:R-:W-:Y:S01]  /*e890*/  UIADD3 UR13, UR18, -UR13, URZ ;  /* 0x8000000d120d7290 */ /* 0x000fe2000fffe03f */
[----:B------:R-:W-:Y:S05]  /*e8a0*/  @P0 BRA `(.L_x_292) ;  /* 0x0000018000000947 */ /* 0x000fea0003800000 */
[----:B------:R-:W-:-:S06]  /*e8b0*/  UISETP.GT.AND UP0, UPT, UR18, -0x1, UPT ;  /* 0xffffffff1200788c */ /* 0x000fcc000bf04270 */
[----:B------:R-:W-:-:S13]  /*e8c0*/  PLOP3.LUT P0, PT, PT, PT, UP0, 0x80, 0x0 ;  /* 0x000000000000781c */ /* 0x000fda0003f0f008 */
[----:B------:R-:W-:Y:S05]  /*e8d0*/  @P0 BRA `(.L_x_293) ;  /* 0x000000a000000947 */ /* 0x000fea0003800000 */
[----:B------:R-:W-:Y:S02]  /*e8e0*/  UMOV UR7, 0x1 ;  /* 0x0000000100077882 */ /* 0x000fe40000000000 */
[----:B------:R-:W-:Y:S02]  /*e8f0*/  ULDC UR6, c[0x0][0x32c] ;  /* 0x0000cb0000067ab9 */ /* 0x000fe40000000800 */
[----:B------:R-:W-:Y:S02]  /*e900*/  UISETP.NE.AND UP0, UPT, UR7, UR6, UPT ;  /* 0x000000060700728c */ /* 0x000fe4000bf05270 */
[----:B------:R-:W-:Y:S02]  /*e910*/  ULOP3.LUT UR18, URZ, UR18, URZ, 0x33, !UPT ;  /* 0x000000123f127292 */ /* 0x000fe4000f8e333f */
[----:B------:R-:W-:Y:S02]  /*e920*/  ULDC.64 UR6, c[0x0][0x330] ;  /* 0x0000cc0000067ab9 */ /* 0x000fe40000000a00 */
[----:B------:R-:W-:-:S07]  /*e930*/  UIMAD.WIDE.U32 UR20, UR18, UR6, URZ ;  /* 0x00000006121472a5 */ /* 0x000fce000f8e003f */
[----:B------:R-:W-:Y:S02]  /*e940*/  @UP0 UMOV UR19, UR21 ;  /* 0x0000001500130c82 */ /* 0x000fe40008000000 */
[----:B------:R-:W-:-:S04]  /*e950*/  @UP0 USHF.R.U32.HI UR18, URZ, UR7, UR19 ;  /* 0x000000073f120299 */ /* 0x000fc80008011613 */
[----:B------:R-:W-:Y:S01]  /*e960*/  ULOP3.LUT UR18, URZ, UR18, URZ, 0x33, !UPT ;  /* 0x000000123f127292 */ /* 0x000fe2000f8e333f */
[----:B------:R-:W-:Y:S05]  /*e970*/  BRA `(.L_x_294) ;  /* 0x0000007000007947 */ /* 0x000fea0003800000 */
.L_x_293:
[----:B------:R-:W-:Y:S02]  /*e980*/  UMOV UR7, 0x1 ;  /* 0x0000000100077882 */ /* 0x000fe40000000000 */
[----:B------:R-:W-:Y:S02]  /*e990*/  ULDC UR6, c[0x0][0x32c] ;  /* 0x0000cb0000067ab9 */ /* 0x000fe40000000800 */
[----:B------:R-:W-:-:S03]  /*e9a0*/  UISETP.NE.AND UP0, UPT, UR7, UR6, UPT ;  /* 0x000000060700728c */ /* 0x000fc6000bf05270 */
[----:B------:R-:W-:Y:S02]  /*e9b0*/  ULDC.64 UR6, c[0x0][0x330] ;  /* 0x0000cc0000067ab9 */ /* 0x000fe40000000a00 */
[----:B------:R-:W-:-:S07]  /*e9c0*/  UIMAD.WIDE.U32 UR20, UR18, UR6, URZ ;  /* 0x00000006121472a5 */ /* 0x000fce000f8e003f */
[----:B------:R-:W-:Y:S02]  /*e9d0*/  @UP0 UMOV UR19, UR21 ;  /* 0x0000001500130c82 */ /* 0x000fe40008000000 */
[----:B------:R-:W-:Y:S02]  /*e9e0*/  @UP0 USHF.R.U32.HI UR18, URZ, UR7, UR19 ;  /* 0x000000073f120299 */ /* 0x000fe40008011613 */
.L_x_294:
[----:B------:R-:W-:Y:S02]  /*e9f0*/  ULDC UR6, c[0x0][0x32c] ;  /* 0x0000cb0000067ab9 */ /* 0x000fe40000000800 */
[----:B------:R-:W-:-:S04]  /*ea00*/  UIMAD UR6, UR18, UR6, URZ ;  /* 0x00000006120672a4 */ /* 0x000fc8000f8e023f */
[----:B------:R-:W-:-:S04]  /*ea10*/  UISETP.LT.AND UP0, UPT, UR13, UR6, UPT ;  /* 0x000000060d00728c */ /* 0x000fc8000bf01270 */
[----:B------:R-:W-:-:S04]  /*ea20*/  USEL UR13, UR13, UR6, !UP0 ;  /* 0x000000060d0d7287 */ /* 0x000fc8000c000000 */
.L_x_292:
[----:B------:R-:W-:-:S04]  /*ea30*/  UIADD3 UR13, UR13, 0x5f, URZ ;  /* 0x0000005f0d0d7890 */ /* 0x000fc8000fffe03f */
        /* <DEDUP_REMOVED lines=11> */
[----:B------:R-:W-:Y:S02]  /*eaf0*/  MOV R165, R0 ;  /* 0x0000000000a57202 */ /* 0x000fe40000000f00 */
.L_x_298:
        /* <DEDUP_REMOVED lines=64> */
.L_x_296:
        /* <DEDUP_REMOVED lines=175> */
.L_x_297:
[----:B------:R-:W-:Y:S01]  /*f9f0*/  FMNMX.FTZ R169, R8, R165, !PT ;  /* 0x000000a508a97209 */ /* 0x000fe20007810000 */
[----:B-1----:R-:W-:Y:S01]  /*fa00*/  LDSM.16.MT88.4 R172, [R225+0x100] ;  /* 0x00010000e1ac783b */ /* 0x002fe20000004200 */
[----:B------:R-:W-:Y:S01]  /*fa10*/  FMNMX.FTZ R3, R4, R167, !PT ;  /* 0x000000a704037209 */ /* 0x000fe20007810000 */
[----:B------:R-:W-:Y:S01]  /*fa20*/  UISETP.GT.AND UP0, UPT, UR17, UR6, UPT ;  /* 0x000000061100728c */ /* 0x000fe2000bf04270 */
[----:B------:R-:W-:Y:S01]  /*fa30*/  FMNMX.FTZ R169, R9, R169, !PT ;  /* 0x000000a909a97209 */ /* 0x000fe20007810000 */
[----:B------:R-:W-:Y:S01]  /*fa40*/  UIADD3 UR17, UR17, -0x1, URZ ;  /* 0xffffffff11117890 */ /* 0x000fe2000fffe03f */
        /* <DEDUP_REMOVED lines=86> */
[----:B------:R-:W-:Y:S02]  /*ffb0*/  PLOP3.LUT P0, PT, PT, PT, UP0, 0x80, 0x0 ;  /* 0x000000000000781c */ /* 0x000fe40003f0f008 */
[----:B------:R-:W-:Y:S04]  /*ffc0*/  FMNMX.FTZ R169, R89, R169, !PT ;  /* 0x000000a959a97209 */ /* 0x000fe80007810000 */
[----:B------:R-:W-:Y:S01]  /*ffd0*/  FMNMX.FTZ R169, R92, R169, !PT ;  /* 0x000000a95ca97209 */ /* 0x000fe20007810000 */
[----:B------:R-:W-:Y:S03]  /*ffe0*/  SHFL.BFLY PT, R2, R170, 0x2, 0x1f ;  /* 0x0c401f00aa027f89 */ /* 0x000fe600000e0000 */
[----:B------:R-:W-:Y:S05]  /*fff0*/  FMNMX.FTZ R169, R93, R169, !PT ;  /* 0x000000a95da97209 */ /* 0x000fea0007810000 */
[----:B------:R-:W1:Y:S02]  /*10000*/  SHFL.BFLY PT, R168, R169, 0x2, 0x1f ;  /* 0x0c401f00a9a87f89 */ /* 0x000e6400000e0000 */
[----:B-1----:R-:W-:Y:S02]  /*10010*/  FMNMX.FTZ R169, R169, R168, !PT ;  /* 0x000000a8a9a97209 */ /* 0x002fe40007810000 */
[----:B------:R-:W-:Y:S02]  /*10020*/  FMNMX.FTZ R168, R75, R0, !PT ;  /* 0x000000004ba87209 */ /* 0x000fe40007810000 */
[----:B------:R-:W-:Y:S02]  /*10030*/  FMNMX.FTZ R3, R3, R171, !PT ;  /* 0x000000ab03037209 */ /* 0x000fe40007810000 */
[----:B------:R-:W1:Y:S01]  /*10040*/  SHFL.BFLY PT, R0, R169, 0x1, 0x1f ;  /* 0x0c201f00a9007f89 */ /* 0x000e6200000e0000 */
[----:B------:R-:W-:Y:S02]  /*10050*/  FMNMX.FTZ R168, R78, R168, !PT ;  /* 0x000000a84ea87209 */ /* 0x000fe40007810000 */
[----:B------:R-:W-:Y:S02]  /*10060*/  FMNMX.FTZ R170, R170, R2, !PT ;  /* 0x00000002aaaa7209 */ /* 0x000fe40007810000 */
[----:B------:R-:W-:Y:S03]  /*10070*/  FMNMX.FTZ R168, R79, R168, !PT ;  /* 0x000000a84fa87209 */ /* 0x000fe60007810000 */
[----:B------:R-:W2:Y:S01]  /*10080*/  SHFL.BFLY PT, R171, R3, 0x1, 0x1f ;  /* 0x0c201f0003ab7f89 */ /* 0x000ea200000e0000 */
[----:B------:R-:W-:Y:S04]  /*10090*/  FMNMX.FTZ R168, R90, R168, !PT ;  /* 0x000000a85aa87209 */ /* 0x000fe80007810000 */
[----:B------:R-:W-:Y:S03]  /*100a0*/  FMNMX.FTZ R168, R91, R168, !PT ;  /* 0x000000a85ba87209 */ /* 0x000fe60007810000 */
[----:B------:R-:W3:Y:S01]  /*100b0*/  SHFL.BFLY PT, R2, R170, 0x1, 0x1f ;  /* 0x0c201f00aa027f89 */ /* 0x000ee200000e0000 */
[----:B------:R-:W-:Y:S04]  /*100c0*/  FMNMX.FTZ R168, R94, R168, !PT ;  /* 0x000000a85ea87209 */ /* 0x000fe80007810000 */
[----:B------:R-:W-:Y:S02]  /*100d0*/  FMNMX.FTZ R168, R95, R168, !PT ;  /* 0x000000a85fa87209 */ /* 0x000fe40007810000 */
[----:B-1----:R-:W-:Y:S03]  /*100e0*/  FMNMX.FTZ R0, R169, R0, !PT ;  /* 0x00000000a9007209 */ /* 0x002fe60007810000 */
[----:B------:R-:W1:Y:S02]  /*100f0*/  SHFL.BFLY PT, R169, R168, 0x2, 0x1f ;  /* 0x0c401f00a8a97f89 */ /* 0x000e6400000e0000 */
[C---:B------:R-:W-:Y:S02]  /*10100*/  FMUL.FTZ R201, R0.reuse, c[0x0][0x2d0] ;  /* 0x0000b40000c97a20 */ /* 0x040fe40000410000 */
[----:B------:R-:W-:Y:S01]  /*10110*/  FADD.FTZ R165, -R0, R165 ;  /* 0x000000a500a57221 */ /* 0x000fe20000010100 */
[----:B--2---:R-:W-:Y:S01]  /*10120*/  FMNMX.FTZ R3, R3, R171, !PT ;  /* 0x000000ab03037209 */ /* 0x004fe20007810000 */
[--C-:B------:R-:W-:Y:S02]  /*10130*/  FFMA.FTZ R247, R44, c[0x0][0x2d0], -R201.reuse ;  /* 0x0000b4002cf77a23 */ /* 0x100fe400000108c9 */
[--C-:B------:R-:W-:Y:S02]  /*10140*/  FFMA.FTZ R248, R45, c[0x0][0x2d0], -R201.reuse ;  /* 0x0000b4002df87a23 */ /* 0x100fe400000108c9 */
[----:B------:R-:W-:Y:S02]  /*10150*/  FFMA.FTZ R57, R57, c[0x0][0x2d0], -R201 ;  /* 0x0000b40039397a23 */ /* 0x000fe400000108c9 */
[----:B------:R-:W-:Y:S01]  /*10160*/  MUFU.EX2 R247, R247 ;  /* 0x000000f700f77308 */ /* 0x000fe20000000800 */
[----:B------:R-:W-:Y:S01]  /*10170*/  FMUL.FTZ R203, R3, c[0x0][0x2d0] ;  /* 0x0000b40003cb7a20 */ /* 0x000fe20000410000 */
[----:B---3--:R-:W-:Y:S01]  /*10180*/  FMNMX.FTZ R2, R170, R2, !PT ;  /* 0x00000002aa027209 */ /* 0x008fe20007810000 */
[----:B------:R-:W-:Y:S02]  /*10190*/  FMUL.FTZ R165, R165, c[0x0][0x2d0] ;  /* 0x0000b400a5a57a20 */ /* 0x000fe40000410000 */
[--C-:B------:R-:W-:Y:S02]  /*101a0*/  FFMA.FTZ R209, R48, c[0x0][0x2d0], -R203.reuse ;  /* 0x0000b40030d17a23 */ /* 0x100fe400000108cb */
[--C-:B------:R-:W-:Y:S02]  /*101b0*/  FFMA.FTZ R210, R49, c[0x0][0x2d0], -R203.reuse ;  /* 0x0000b40031d27a23 */ /* 0x100fe400000108cb */
[--C-:B------:R-:W-:Y:S01]  /*101c0*/  FFMA.FTZ R251, R52, c[0x0][0x2d0], -R203.reuse ;  /* 0x0000b40034fb7a23 */ /* 0x100fe200000108cb */
[----:B------:R-:W2:Y:S01]  /*101d0*/  MUFU.EX2 R165, R165 ;  /* 0x000000a500a57308 */ /* 0x000ea20000000800 */
[--C-:B------:R-:W-:Y:S01]  /*101e0*/  FFMA.FTZ R252, R53, c[0x0][0x2d0], -R203.reuse ;  /* 0x0000b40035fc7a23 */ /* 0x100fe200000108cb */
[----:B-1----:R-:W-:Y:S01]  /*101f0*/  FMNMX.FTZ R169, R168, R169, !PT ;  /* 0x000000a9a8a97209 */ /* 0x002fe20007810000 */
[----:B------:R-:W-:Y:S02]  /*10200*/  FMUL.FTZ R202, R2, c[0x0][0x2d0] ;  /* 0x0000b40002ca7a20 */ /* 0x000fe40000410000 */
[--C-:B------:R-:W-:Y:S02]  /*10210*/  FFMA.FTZ R171, R16, c[0x0][0x2d0], -R203.reuse ;  /* 0x0000b40010ab7a23 */ /* 0x100fe400000108cb */
[--C-:B------:R-:W-:Y:S01]  /*10220*/  FFMA.FTZ R211, R50, c[0x0][0x2d0], -R202.reuse ;  /* 0x0000b40032d37a23 */ /* 0x100fe200000108ca */
[----:B------:R-:W1:Y:S01]  /*10230*/  SHFL.BFLY PT, R168, R169, 0x1, 0x1f ;  /* 0x0c201f00a9a87f89 */ /* 0x000e6200000e0000 */
[--C-:B------:R-:W-:Y:S01]  /*10240*/  FFMA.FTZ R242, R51, c[0x0][0x2d0], -R202.reuse ;  /* 0x0000b40033f27a23 */ /* 0x100fe200000108ca */
[----:B------:R-:W-:Y:S01]  /*10250*/  MUFU.EX2 R209, R209 ;  /* 0x000000d100d17308 */ /* 0x000fe20000000800 */
[--C-:B------:R-:W-:Y:S02]  /*10260*/  FFMA.FTZ R55, R55, c[0x0][0x2d0], -R202.reuse ;  /* 0x0000b40037377a23 */ /* 0x100fe400000108ca */
[--C-:B------:R-:W-:Y:S02]  /*10270*/  FFMA.FTZ R180, R17, c[0x0][0x2d0], -R203.reuse ;  /* 0x0000b40011b47a23 */ /* 0x100fe400000108cb */
[--C-:B------:R-:W-:Y:S01]  /*10280*/  FFMA.FTZ R182, R18, c[0x0][0x2d0], -R202.reuse ;  /* 0x0000b40012b67a23 */ /* 0x100fe200000108ca */
[----:B------:R-:W-:Y:S01]  /*10290*/  LDSM.16.MT88.4 R48, [R219+0x900] ;  /* 0x00090000db30783b */ /* 0x000fe20000004200 */
[--C-:B------:R-:W-:Y:S02]  /*102a0*/  FFMA.FTZ R35, R35, c[0x0][0x2d0], -R202.reuse ;  /* 0x0000b40023237a23 */ /* 0x100fe400000108ca */
[--C-:B------:R-:W-:Y:S01]  /*102b0*/  FFMA.FTZ R193, R20, c[0x0][0x2d0], -R203.reuse ;  /* 0x0000b40014c17a23 */ /* 0x100fe200000108cb */
[----:B------:R-:W-:Y:S01]  /*102c0*/  MUFU.EX2 R171, R171 ;  /* 0x000000ab00ab7308 */ /* 0x000fe20000000800 */
[--C-:B------:R-:W-:Y:S02]  /*102d0*/  FFMA.FTZ R194, R21, c[0x0][0x2d0], -R203.reuse ;  /* 0x0000b40015c27a23 */ /* 0x100fe400000108cb */
[--C-:B------:R-:W-:Y:S02]  /*102e0*/  FFMA.FTZ R195, R22, c[0x0][0x2d0], -R202.reuse ;  /* 0x0000b40016c37a23 */ /* 0x100fe400000108ca */
[--C-:B------:R-:W-:Y:S02]  /*102f0*/  FFMA.FTZ R196, R23, c[0x0][0x2d0], -R202.reuse ;  /* 0x0000b40017c47a23 */ /* 0x100fe400000108ca */
[----:B------:R-:W-:Y:S02]  /*10300*/  FFMA.FTZ R198, R33, c[0x0][0x2d0], -R203 ;  /* 0x0000b40021c67a23 */ /* 0x000fe400000108cb */
[----:B--2---:R-:W-:Y:S01]  /*10310*/  FMUL.FTZ R33, R165, R141 ;  /* 0x0000008da5217220 */ /* 0x004fe20000410000 */
[----:B------:R-:W-:Y:S01]  /*10320*/  MUFU.EX2 R180, R180 ;  /* 0x000000b400b47308 */ /* 0x000fe20000000800 */
[--C-:B------:R-:W-:Y:S01]  /*10330*/  FFMA.FTZ R199, R34, c[0x0][0x2d0], -R202.reuse ;  /* 0x0000b40022c77a23 */ /* 0x100fe200000108ca */
[----:B-1----:R-:W-:Y:S01]  /*10340*/  FMNMX.FTZ R168, R168, R169, !PT ;  /* 0x000000a9a8a87209 */ /* 0x002fe20007810000 */
[----:B------:R-:W-:Y:S02]  /*10350*/  FFMA.FTZ R169, R19, c[0x0][0x2d0], -R202 ;  /* 0x0000b40013a97a23 */ /* 0x000fe400000108ca */
[--C-:B------:R-:W-:Y:S02]  /*10360*/  FFMA.FTZ R186, R12, c[0x0][0x2d0], -R201.reuse ;  /* 0x0000b4000cba7a23 */ /* 0x100fe400000108c9 */
[----:B------:R-:W-:Y:S02]  /*10370*/  FMUL.FTZ R200, R168, c[0x0][0x2d0] ;  /* 0x0000b400a8c87a20 */ /* 0x000fe40000410000 */
[----:B------:R-:W-:Y:S01]  /*10380*/  FMUL.FTZ R12, R165, R152 ;  /* 0x00000098a50c7220 */ /* 0x000fe20000410000 */
[----:B------:R-:W-:Y:S01]  /*10390*/  MUFU.EX2 R182, R182 ;  /* 0x000000b600b67308 */ /* 0x000fe20000000800 */
[--C-:B------:R-:W-:Y:S02]  /*103a0*/  FFMA.FTZ R249, R46, c[0x0][0x2d0], -R200.reuse ;  /* 0x0000b4002ef97a23 */ /* 0x100fe400000108c8 */
[--C-:B------:R-:W-:Y:S02]  /*103b0*/  FFMA.FTZ R250, R47, c[0x0][0x2d0], -R200.reuse ;  /* 0x0000b4002ffa7a23 */ /* 0x100fe400000108c8 */
[----:B------:R-:W-:Y:S01]  /*103c0*/  LDSM.16.MT88.4 R44, [R225+0x1100] ;  /* 0x00110000e12c783b */ /* 0x000fe20000004200 */
[--C-:B------:R-:W-:Y:S02]  /*103d0*/  FFMA.FTZ R59, R59, c[0x0][0x2d0], -R200.reuse ;  /* 0x0000b4003b3b7a23 */ /* 0x100fe400000108c8 */
[--C-:B------:R-:W-:Y:S02]  /*103e0*/  FFMA.FTZ R204, R31, c[0x0][0x2d0], -R200.reuse ;  /* 0x0000b4001fcc7a23 */ /* 0x100fe400000108c8 */
[----:B------:R-:W-:Y:S01]  /*103f0*/  MUFU.EX2 R169, R169 ;  /* 0x000000a900a97308 */ /* 0x000fe20000000800 */
[----:B------:R-:W-:Y:S02]  /*10400*/  FFMA.FTZ R187, R13, c[0x0][0x2d0], -R201 ;  /* 0x0000b4000dbb7a23 */ /* 0x000fe400000108c9 */
[C---:B------:R-:W-:Y:S02]  /*10410*/  FMUL.FTZ R13, R165.reuse, R153 ;  /* 0x00000099a50d7220 */ /* 0x040fe40000410000 */
[--C-:B------:R-:W-:Y:S02]  /*10420*/  FFMA.FTZ R190, R14, c[0x0][0x2d0], -R200.reuse ;  /* 0x0000b4000ebe7a23 */ /* 0x100fe400000108c8 */
[--C-:B------:R-:W-:Y:S02]  /*10430*/  FFMA.FTZ R197, R32, c[0x0][0x2d0], -R203.reuse ;  /* 0x0000b40020c57a23 */ /* 0x100fe400000108cb */
[----:B------:R-:W-:Y:S01]  /*10440*/  FMUL.FTZ R32, R165, R140 ;  /* 0x0000008ca5207220 */ /* 0x000fe20000410000 */
[----:B------:R-:W-:Y:S01]  /*10450*/  MUFU.EX2 R186, R186 ;  /* 0x000000ba00ba7308 */ /* 0x000fe20000000800 */
[----:B------:R-:W-:Y:S02]  /*10460*/  FFMA.FTZ R140, R27, c[0x0][0x2d0], -R200 ;  /* 0x0000b4001b8c7a23 */ /* 0x000fe400000108c8 */
[C---:B------:R-:W-:Y:S02]  /*10470*/  FMUL.FTZ R108, R165.reuse, R108 ;  /* 0x0000006ca56c7220 */ /* 0x040fe40000410000 */
[C---:B------:R-:W-:Y:S02]  /*10480*/  FMUL.FTZ R109, R165.reuse, R109 ;  /* 0x0000006da56d7220 */ /* 0x040fe40000410000 */
[C---:B------:R-:W-:Y:S02]  /*10490*/  FMUL.FTZ R120, R165.reuse, R120 ;  /* 0x00000078a5787220 */ /* 0x040fe40000410000 */
[C---:B------:R-:W-:Y:S01]  /*104a0*/  FMUL.FTZ R121, R165.reuse, R121 ;  /* 0x00000079a5797220 */ /* 0x040fe20000410000 */
[----:B------:R-:W-:Y:S01]  /*104b0*/  MUFU.EX2 R187, R187 ;  /* 0x000000bb00bb7308 */ /* 0x000fe20000000800 */
[C---:B------:R-:W-:Y:S02]  /*104c0*/  FMUL.FTZ R124, R165.reuse, R124 ;  /* 0x0000007ca57c7220 */ /* 0x040fe40000410000 */
[----:B------:R-:W-:Y:S02]  /*104d0*/  FMUL.FTZ R125, R165, R125 ;  /* 0x0000007da57d7220 */ /* 0x000fe40000410000 */
[--C-:B------:R-:W-:Y:S02]  /*104e0*/  FFMA.FTZ R205, R36, c[0x0][0x2d0], -R203.reuse ;  /* 0x0000b40024cd7a23 */ /* 0x100fe400000108cb */
[----:B------:R-:W-:Y:S02]  /*104f0*/  FFMA.FTZ R206, R37, c[0x0][0x2d0], -R203 ;  /* 0x0000b40025ce7a23 */ /* 0x000fe400000108cb */
[--C-:B------:R-:W-:Y:S01]  /*10500*/  FFMA.FTZ R207, R38, c[0x0][0x2d0], -R202.reuse ;  /* 0x0000b40026cf7a23 */ /* 0x100fe200000108ca */
[----:B------:R-:W-:Y:S01]  /*10510*/  MUFU.EX2 R190, R190 ;  /* 0x000000be00be7308 */ /* 0x000fe20000000800 */
[----:B------:R-:W-:Y:S02]  /*10520*/  FFMA.FTZ R208, R39, c[0x0][0x2d0], -R202 ;  /* 0x0000b40027d07a23 */ /* 0x000fe400000108ca */
[--C-:B------:R-:W-:Y:S02]  /*10530*/  FFMA.FTZ R243, R40, c[0x0][0x2d0], -R201.reuse ;  /* 0x0000b40028f37a23 */ /* 0x100fe400000108c9 */
        /* <DEDUP_REMOVED lines=10> */
[----:B------:R-:W-:Y:S02]  /*105e0*/  FFMA.FTZ R77, R77, c[0x0][0x2d0], -R201 ;  /* 0x0000b4004d4d7a23 */ /* 0x000fe400000108c9 */
[--C-:B------:R-:W-:Y:S02]  /*105f0*/  FFMA.FTZ R78, R78, c[0x0][0x2d0], -R200.reuse ;  /* 0x0000b4004e4e7a23 */ /* 0x100fe400000108c8 */
[----:B------:R-:W-:Y:S02]  /*10600*/  FFMA.FTZ R79, R79, c[0x0][0x2d0], -R200 ;  /* 0x0000b4004f4f7a23 */ /* 0x000fe400000108c8 */
[----:B------:R-:W-:Y:S02]  /*10610*/  FADD.FTZ R167, -R3, R167 ;  /* 0x000000a703a77221 */ /* 0x000fe40000010100 */
[----:B------:R-:W-:Y:S01]  /*10620*/  FADD.FTZ R166, -R2, R166 ;  /* 0x000000a602a67221 */ /* 0x000fe20000010100 */
[----:B------:R-:W-:Y:S01]  /*10630*/  MUFU.EX2 R195, R195 ;  /* 0x000000c300c37308 */ /* 0x000fe20000000800 */
[----:B------:R-:W-:Y:S02]  /*10640*/  FMUL.FTZ R167, R167, c[0x0][0x2d0] ;  /* 0x0000b400a7a77a20 */ /* 0x000fe40000410000 */
[----:B------:R-:W-:Y:S02]  /*10650*/  FMUL.FTZ R166, R166, c[0x0][0x2d0] ;  /* 0x0000b400a6a67a20 */ /* 0x000fe40000410000 */
[--C-:B------:R-:W-:Y:S02]  /*10660*/  FFMA.FTZ R183, R4, c[0x0][0x2d0], -R203.reuse ;  /* 0x0000b40004b77a23 */ /* 0x100fe400000108cb */
[----:B------:R-:W-:Y:S02]  /*10670*/  FFMA.FTZ R170, R5, c[0x0][0x2d0], -R203 ;  /* 0x0000b40005aa7a23 */ /* 0x000fe400000108cb */
[--C-:B------:R-:W-:Y:S01]  /*10680*/  FFMA.FTZ R184, R6, c[0x0][0x2d0], -R202.reuse ;  /* 0x0000b40006b87a23 */ /* 0x100fe200000108ca */
[----:B------:R-:W1:Y:S01]  /*10690*/  MUFU.EX2 R167, R167 ;  /* 0x000000a700a77308 */ /* 0x000e620000000800 */
[----:B------:R-:W-:Y:S02]  /*106a0*/  FFMA.FTZ R181, R7, c[0x0][0x2d0], -R202 ;  /* 0x0000b40007b57a23 */ /* 0x000fe400000108ca */
[----:B------:R-:W-:Y:S02]  /*106b0*/  FADD.FTZ R164, -R168, R164 ;  /* 0x000000a4a8a47221 */ /* 0x000fe40000010100 */
[--C-:B------:R-:W-:Y:S02]  /*106c0*/  FFMA.FTZ R188, R8, c[0x0][0x2d0], -R201.reuse ;  /* 0x0000b40008bc7a23 */ /* 0x100fe400000108c9 */
[----:B------:R-:W-:Y:S02]  /*106d0*/  FMUL.FTZ R164, R164, c[0x0][0x2d0] ;  /* 0x0000b400a4a47a20 */ /* 0x000fe40000410000 */
[----:B------:R-:W-:Y:S01]  /*106e0*/  FMUL.FTZ R8, R165, R156 ;  /* 0x0000009ca5087220 */ /* 0x000fe20000410000 */
[----:B------:R-:W2:Y:S01]  /*106f0*/  MUFU.EX2 R166, R166 ;  /* 0x000000a600a67308 */ /* 0x000ea20000000800 */
[----:B------:R-:W-:Y:S02]  /*10700*/  FFMA.FTZ R185, R9, c[0x0][0x2d0], -R201 ;  /* 0x0000b40009b97a23 */ /* 0x000fe400000108c9 */
[----:B------:R-:W-:Y:S02]  /*10710*/  FMUL.FTZ R9, R165, R157 ;  /* 0x0000009da5097220 */ /* 0x000fe40000410000 */
[--C-:B------:R-:W-:Y:S02]  /*10720*/  FFMA.FTZ R192, R10, c[0x0][0x2d0], -R200.reuse ;  /* 0x0000b4000ac07a23 */ /* 0x100fe400000108c8 */
[--C-:B------:R-:W-:Y:S02]  /*10730*/  FFMA.FTZ R189, R11, c[0x0][0x2d0], -R200.reuse ;  /* 0x0000b4000bbd7a23 */ /* 0x100fe400000108c8 */
[----:B------:R-:W-:Y:S01]  /*10740*/  FFMA.FTZ R191, R15, c[0x0][0x2d0], -R200 ;  /* 0x0000b4000fbf7a23 */ /* 0x000fe200000108c8 */
[----:B------:R-:W-:Y:S01]  /*10750*/  MUFU.EX2 R183, R183 ;  /* 0x000000b700b77308 */ /* 0x000fe20000000800 */
[--C-:B------:R-:W-:Y:S02]  /*10760*/  FFMA.FTZ R64, R64, c[0x0][0x2d0], -R203.reuse ;  /* 0x0000b40040407a23 */ /* 0x100fe400000108cb */
[----:B------:R-:W-:Y:S02]  /*10770*/  FFMA.FTZ R65, R65, c[0x0][0x2d0], -R203 ;  /* 0x0000b40041417a23 */ /* 0x000fe400000108cb */
[C---:B-1----:R-:W-:Y:S02]  /*10780*/  FMUL.FTZ R16, R167.reuse, R148 ;  /* 0x00000094a7107220 */ /* 0x042fe40000410000 */
[C---:B------:R-:W-:Y:S02]  /*10790*/  FMUL.FTZ R17, R167.reuse, R149 ;  /* 0x00000095a7117220 */ /* 0x040fe40000410000 */
[C---:B------:R-:W-:Y:S01]  /*107a0*/  FMUL.FTZ R20, R167.reuse, R144 ;  /* 0x00000090a7147220 */ /* 0x040fe20000410000 */
[----:B------:R-:W1:Y:S01]  /*107b0*/  MUFU.EX2 R170, R170 ;  /* 0x000000aa00aa7308 */ /* 0x000e620000000800 */
[C---:B------:R-:W-:Y:S02]  /*107c0*/  FMUL.FTZ R21, R167.reuse, R145 ;  /* 0x00000091a7157220 */ /* 0x040fe40000410000 */
[C---:B------:R-:W-:Y:S01]  /*107d0*/  FMUL.FTZ R36, R167.reuse, R128 ;  /* 0x00000080a7247220 */ /* 0x040fe20000410000 */
[----:B------:R-:W-:Y:S01]  /*107e0*/  F2FP.BF16.PACK_AB R128, R194, R193 ;  /* 0x000000c1c280723e */ /* 0x000fe200000010ff */
[C---:B--2---:R-:W-:Y:S02]  /*107f0*/  FMUL.FTZ R18, R166.reuse, R150 ;  /* 0x00000096a6127220 */ /* 0x044fe40000410000 */
[C---:B------:R-:W-:Y:S02]  /*10800*/  FMUL.FTZ R19, R166.reuse, R151 ;  /* 0x00000097a6137220 */ /* 0x040fe40000410000 */
[----:B------:R-:W-:Y:S01]  /*10810*/  LDSM.16.MT88.4 R148, [R225+0x2900] ;  /* 0x00290000e194783b */ /* 0x000fe20000004200 */
[----:B------:R-:W-:Y:S01]  /*10820*/  MUFU.EX2 R184, R184 ;  /* 0x000000b800b87308 */ /* 0x000fe20000000800 */
[C---:B------:R-:W-:Y:S02]  /*10830*/  FMUL.FTZ R22, R166.reuse, R146 ;  /* 0x00000092a6167220 */ /* 0x040fe40000410000 */
[C---:B------:R-:W-:Y:S02]  /*10840*/  FMUL.FTZ R23, R166.reuse, R147 ;  /* 0x00000093a6177220 */ /* 0x040fe40000410000 */
[C---:B------:R-:W-:Y:S02]  /*10850*/  FMUL.FTZ R37, R167.reuse, R129 ;  /* 0x00000081a7257220 */ /* 0x040fe40000410000 */
[----:B------:R-:W2:Y:S01]  /*10860*/  LDSM.16.MT88.4 R144, [R219+0x100] ;  /* 0x00010000db90783b */ /* 0x000ea20000004200 */
[C---:B------:R-:W-:Y:S02]  /*10870*/  FMUL.FTZ R38, R166.reuse, R130 ;  /* 0x00000082a6267220 */ /* 0x040fe40000410000 */
[----:B------:R-:W3:Y:S01]  /*10880*/  MUFU.EX2 R181, R181 ;  /* 0x000000b500b57308 */ /* 0x000ee20000000800 */
[----:B------:R-:W-:Y:S02]  /*10890*/  FMUL.FTZ R39, R166, R131 ;  /* 0x00000083a6277220 */ /* 0x000fe40000410000 */
[C---:B------:R-:W-:Y:S01]  /*108a0*/  FMUL.FTZ R4, R167.reuse, R160 ;  /* 0x000000a0a7047220 */ /* 0x040fe20000410000 */
[----:B-1----:R-:W-:Y:S01]  /*108b0*/  F2FP.BF16.PACK_AB R160, R170, R183 ;  /* 0x000000b7aaa0723e */ /* 0x002fe200000010ff */
[----:B------:R-:W-:Y:S02]  /*108c0*/  FMUL.FTZ R5, R167, R161 ;  /* 0x000000a1a7057220 */ /* 0x000fe40000410000 */
[----:B------:R-:W-:Y:S01]  /*108d0*/  FMUL.FTZ R6, R166, R162 ;  /* 0x000000a2a6067220 */ /* 0x000fe20000410000 */
[----:B------:R-:W-:Y:S01]  /*108e0*/  F2FP.BF16.PACK_AB R162, R180, R171 ;  /* 0x000000abb4a2723e */ /* 0x000fe200000010ff */
[C---:B------:R-:W-:Y:S01]  /*108f0*/  FMUL.FTZ R7, R166.reuse, R163 ;  /* 0x000000a3a6077220 */ /* 0x040fe20000410000 */
[----:B------:R-:W1:Y:S01]  /*10900*/  MUFU.EX2 R164, R164 ;  /* 0x000000a400a47308 */ /* 0x000e620000000800 */
[----:B------:R-:W-:Y:S01]  /*10910*/  F2FP.BF16.PACK_AB R163, R169, R182 ;  /* 0x000000b6a9a3723e */ /* 0x000fe200000010ff */
[C---:B------:R-:W-:Y:S02]  /*10920*/  FMUL.FTZ R100, R167.reuse, R100 ;  /* 0x00000064a7647220 */ /* 0x040fe40000410000 */
[C---:B------:R-:W-:Y:S02]  /*10930*/  FMUL.FTZ R101, R167.reuse, R101 ;  /* 0x00000065a7657220 */ /* 0x040fe40000410000 */
[C---:B------:R-:W-:Y:S02]  /*10940*/  FMUL.FTZ R102, R166.reuse, R102 ;  /* 0x00000066a6667220 */ /* 0x040fe40000410000 */
[C---:B------:R-:W-:Y:S02]  /*10950*/  FMUL.FTZ R103, R166.reuse, R103 ;  /* 0x00000067a6677220 */ /* 0x040fe40000410000 */
[----:B------:R-:W-:Y:S01]  /*10960*/  MUFU.EX2 R188, R188 ;  /* 0x000000bc00bc7308 */ /* 0x000fe20000000800 */
[C---:B------:R-:W-:Y:S02]  /*10970*/  FMUL.FTZ R104, R167.reuse, R104 ;  /* 0x00000068a7687220 */ /* 0x040fe40000410000 */
[----:B------:R-:W-:Y:S01]  /*10980*/  FMUL.FTZ R105, R167, R105 ;  /* 0x00000069a7697220 */ /* 0x000fe20000410000 */
[----:B---3--:R-:W-:Y:S01]  /*10990*/  F2FP.BF16.PACK_AB R161, R181, R184 ;  /* 0x000000b8b5a1723e */ /* 0x008fe200000010ff */
[C---:B------:R-:W-:Y:S02]  /*109a0*/  FMUL.FTZ R106, R166.reuse, R106 ;  /* 0x0000006aa66a7220 */ /* 0x040fe40000410000 */
[----:B------:R-:W-:Y:S02]  /*109b0*/  FMUL.FTZ R107, R166, R107 ;  /* 0x0000006ba66b7220 */ /* 0x000fe40000410000 */
[----:B------:R-:W-:Y:S01]  /*109c0*/  FMUL.FTZ R112, R167, R112 ;  /* 0x00000070a7707220 */ /* 0x000fe20000410000 */
[----:B------:R-:W3:Y:S01]  /*109d0*/  MUFU.EX2 R185, R185 ;  /* 0x000000b900b97308 */ /* 0x000ee20000000800 */
[-C--:B------:R-:W-:Y:S05]  /*109e0*/  HMMA.16816.F32.BF16 R4, R160, R172.reuse, R4 ;  /* 0x000000aca004723c */ /* 0x080fea0000041804 */
[C---:B-1----:R-:W-:Y:S02]  /*109f0*/  FMUL.FTZ R34, R164.reuse, R142 ;  /* 0x0000008ea4227220 */ /* 0x042fe40000410000 */
[C---:B------:R-:W-:Y:S02]  /*10a00*/  FMUL.FTZ R27, R164.reuse, R139 ;  /* 0x0000008ba41b7220 */ /* 0x040fe40000410000 */
[----:B------:R-:W-:Y:S03]  /*10a10*/  MUFU.EX2 R192, R192 ;  /* 0x000000c000c07308 */ /* 0x000fe60000000800 */
[C---:B------:R-:W-:Y:S02]  /*10a20*/  FMUL.FTZ R31, R164.reuse, R135 ;  /* 0x00000087a41f7220 */ /* 0x040fe40000410000 */
[C---:B------:R-:W-:Y:S02]  /*10a30*/  FMUL.FTZ R14, R164.reuse, R154 ;  /* 0x0000009aa40e7220 */ /* 0x040fe40000410000 */
[C---:B------:R-:W-:Y:S01]  /*10a40*/  FMUL.FTZ R10, R164.reuse, R158 ;  /* 0x0000009ea40a7220 */ /* 0x040fe20000410000 */
[----:B------:R-:W-:Y:S01]  /*10a50*/  F2FP.BF16.PACK_AB R158, R187, R186 ;  /* 0x000000babb9e723e */ /* 0x000fe200000010ff */
[C---:B------:R-:W-:Y:S01]  /*10a60*/  FMUL.FTZ R11, R164.reuse, R159 ;  /* 0x0000009fa40b7220 */ /* 0x040fe20000410000 */
[----:B------:R-:W1:Y:S01]  /*10a70*/  MUFU.EX2 R189, R189 ;  /* 0x000000bd00bd7308 */ /* 0x000e620000000800 */
[C---:B------:R-:W-:Y:S02]  /*10a80*/  FMUL.FTZ R15, R164.reuse, R155 ;  /* 0x0000009ba40f7220 */ /* 0x040fe40000410000 */
[C---:B------:R-:W-:Y:S01]  /*10a90*/  FMUL.FTZ R110, R164.reuse, R110 ;  /* 0x0000006ea46e7220 */ /* 0x040fe20000410000 */
[----:B---3--:R-:W-:Y:S01]  /*10aa0*/  F2FP.BF16.PACK_AB R156, R185, R188 ;  /* 0x000000bcb99c723e */ /* 0x008fe200000010ff */
[----:B------:R-:W-:Y:S02]  /*10ab0*/  FMUL.FTZ R111, R164, R111 ;  /* 0x0000006fa46f7220 */ /* 0x000fe40000410000 */
[C---:B------:R-:W-:Y:S02]  /*10ac0*/  FMUL.FTZ R113, R167.reuse, R113 ;  /* 0x00000071a7717220 */ /* 0x040fe40000410000 */
[C---:B------:R-:W-:Y:S01]  /*10ad0*/  FMUL.FTZ R114, R166.reuse, R114 ;  /* 0x00000072a6727220 */ /* 0x040fe20000410000 */
[----:B------:R-:W3:Y:S01]  /*10ae0*/  MUFU.EX2 R191, R191 ;  /* 0x000000bf00bf7308 */ /* 0x000ee20000000800 */
[C---:B------:R-:W-:Y:S02]  /*10af0*/  FMUL.FTZ R115, R166.reuse, R115 ;  /* 0x00000073a6737220 */ /* 0x040fe40000410000 */
[C---:B------:R-:W-:Y:S02]  /*10b00*/  FMUL.FTZ R116, R167.reuse, R116 ;  /* 0x00000074a7747220 */ /* 0x040fe40000410000 */
[----:B------:R-:W-:Y:S02]  /*10b10*/  FMUL.FTZ R117, R167, R117 ;  /* 0x00000075a7757220 */ /* 0x000fe40000410000 */
[C---:B------:R-:W-:Y:S02]  /*10b20*/  FMUL.FTZ R118, R166.reuse, R118 ;  /* 0x00000076a6767220 */ /* 0x040fe40000410000 */
[----:B------:R-:W-:Y:S01]  /*10b30*/  FMUL.FTZ R119, R166, R119 ;  /* 0x00000077a6777220 */ /* 0x000fe20000410000 */
[----:B------:R-:W-:Y:S01]  /*10b40*/  MUFU.EX2 R152, R55 ;  /* 0x0000003700987308 */ /* 0x000fe20000000800 */
[C---:B------:R-:W-:Y:S02]  /*10b50*/  FMUL.FTZ R122, R164.reuse, R122 ;  /* 0x0000007aa47a7220 */ /* 0x040fe40000410000 */
[C---:B------:R-:W-:Y:S01]  /*10b60*/  FMUL.FTZ R123, R164.reuse, R123 ;  /* 0x0000007ba47b7220 */ /* 0x040fe20000410000 */
[----:B-1----:R-:W-:Y:S01]  /*10b70*/  F2FP.BF16.PACK_AB R157, R189, R192 ;  /* 0x000000c0bd9d723e */ /* 0x002fe200000010ff */
[C---:B------:R-:W-:Y:S02]  /*10b80*/  FMUL.FTZ R126, R164.reuse, R126 ;  /* 0x0000007ea47e7220 */ /* 0x040fe40000410000 */
[----:B------:R-:W-:Y:S02]  /*10b90*/  FMUL.FTZ R127, R164, R127 ;  /* 0x0000007fa47f7220 */ /* 0x000fe40000410000 */
[--C-:B------:R-:W-:Y:S01]  /*10ba0*/  FFMA.FTZ R66, R66, c[0x0][0x2d0], -R202.reuse ;  /* 0x0000b40042427a23 */ /* 0x100fe200000108ca */
[----:B------:R-:W-:Y:S01]  /*10bb0*/  MUFU.EX2 R153, R57 ;  /* 0x0000003900997308 */ /* 0x000fe20000000800 */
[----:B------:R-:W-:Y:S02]  /*10bc0*/  FFMA.FTZ R67, R67, c[0x0][0x2d0], -R202 ;  /* 0x0000b40043437a23 */ /* 0x000fe400000108ca */
[--C-:B------:R-:W-:Y:S01]  /*10bd0*/  FFMA.FTZ R60, R60, c[0x0][0x2d0], -R201.reuse ;  /* 0x0000b4003c3c7a23 */ /* 0x100fe200000108c9 */
[----:B---3--:R-:W-:Y:S01]  /*10be0*/  F2FP.BF16.PACK_AB R159, R191, R190 ;  /* 0x000000bebf9f723e */ /* 0x008fe200000010ff */
[----:B------:R-:W-:Y:S02]  /*10bf0*/  FFMA.FTZ R61, R61, c[0x0][0x2d0], -R201 ;  /* 0x0000b4003d3d7a23 */ /* 0x000fe400000108c9 */
[--C-:B------:R-:W-:Y:S02]  /*10c00*/  FFMA.FTZ R62, R62, c[0x0][0x2d0], -R200.reuse ;  /* 0x0000b4003e3e7a23 */ /* 0x100fe400000108c8 */
[----:B------:R-:W-:Y:S01]  /*10c10*/  FFMA.FTZ R63, R63, c[0x0][0x2d0], -R200 ;  /* 0x0000b4003f3f7a23 */ /* 0x000fe200000108c8 */
[----:B------:R-:W-:Y:S01]  /*10c20*/  MUFU.EX2 R154, R59 ;  /* 0x0000003b009a7308 */ /* 0x000fe20000000800 */
[C---:B------:R-:W-:Y:S04]  /*10c30*/  HMMA.16816.F32.BF16 R8, R156.reuse, R172, R8 ;  /* 0x000000ac9c08723c */ /* 0x040fe80000041808 */
[--C-:B------:R-:W-:Y:S02]  /*10c40*/  FFMA.FTZ R68, R68, c[0x0][0x2d0], -R203.reuse ;  /* 0x0000b40044447a23 */ /* 0x100fe400000108cb */
[----:B------:R-:W-:Y:S02]  /*10c50*/  FFMA.FTZ R69, R69, c[0x0][0x2d0], -R203 ;  /* 0x0000b40045457a23 */ /* 0x000fe400000108cb */
[-C--:B------:R-:W-:Y:S01]  /*10c60*/  HMMA.16816.F32.BF16 R12, R156, R174.reuse, R12 ;  /* 0x000000ae9c0c723c */ /* 0x080fe2000004180c */
[----:B------:R1:W-:Y:S03]  /*10c70*/  MUFU.EX2 R172, R35 ;  /* 0x0000002300ac7308 */ /* 0x0003e60000000800 */
[--C-:B------:R-:W-:Y:S02]  /*10c80*/  FFMA.FTZ R173, R24, c[0x0][0x2d0], -R201.reuse ;  /* 0x0000b40018ad7a23 */ /* 0x100fe400000108c9 */
[----:B------:R-:W-:Y:S02]  /*10c90*/  FMUL.FTZ R24, R165, R136 ;  /* 0x00000088a5187220 */ /* 0x000fe40000410000 */
[C---:B------:R-:W-:Y:S03]  /*10ca0*/  HMMA.16816.F32.BF16 R16, R160.reuse, R174, R16 ;  /* 0x000000aea010723c */ /* 0x040fe60000041810 */
[----:B------:R-:W3:Y:S01]  /*10cb0*/  MUFU.EX2 R196, R196 ;  /* 0x000000c400c47308 */ /* 0x000ee20000000800 */
[--C-:B------:R-:W-:Y:S02]  /*10cc0*/  FFMA.FTZ R70, R70, c[0x0][0x2d0], -R202.reuse ;  /* 0x0000b40046467a23 */ /* 0x100fe400000108ca */
[----:B------:R-:W-:Y:S02]  /*10cd0*/  FFMA.FTZ R71, R71, c[0x0][0x2d0], -R202 ;  /* 0x0000b40047477a23 */ /* 0x000fe400000108ca */
[-C--:B------:R-:W-:Y:S04]  /*10ce0*/  HMMA.16816.F32.BF16 R20, R160, R176.reuse, R20 ;  /* 0x000000b0a014723c */ /* 0x080fe80000041814 */
[----:B------:R-:W-:Y:S01]  /*10cf0*/  FFMA.FTZ R174, R25, c[0x0][0x2d0], -R201 ;  /* 0x0000b40019ae7a23 */ /* 0x000fe200000108c9 */
[----:B------:R-:W-:Y:S01]  /*10d00*/  MUFU.EX2 R197, R197 ;  /* 0x000000c500c57308 */ /* 0x000fe20000000800 */
[----:B------:R-:W-:Y:S02]  /*10d10*/  FMUL.FTZ R25, R165, R137 ;  /* 0x00000089a5197220 */ /* 0x000fe40000410000 */
[----:B------:R-:W-:Y:S04]  /*10d20*/  FFMA.FTZ R175, R26, c[0x0][0x2d0], -R200 ;  /* 0x0000b4001aaf7a23 */ /* 0x000fe800000108c8 */
[C---:B-1----:R-:W-:Y:S02]  /*10d30*/  FMUL.FTZ R35, R164.reuse, R143 ;  /* 0x0000008fa4237220 */ /* 0x042fe40000410000 */
[----:B------:R-:W-:Y:S01]  /*10d40*/  FMUL.FTZ R26, R164, R138 ;  /* 0x0000008aa41a7220 */ /* 0x000fe20000410000 */
[----:B------:R-:W1:Y:S01]  /*10d50*/  MUFU.EX2 R198, R198 ;  /* 0x000000c600c67308 */ /* 0x000e620000000800 */
[----:B------:R-:W4:Y:S01]  /*10d60*/  LDSM.16.MT88.4 R136, [R218+0x100] ;  /* 0x00010000da88783b */ /* 0x000f220000004200 */
[--C-:B------:R-:W-:Y:S02]  /*10d70*/  FFMA.FTZ R80, R80, c[0x0][0x2d0], -R203.reuse ;  /* 0x0000b40050507a23 */ /* 0x100fe400000108cb */
[C---:B------:R-:W-:Y:S04]  /*10d80*/  HMMA.16816.F32.BF16 R32, R156.reuse, R176, R32 ;  /* 0x000000b09c20723c */ /* 0x040fe80000041820 */
[----:B---3--:R-:W-:Y:S01]  /*10d90*/  F2FP.BF16.PACK_AB R129, R196, R195 ;  /* 0x000000c3c481723e */ /* 0x008fe200000010ff */
[----:B------:R-:W-:Y:S01]  /*10da0*/  FFMA.FTZ R81, R81, c[0x0][0x2d0], -R203 ;  /* 0x0000b40051517a23 */ /* 0x000fe200000108cb */
[----:B------:R3:W-:Y:S01]  /*10db0*/  MUFU.EX2 R176, R140 ;  /* 0x0000008c00b07308 */ /* 0x0007e20000000800 */
[--C-:B------:R-:W-:Y:S01]  /*10dc0*/  FFMA.FTZ R177, R28, c[0x0][0x2d0], -R201.reuse ;  /* 0x0000b4001cb17a23 */ /* 0x100fe200000108c9 */
[-C--:B------:R-:W-:Y:S04]  /*10dd0*/  HMMA.16816.F32.BF16 R24, R156, R178.reuse, R24 ;  /* 0x000000b29c18723c */ /* 0x080fe80000041818 */
[----:B------:R-:W-:Y:S02]  /*10de0*/  FMUL.FTZ R28, R165, R132 ;  /* 0x00000084a51c7220 */ /* 0x000fe40000410000 */
[--C-:B------:R-:W-:Y:S02]  /*10df0*/  FFMA.FTZ R82, R82, c[0x0][0x2d0], -R202.reuse ;  /* 0x0000b40052527a23 */ /* 0x100fe400000108ca */
[C---:B------:R-:W-:Y:S01]  /*10e00*/  HMMA.16816.F32.BF16 R100, R160.reuse, R178, R100 ;  /* 0x000000b2a064723c */ /* 0x040fe20000041864 */
[----:B------:R-:W5:Y:S03]  /*10e10*/  MUFU.EX2 R199, R199 ;  /* 0x000000c700c77308 */ /* 0x000f660000000800 */
[----:B-1----:R-:W-:Y:S01]  /*10e20*/  F2FP.BF16.PACK_AB R130, R198, R197 ;  /* 0x000000c5c682723e */ /* 0x002fe200000010ff */
[----:B------:R-:W-:Y:S02]  /*10e30*/  FFMA.FTZ R83, R83, c[0x0][0x2d0], -R202 ;  /* 0x0000b40053537a23 */ /* 0x000fe400000108ca */
[----:B------:R-:W-:Y:S01]  /*10e40*/  FFMA.FTZ R178, R29, c[0x0][0x2d0], -R201 ;  /* 0x0000b4001db27a23 */ /* 0x000fe200000108c9 */
[-C--:B--2---:R-:W-:Y:S03]  /*10e50*/  HMMA.16816.F32.BF16 R104, R160, R144.reuse, R104 ;  /* 0x00000090a068723c */ /* 0x084fe60000041868 */
[----:B------:R-:W-:Y:S01]  /*10e60*/  MUFU.EX2 R243, R243 ;  /* 0x000000f300f37308 */ /* 0x000fe20000000800 */
[----:B------:R-:W-:Y:S01]  /*10e70*/  FMUL.FTZ R29, R165, R133 ;  /* 0x00000085a51d7220 */ /* 0x000fe20000410000 */
[----:B---3--:R-:W-:Y:S01]  /*10e80*/  LDSM.16.MT88.4 R140, [R220+0x900] ;  /* 0x00090000dc8c783b */ /* 0x008fe20000004200 */
[----:B------:R-:W-:Y:S02]  /*10e90*/  FFMA.FTZ R179, R30, c[0x0][0x2d0], -R200 ;  /* 0x0000b4001eb37a23 */ /* 0x000fe400000108c8 */
[C---:B------:R-:W-:Y:S04]  /*10ea0*/  HMMA.16816.F32.BF16 R108, R156.reuse, R144, R108 ;  /* 0x000000909c6c723c */ /* 0x040fe8000004186c */
[----:B------:R-:W-:Y:S01]  /*10eb0*/  FMUL.FTZ R30, R164, R134 ;  /* 0x00000086a41e7220 */ /* 0x000fe20000410000 */
[----:B------:R-:W-:Y:S01]  /*10ec0*/  MUFU.EX2 R244, R244 ;  /* 0x000000f400f47308 */ /* 0x000fe20000000800 */
[----:B------:R-:W1:Y:S01]  /*10ed0*/  LDSM.16.MT88.4 R132, [R225+0x900] ;  /* 0x00090000e184783b */ /* 0x000e620000004200 */
[--C-:B------:R-:W-:Y:S01]  /*10ee0*/  FFMA.FTZ R84, R84, c[0x0][0x2d0], -R203.reuse ;  /* 0x0000b40054547a23 */ /* 0x100fe200000108cb */
[----:B-----5:R-:W-:Y:S03]  /*10ef0*/  F2FP.BF16.PACK_AB R131, R172, R199 ;  /* 0x000000c7ac83723e */ /* 0x020fe600000010ff */
[-C--:B------:R-:W-:Y:S03]  /*10f00*/  HMMA.16816.F32.BF16 R28, R156, R146.reuse, R28 ;  /* 0x000000929c1c723c */ /* 0x080fe6000004181c */
[--C-:B------:R-:W-:Y:S01]  /*10f10*/  FFMA.FTZ R85, R85, c[0x0][0x2d0], -R203.reuse ;  /* 0x0000b40055557a23 */ /* 0x100fe200000108cb */
[----:B------:R-:W-:Y:S01]  /*10f20*/  MUFU.EX2 R245, R245 ;  /* 0x000000f500f57308 */ /* 0x000fe20000000800 */
[--C-:B------:R-:W-:Y:S02]  /*10f30*/  FFMA.FTZ R86, R86, c[0x0][0x2d0], -R202.reuse ;  /* 0x0000b40056567a23 */ /* 0x100fe400000108ca */
[--C-:B------:R-:W-:Y:S01]  /*10f40*/  FFMA.FTZ R87, R87, c[0x0][0x2d0], -R202.reuse ;  /* 0x0000b40057577a23 */ /* 0x100fe200000108ca */
[C---:B------:R-:W-:Y:S04]  /*10f50*/  HMMA.16816.F32.BF16 R112, R160.reuse, R146, R112 ;  /* 0x00000092a070723c */ /* 0x040fe80000041870 */
[--C-:B------:R-:W-:Y:S02]  /*10f60*/  FFMA.FTZ R96, R96, c[0x0][0x2d0], -R203.reuse ;  /* 0x0000b40060607a23 */ /* 0x100fe400000108cb */
[----:B------:R-:W-:Y:S01]  /*10f70*/  MUFU.EX2 R246, R246 ;  /* 0x000000f600f67308 */ /* 0x000fe20000000800 */
[----:B------:R-:W-:Y:S01]  /*10f80*/  FFMA.FTZ R203, R97, c[0x0][0x2d0], -R203 ;  /* 0x0000b40061cb7a23 */ /* 0x000fe200000108cb */
[-C--:B----4-:R-:W-:Y:S04]  /*10f90*/  HMMA.16816.F32.BF16 R116, R160, R136.reuse, R116 ;  /* 0x00000088a074723c */ /* 0x090fe80000041874 */
[----:B------:R-:W-:Y:S01]  /*10fa0*/  FFMA.FTZ R97, R98, c[0x0][0x2d0], -R202 ;  /* 0x0000b40062617a23 */ /* 0x000fe200000108ca */
[----:B------:R-:W-:Y:S01]  /*10fb0*/  MOV R98, R154 ;  /* 0x0000009a00627202 */ /* 0x000fe20000000f00 */
[----:B------:R-:W-:Y:S01]  /*10fc0*/  FFMA.FTZ R184, R166, R240, R184 ;  /* 0x000000f0a6b87223 */ /* 0x000fe200000100b8 */
[----:B------:R-:W-:Y:S01]  /*10fd0*/  MOV R166, R2 ;  /* 0x0000000200a67202 */ /* 0x000fe20000000f00 */
[C---:B------:R-:W-:Y:S01]  /*10fe0*/  HMMA.16816.F32.BF16 R120, R156.reuse, R136, R120 ;  /* 0x000000889c78723c */ /* 0x040fe20000041878 */
[----:B------:R-:W-:Y:S03]  /*10ff0*/  MUFU.EX2 R173, R173 ;  /* 0x000000ad00ad7308 */ /* 0x000fe60000000800 */
[----:B------:R-:W-:Y:S01]  /*11000*/  FFMA.FTZ R188, R165, R239, R188 ;  /* 0x000000efa5bc7223 */ /* 0x000fe200000100bc */
[----:B------:R-:W-:Y:S01]  /*11010*/  MOV R165, R0 ;  /* 0x0000000000a57202 */ /* 0x000fe20000000f00 */
[----:B------:R-:W-:Y:S01]  /*11020*/  FFMA.FTZ R192, R164, R238, R192 ;  /* 0x000000eea4c07223 */ /* 0x000fe200000100c0 */
[----:B------:R-:W-:Y:S01]  /*11030*/  MOV R164, R168 ;  /* 0x000000a800a47202 */ /* 0x000fe20000000f00 */
[-C--:B------:R-:W-:Y:S03]  /*11040*/  HMMA.16816.F32.BF16 R124, R156, R138.reuse, R124 ;  /* 0x0000008a9c7c723c */ /* 0x080fe6000004187c */
[----:B------:R-:W2:Y:S01]  /*11050*/  MUFU.EX2 R174, R174 ;  /* 0x000000ae00ae7308 */ /* 0x000ea20000000800 */
[----:B------:R-:W-:Y:S02]  /*11060*/  FADD.FTZ R184, R181, R184 ;  /* 0x000000b8b5b87221 */ /* 0x000fe40000010000 */
[----:B------:R-:W-:Y:S02]  /*11070*/  FADD.FTZ R188, R185, R188 ;  /* 0x000000bcb9bc7221 */ /* 0x000fe40000010000 */
[----:B------:R-:W-:Y:S04]  /*11080*/  HMMA.16816.F32.BF16 R36, R160, R138, R36 ;  /* 0x0000008aa024723c */ /* 0x000fe80000041824 */
[----:B------:R-:W-:Y:S01]  /*11090*/  FADD.FTZ R192, R189, R192 ;  /* 0x000000c0bdc07221 */ /* 0x000fe20000010000 */
[----:B------:R-:W3:Y:S01]  /*110a0*/  MUFU.EX2 R175, R175 ;  /* 0x000000af00af7308 */ /* 0x000ee20000000800 */
[----:B------:R-:W-:Y:S02]  /*110b0*/  FADD.FTZ R184, R182, R184 ;  /* 0x000000b8b6b87221 */ /* 0x000fe40000010000 */
[-C--:B-1----:R-:W-:Y:S05]  /*110c0*/  HMMA.16816.F32.BF16 R4, R128, R132.reuse, R4 ;  /* 0x000000848004723c */ /* 0x082fea0000041804 */
[----:B------:R-:W-:Y:S02]  /*110d0*/  FADD.FTZ R188, R186, R188 ;  /* 0x000000bcbabc7221 */ /* 0x000fe40000010000 */
[----:B------:R-:W1:Y:S01]  /*110e0*/  MUFU.EX2 R177, R177 ;  /* 0x000000b100b17308 */ /* 0x000e620000000800 */
[----:B------:R-:W-:Y:S01]  /*110f0*/  FADD.FTZ R192, R190, R192 ;  /* 0x000000c0bec07221 */ /* 0x000fe20000010000 */
[----:B--2---:R-:W-:Y:S03]  /*11100*/  F2FP.BF16.PACK_AB R136, R174, R173 ;  /* 0x000000adae88723e */ /* 0x004fe600000010ff */
[----:B------:R-:W-:Y:S02]  /*11110*/  FADD.FTZ R184, R169, R184 ;  /* 0x000000b8a9b87221 */ /* 0x000fe40000010000 */
[----:B------:R-:W-:Y:S03]  /*11120*/  FADD.FTZ R188, R187, R188 ;  /* 0x000000bcbbbc7221 */ /* 0x000fe60000010000 */
[----:B------:R-:W2:Y:S01]  /*11130*/  MUFU.EX2 R178, R178 ;  /* 0x000000b200b27308 */ /* 0x000ea20000000800 */
[----:B------:R-:W-:Y:S02]  /*11140*/  FADD.FTZ R192, R191, R192 ;  /* 0x000000c0bfc07221 */ /* 0x000fe40000010000 */
[----:B------:R-:W-:Y:S01]  /*11150*/  FFMA.FTZ R183, R167, R241, R183 ;  /* 0x000000f1a7b77223 */ /* 0x000fe200000100b7 */
[----:B---3--:R-:W-:Y:S01]  /*11160*/  F2FP.BF16.PACK_AB R137, R176, R175 ;  /* 0x000000afb089723e */ /* 0x008fe200000010ff */
[----:B------:R-:W-:Y:S01]  /*11170*/  FADD.FTZ R184, R195, R184 ;  /* 0x000000b8c3b87221 */ /* 0x000fe20000010000 */
[----:B------:R-:W-:Y:S01]  /*11180*/  MOV R167, R3 ;  /* 0x0000000300a77202 */ /* 0x000fe20000000f00 */
[----:B------:R-:W-:Y:S02]  /*11190*/  FADD.FTZ R188, R173, R188 ;  /* 0x000000bcadbc7221 */ /* 0x000fe40000010000 */
[----:B------:R-:W-:Y:S01]  /*111a0*/  FADD.FTZ R192, R175, R192 ;  /* 0x000000c0afc07221 */ /* 0x000fe20000010000 */
[----:B------:R-:W3:Y:S01]  /*111b0*/  MUFU.EX2 R179, R179 ;  /* 0x000000b300b37308 */ /* 0x000ee20000000800 */
[----:B------:R-:W-:Y:S02]  /*111c0*/  FADD.FTZ R183, R170, R183 ;  /* 0x000000b7aab77221 */ /* 0x000fe40000010000 */
[----:B------:R-:W-:Y:S02]  /*111d0*/  FADD.FTZ R184, R196, R184 ;  /* 0x000000b8c4b87221 */ /* 0x000fe40000010000 */
[----:B------:R-:W-:Y:S02]  /*111e0*/  FADD.FTZ R188, R174, R188 ;  /* 0x000000bcaebc7221 */ /* 0x000fe40000010000 */
[----:B------:R-:W-:Y:S02]  /*111f0*/  FADD.FTZ R192, R176, R192 ;  /* 0x000000c0b0c07221 */ /* 0x000fe40000010000 */
[----:B------:R-:W-:Y:S01]  /*11200*/  FADD.FTZ R183, R171, R183 ;  /* 0x000000b7abb77221 */ /* 0x000fe20000010000 */
[----:B------:R-:W4:Y:S01]  /*11210*/  MUFU.EX2 R204, R204 ;  /* 0x000000cc00cc7308 */ /* 0x000f220000000800 */
[----:B------:R-:W-:Y:S02]  /*11220*/  FADD.FTZ R184, R199, R184 ;  /* 0x000000b8c7b87221 */ /* 0x000fe40000010000 */
[----:B-1----:R-:W-:Y:S01]  /*11230*/  FADD.FTZ R188, R177, R188 ;  /* 0x000000bcb1bc7221 */ /* 0x002fe20000010000 */
[----:B--2---:R-:W-:Y:S01]  /*11240*/  F2FP.BF16.PACK_AB R138, R178, R177 ;  /* 0x000000b1b28a723e */ /* 0x004fe200000010ff */
[----:B------:R-:W-:Y:S02]  /*11250*/  FADD.FTZ R183, R180, R183 ;  /* 0x000000b7b4b77221 */ /* 0x000fe40000010000 */
[----:B------:R-:W-:Y:S02]  /*11260*/  FADD.FTZ R172, R172, R184 ;  /* 0x000000b8acac7221 */ /* 0x000fe40000010000 */
[----:B------:R-:W-:Y:S01]  /*11270*/  FADD.FTZ R178, R178, R188 ;  /* 0x000000bcb2b27221 */ /* 0x000fe20000010000 */
[----:B------:R-:W1:Y:S01]  /*11280*/  MUFU.EX2 R248, R248 ;  /* 0x000000f800f87308 */ /* 0x000e620000000800 */
[----:B------:R-:W-:Y:S02]  /*11290*/  FADD.FTZ R183, R193, R183 ;  /* 0x000000b7c1b77221 */ /* 0x000fe40000010000 */
[----:B------:R-:W-:Y:S02]  /*112a0*/  FADD.FTZ R178, R243, R178 ;  /* 0x000000b2f3b27221 */ /* 0x000fe40000010000 */
[----:B---3--:R-:W-:Y:S02]  /*112b0*/  FADD.FTZ R192, R179, R192 ;  /* 0x000000c0b3c07221 */ /* 0x008fe40000010000 */
[----:B------:R-:W-:Y:S02]  /*112c0*/  FADD.FTZ R183, R194, R183 ;  /* 0x000000b7c2b77221 */ /* 0x000fe40000010000 */
[----:B------:R-:W-:Y:S01]  /*112d0*/  FADD.FTZ R178, R244, R178 ;  /* 0x000000b2f4b27221 */ /* 0x000fe20000010000 */
[----:B------:R-:W2:Y:S01]  /*112e0*/  MUFU.EX2 R249, R249 ;  /* 0x000000f900f97308 */ /* 0x000ea20000000800 */
[----:B------:R-:W-:Y:S02]  /*112f0*/  FADD.FTZ R183, R197, R183 ;  /* 0x000000b7c5b77221 */ /* 0x000fe40000010000 */
[----:B------:R-:W-:Y:S01]  /*11300*/  FADD.FTZ R178, R247, R178 ;  /* 0x000000b2f7b27221 */ /* 0x000fe20000010000 */
[C---:B----4-:R-:W-:Y:S01]  /*11310*/  F2FP.BF16.PACK_AB R139, R204.reuse, R179 ;  /* 0x000000b3cc8b723e */ /* 0x050fe200000010ff */
[----:B------:R-:W-:Y:S02]  /*11320*/  FADD.FTZ R192, R204, R192 ;  /* 0x000000c0ccc07221 */ /* 0x000fe40000010000 */
[----:B------:R-:W-:Y:S02]  /*11330*/  FADD.FTZ R198, R198, R183 ;  /* 0x000000b7c6c67221 */ /* 0x000fe40000010000 */
[----:B------:R-:W-:Y:S01]  /*11340*/  FADD.FTZ R192, R245, R192 ;  /* 0x000000c0f5c07221 */ /* 0x000fe20000010000 */
[----:B------:R-:W3:Y:S01]  /*11350*/  MUFU.EX2 R250, R250 ;  /* 0x000000fa00fa7308 */ /* 0x000ee20000000800 */
[C---:B------:R-:W-:Y:S04]  /*11360*/  HMMA.16816.F32.BF16 R8, R136.reuse, R132, R8 ;  /* 0x000000848808723c */ /* 0x040fe80000041808 */
[----:B------:R-:W-:Y:S02]  /*11370*/  FADD.FTZ R192, R246, R192 ;  /* 0x000000c0f6c07221 */ /* 0x000fe40000010000 */
[----:B-1----:R-:W-:Y:S02]  /*11380*/  FADD.FTZ R178, R248, R178 ;  /* 0x000000b2f8b27221 */ /* 0x002fe40000010000 */
[-C--:B------:R-:W-:Y:S01]  /*11390*/  HMMA.16816.F32.BF16 R12, R136, R134.reuse, R12 ;  /* 0x00000086880c723c */ /* 0x080fe2000004180c */
[----:B------:R-:W-:Y:S03]  /*113a0*/  MUFU.EX2 R72, R72 ;  /* 0x0000004800487308 */ /* 0x000fe60000000800 */
[----:B--2---:R-:W-:Y:S04]  /*113b0*/  FADD.FTZ R192, R249, R192 ;  /* 0x000000c0f9c07221 */ /* 0x004fe80000010000 */
[C---:B------:R-:W-:Y:S01]  /*113c0*/  HMMA.16816.F32.BF16 R16, R128.reuse, R134, R16 ;  /* 0x000000868010723c */ /* 0x040fe20000041810 */
[----:B------:R-:W1:Y:S02]  /*113d0*/  LDSM.16.MT88.4 R132, [R218+0x900] ;  /* 0x00090000da84783b */ /* 0x000e640000004200 */
[----:B------:R-:W-:Y:S01]  /*113e0*/  MUFU.EX2 R73, R73 ;  /* 0x0000004900497308 */ /* 0x000fe20000000800 */
[----:B---3--:R-:W-:Y:S04]  /*113f0*/  FADD.FTZ R192, R250, R192 ;  /* 0x000000c0fac07221 */ /* 0x008fe80000010000 */
[-C--:B------:R-:W-:Y:S05]  /*11400*/  HMMA.16816.F32.BF16 R20, R128, R140.reuse, R20 ;  /* 0x0000008c8014723c */ /* 0x080fea0000041814 */
[----:B------:R-:W-:Y:S03]  /*11410*/  MUFU.EX2 R74, R74 ;  /* 0x0000004a004a7308 */ /* 0x000fe60000000800 */
[C---:B------:R-:W-:Y:S07]  /*11420*/  HMMA.16816.F32.BF16 R32, R136.reuse, R140, R32 ;  /* 0x0000008c8820723c */ /* 0x040fee0000041820 */
[----:B------:R-:W-:Y:S01]  /*11430*/  MUFU.EX2 R75, R75 ;  /* 0x0000004b004b7308 */ /* 0x000fe20000000800 */
[-C--:B------:R-:W-:Y:S08]  /*11440*/  HMMA.16816.F32.BF16 R24, R136, R142.reuse, R24 ;  /* 0x0000008e8818723c */ /* 0x080ff00000041818 */
[C---:B------:R-:W-:Y:S01]  /*11450*/  HMMA.16816.F32.BF16 R100, R128.reuse, R142, R100 ;  /* 0x0000008e8064723c */ /* 0x040fe20000041864 */
[----:B------:R-:W-:Y:S07]  /*11460*/  MUFU.EX2 R76, R76 ;  /* 0x0000004c004c7308 */ /* 0x000fee0000000800 */
[-C--:B------:R-:W-:Y:S03]  /*11470*/  HMMA.16816.F32.BF16 R104, R128, R48.reuse, R104 ;  /* 0x000000308068723c */ /* 0x080fe60000041868 */
[----:B------:R-:W-:Y:S05]  /*11480*/  MUFU.EX2 R77, R77 ;  /* 0x0000004d004d7308 */ /* 0x000fea0000000800 */
[C---:B------:R-:W-:Y:S05]  /*11490*/  HMMA.16816.F32.BF16 R108, R136.reuse, R48, R108 ;  /* 0x00000030886c723c */ /* 0x040fea000004186c */
[----:B------:R-:W-:Y:S02]  /*114a0*/  MUFU.EX2 R78, R78 ;  /* 0x0000004e004e7308 */ /* 0x000fe40000000800 */
[----:B------:R-:W-:Y:S01]  /*114b0*/  F2FP.BF16.PACK_AB R48, R244, R243 ;  /* 0x000000f3f430723e */ /* 0x000fe200000010ff */
[-C--:B------:R-:W-:Y:S04]  /*114c0*/  HMMA.16816.F32.BF16 R28, R136, R50.reuse, R28 ;  /* 0x00000032881c723c */ /* 0x080fe8000004181c */
[----:B------:R-:W-:Y:S03]  /*114d0*/  F2FP.BF16.PACK_AB R49, R246, R245 ;  /* 0x000000f5f631723e */ /* 0x000fe600000010ff */
[----:B------:R-:W-:Y:S01]  /*114e0*/  MUFU.EX2 R79, R79 ;  /* 0x0000004f004f7308 */ /* 0x000fe20000000800 */
[C---:B------:R-:W-:Y:S07]  /*114f0*/  HMMA.16816.F32.BF16 R112, R128.reuse, R50, R112 ;  /* 0x000000328070723c */ /* 0x040fee0000041870 */
[----:B------:R-:W-:Y:S01]  /*11500*/  F2FP.BF16.PACK_AB R50, R248, R247 ;  /* 0x000000f7f832723e */ /* 0x000fe200000010ff */
[-C--:B-1----:R-:W-:Y:S01]  /*11510*/  HMMA.16816.F32.BF16 R116, R128, R132.reuse, R116 ;  /* 0x000000848074723c */ /* 0x082fe20000041874 */
[----:B------:R-:W1:Y:S03]  /*11520*/  MUFU.EX2 R205, R205 ;  /* 0x000000cd00cd7308 */ /* 0x000e660000000800 */
[----:B------:R-:W-:Y:S04]  /*11530*/  F2FP.BF16.PACK_AB R51, R250, R249 ;  /* 0x000000f9fa33723e */ /* 0x000fe800000010ff */
[C---:B------:R-:W-:Y:S03]  /*11540*/  HMMA.16816.F32.BF16 R120, R136.reuse, R132, R120 ;  /* 0x000000848878723c */ /* 0x040fe60000041878 */
[----:B------:R-:W2:Y:S04]  /*11550*/  MUFU.EX2 R206, R206 ;  /* 0x000000ce00ce7308 */ /* 0x000ea80000000800 */
[--C-:B------:R-:W-:Y:S01]  /*11560*/  FFMA.FTZ R132, R54, c[0x0][0x2d0], -R202.reuse ;  /* 0x0000b40036847a23 */ /* 0x100fe200000108ca */
[-C--:B------:R-:W-:Y:S01]  /*11570*/  HMMA.16816.F32.BF16 R124, R136, R134.reuse, R124 ;  /* 0x00000086887c723c */ /* 0x080fe2000004187c */
[----:B------:R-:W3:Y:S03]  /*11580*/  LDSM.16.MT88.4 R52, [R220+0x1100] ;  /* 0x00110000dc34783b */ /* 0x000ee60000004200 */
[--C-:B------:R-:W-:Y:S01]  /*11590*/  FFMA.FTZ R133, R56, c[0x0][0x2d0], -R201.reuse ;  /* 0x0000b40038857a23 */ /* 0x100fe200000108c9 */
[----:B------:R-:W4:Y:S01]  /*115a0*/  MUFU.EX2 R207, R207 ;  /* 0x000000cf00cf7308 */ /* 0x000f220000000800 */
[----:B------:R-:W-:Y:S01]  /*115b0*/  FFMA.FTZ R202, R99, c[0x0][0x2d0], -R202 ;  /* 0x0000b40063ca7a23 */ /* 0x000fe200000108ca */
[----:B------:R-:W-:Y:S01]  /*115c0*/  MOV R99, R153 ;  /* 0x0000009900637202 */ /* 0x000fe20000000f00 */
[----:B------:R-:W-:Y:S01]  /*115d0*/  HMMA.16816.F32.BF16 R36, R128, R134, R36 ;  /* 0x000000868024723c */ /* 0x000fe20000041824 */
[----:B------:R-:W5:Y:S03]  /*115e0*/  LDSM.16.MT88.4 R128, [R219+0x1100] ;  /* 0x00110000db80783b */ /* 0x000f660000004200 */
[----:B-1----:R-:W-:Y:S03]  /*115f0*/  FADD.FTZ R198, R205, R198 ;  /* 0x000000c6cdc67221 */ /* 0x002fe60000010000 */
[----:B------:R-:W1:Y:S01]  /*11600*/  MUFU.EX2 R208, R208 ;  /* 0x000000d000d07308 */ /* 0x000e620000000800 */
[----:B------:R-:W-:Y:S02]  /*11610*/  FFMA.FTZ R134, R58, c[0x0][0x2d0], -R200 ;  /* 0x0000b4003a867a23 */ /* 0x000fe400000108c8 */
[----:B------:R-:W-:Y:S02]  /*11620*/  LDSM.16.MT88.4 R56, [R219+0x1900] ;  /* 0x00190000db38783b */ /* 0x000fe40000004200 */
[C---:B--2---:R-:W-:Y:S01]  /*11630*/  F2FP.BF16.PACK_AB R40, R206.reuse, R205 ;  /* 0x000000cdce28723e */ /* 0x044fe200000010ff */
[----:B------:R-:W-:Y:S04]  /*11640*/  FADD.FTZ R198, R206, R198 ;  /* 0x000000c6cec67221 */ /* 0x000fe80000010000 */
[----:B------:R-:W2:Y:S01]  /*11650*/  MUFU.EX2 R210, R210 ;  /* 0x000000d200d27308 */ /* 0x000ea20000000800 */
[----:B------:R-:W-:Y:S02]  /*11660*/  FADD.FTZ R198, R209, R198 ;  /* 0x000000c6d1c67221 */ /* 0x000fe40000010000 */
[----:B----4-:R-:W-:Y:S07]  /*11670*/  FADD.FTZ R172, R207, R172 ;  /* 0x000000accfac7221 */ /* 0x010fee0000010000 */
[----:B------:R-:W4:Y:S01]  /*11680*/  MUFU.EX2 R211, R211 ;  /* 0x000000d300d37308 */ /* 0x000f220000000800 */
[C---:B-1----:R-:W-:Y:S01]  /*11690*/  F2FP.BF16.PACK_AB R41, R208.reuse, R207 ;  /* 0x000000cfd029723e */ /* 0x042fe200000010ff */
[----:B------:R-:W-:Y:S08]  /*116a0*/  FADD.FTZ R172, R208, R172 ;  /* 0x000000acd0ac7221 */ /* 0x000ff00000010000 */
[----:B------:R-:W1:Y:S01]  /*116b0*/  MUFU.EX2 R242, R242 ;  /* 0x000000f200f27308 */ /* 0x000e620000000800 */
[C---:B--2---:R-:W-:Y:S01]  /*116c0*/  F2FP.BF16.PACK_AB R42, R210.reuse, R209 ;  /* 0x000000d1d22a723e */ /* 0x044fe200000010ff */
[----:B------:R-:W-:Y:S08]  /*116d0*/  FADD.FTZ R198, R210, R198 ;  /* 0x000000c6d2c67221 */ /* 0x000ff00000010000 */
[----:B------:R-:W2:Y:S01]  /*116e0*/  MUFU.EX2 R251, R251 ;  /* 0x000000fb00fb7308 */ /* 0x000ea20000000800 */
[----:B----4-:R-:W-:Y:S09]  /*116f0*/  FADD.FTZ R172, R211, R172 ;  /* 0x000000acd3ac7221 */ /* 0x010ff20000010000 */
[----:B------:R-:W4:Y:S01]  /*11700*/  MUFU.EX2 R252, R252 ;  /* 0x000000fc00fc7308 */ /* 0x000f220000000800 */
[C---:B-1----:R-:W-:Y:S01]  /*11710*/  F2FP.BF16.PACK_AB R43, R242.reuse, R211 ;  /* 0x000000d3f22b723e */ /* 0x042fe200000010ff */
[----:B------:R-:W-:Y:S08]  /*11720*/  FADD.FTZ R172, R242, R172 ;  /* 0x000000acf2ac7221 */ /* 0x000ff00000010000 */
[----:B------:R-:W1:Y:S01]  /*11730*/  MUFU.EX2 R132, R132 ;  /* 0x0000008400847308 */ /* 0x000e620000000800 */
[-C--:B------:R-:W-:Y:S05]  /*11740*/  HMMA.16816.F32.BF16 R4, R40, R44.reuse, R4 ;  /* 0x0000002c2804723c */ /* 0x080fea0000041804 */
[----:B--2---:R-:W-:Y:S03]  /*11750*/  FADD.FTZ R198, R251, R198 ;  /* 0x000000c6fbc67221 */ /* 0x004fe60000010000 */
[C---:B------:R-:W-:Y:S01]  /*11760*/  HMMA.16816.F32.BF16 R8, R48.reuse, R44, R8 ;  /* 0x0000002c3008723c */ /* 0x040fe20000041808 */
[----:B------:R-:W2:Y:S03]  /*11770*/  MUFU.EX2 R64, R64 ;  /* 0x0000004000407308 */ /* 0x000ea60000000800 */
[----:B----4-:R-:W-:Y:S04]  /*11780*/  FADD.FTZ R198, R252, R198 ;  /* 0x000000c6fcc67221 */ /* 0x010fe80000010000 */
[-C--:B------:R-:W-:Y:S03]  /*11790*/  HMMA.16816.F32.BF16 R12, R48, R46.reuse, R12 ;  /* 0x0000002e300c723c */ /* 0x080fe6000004180c */
[----:B------:R-:W4:Y:S01]  /*117a0*/  MUFU.EX2 R65, R65 ;  /* 0x0000004100417308 */ /* 0x000f220000000800 */
[----:B-1----:R-:W-:Y:S04]  /*117b0*/  FADD.FTZ R172, R132, R172 ;  /* 0x000000ac84ac7221 */ /* 0x002fe80000010000 */
[C---:B------:R-:W-:Y:S01]  /*117c0*/  HMMA.16816.F32.BF16 R16, R40.reuse, R46, R16 ;  /* 0x0000002e2810723c */ /* 0x040fe20000041810 */
[----:B------:R-:W1:Y:S04]  /*117d0*/  LDSM.16.MT88.4 R44, [R218+0x1100] ;  /* 0x00110000da2c783b */ /* 0x000e680000004200 */
[----:B------:R-:W-:Y:S03]  /*117e0*/  MUFU.EX2 R66, R66 ;  /* 0x0000004200427308 */ /* 0x000fe60000000800 */
[-C--:B---3--:R-:W-:Y:S04]  /*117f0*/  HMMA.16816.F32.BF16 R20, R40, R52.reuse, R20 ;  /* 0x000000342814723c */ /* 0x088fe80000041814 */
[----:B--2---:R-:W-:Y:S03]  /*11800*/  FADD.FTZ R198, R64, R198 ;  /* 0x000000c640c67221 */ /* 0x004fe60000010000 */
[----:B------:R-:W-:Y:S01]  /*11810*/  MUFU.EX2 R67, R67 ;  /* 0x0000004300437308 */ /* 0x000fe20000000800 */
[C---:B------:R-:W-:Y:S04]  /*11820*/  HMMA.16816.F32.BF16 R32, R48.reuse, R52, R32 ;  /* 0x000000343020723c */ /* 0x040fe80000041820 */
[----:B----4-:R-:W-:Y:S04]  /*11830*/  FADD.FTZ R198, R65, R198 ;  /* 0x000000c641c67221 */ /* 0x010fe80000010000 */
[-C--:B------:R-:W-:Y:S01]  /*11840*/  HMMA.16816.F32.BF16 R24, R48, R54.reuse, R24 ;  /* 0x000000363018723c */ /* 0x080fe20000041818 */
[----:B------:R-:W2:Y:S07]  /*11850*/  MUFU.EX2 R133, R133 ;  /* 0x0000008500857308 */ /* 0x000eae0000000800 */
[C---:B------:R-:W-:Y:S01]  /*11860*/  HMMA.16816.F32.BF16 R100, R40.reuse, R54, R100 ;  /* 0x000000362864723c */ /* 0x040fe20000041864 */
[----:B------:R-:W3:Y:S02]  /*11870*/  LDSM.16.MT88.4 R52, [R225+0x1900] ;  /* 0x00190000e134783b */ /* 0x000ee40000004200 */
[----:B------:R-:W4:Y:S05]  /*11880*/  MUFU.EX2 R134, R134 ;  /* 0x0000008600867308 */ /* 0x000f2a0000000800 */
[-C--:B-----5:R-:W-:Y:S05]  /*11890*/  HMMA.16816.F32.BF16 R104, R40, R128.reuse, R104 ;  /* 0x000000802868723c */ /* 0x0a0fea0000041868 */
[----:B------:R-:W5:Y:S03]  /*118a0*/  MUFU.EX2 R60, R60 ;  /* 0x0000003c003c7308 */ /* 0x000f660000000800 */
[C---:B------:R-:W-:Y:S04]  /*118b0*/  HMMA.16816.F32.BF16 R108, R48.reuse, R128, R108 ;  /* 0x00000080306c723c */ /* 0x040fe8000004186c */
[----:B--2---:R-:W-:Y:S03]  /*118c0*/  FADD.FTZ R178, R133, R178 ;  /* 0x000000b285b27221 */ /* 0x004fe60000010000 */
[----:B------:R-:W2:Y:S01]  /*118d0*/  MUFU.EX2 R61, R61 ;  /* 0x0000003d003d7308 */ /* 0x000ea20000000800 */
[-C--:B------:R-:W-:Y:S04]  /*118e0*/  HMMA.16816.F32.BF16 R28, R48, R130.reuse, R28 ;  /* 0x00000082301c723c */ /* 0x080fe8000004181c */
[----:B----4-:R-:W-:Y:S02]  /*118f0*/  FADD.FTZ R192, R134, R192 ;  /* 0x000000c086c07221 */ /* 0x010fe40000010000 */
[----:B------:R-:W-:Y:S02]  /*11900*/  FADD.FTZ R178, R99, R178 ;  /* 0x000000b263b27221 */ /* 0x000fe40000010000 */
[C---:B------:R-:W-:Y:S01]  /*11910*/  HMMA.16816.F32.BF16 R112, R40.reuse, R130, R112 ;  /* 0x000000822870723c */ /* 0x040fe20000041870 */
[----:B------:R-:W4:Y:S03]  /*11920*/  MUFU.EX2 R62, R62 ;  /* 0x0000003e003e7308 */ /* 0x000f260000000800 */
[----:B------:R-:W-:Y:S02]  /*11930*/  FADD.FTZ R192, R98, R192 ;  /* 0x000000c062c07221 */ /* 0x000fe40000010000 */
[----:B-----5:R-:W-:Y:S02]  /*11940*/  FADD.FTZ R178, R60, R178 ;  /* 0x000000b23cb27221 */ /* 0x020fe40000010000 */
[-C--:B-1----:R-:W-:Y:S03]  /*11950*/  HMMA.16816.F32.BF16 R116, R40, R44.reuse, R116 ;  /* 0x0000002c2874723c */ /* 0x082fe60000041874 */
[----:B------:R-:W1:Y:S01]  /*11960*/  MUFU.EX2 R63, R63 ;  /* 0x0000003f003f7308 */ /* 0x000e620000000800 */
[----:B--2---:R-:W-:Y:S04]  /*11970*/  FADD.FTZ R178, R61, R178 ;  /* 0x000000b23db27221 */ /* 0x004fe80000010000 */
[C---:B------:R-:W-:Y:S04]  /*11980*/  HMMA.16816.F32.BF16 R120, R48.reuse, R44, R120 ;  /* 0x0000002c3078723c */ /* 0x040fe80000041878 */
[----:B------:R-:W-:Y:S01]  /*11990*/  FADD.FTZ R178, R72, R178 ;  /* 0x000000b248b27221 */ /* 0x000fe20000010000 */
[----:B------:R-:W2:Y:S02]  /*119a0*/  MUFU.EX2 R68, R68 ;  /* 0x0000004400447308 */ /* 0x000ea40000000800 */
[----:B------:R-:W-:Y:S01]  /*119b0*/  F2FP.BF16.PACK_AB R44, R153, R133 ;  /* 0x00000085992c723e */ /* 0x000fe200000010ff */
[-C--:B------:R-:W-:Y:S01]  /*119c0*/  HMMA.16816.F32.BF16 R124, R48, R46.reuse, R124 ;  /* 0x0000002e307c723c */ /* 0x080fe2000004187c */
[----:B------:R-:W5:Y:S03]  /*119d0*/  LDSM.16.MT88.4 R48, [R220+0x1900] ;  /* 0x00190000dc30783b */ /* 0x000f660000004200 */
[----:B------:R-:W-:Y:S01]  /*119e0*/  F2FP.BF16.PACK_AB R45, R154, R134 ;  /* 0x000000869a2d723e */ /* 0x000fe200000010ff */
[----:B----4-:R-:W-:Y:S02]  /*119f0*/  FADD.FTZ R192, R62, R192 ;  /* 0x000000c03ec07221 */ /* 0x010fe40000010000 */
[----:B------:R-:W4:Y:S01]  /*11a00*/  MUFU.EX2 R69, R69 ;  /* 0x0000004500457308 */ /* 0x000f220000000800 */
[----:B------:R-:W-:Y:S04]  /*11a10*/  HMMA.16816.F32.BF16 R36, R40, R46, R36 ;  /* 0x0000002e2824723c */ /* 0x000fe80000041824 */
[----:B-1----:R-:W-:Y:S02]  /*11a20*/  FADD.FTZ R192, R63, R192 ;  /* 0x000000c03fc07221 */ /* 0x002fe40000010000 */
[----:B------:R-:W-:Y:S01]  /*11a30*/  FADD.FTZ R178, R73, R178 ;  /* 0x000000b249b27221 */ /* 0x000fe20000010000 */
[----:B------:R-:W-:Y:S01]  /*11a40*/  F2FP.BF16.PACK_AB R40, R252, R251 ;  /* 0x000000fbfc28723e */ /* 0x000fe200000010ff */
[----:B------:R-:W-:Y:S01]  /*11a50*/  FADD.FTZ R192, R74, R192 ;  /* 0x000000c04ac07221 */ /* 0x000fe20000010000 */
[----:B------:R-:W-:Y:S01]  /*11a60*/  F2FP.BF16.PACK_AB R41, R152, R132 ;  /* 0x000000849829723e */ /* 0x000fe200000010ff */
[----:B------:R-:W-:Y:S02]  /*11a70*/  MUFU.EX2 R70, R70 ;  /* 0x0000004600467308 */ /* 0x000fe40000000800 */
[----:B------:R-:W-:Y:S01]  /*11a80*/  F2FP.BF16.PACK_AB R42, R65, R64 ;  /* 0x00000040412a723e */ /* 0x000fe200000010ff */
[----:B--2---:R-:W-:Y:S01]  /*11a90*/  FADD.FTZ R198, R68, R198 ;  /* 0x000000c644c67221 */ /* 0x004fe20000010000 */
[----:B------:R-:W-:Y:S01]  /*11aa0*/  F2FP.BF16.PACK_AB R43, R67, R66 ;  /* 0x00000042432b723e */ /* 0x000fe200000010ff */
[----:B------:R-:W-:Y:S01]  /*11ab0*/  FADD.FTZ R192, R75, R192 ;  /* 0x000000c04bc07221 */ /* 0x000fe20000010000 */
[----:B------:R-:W-:Y:S01]  /*11ac0*/  F2FP.BF16.PACK_AB R46, R61, R60 ;  /* 0x0000003c3d2e723e */ /* 0x000fe200000010ff */
[----:B------:R-:W-:Y:S01]  /*11ad0*/  FADD.FTZ R178, R76, R178 ;  /* 0x000000b24cb27221 */ /* 0x000fe20000010000 */
[----:B------:R-:W-:Y:S01]  /*11ae0*/  F2FP.BF16.PACK_AB R47, R63, R62 ;  /* 0x0000003e3f2f723e */ /* 0x000fe200000010ff */
[----:B------:R-:W-:Y:S01]  /*11af0*/  FADD.FTZ R192, R78, R192 ;  /* 0x000000c04ec07221 */ /* 0x000fe20000010000 */
[----:B------:R-:W-:Y:S01]  /*11b00*/  MUFU.EX2 R71, R71 ;  /* 0x0000004700477308 */ /* 0x000fe20000000800 */
[-C--:B---3--:R-:W-:Y:S03]  /*11b10*/  HMMA.16816.F32.BF16 R4, R40, R52.reuse, R4 ;  /* 0x000000342804723c */ /* 0x088fe60000041804 */
[----:B----4-:R-:W-:Y:S02]  /*11b20*/  FADD.FTZ R198, R69, R198 ;  /* 0x000000c645c67221 */ /* 0x010fe40000010000 */
[----:B------:R-:W-:Y:S02]  /*11b30*/  FADD.FTZ R178, R77, R178 ;  /* 0x000000b24db27221 */ /* 0x000fe40000010000 */
[----:B------:R-:W-:Y:S01]  /*11b40*/  FADD.FTZ R192, R79, R192 ;  /* 0x000000c04fc07221 */ /* 0x000fe20000010000 */
[C---:B------:R-:W-:Y:S01]  /*11b50*/  HMMA.16816.F32.BF16 R8, R44.reuse, R52, R8 ;  /* 0x000000342c08723c */ /* 0x040fe20000041808 */
[----:B------:R-:W1:Y:S07]  /*11b60*/  MUFU.EX2 R80, R80 ;  /* 0x0000005000507308 */ /* 0x000e6e0000000800 */
[-C--:B------:R-:W-:Y:S03]  /*11b70*/  HMMA.16816.F32.BF16 R12, R44, R54.reuse, R12 ;  /* 0x000000362c0c723c */ /* 0x080fe6000004180c */
[----:B------:R-:W2:Y:S05]  /*11b80*/  MUFU.EX2 R81, R81 ;  /* 0x0000005100517308 */ /* 0x000eaa0000000800 */
[C---:B------:R-:W-:Y:S01]  /*11b90*/  HMMA.16816.F32.BF16 R16, R40.reuse, R54, R16 ;  /* 0x000000362810723c */ /* 0x040fe20000041810 */
[----:B------:R-:W3:Y:S04]  /*11ba0*/  LDSM.16.MT88.4 R52, [R218+0x1900] ;  /* 0x00190000da34783b */ /* 0x000ee80000004200 */
[----:B------:R-:W-:Y:S03]  /*11bb0*/  MUFU.EX2 R82, R82 ;  /* 0x0000005200527308 */ /* 0x000fe60000000800 */
[-C--:B-----5:R-:W-:Y:S04]  /*11bc0*/  HMMA.16816.F32.BF16 R20, R40, R48.reuse, R20 ;  /* 0x000000302814723c */ /* 0x0a0fe80000041814 */
[----:B-1----:R-:W-:Y:S03]  /*11bd0*/  FADD.FTZ R198, R80, R198 ;  /* 0x000000c650c67221 */ /* 0x002fe60000010000 */
[----:B------:R-:W-:Y:S01]  /*11be0*/  MUFU.EX2 R83, R83 ;  /* 0x0000005300537308 */ /* 0x000fe20000000800 */
[C---:B------:R-:W-:Y:S04]  /*11bf0*/  HMMA.16816.F32.BF16 R32, R44.reuse, R48, R32 ;  /* 0x000000302c20723c */ /* 0x040fe80000041820 */
[----:B--2---:R-:W-:Y:S04]  /*11c00*/  FADD.FTZ R198, R81, R198 ;  /* 0x000000c651c67221 */ /* 0x004fe80000010000 */
[-C--:B------:R-:W-:Y:S01]  /*11c10*/  HMMA.16816.F32.BF16 R24, R44, R50.reuse, R24 ;  /* 0x000000322c18723c */ /* 0x080fe20000041818 */
[----:B------:R-:W1:Y:S07]  /*11c20*/  MUFU.EX2 R84, R84 ;  /* 0x0000005400547308 */ /* 0x000e6e0000000800 */
[C---:B------:R-:W-:Y:S01]  /*11c30*/  HMMA.16816.F32.BF16 R100, R40.reuse, R50, R100 ;  /* 0x000000322864723c */ /* 0x040fe20000041864 */
[----:B------:R-:W2:Y:S02]  /*11c40*/  LDSM.16.MT88.4 R48, [R225+0x2100] ;  /* 0x00210000e130783b */ /* 0x000ea40000004200 */
[----:B------:R-:W4:Y:S05]  /*11c50*/  MUFU.EX2 R85, R85 ;  /* 0x0000005500557308 */ /* 0x000f2a0000000800 */
[-C--:B------:R-:W-:Y:S05]  /*11c60*/  HMMA.16816.F32.BF16 R104, R40, R56.reuse, R104 ;  /* 0x000000382868723c */ /* 0x080fea0000041868 */
[----:B------:R-:W-:Y:S03]  /*11c70*/  MUFU.EX2 R86, R86 ;  /* 0x0000005600567308 */ /* 0x000fe60000000800 */
[C---:B------:R-:W-:Y:S04]  /*11c80*/  HMMA.16816.F32.BF16 R108, R44.reuse, R56, R108 ;  /* 0x000000382c6c723c */ /* 0x040fe8000004186c */
[----:B-1----:R-:W-:Y:S03]  /*11c90*/  FADD.FTZ R198, R84, R198 ;  /* 0x000000c654c67221 */ /* 0x002fe60000010000 */
[----:B------:R-:W1:Y:S01]  /*11ca0*/  MUFU.EX2 R87, R87 ;  /* 0x0000005700577308 */ /* 0x000e620000000800 */
[-C--:B------:R-:W-:Y:S04]  /*11cb0*/  HMMA.16816.F32.BF16 R28, R44, R58.reuse, R28 ;  /* 0x0000003a2c1c723c */ /* 0x080fe8000004181c */
[C---:B----4-:R-:W-:Y:S01]  /*11cc0*/  F2FP.BF16.PACK_AB R128, R85.reuse, R84 ;  /* 0x000000545580723e */ /* 0x050fe200000010ff */
[----:B------:R-:W-:Y:S03]  /*11cd0*/  FADD.FTZ R198, R85, R198 ;  /* 0x000000c655c67221 */ /* 0x000fe60000010000 */
[C---:B------:R-:W-:Y:S01]  /*11ce0*/  HMMA.16816.F32.BF16 R112, R40.reuse, R58, R112 ;  /* 0x0000003a2870723c */ /* 0x040fe20000041870 */
[----:B------:R-:W-:Y:S01]  /*11cf0*/  LDSM.16.MT88.4 R56, [R219+0x2100] ;  /* 0x00210000db38783b */ /* 0x000fe20000004200 */
[----:B------:R-:W4:Y:S06]  /*11d00*/  MUFU.EX2 R96, R96 ;  /* 0x0000006000607308 */ /* 0x000f2c0000000800 */
[-C--:B---3--:R-:W-:Y:S04]  /*11d10*/  HMMA.16816.F32.BF16 R116, R40, R52.reuse, R116 ;  /* 0x000000342874723c */ /* 0x088fe80000041874 */
[----:B------:R-:W3:Y:S01]  /*11d20*/  MUFU.EX2 R203, R203 ;  /* 0x000000cb00cb7308 */ /* 0x000ee20000000800 */
[----:B-1----:R-:W-:Y:S03]  /*11d30*/  F2FP.BF16.PACK_AB R129, R87, R86 ;  /* 0x000000565781723e */ /* 0x002fe600000010ff */
[C---:B------:R-:W-:Y:S06]  /*11d40*/  HMMA.16816.F32.BF16 R120, R44.reuse, R52, R120 ;  /* 0x000000342c78723c */ /* 0x040fec0000041878 */
[----:B------:R-:W-:Y:S02]  /*11d50*/  MUFU.EX2 R97, R97 ;  /* 0x0000006100617308 */ /* 0x000fe40000000800 */
[-C--:B------:R-:W-:Y:S04]  /*11d60*/  HMMA.16816.F32.BF16 R124, R44, R54.reuse, R124 ;  /* 0x000000362c7c723c */ /* 0x080fe8000004187c */
[----:B----4-:R-:W-:Y:S03]  /*11d70*/  FADD.FTZ R198, R96, R198 ;  /* 0x000000c660c67221 */ /* 0x010fe60000010000 */
[----:B------:R-:W-:Y:S01]  /*11d80*/  F2FP.BF16.PACK_AB R44, R73, R72 ;  /* 0x00000048492c723e */ /* 0x000fe200000010ff */
[----:B------:R-:W-:Y:S01]  /*11d90*/  HMMA.16816.F32.BF16 R36, R40, R54, R36 ;  /* 0x000000362824723c */ /* 0x000fe20000041824 */
[----:B------:R-:W1:Y:S01]  /*11da0*/  LDSM.16.MT88.4 R52, [R220+0x2100] ;  /* 0x00210000dc34783b */ /* 0x000e620000004200 */
[----:B------:R-:W4:Y:S02]  /*11db0*/  MUFU.EX2 R202, R202 ;  /* 0x000000ca00ca7308 */ /* 0x000f240000000800 */
[----:B------:R-:W-:Y:S01]  /*11dc0*/  F2FP.BF16.PACK_AB R45, R75, R74 ;  /* 0x0000004a4b2d723e */ /* 0x000fe200000010ff */
[----:B---3--:R-:W-:Y:S01]  /*11dd0*/  FADD.FTZ R241, R203, R198 ;  /* 0x000000c6cbf17221 */ /* 0x008fe20000010000 */
[----:B------:R-:W-:Y:S02]  /*11de0*/  F2FP.BF16.PACK_AB R46, R77, R76 ;  /* 0x0000004c4d2e723e */ /* 0x000fe400000010ff */
[----:B------:R-:W-:Y:S04]  /*11df0*/  F2FP.BF16.PACK_AB R40, R69, R68 ;  /* 0x000000444528723e */ /* 0x000fe800000010ff */
[----:B------:R-:W-:Y:S02]  /*11e00*/  F2FP.BF16.PACK_AB R41, R71, R70 ;  /* 0x000000464729723e */ /* 0x000fe400000010ff */
[----:B------:R-:W-:Y:S02]  /*11e10*/  F2FP.BF16.PACK_AB R42, R81, R80 ;  /* 0x00000050512a723e */ /* 0x000fe400000010ff */
[----:B------:R-:W-:Y:S02]  /*11e20*/  F2FP.BF16.PACK_AB R43, R83, R82 ;  /* 0x00000052532b723e */ /* 0x000fe400000010ff */
[----:B------:R-:W-:Y:S02]  /*11e30*/  F2FP.BF16.PACK_AB R47, R79, R78 ;  /* 0x0000004e4f2f723e */ /* 0x000fe400000010ff */
[----:B------:R-:W-:Y:S03]  /*11e40*/  F2FP.BF16.PACK_AB R130, R203, R96 ;  /* 0x00000060cb82723e */ /* 0x000fe600000010ff */
[-C--:B--2---:R-:W-:Y:S03]  /*11e50*/  HMMA.16816.F32.BF16 R4, R40, R48.reuse, R4 ;  /* 0x000000302804723c */ /* 0x084fe60000041804 */
[----:B----4-:R-:W-:Y:S05]  /*11e60*/  F2FP.BF16.PACK_AB R131, R202, R97 ;  /* 0x00000061ca83723e */ /* 0x010fea00000010ff */
[C---:B------:R-:W-:Y:S08]  /*11e70*/  HMMA.16816.F32.BF16 R8, R44.reuse, R48, R8 ;  /* 0x000000302c08723c */ /* 0x040ff00000041808 */
[-C--:B------:R-:W-:Y:S08]  /*11e80*/  HMMA.16816.F32.BF16 R12, R44, R50.reuse, R12 ;  /* 0x000000322c0c723c */ /* 0x080ff0000004180c */
[C---:B------:R-:W-:Y:S01]  /*11e90*/  HMMA.16816.F32.BF16 R16, R40.reuse, R50, R16 ;  /* 0x000000322810723c */ /* 0x040fe20000041810 */
[----:B------:R-:W2:Y:S07]  /*11ea0*/  LDSM.16.MT88.4 R48, [R218+0x2100] ;  /* 0x00210000da30783b */ /* 0x000eae0000004200 */
[-C--:B-1----:R-:W-:Y:S08]  /*11eb0*/  HMMA.16816.F32.BF16 R20, R40, R52.reuse, R20 ;  /* 0x000000342814723c */ /* 0x082ff00000041814 */
[C---:B------:R-:W-:Y:S07]  /*11ec0*/  HMMA.16816.F32.BF16 R32, R44.reuse, R52, R32 ;  /* 0x000000342c20723c */ /* 0x040fee0000041820 */
[--C-:B------:R-:W-:Y:S01]  /*11ed0*/  FFMA.FTZ R52, R88, c[0x0][0x2d0], -R201.reuse ;  /* 0x0000b40058347a23 */ /* 0x100fe200000108c9 */
[-C--:B------:R-:W-:Y:S04]  /*11ee0*/  HMMA.16816.F32.BF16 R24, R44, R54.reuse, R24 ;  /* 0x000000362c18723c */ /* 0x080fe80000041818 */
[--C-:B------:R-:W-:Y:S01]  /*11ef0*/  FFMA.FTZ R53, R89, c[0x0][0x2d0], -R201.reuse ;  /* 0x0000b40059357a23 */ /* 0x100fe200000108c9 */
[----:B------:R-:W1:Y:S01]  /*11f00*/  MUFU.EX2 R52, R52 ;  /* 0x0000003400347308 */ /* 0x000e620000000800 */
[----:B------:R-:W-:Y:S02]  /*11f10*/  MOV R88, R152 ;  /* 0x0000009800587202 */ /* 0x000fe40000000f00 */
[C---:B------:R-:W-:Y:S04]  /*11f20*/  HMMA.16816.F32.BF16 R100, R40.reuse, R54, R100 ;  /* 0x000000362864723c */ /* 0x040fe80000041864 */
[----:B------:R-:W-:Y:S03]  /*11f30*/  FADD.FTZ R172, R88, R172 ;  /* 0x000000ac58ac7221 */ /* 0x000fe60000010000 */
[----:B------:R-:W-:Y:S01]  /*11f40*/  MUFU.EX2 R53, R53 ;  /* 0x0000003500357308 */ /* 0x000fe20000000800 */
[-C--:B------:R-:W-:Y:S04]  /*11f50*/  HMMA.16816.F32.BF16 R104, R40, R56.reuse, R104 ;  /* 0x000000382868723c */ /* 0x080fe80000041868 */
[--C-:B------:R-:W-:Y:S02]  /*11f60*/  FFMA.FTZ R54, R90, c[0x0][0x2d0], -R200.reuse ;  /* 0x0000b4005a367a23 */ /* 0x100fe400000108c8 */
[----:B------:R-:W-:Y:S02]  /*11f70*/  FFMA.FTZ R55, R91, c[0x0][0x2d0], -R200 ;  /* 0x0000b4005b377a23 */ /* 0x000fe400000108c8 */
[C---:B------:R-:W-:Y:S02]  /*11f80*/  HMMA.16816.F32.BF16 R108, R44.reuse, R56, R108 ;  /* 0x000000382c6c723c */ /* 0x040fe4000004186c */
[----:B------:R-:W3:Y:S02]  /*11f90*/  MUFU.EX2 R54, R54 ;  /* 0x0000003600367308 */ /* 0x000ee40000000800 */
[----:B------:R-:W-:Y:S02]  /*11fa0*/  FADD.FTZ R172, R66, R172 ;  /* 0x000000ac42ac7221 */ /* 0x000fe40000010000 */
[----:B-1----:R-:W-:Y:S02]  /*11fb0*/  FADD.FTZ R178, R52, R178 ;  /* 0x000000b234b27221 */ /* 0x002fe40000010000 */
[-C--:B------:R-:W-:Y:S04]  /*11fc0*/  HMMA.16816.F32.BF16 R28, R44, R58.reuse, R28 ;  /* 0x0000003a2c1c723c */ /* 0x080fe8000004181c */
[----:B------:R-:W1:Y:S01]  /*11fd0*/  MUFU.EX2 R55, R55 ;  /* 0x0000003700377308 */ /* 0x000e620000000800 */
[--C-:B------:R-:W-:Y:S02]  /*11fe0*/  FFMA.FTZ R56, R92, c[0x0][0x2d0], -R201.reuse ;  /* 0x0000b4005c387a23 */ /* 0x100fe400000108c9 */
[----:B------:R-:W-:Y:S01]  /*11ff0*/  FFMA.FTZ R201, R93, c[0x0][0x2d0], -R201 ;  /* 0x0000b4005dc97a23 */ /* 0x000fe200000108c9 */
[C---:B------:R-:W-:Y:S04]  /*12000*/  HMMA.16816.F32.BF16 R112, R40.reuse, R58, R112 ;  /* 0x0000003a2870723c */ /* 0x040fe80000041870 */
[--C-:B------:R-:W-:Y:S02]  /*12010*/  FFMA.FTZ R57, R94, c[0x0][0x2d0], -R200.reuse ;  /* 0x0000b4005e397a23 */ /* 0x100fe400000108c8 */
[----:B------:R-:W4:Y:S01]  /*12020*/  MUFU.EX2 R56, R56 ;  /* 0x0000003800387308 */ /* 0x000f220000000800 */
[----:B------:R-:W-:Y:S01]  /*12030*/  FFMA.FTZ R200, R95, c[0x0][0x2d0], -R200 ;  /* 0x0000b4005fc87a23 */ /* 0x000fe200000108c8 */
[-C--:B--2---:R-:W-:Y:S04]  /*12040*/  HMMA.16816.F32.BF16 R116, R40, R48.reuse, R116 ;  /* 0x000000302874723c */ /* 0x084fe80000041874 */
[----:B------:R-:W-:Y:S02]  /*12050*/  FADD.FTZ R172, R67, R172 ;  /* 0x000000ac43ac7221 */ /* 0x000fe40000010000 */
[----:B---3--:R-:W-:Y:S02]  /*12060*/  FADD.FTZ R192, R54, R192 ;  /* 0x000000c036c07221 */ /* 0x008fe40000010000 */
[C---:B------:R-:W-:Y:S01]  /*12070*/  HMMA.16816.F32.BF16 R120, R44.reuse, R48, R120 ;  /* 0x000000302c78723c */ /* 0x040fe20000041878 */
[----:B------:R-:W2:Y:S03]  /*12080*/  MUFU.EX2 R201, R201 ;  /* 0x000000c900c97308 */ /* 0x000ea60000000800 */
[----:B------:R-:W-:Y:S02]  /*12090*/  FADD.FTZ R172, R70, R172 ;  /* 0x000000ac46ac7221 */ /* 0x000fe40000010000 */
[----:B------:R-:W-:Y:S02]  /*120a0*/  FADD.FTZ R178, R53, R178 ;  /* 0x000000b235b27221 */ /* 0x000fe40000010000 */
[-C--:B------:R-:W-:Y:S01]  /*120b0*/  HMMA.16816.F32.BF16 R124, R44, R50.reuse, R124 ;  /* 0x000000322c7c723c */ /* 0x080fe2000004187c */
[----:B------:R-:W3:Y:S02]  /*120c0*/  LDSM.16.MT88.4 R44, [R220+0x2900] ;  /* 0x00290000dc2c783b */ /* 0x000ee40000004200 */
[----:B------:R-:W5:Y:S01]  /*120d0*/  MUFU.EX2 R57, R57 ;  /* 0x0000003900397308 */ /* 0x000f620000000800 */
[----:B------:R-:W-:Y:S02]  /*120e0*/  FADD.FTZ R172, R71, R172 ;  /* 0x000000ac47ac7221 */ /* 0x000fe40000010000 */
[----:B-1----:R-:W-:Y:S02]  /*120f0*/  FADD.FTZ R192, R55, R192 ;  /* 0x000000c037c07221 */ /* 0x002fe40000010000 */
[----:B------:R-:W-:Y:S04]  /*12100*/  HMMA.16816.F32.BF16 R36, R40, R50, R36 ;  /* 0x000000322824723c */ /* 0x000fe80000041824 */
[----:B------:R-:W-:Y:S01]  /*12110*/  FADD.FTZ R172, R82, R172 ;  /* 0x000000ac52ac7221 */ /* 0x000fe20000010000 */
[----:B------:R-:W1:Y:S01]  /*12120*/  MUFU.EX2 R200, R200 ;  /* 0x000000c800c87308 */ /* 0x000e620000000800 */
[----:B----4-:R-:W-:Y:S01]  /*12130*/  FADD.FTZ R178, R56, R178 ;  /* 0x000000b238b27221 */ /* 0x010fe20000010000 */
[----:B------:R-:W-:Y:S01]  /*12140*/  F2FP.BF16.PACK_AB R40, R53, R52 ;  /* 0x000000343528723e */ /* 0x000fe200000010ff */
[-C--:B------:R-:W-:Y:S01]  /*12150*/  HMMA.16816.F32.BF16 R160, R128, R148.reuse, R4 ;  /* 0x0000009480a0723c */ /* 0x080fe20000041804 */
[----:B------:R-:W4:Y:S04]  /*12160*/  LDSM.16.MT88.4 R4, [R219+0x2900] ;  /* 0x00290000db04783b */ /* 0x000f280000004200 */
[----:B------:R-:W-:Y:S01]  /*12170*/  F2FP.BF16.PACK_AB R41, R55, R54 ;  /* 0x000000363729723e */ /* 0x000fe200000010ff */
[----:B------:R-:W-:Y:S01]  /*12180*/  FADD.FTZ R172, R83, R172 ;  /* 0x000000ac53ac7221 */ /* 0x000fe20000010000 */
[C---:B--2---:R-:W-:Y:S01]  /*12190*/  F2FP.BF16.PACK_AB R42, R201.reuse, R56 ;  /* 0x00000038c92a723e */ /* 0x044fe200000010ff */
[----:B------:R-:W-:Y:S04]  /*121a0*/  FADD.FTZ R239, R201, R178 ;  /* 0x000000b2c9ef7221 */ /* 0x000fe80000010000 */
[----:B------:R-:W-:Y:S02]  /*121b0*/  FADD.FTZ R172, R86, R172 ;  /* 0x000000ac56ac7221 */ /* 0x000fe40000010000 */
[----:B-----5:R-:W-:Y:S02]  /*121c0*/  FADD.FTZ R192, R57, R192 ;  /* 0x000000c039c07221 */ /* 0x020fe40000010000 */
[----:B------:R-:W-:Y:S04]  /*121d0*/  FADD.FTZ R172, R87, R172 ;  /* 0x000000ac57ac7221 */ /* 0x000fe80000010000 */
[----:B------:R-:W-:Y:S01]  /*121e0*/  FADD.FTZ R172, R97, R172 ;  /* 0x000000ac61ac7221 */ /* 0x000fe20000010000 */
[C---:B-1----:R-:W-:Y:S01]  /*121f0*/  F2FP.BF16.PACK_AB R43, R200.reuse, R57 ;  /* 0x00000039c82b723e */ /* 0x042fe200000010ff */
[----:B------:R-:W-:Y:S02]  /*12200*/  FADD.FTZ R238, R200, R192 ;  /* 0x000000c0c8ee7221 */ /* 0x000fe40000010000 */
[----:B------:R-:W-:Y:S04]  /*12210*/  FADD.FTZ R240, R202, R172 ;  /* 0x000000accaf07221 */ /* 0x000fe80000010000 */
[C---:B------:R-:W-:Y:S01]  /*12220*/  HMMA.16816.F32.BF16 R156, R40.reuse, R148, R8 ;  /* 0x00000094289c723c */ /* 0x040fe20000041808 */
[----:B------:R-:W1:Y:S07]  /*12230*/  LDSM.16.MT88.4 R8, [R218+0x2900] ;  /* 0x00290000da08783b */ /* 0x000e6e0000004200 */
[-C--:B------:R-:W-:Y:S08]  /*12240*/  HMMA.16816.F32.BF16 R152, R40, R150.reuse, R12 ;  /* 0x000000962898723c */ /* 0x080ff0000004180c */
[C---:B------:R-:W-:Y:S08]  /*12250*/  HMMA.16816.F32.BF16 R148, R128.reuse, R150, R16 ;  /* 0x000000968094723c */ /* 0x040ff00000041810 */
[-C--:B---3--:R-:W-:Y:S08]  /*12260*/  HMMA.16816.F32.BF16 R144, R128, R44.reuse, R20 ;  /* 0x0000002c8090723c */ /* 0x088ff00000041814 */
[C---:B------:R-:W-:Y:S07]  /*12270*/  HMMA.16816.F32.BF16 R140, R40.reuse, R44, R32 ;  /* 0x0000002c288c723c */ /* 0x040fee0000041820 */
[----:B------:R-:W-:Y:S01]  /*12280*/  MOV R44, R168 ;  /* 0x000000a8002c7202 */ /* 0x000fe20000000f00 */
        /* <DEDUP_REMOVED lines=11> */
.L_x_295:
[----:B------:R-:W-:-:S06]  /*12340*/  UISETP.GE.AND UP0, UPT, UR17, UR5, UPT ;  /* 0x000000051100728c */ /* 0x000fcc000bf06270 */
[----:B------:R-:W-:-:S13]  /*12350*/  PLOP3.LUT P0, PT, PT, PT, UP0, 0x80, 0x0 ;  /* 0x000000000000781c */ /* 0x000fda0003f0f008 */
[----:B------:R-:W-:Y:S05]  /*12360*/  @!P0 BRA `(.L_x_299) ;  /* 0x0000621000008947 */ /* 0x000fea0003800000 */
[----:B------:R-:W-:Y:S01]  /*12370*/  IMAD.MOV.U32 R166, RZ, RZ, R2 ;  /* 0x000000ffffa67224 */ /* 0x000fe200078e0002 */
[----:B------:R-:W-:Y:S01]  /*12380*/  MOV R164, R44 ;  /* 0x0000002c00a47202 */ /* 0x000fe20000000f00 */
[----:B------:R-:W-:Y:S01]  /*12390*/  IMAD.MOV.U32 R167, RZ, RZ, R3 ;  /* 0x000000ffffa77224 */ /* 0x000fe200078e0003 */
[----:B------:R-:W-:Y:S02]  /*123a0*/  MOV R165, R0 ;  /* 0x0000000000a57202 */ /* 0x000fe40000000f00 */
.L_x_317:
[----:B------:R-:W-:Y:S04]  /*123b0*/  DEPBAR.LE SB0, 0x0 ;  /* 0x000080000000791a */ /* 0x000fe80000000000 */
[----:B------:R-:W-:Y:S01]  /*123c0*/  BAR.SYNC.DEFER_BLOCKING 0x0 ;  /* 0x0000000000007b1d */ /* 0x000fe20000010000 */
[C---:B------:R-:W-:Y:S01]  /*123d0*/  IMAD.WIDE.U32 R2, R231.reuse, c[0x0][0x208], RZ ;  /* 0x00008200e7027a25 */ /* 0x040fe200078e00ff */
[----:B------:R-:W-:Y:S01]  /*123e0*/  SHF.R.S32.HI R0, RZ, 0x1f, R231 ;  /* 0x0000001fff007819 */ /* 0x000fe200000114e7 */
[----:B------:R-:W-:Y:S04]  /*123f0*/  UISETP.GT.AND UP0, UPT, UR17, UR5, UPT ;  /* 0x000000051100728c */ /* 0x000fe8000bf04270 */
        /* <DEDUP_REMOVED lines=96> */
[-C--:B------:R-:W-:Y:S01]  /*12a00*/  HMMA.16816.F32.BF16 R60, R180, R178.reuse, R60 ;  /* 0x000000b2b43c723c */ /* 0x080fe2000004183c */
[----:B------:R-:W-:Y:S04]  /*12a10*/  PLOP3.LUT P0, PT, PT, PT, UP0, 0x80, 0x0 ;  /* 0x000000000000781c */ /* 0x000fe80003f0f008 */
        /* <DEDUP_REMOVED lines=136> */
.L_x_300:
[----:B------:R-:W-:Y:S01]  /*132a0*/  UISETP.NE.AND UP1, UPT, UR35, URZ, UPT ;  /* 0x0000003f2300728c */ /* 0x000fe2000bf25270 */
[----:B------:R-:W0:Y:S01]  /*132b0*/  LDGDEPBAR ;  /* 0x00000000000079af */ /* 0x000e220000000000 */
[----:B-1----:R-:W-:Y:S01]  /*132c0*/  IMAD.MOV.U32 R174, RZ, RZ, R235 ;  /* 0x000000ffffae7224 */ /* 0x002fe200078e00eb */
[----:B------:R-:W-:Y:S01]  /*132d0*/  UIMAD UR32, UR17, -0x60, URZ ;  /* 0xffffffa0112078a4 */ /* 0x000fe2000f8e023f */
[----:B------:R-:W-:Y:S01]  /*132e0*/  IMAD.U32 R2, RZ, RZ, UR15 ;  /* 0x0000000fff027e24 */ /* 0x000fe2000f8e00ff */
[----:B------:R-:W-:Y:S01]  /*132f0*/  UISETP.NE.AND UP0, UPT, UR34, URZ, UPT ;  /* 0x0000003f2200728c */ /* 0x000fe2000bf05270 */
[----:B------:R-:W-:Y:S02]  /*13300*/  PLOP3.LUT P1, PT, PT, PT, UP1, 0x80, 0x0 ;  /* 0x000000000000781c */ /* 0x000fe40003f2f018 */
[----:B------:R-:W-:Y:S01]  /*13310*/  PLOP3.LUT P0, PT, PT, PT, UP1, 0x80, 0x0 ;  /* 0x000000000000781c */ /* 0x000fe20003f0f018 */
[----:B------:R-:W-:Y:S05]  /*13320*/  IMAD.U32 R3, RZ, RZ, UR32 ;  /* 0x00000020ff037e24 */ /* 0x000fea000f8e00ff */
[----:B------:R-:W-:Y:S04]  /*13330*/  IADD3 R3, -R236, 0x1, R3 ;  /* 0x00000001ec037810 */ /* 0x000fe80007ffe103 */
[----:B------:R-:W-:Y:S01]  /*13340*/  IADD3 R2, -R2, UR8, R3 ;  /* 0x0000000802027c10 */ /* 0x000fe2000fffe103 */
[----:B------:R-:W-:Y:S01]  /*13350*/  @P1 IMAD.HI.U32 R0, R235, c[0x0][0x2c8], RZ ;  /* 0x0000b200eb001a27 */ /* 0x000fe200078e00ff */
[----:B------:R-:W-:Y:S02]  /*13360*/  IADD3 R3, -R236, UR32, RZ ;  /* 0x00000020ec037c10 */ /* 0x000fe4000fffe1ff */
        /* <DEDUP_REMOVED lines=22> */
.L_x_303:
[----:B------:R-:W-:Y:S04]  /*134d0*/  MOV R0, c[0x0][0x32c] ;  /* 0x0000cb0000007a02 */ /* 0x000fe80000000f00 */
[----:B------:R-:W-:Y:S11]  /*134e0*/  ISETP.NE.AND P0, PT, R0, 0x1, PT ;  /* 0x000000010000780c */ /* 0x000ff60003f05270 */
[----:B------:R-:W-:Y:S02]  /*134f0*/  @!UPT UIADD3 URZ, URZ, URZ, URZ ;  /* 0x0000003f3f3ff290 */ /* 0x000fe4000fffe03f */
[----:B------:R-:W-:Y:S05]  /*13500*/  @P0 IMAD.HI.U32 R0, R2, c[0x0][0x330], RZ ;  /* 0x0000cc0002000a27 */ /* 0x000fea00078e00ff */
[----:B------:R-:W-:Y:S02]  /*13510*/  @P0 SHF.R.U32.HI R2, RZ, c[0x0][0x334], R0 ;  /* 0x0000cd00ff020a19 */ /* 0x000fe40000011600 */
.L_x_304:
[----:B------:R-:W-:Y:S05]  /*13520*/  BSYNC B0 ;  /* 0x0000000000007941 */ /* 0x000fea0003800000 */
.L_x_302:
[----:B------:R-:W-:Y:S05]  /*13530*/  IMAD R2, R2, c[0x0][0x32c], R3 ;  /* 0x0000cb0002027a24 */ /* 0x000fea00078e0203 */
[----:B------:R-:W-:Y:S02]  /*13540*/  IADD3 R0, R2, c[0x0][0x32c], RZ ;  /* 0x0000cb0002007a10 */ /* 0x000fe40007ffe0ff */
[----:B------:R-:W-:Y:S02]  /*13550*/  IMNMX R168, R168, R2, !PT ;  /* 0x00000002a8a87217 */ /* 0x000fe40007800200 */
[----:B------:R-:W-:Y:S02]  /*13560*/  IMNMX R172, R172, R0, PT ;  /* 0x00000000acac7217 */ /* 0x000fe40003800200 */
.L_x_301:
        /* <DEDUP_REMOVED lines=20> */
.L_x_307:
[----:B------:R-:W-:Y:S04]  /*136b0*/  MOV R0, c[0x0][0x32c] ;  /* 0x0000cb0000007a02 */ /* 0x000fe80000000f00 */
[----:B------:R-:W-:Y:S11]  /*136c0*/  ISETP.NE.AND P0, PT, R0, 0x1, PT ;  /* 0x000000010000780c */ /* 0x000ff60003f05270 */
[----:B------:R-:W-:Y:S02]  /*136d0*/  @!UPT UIADD3 URZ, URZ, URZ, URZ ;  /* 0x0000003f3f3ff290 */ /* 0x000fe4000fffe03f */
[----:B------:R-:W-:Y:S05]  /*136e0*/  @P0 IMAD.HI.U32 R0, R2, c[0x0][0x330], RZ ;  /* 0x0000cc0002000a27 */ /* 0x000fea00078e00ff */
[----:B------:R-:W-:Y:S02]  /*136f0*/  @P0 SHF.R.U32.HI R2, RZ, c[0x0][0x334], R0 ;  /* 0x0000cd00ff020a19 */ /* 0x000fe40000011600 */
.L_x_308:
[----:B------:R-:W-:Y:S05]  /*13700*/  BSYNC B0 ;  /* 0x0000000000007941 */ /* 0x000fea0003800000 */
.L_x_306:
[----:B------:R-:W-:Y:S05]  /*13710*/  IMAD R2, R2, c[0x0][0x32c], R3 ;  /* 0x0000cb0002027a24 */ /* 0x000fea00078e0203 */
[----:B------:R-:W-:Y:S02]  /*13720*/  IADD3 R0, R2, c[0x0][0x32c], RZ ;  /* 0x0000cb0002007a10 */ /* 0x000fe40007ffe0ff */
[----:B------:R-:W-:Y:S02]  /*13730*/  IMNMX R171, R171, R2, !PT ;  /* 0x00000002abab7217 */ /* 0x000fe40007800200 */
[----:B------:R-:W-:Y:S02]  /*13740*/  IMNMX R169, R169, R0, PT ;  /* 0x00000000a9a97217 */ /* 0x000fe40003800200 */
.L_x_305:
[----:B------:R-:W-:Y:S01]  /*13750*/  UISETP.GE.AND UP0, UPT, UR32, 0x1, UPT ;  /* 0x000000012000788c */ /* 0x000fe2000bf06270 */
[----:B------:R-:W1:Y:S01]  /*13760*/  SHFL.IDX PT, R177, R174, 0x2, 0x1c1f ;  /* 0x005c1f00aeb17f89 */ /* 0x000e6200000e0000 */
[----:B------:R-:W-:Y:S02]  /*13770*/  UISETP.GE.AND UP3, UPT, UR32, 0x2, UPT ;  /* 0x000000022000788c */ /* 0x000fe4000bf66270 */
[----:B------:R-:W-:Y:S02]  /*13780*/  UISETP.GE.AND UP2, UPT, UR32, 0x9, UPT ;  /* 0x000000092000788c */ /* 0x000fe4000bf46270 */
[----:B------:R-:W-:Y:S01]  /*13790*/  PLOP3.LUT P0, PT, PT, PT, UP0, 0x40, 0x0 ;  /* 0x000000000000781c */ /* 0x000fe20003f0e808 */
[----:B------:R-:W-:Y:S01]  /*137a0*/  UP2UR UR31, UPR, URZ, 0x1 ;  /* 0x000000013f1f7883 */ /* 0x000fe20008000000 */
[----:B------:R-:W-:Y:S01]  /*137b0*/  PLOP3.LUT P6, PT, PT, PT, UP3, 0x40, 0x0 ;  /* 0x000000000000781c */ /* 0x000fe20003fce838 */
        /* <DEDUP_REMOVED lines=9> */
[----:B------:R-:W-:Y:S01]  /*13850*/  FSEL R4, R4, -INF , !P0 ;  /* 0xff80000004047808 */ /* 0x000fe20004000000 */
[----:B------:R-:W-:Y:S01]  /*13860*/  UISETP.GE.AND UP4, UPT, UR32, 0x4a, UPT ;  /* 0x0000004a2000788c */ /* 0x000fe2000bf86270 */
[----:B------:R-:W-:Y:S01]  /*13870*/  PLOP3.LUT P0, PT, PT, PT, UP0, 0x40, 0x0 ;  /* 0x000000000000781c */ /* 0x000fe20003f0e808 */
[----:B------:R-:W-:Y:S01]  /*13880*/  UISETP.GE.AND UP0, UPT, UR32, 0x12, UPT ;  /* 0x000000122000788c */ /* 0x000fe2000bf06270 */
[----:B------:R-:W-:Y:S01]  /*13890*/  ISETP.LT.OR P6, PT, R172, 0x2, P6 ;  /* 0x00000002ac00780c */ /* 0x000fe200037c1670 */
[----:B------:R-:W-:Y:S01]  /*138a0*/  UP2UR UR30, UPR, URZ, 0x8 ;  /* 0x000000083f1e7883 */ /* 0x000fe20008000000 */
[----:B------:R-:W-:Y:S01]  /*138b0*/  ISETP.GT.AND P2, PT, R168, 0x8, P2 ;  /* 0x00000008a800780c */ /* 0x000fe20001744270 */
[----:B------:R-:W-:Y:S01]  /*138c0*/  UP2UR UR26, UPR, URZ, 0x1 ;  /* 0x000000013f1a7883 */ /* 0x000fe20008000000 */
[----:B------:R-:W-:Y:S01]  /*138d0*/  PLOP3.LUT P1, PT, PT, PT, UP1, 0x40, 0x0 ;  /* 0x000000000000781c */ /* 0x000fe20003f2e818 */
[----:B------:R-:W-:Y:S01]  /*138e0*/  UISETP.GE.AND UP3, UPT, UR32, 0x51, UPT ;  /* 0x000000512000788c */ /* 0x000fe2000bf66270 */
[----:B------:R-:W-:Y:S01]  /*138f0*/  FSEL R5, R5, -INF , !P6 ;  /* 0xff80000005057808 */ /* 0x000fe20007000000 */
[----:B------:R-:W-:Y:S01]  /*13900*/  UP2UR UR29, UPR, URZ, 0x4 ;  /* 0x000000043f1d7883 */ /* 0x000fe20008000000 */
[----:B------:R-:W-:Y:S01]  /*13910*/  PLOP3.LUT P6, PT, PT, PT, UP0, 0x40, 0x0 ;  /* 0x000000000000781c */ /* 0x000fe20003fce808 */
[----:B------:R-:W-:Y:S01]  /*13920*/  UISETP.GE.AND UP0, UPT, UR32, 0x19, UPT ;  /* 0x000000192000788c */ /* 0x000fe2000bf06270 */
[----:B------:R-:W-:Y:S01]  /*13930*/  ISETP.LT.OR P2, PT, R172, 0x9, P2 ;  /* 0x00000009ac00780c */ /* 0x000fe20001741670 */
[----:B------:R-:W-:Y:S01]  /*13940*/  UP2UR UR28, UPR, URZ, 0x2 ;  /* 0x000000023f1c7883 */ /* 0x000fe20008000000 */
[----:B------:R-:W-:Y:S01]  /*13950*/  ISETP.GT.AND P1, PT, R168, 0x9, P1 ;  /* 0x00000009a800780c */ /* 0x000fe20000f24270 */
[----:B------:R-:W-:Y:S01]  /*13960*/  UP2UR UR25, UPR, URZ, 0x1 ;  /* 0x000000013f197883 */ /* 0x000fe20008000000 */
        /* <DEDUP_REMOVED lines=9> */
[----:B------:R-:W-:Y:S01]  /*13a00*/  UP2UR UR33, UPR, URZ, 0x40 ;  /* 0x000000403f217883 */ /* 0x000fe20008000000 */
        /* <DEDUP_REMOVED lines=17> */
[----:B------:R-:W-:Y:S01]  /*13b20*/  FSEL R16, R32, -INF , !P2 ;  /* 0xff80000020107808 */ /* 0x000fe20005000000 */
[--C-:B-1----:R-:W-:Y:S01]  /*13b30*/  IMAD.IADD R32, R170, 0x1, R177.reuse ;  /* 0x00000001aa207824 */ /* 0x102fe200078e02b1 */
[----:B------:R-:W-:Y:S01]  /*13b40*/  PLOP3.LUT P2, PT, PT, PT, UP0, 0x40, 0x0 ;  /* 0x000000000000781c */ /* 0x000fe20003f4e808 */
[----:B------:R-:W-:Y:S01]  /*13b50*/  UISETP.GE.AND UP0, UPT, UR32, 0x2a, UPT ;  /* 0x0000002a2000788c */ /* 0x000fe2000bf06270 */
[----:B------:R-:W-:Y:S02]  /*13b60*/  ISETP.LT.OR P1, PT, R172, 0x1a, P1 ;  /* 0x0000001aac00780c */ /* 0x000fe40000f21670 */
[----:B------:R-:W-:Y:S01]  /*13b70*/  ISETP.GT.AND P0, PT, R168, 0x20, P0 ;  /* 0x00000020a800780c */ /* 0x000fe20000704270 */
[----:B------:R-:W-:Y:S01]  /*13b80*/  UP2UR UR20, UPR, URZ, 0x1 ;  /* 0x000000013f147883 */ /* 0x000fe20008000000 */
[----:B------:R-:W-:Y:S01]  /*13b90*/  FSEL R252, R33, -INF , !P1 ;  /* 0xff80000021fc7808 */ /* 0x000fe20004800000 */
[----:B------:R-:W-:Y:S01]  /*13ba0*/  IMAD.IADD R33, R173, 0x1, R177 ;  /* 0x00000001ad217824 */ /* 0x000fe200078e02b1 */
        /* <DEDUP_REMOVED lines=26> */
[----:B------:R-:W-:Y:S02]  /*13d50*/  ISETP.GT.AND P6, PT, R168, 0x31, P6 ;  /* 0x00000031a800780c */ /* 0x000fe400037c4270 */
[----:B------:R-:W-:Y:S01]  /*13d60*/  ISETP.LT.OR P0, PT, R172, 0x31, P0 ;  /* 0x00000031ac00780c */ /* 0x000fe20000701670 */
        /* <DEDUP_REMOVED lines=8> */
[----:B------:R-:W-:Y:S02]  /*13df0*/  ISETP.LT.OR P1, PT, R172, 0x3a, P1 ;  /* 0x0000003aac00780c */ /* 0x000fe40000f21670 */
[----:B------:R-:W-:Y:S02]  /*13e00*/  FSEL R247, R53, -INF , !P6 ;  /* 0xff80000035f77808 */ /* 0x000fe40007000000 */
[----:B------:R-:W-:Y:S01]  /*13e10*/  PLOP3.LUT P6, PT, PT, PT, UP6, 0x40, 0x0 ;  /* 0x000000000000781c */ /* 0x000fe20003fce868 */
[----:B------:R-:W-:Y:S01]  /*13e20*/  UISETP.NE.AND UP6, UPT, UR34, URZ, UPT ;  /* 0x0000003f2200728c */ /* 0x000fe2000bfc5270 */
[----:B------:R-:W-:Y:S02]  /*13e30*/  ISETP.GT.AND P0, PT, R168, 0x40, P0 ;  /* 0x00000040a800780c */ /* 0x000fe40000704270 */
[----:B------:R-:W-:Y:S02]  /*13e40*/  FSEL R203, R64, -INF , !P2 ;  /* 0xff80000040cb7808 */ /* 0x000fe40005000000 */
[----:B------:R-:W-:Y:S02]  /*13e50*/  PLOP3.LUT P2, PT, PT, PT, UP5, 0x40, 0x0 ;  /* 0x000000000000781c */ /* 0x000fe40003f4e858 */
[----:B------:R-:W-:Y:S02]  /*13e60*/  FSEL R200, R65, -INF , !P1 ;  /* 0xff80000041c87808 */ /* 0x000fe40004800000 */
[----:B------:R-:W-:Y:S02]  /*13e70*/  PLOP3.LUT P1, PT, PT, PT, UP4, 0x40, 0x0 ;  /* 0x000000000000781c */ /* 0x000fe40003f2e848 */
[----:B------:R-:W-:Y:S02]  /*13e80*/  ISETP.GT.AND P6, PT, R168, 0x41, P6 ;  /* 0x00000041a800780c */ /* 0x000fe400037c4270 */
[----:B------:R-:W-:Y:S02]  /*13e90*/  ISETP.LT.OR P0, PT, R172, 0x41, P0 ;  /* 0x00000041ac00780c */ /* 0x000fe40000701670 */
[C---:B------:R-:W-:Y:S02]  /*13ea0*/  ISETP.GT.AND P2, PT, R168.reuse, 0x48, P2 ;  /* 0x00000048a800780c */ /* 0x040fe40001744270 */
[----:B------:R-:W-:Y:S02]  /*13eb0*/  ISETP.GT.AND P1, PT, R168, 0x49, P1 ;  /* 0x00000049a800780c */ /* 0x000fe40000f24270 */
[----:B------:R-:W-:Y:S02]  /*13ec0*/  ISETP.LT.OR P6, PT, R172, 0x42, P6 ;  /* 0x00000042ac00780c */ /* 0x000fe400037c1670 */
[----:B------:R-:W-:Y:S02]  /*13ed0*/  FSEL R191, R68, -INF , !P0 ;  /* 0xff80000044bf7808 */ /* 0x000fe40004000000 */
[----:B------:R-:W-:Y:S02]  /*13ee0*/  PLOP3.LUT P0, PT, PT, PT, UP3, 0x40, 0x0 ;  /* 0x000000000000781c */ /* 0x000fe40003f0e838 */
[C---:B------:R-:W-:Y:S02]  /*13ef0*/  ISETP.LT.OR P2, PT, R172.reuse, 0x49, P2 ;  /* 0x00000049ac00780c */ /* 0x040fe40001741670 */
[----:B------:R-:W-:Y:S02]  /*13f00*/  ISETP.LT.OR P1, PT, R172, 0x4a, P1 ;  /* 0x0000004aac00780c */ /* 0x000fe40000f21670 */
        /* <DEDUP_REMOVED lines=18> */
[----:B------:R-:W-:Y:S02]  /*14030*/  FSEL R96, R96, -INF , !P2 ;  /* 0xff80000060607808 */ /* 0x000fe40005000000 */
[----:B------:R-:W-:Y:S07]  /*14040*/  FSEL R97, R97, -INF , !P1 ;  /* 0xff80000061617808 */ /* 0x000fee0004800000 */
        /* <DEDUP_REMOVED lines=15> */
.L_x_311:
[----:B------:R-:W-:Y:S04]  /*14140*/  MOV R17, c[0x0][0x32c] ;  /* 0x0000cb0000117a02 */ /* 0x000fe80000000f00 */
[----:B------:R-:W-:Y:S11]  /*14150*/  ISETP.NE.AND P0, PT, R17, 0x1, PT ;  /* 0x000000011100780c */ /* 0x000ff60003f05270 */
[----:B------:R-:W-:Y:S02]  /*14160*/  @!UPT UIADD3 URZ, URZ, URZ, URZ ;  /* 0x0000003f3f3ff290 */ /* 0x000fe4000fffe03f */
[----:B------:R-:W-:Y:S05]  /*14170*/  @P0 IMAD.HI.U32 R17, R177, c[0x0][0x330], RZ ;  /* 0x0000cc00b1110a27 */ /* 0x000fea00078e00ff */
[----:B------:R-:W-:Y:S02]  /*14180*/  @P0 SHF.R.U32.HI R177, RZ, c[0x0][0x334], R17 ;  /* 0x0000cd00ffb10a19 */ /* 0x000fe40000011611 */
.L_x_312:
[----:B------:R-:W-:Y:S05]  /*14190*/  BSYNC B0 ;  /* 0x0000000000007941 */ /* 0x000fea0003800000 */
.L_x_310:
[----:B------:R-:W-:Y:S05]  /*141a0*/  IMAD R177, R177, c[0x0][0x32c], R3 ;  /* 0x0000cb00b1b17a24 */ /* 0x000fea00078e0203 */
[----:B------:R-:W-:Y:S02]  /*141b0*/  IADD3 R17, R177, c[0x0][0x32c], RZ ;  /* 0x0000cb00b1117a10 */ /* 0x000fe40007ffe0ff */
[----:B------:R-:W-:Y:S02]  /*141c0*/  IMNMX R32, R32, R177, !PT ;  /* 0x000000b120207217 */ /* 0x000fe40007800200 */
[----:B------:R-:W-:Y:S02]  /*141d0*/  IMNMX R33, R33, R17, PT ;  /* 0x0000001121217217 */ /* 0x000fe40003800200 */
.L_x_309:
[----:B------:R-:W-:Y:S02]  /*141e0*/  UP2UR UR38, UPR, URZ, 0x10 ;  /* 0x000000103f267883 */ /* 0x000fe40008000000 */
[----:B------:R-:W-:Y:S02]  /*141f0*/  UISETP.NE.AND UP4, UPT, UR28, URZ, UPT ;  /* 0x0000003f1c00728c */ /* 0x000fe4000bf85270 */
[----:B------:R-:W-:Y:S02]  /*14200*/  UP2UR UR37, UPR, URZ, 0x8 ;  /* 0x000000083f257883 */ /* 0x000fe40008000000 */
[----:B------:R-:W-:Y:S02]  /*14210*/  UISETP.NE.AND UP3, UPT, UR29, URZ, UPT ;  /* 0x0000003f1d00728c */ /* 0x000fe4000bf65270 */
[----:B------:R-:W-:Y:S01]  /*14220*/  PLOP3.LUT P0, PT, PT, PT, UP4, 0x40, 0x0 ;  /* 0x000000000000781c */ /* 0x000fe20003f0e848 */
[----:B------:R-:W-:Y:S02]  /*14230*/  UP2UR UR36, UPR, URZ, 0x4 ;  /* 0x000000043f247883 */ /* 0x000fe40008000000 */
[----:B------:R-:W-:Y:S01]  /*14240*/  UISETP.NE.AND UP2, UPT, UR30, URZ, UPT ;  /* 0x0000003f1e00728c */ /* 0x000fe2000bf45270 */
[----:B------:R-:W-:Y:S01]  /*14250*/  ISETP.GT.AND P0, PT, R171, 0x9, P0 ;  /* 0x00000009ab00780c */ /* 0x000fe20000704270 */
[----:B------:R-:W-:Y:S01]  /*14260*/  UP2UR UR33, UPR, URZ, 0x2 ;  /* 0x000000023f217883 */ /* 0x000fe20008000000 */
[----:B------:R-:W-:Y:S01]  /*14270*/  PLOP3.LUT P1, PT, PT, PT, UP3, 0x40, 0x0 ;  /* 0x000000000000781c */ /* 0x000fe20003f2e838 */
[----:B------:R-:W-:Y:S01]  /*14280*/  UISETP.NE.AND UP1, UPT, UR31, URZ, UPT ;  /* 0x0000003f1f00728c */ /* 0x000fe2000bf25270 */
[----:B------:R-:W-:Y:S01]  /*14290*/  ISETP.LT.OR P0, PT, R169, 0xa, P0 ;  /* 0x0000000aa900780c */ /* 0x000fe20000701670 */
[----:B------:R-:W-:Y:S01]  /*142a0*/  UISETP.NE.AND UP4, UPT, UR24, URZ, UPT ;  /* 0x0000003f1800728c */ /* 0x000fe2000bf85270 */
[----:B------:R-:W-:Y:S01]  /*142b0*/  PLOP3.LUT P2, PT, PT, PT, UP2, 0x40, 0x0 ;  /* 0x000000000000781c */ /* 0x000fe20003f4e828 */
[----:B------:R-:W-:Y:S01]  /*142c0*/  UP2UR UR32, UPR, URZ, 0x1 ;  /* 0x000000013f207883 */ /* 0x000fe20008000000 */
[C---:B------:R-:W-:Y:S01]  /*142d0*/  ISETP.GT.AND P1, PT, R171.reuse, 0x8, P1 ;  /* 0x00000008ab00780c */ /* 0x040fe20000f24270 */
[----:B------:R-:W-:Y:S01]  /*142e0*/  UISETP.NE.AND UP0, UPT, UR25, URZ, UPT ;  /* 0x0000003f1900728c */ /* 0x000fe2000bf05270 */
[----:B------:R-:W-:Y:S01]  /*142f0*/  PLOP3.LUT P6, PT, PT, PT, UP1, 0x40, 0x0 ;  /* 0x000000000000781c */ /* 0x000fe20003fce818 */
[----:B------:R-:W-:Y:S01]  /*14300*/  UISETP.NE.AND UP2, UPT, UR27, URZ, UPT ;  /* 0x0000003f1b00728c */ /* 0x000fe2000bf45270 */
[C---:B------:R-:W-:Y:S01]  /*14310*/  ISETP.GT.AND P2, PT, R171.reuse, 0x1, P2 ;  /* 0x00000001ab00780c */ /* 0x040fe20001744270 */
[----:B------:R-:W-:Y:S01]  /*14320*/  UISETP.NE.AND UP1, UPT, UR26, URZ, UPT ;  /* 0x0000003f1a00728c */ /* 0x000fe2000bf25270 */
[----:B------:R-:W-:Y:S01]  /*14330*/  ISETP.GT.AND P6, PT, R171, RZ, P6 ;  /* 0x000000ffab00720c */ /* 0x000fe200037c4270 */
[----:B------:R-:W-:Y:S01]  /*14340*/  UISETP.NE.AND UP3, UPT, UR23, URZ, UPT ;  /* 0x0000003f1700728c */ /* 0x000fe2000bf65270 */
[----:B------:R-:W-:Y:S02]  /*14350*/  FSEL R19, R19, -INF , !P0 ;  /* 0xff80000013137808 */ /* 0x000fe40004000000 */
[----:B------:R-:W-:Y:S01]  /*14360*/  PLOP3.LUT P0, PT, PT, PT, UP4, 0x40, 0x0 ;  /* 0x000000000000781c */ /* 0x000fe20003f0e848 */
[----:B------:R-:W-:Y:S01]  /*14370*/  UISETP.NE.AND UP4, UPT, UR19, URZ, UPT ;  /* 0x0000003f1300728c */ /* 0x000fe2000bf85270 */
[C---:B------:R-:W-:Y:S02]  /*14380*/  ISETP.LT.OR P1, PT, R169.reuse, 0x9, P1 ;  /* 0x00000009a900780c */ /* 0x040fe40000f21670 */
[C---:B------:R-:W-:Y:S02]  /*14390*/  ISETP.LT.OR P6, PT, R169.reuse, 0x1, P6 ;  /* 0x00000001a900780c */ /* 0x040fe400037c1670 */
[----:B------:R-:W-:Y:S02]  /*143a0*/  ISETP.LT.OR P2, PT, R169, 0x2, P2 ;  /* 0x00000002a900780c */ /* 0x000fe40001741670 */
[----:B------:R-:W-:Y:S02]  /*143b0*/  ISETP.GT.AND P0, PT, R171, 0x19, P0 ;  /* 0x00000019ab00780c */ /* 0x000fe40000704270 */
        /* <DEDUP_REMOVED lines=9> */
[----:B------:R-:W-:Y:S02]  /*14450*/  ISETP.LT.OR P0, PT, R169, 0x1a, P0 ;  /* 0x0000001aa900780c */ /* 0x000fe40000701670 */
[C---:B------:R-:W-:Y:S02]  /*14460*/  ISETP.GT.AND P1, PT, R171.reuse, 0x18, P1 ;  /* 0x00000018ab00780c */ /* 0x040fe40000f24270 */
[C---:B------:R-:W-:Y:S02]  /*14470*/  ISETP.GT.AND P6, PT, R171.reuse, 0x10, P6 ;  /* 0x00000010ab00780c */ /* 0x040fe400037c4270 */
[----:B------:R-:W-:Y:S02]  /*14480*/  ISETP.GT.AND P2, PT, R171, 0x11, P2 ;  /* 0x00000011ab00780c */ /* 0x000fe40001744270 */
        /* <DEDUP_REMOVED lines=16> */
[----:B------:R-:W-:Y:S01]  /*14590*/  ISETP.LT.OR P0, PT, R169, 0x2a, P0 ;  /* 0x0000002aa900780c */ /* 0x000fe20000701670 */
[----:B------:R-:W1:Y:S01]  /*145a0*/  SHFL.IDX PT, R23, R174, 0x3, 0x1c1f ;  /* 0x007c1f00ae177f89 */ /* 0x000e6200000e0000 */
[C---:B------:R-:W-:Y:S02]  /*145b0*/  ISETP.GT.AND P1, PT, R171.reuse, 0x28, P1 ;  /* 0x00000028ab00780c */ /* 0x040fe40000f24270 */
[C---:B------:R-:W-:Y:S02]  /*145c0*/  ISETP.GT.AND P6, PT, R171.reuse, 0x20, P6 ;  /* 0x00000020ab00780c */ /* 0x040fe400037c4270 */
[----:B------:R-:W-:Y:S02]  /*145d0*/  ISETP.GT.AND P2, PT, R171, 0x21, P2 ;  /* 0x00000021ab00780c */ /* 0x000fe40001744270 */
[----:B------:R-:W-:Y:S02]  /*145e0*/  FSEL R197, R51, -INF , !P0 ;  /* 0xff80000033c57808 */ /* 0x000fe40004000000 */
[----:B------:R-:W-:Y:S01]  /*145f0*/  PLOP3.LUT P0, PT, PT, PT, UP1, 0x40, 0x0 ;  /* 0x000000000000781c */ /* 0x000fe20003f0e818 */
[----:B------:R-:W-:Y:S01]  /*14600*/  UISETP.NE.AND UP1, UPT, UR33, URZ, UPT ;  /* 0x0000003f2100728c */ /* 0x000fe2000bf25270 */
[C---:B------:R-:W-:Y:S01]  /*14610*/  ISETP.LT.OR P1, PT, R169.reuse, 0x29, P1 ;  /* 0x00000029a900780c */ /* 0x040fe20000f21670 */
[----:B------:R-:W-:Y:S01]  /*14620*/  UP2UR UR33, UPR, URZ, 0x20 ;  /* 0x000000203f217883 */ /* 0x000fe20008000000 */
[C---:B------:R-:W-:Y:S01]  /*14630*/  ISETP.LT.OR P6, PT, R169.reuse, 0x21, P6 ;  /* 0x00000021a900780c */ /* 0x040fe200037c1670 */
[----:B------:R-:W-:Y:S01]  /*14640*/  UP2UR UR39, UPR, URZ, 0x2 ;  /* 0x000000023f277883 */ /* 0x000fe20008000000 */
[----:B------:R-:W-:Y:S02]  /*14650*/  ISETP.LT.OR P2, PT, R169, 0x22, P2 ;  /* 0x00000022a900780c */ /* 0x000fe40001741670 */
[----:B------:R-:W-:Y:S02]  /*14660*/  ISETP.GT.AND P0, PT, R171, 0x39, P0 ;  /* 0x00000039ab00780c */ /* 0x000fe40000704270 */
[----:B------:R-:W-:Y:S02]  /*14670*/  FSEL R196, R50, -INF , !P1 ;  /* 0xff80000032c47808 */ /* 0x000fe40004800000 */
[----:B------:R-:W-:Y:S01]  /*14680*/  PLOP3.LUT P1, PT, PT, PT, UP2, 0x40, 0x0 ;  /* 0x000000000000781c */ /* 0x000fe20003f2e828 */
[----:B------:R-:W-:Y:S01]  /*14690*/  UISETP.NE.AND UP2, UPT, UR36, URZ, UPT ;  /* 0x0000003f2400728c */ /* 0x000fe2000bf45270 */
[----:B------:R-:W-:Y:S01]  /*146a0*/  FSEL R65, R38, -INF , !P6 ;  /* 0xff80000026417808 */ /* 0x000fe20007000000 */
[--C-:B-1----:R-:W-:Y:S01]  /*146b0*/  IMAD.IADD R22, R173, 0x1, R23.reuse ;  /* 0x00000001ad167824 */ /* 0x102fe200078e0217 */
[----:B------:R-:W-:Y:S01]  /*146c0*/  FSEL R64, R39, -INF , !P2 ;  /* 0xff80000027407808 */ /* 0x000fe20005000000 */
[----:B------:R-:W-:Y:S01]  /*146d0*/  IMAD.IADD R170, R170, 0x1, R23 ;  /* 0x00000001aaaa7824 */ /* 0x000fe200078e0217 */
[----:B------:R-:W-:Y:S01]  /*146e0*/  PLOP3.LUT P6, PT, PT, PT, UP4, 0x40, 0x0 ;  /* 0x000000000000781c */ /* 0x000fe20003fce848 */
[----:B------:R-:W-:Y:S01]  /*146f0*/  UISETP.NE.AND UP4, UPT, UR38, URZ, UPT ;  /* 0x0000003f2600728c */ /* 0x000fe2000bf85270 */
[----:B------:R-:W-:Y:S01]  /*14700*/  PLOP3.LUT P2, PT, PT, PT, UP3, 0x40, 0x0 ;  /* 0x000000000000781c */ /* 0x000fe20003f4e838 */
[----:B------:R-:W-:Y:S01]  /*14710*/  UISETP.NE.AND UP3, UPT, UR37, URZ, UPT ;  /* 0x0000003f2500728c */ /* 0x000fe2000bf65270 */
[----:B------:R-:W-:Y:S01]  /*14720*/  ISETP.LT.OR P0, PT, R169, 0x3a, P0 ;  /* 0x0000003aa900780c */ /* 0x000fe20000701670 */
[----:B------:R-:W-:Y:S01]  /*14730*/  UP2UR UR38, UPR, URZ, 0x4 ;  /* 0x000000043f267883 */ /* 0x000fe20008000000 */
[C---:B------:R-:W-:Y:S01]  /*14740*/  ISETP.GT.AND P1, PT, R171.reuse, 0x38, P1 ;  /* 0x00000038ab00780c */ /* 0x040fe20000f24270 */
[----:B------:R-:W-:Y:S01]  /*14750*/  UP2UR UR37, UPR, URZ, 0x8 ;  /* 0x000000083f257883 */ /* 0x000fe20008000000 */
[C---:B------:R-:W-:Y:S01]  /*14760*/  ISETP.GT.AND P6, PT, R171.reuse, 0x30, P6 ;  /* 0x00000030ab00780c */ /* 0x040fe200037c4270 */
[----:B------:R-:W-:Y:S01]  /*14770*/  UP2UR UR36, UPR, URZ, 0x10 ;  /* 0x000000103f247883 */ /* 0x000fe20008000000 */
[----:B------:R-:W-:Y:S02]  /*14780*/  ISETP.GT.AND P2, PT, R171, 0x31, P2 ;  /* 0x00000031ab00780c */ /* 0x000fe40001744270 */
[----:B------:R-:W-:Y:S02]  /*14790*/  FSEL R206, R67, -INF , !P0 ;  /* 0xff80000043ce7808 */ /* 0x000fe40004000000 */
[----:B------:R-:W-:Y:S02]  /*147a0*/  PLOP3.LUT P0, PT, PT, PT, UP6, 0x40, 0x0 ;  /* 0x000000000000781c */ /* 0x000fe40003f0e868 */
        /* <DEDUP_REMOVED lines=18> */
[----:B------:R-:W-:Y:S01]  /*148d0*/  UISETP.NE.AND UP6, UPT, UR29, URZ, UPT ;  /* 0x0000003f1d00728c */ /* 0x000fe2000bfc5270 */
        /* <DEDUP_REMOVED lines=25> */
[----:B------:R-:W-:Y:S01]  /*14a70*/  ISETP.GT.AND P0, PT, R32, RZ, P0 ;  /* 0x000000ff2000720c */ /* 0x000fe20000704270 */
[----:B------:R-:W-:Y:S01]  /*14a80*/  UP2UR UR41, UPR, URZ, 0x1 ;  /* 0x000000013f297883 */ /* 0x000fe20008000000 */
[----:B------:R-:W-:Y:S01]  /*14a90*/  ISETP.LT.OR P2, PT, R169, 0x59, P2 ;  /* 0x00000059a900780c */ /* 0x000fe20001741670 */
[----:B------:R-:W-:Y:S01]  /*14aa0*/  UISETP.NE.AND UP0, UPT, UR22, URZ, UPT ;  /* 0x0000003f1600728c */ /* 0x000fe2000bf05270 */
[----:B------:R-:W-:Y:S02]  /*14ab0*/  ISETP.LT.OR P0, PT, R33, 0x1, P0 ;  /* 0x000000012100780c */ /* 0x000fe40000701670 */
[----:B------:R-:W-:Y:S02]  /*14ac0*/  ISETP.LT.OR P1, PT, R169, 0x5a, P1 ;  /* 0x0000005aa900780c */ /* 0x000fe40000f21670 */
[----:B------:R-:W-:Y:S02]  /*14ad0*/  FSEL R169, R87, -INF , !P6 ;  /* 0xff80000057a97808 */ /* 0x000fe40007000000 */
[----:B------:R-:W-:Y:S01]  /*14ae0*/  PLOP3.LUT P6, PT, PT, PT, UP5, 0x40, 0x0 ;  /* 0x000000000000781c */ /* 0x000fe20003fce858 */
[----:B------:R-:W-:Y:S01]  /*14af0*/  UISETP.NE.AND UP5, UPT, UR24, URZ, UPT ;  /* 0x0000003f1800728c */ /* 0x000fe2000bfa5270 */
[----:B------:R-:W-:Y:S02]  /*14b00*/  FSEL R8, R8, -INF , !P0 ;  /* 0xff80000008087808 */ /* 0x000fe40004000000 */
[----:B------:R-:W-:Y:S01]  /*14b10*/  PLOP3.LUT P0, PT, PT, PT, UP2, 0x40, 0x0 ;  /* 0x000000000000781c */ /* 0x000fe20003f0e828 */
[----:B------:R-:W-:Y:S01]  /*14b20*/  UISETP.NE.AND UP2, UPT, UR19, URZ, UPT ;  /* 0x0000003f1300728c */ /* 0x000fe2000bf45270 */
[----:B------:R-:W-:Y:S02]  /*14b30*/  ISETP.GT.AND P6, PT, R32, 0x1, P6 ;  /* 0x000000012000780c */ /* 0x000fe400037c4270 */
        /* <DEDUP_REMOVED lines=10> */
[----:B------:R-:W-:Y:S02]  /*14be0*/  ISETP.LT.OR P0, PT, R33, 0x11, P0 ;  /* 0x000000112100780c */ /* 0x000fe40000701670 */
        /* <DEDUP_REMOVED lines=113> */
.L_x_315:
[----:B------:R-:W-:Y:S04]  /*15300*/  MOV R23, c[0x0][0x32c] ;  /* 0x0000cb0000177a02 */ /* 0x000fe80000000f00 */
[----:B------:R-:W-:Y:S11]  /*15310*/  ISETP.NE.AND P0, PT, R23, 0x1, PT ;  /* 0x000000011700780c */ /* 0x000ff60003f05270 */
[----:B------:R-:W-:Y:S02]  /*15320*/  @!UPT UIADD3 URZ, URZ, URZ, URZ ;  /* 0x0000003f3f3ff290 */ /* 0x000fe4000fffe03f */
[----:B------:R-:W-:Y:S05]  /*15330*/  @P0 IMAD.HI.U32 R23, R24, c[0x0][0x330], RZ ;  /* 0x0000cc0018170a27 */ /* 0x000fea00078e00ff */
[----:B------:R-:W-:Y:S02]  /*15340*/  @P0 SHF.R.U32.HI R24, RZ, c[0x0][0x334], R23 ;  /* 0x0000cd00ff180a19 */ /* 0x000fe40000011617 */
.L_x_316:
[----:B------:R-:W-:Y:S05]  /*15350*/  BSYNC B0 ;  /* 0x0000000000007941 */ /* 0x000fea0003800000 */
.L_x_314:
[----:B------:R-:W-:Y:S05]  /*15360*/  IMAD R3, R24, c[0x0][0x32c], R3 ;  /* 0x0000cb0018037a24 */ /* 0x000fea00078e0203 */
[----:B------:R-:W-:Y:S02]  /*15370*/  IADD3 R23, R3, c[0x0][0x32c], RZ ;  /* 0x0000cb0003177a10 */ /* 0x000fe40007ffe0ff */
[----:B------:R-:W-:Y:S02]  /*15380*/  IMNMX R170, R170, R3, !PT ;  /* 0x00000003aaaa7217 */ /* 0x000fe40007800200 */
[----:B------:R-:W-:Y:S02]  /*15390*/  IMNMX R22, R22, R23, PT ;  /* 0x0000001716167217 */ /* 0x000fe40003800200 */
.L_x_313:
[----:B------:R-:W-:Y:S01]  /*153a0*/  FMNMX.FTZ R3, R4, R167, !PT ;  /* 0x000000a704037209 */ /* 0x000fe20007810000 */
[----:B------:R-:W-:Y:S01]  /*153b0*/  UP2UR UR32, UPR, URZ, 0x20 ;  /* 0x000000203f207883 */ /* 0x000fe20008000000 */
[----:B------:R-:W-:Y:S01]  /*153c0*/  MOV R32, R179 ;  /* 0x000000b300207202 */ /* 0x000fe20000000f00 */
[----:B------:R-:W-:Y:S01]  /*153d0*/  UISETP.NE.AND UP5, UPT, UR31, URZ, UPT ;  /* 0x0000003f1f00728c */ /* 0x000fe2000bfa5270 */
[----:B------:R-:W-:Y:S01]  /*153e0*/  FMNMX.FTZ R3, R5, R3, !PT ;  /* 0x0000000305037209 */ /* 0x000fe20007810000 */
[----:B------:R-:W-:Y:S01]  /*153f0*/  UP2UR UR31, UPR, URZ, 0x10 ;  /* 0x000000103f1f7883 */ /* 0x000fe20008000000 */
[----:B------:R-:W-:Y:S01]  /*15400*/  MOV R57, R25 ;  /* 0x0000001900397202 */ /* 0x000fe20000000f00 */
        /* <DEDUP_REMOVED lines=17> */
[----:B------:R-:W-:Y:S02]  /*15520*/  FMNMX.FTZ R3, R16, R3, !PT ;  /* 0x0000000310037209 */ /* 0x000fe40007810000 */
[----:B------:R-:W-:Y:S02]  /*15530*/  FMNMX.FTZ R25, R6, R25, !PT ;  /* 0x0000001906197209 */ /* 0x000fe40007810000 */
[----:B------:R-:W-:Y:S02]  /*15540*/  FMNMX.FTZ R3, R252, R3, !PT ;  /* 0x00000003fc037209 */ /* 0x000fe40007810000 */
[----:B------:R-:W-:Y:S02]  /*15550*/  FMNMX.FTZ R25, R17, R25, !PT ;  /* 0x0000001911197209 */ /* 0x000fe40007810000 */
[----:B------:R-:W-:Y:S02]  /*15560*/  FMNMX.FTZ R3, R192, R3, !PT ;  /* 0x00000003c0037209 */ /* 0x000fe40007810000 */
        /* <DEDUP_REMOVED lines=22> */
[----:B------:R-:W-:Y:S02]  /*156d0*/  MOV R56, R28 ;  /* 0x0000001c00387202 */ /* 0x000fe40000000f00 */
        /* <DEDUP_REMOVED lines=18> */
[----:B------:R-:W-:Y:S02]  /*15800*/  FMNMX.FTZ R24, R198, R24, !PT ;  /* 0x00000018c6187209 */ /* 0x000fe40007810000 */
[----:B------:R-:W-:Y:S02]  /*15810*/  ISETP.GT.AND P6, PT, R170, 0x1, P6 ;  /* 0x00000001aa00780c */ /* 0x000fe400037c4270 */
[----:B------:R-:W-:Y:S01]  /*15820*/  PLOP3.LUT P0, PT, PT, PT, UP5, 0x40, 0x0 ;  /* 0x000000000000781c */ /* 0x000fe20003f0e858 */
[----:B------:R-:W-:Y:S01]  /*15830*/  UISETP.NE.AND UP5, UPT, UR32, URZ, UPT ;  /* 0x0000003f2000728c */ /* 0x000fe2000bfa5270 */
[----:B------:R-:W-:Y:S02]  /*15840*/  FMNMX.FTZ R25, R178, R25, !PT ;  /* 0x00000019b2197209 */ /* 0x000fe40007810000 */
[----:B------:R-:W-:Y:S02]  /*15850*/  FMNMX.FTZ R24, R199, R24, !PT ;  /* 0x00000018c7187209 */ /* 0x000fe40007810000 */
[----:B------:R-:W-:Y:S02]  /*15860*/  ISETP.LT.OR P6, PT, R22, 0x2, P6 ;  /* 0x000000021600780c */ /* 0x000fe400037c1670 */
[----:B------:R-:W-:Y:S01]  /*15870*/  PLOP3.LUT P2, PT, PT, PT, UP2, 0x40, 0x0 ;  /* 0x000000000000781c */ /* 0x000fe20003f4e828 */
[----:B------:R-:W-:Y:S01]  /*15880*/  UISETP.NE.AND UP2, UPT, UR22, URZ, UPT ;  /* 0x0000003f1600728c */ /* 0x000fe2000bf45270 */
[C---:B------:R-:W-:Y:S02]  /*15890*/  ISETP.GT.AND P0, PT, R170.reuse, RZ, P0 ;  /* 0x000000ffaa00720c */ /* 0x040fe40000704270 */
[----:B------:R-:W-:Y:S02]  /*158a0*/  FMNMX.FTZ R25, R177, R25, !PT ;  /* 0x00000019b1197209 */ /* 0x000fe40007810000 */
[----:B------:R-:W-:Y:S02]  /*158b0*/  FMNMX.FTZ R24, R201, R24, !PT ;  /* 0x00000018c9187209 */ /* 0x000fe40007810000 */
[----:B------:R-:W-:Y:S02]  /*158c0*/  ISETP.GT.AND P2, PT, R170, 0x9, P2 ;  /* 0x00000009aa00780c */ /* 0x000fe40001744270 */
[----:B------:R-:W-:Y:S02]  /*158d0*/  FSEL R11, R11, -INF , !P6 ;  /* 0xff8000000b0b7808 */ /* 0x000fe40007000000 */
[----:B------:R-:W-:Y:S01]  /*158e0*/  PLOP3.LUT P6, PT, PT, PT, UP4, 0x40, 0x0 ;  /* 0x000000000000781c */ /* 0x000fe20003fce848 */
[----:B------:R-:W-:Y:S01]  /*158f0*/  UISETP.NE.AND UP4, UPT, UR19, URZ, UPT ;  /* 0x0000003f1300728c */ /* 0x000fe2000bf85270 */
[----:B------:R-:W-:Y:S02]  /*15900*/  ISETP.LT.OR P0, PT, R22, 0x1, P0 ;  /* 0x000000011600780c */ /* 0x000fe40000701670 */
[----:B------:R-:W-:Y:S02]  /*15910*/  FMNMX.FTZ R25, R171, R25, !PT ;  /* 0x00000019ab197209 */ /* 0x000fe40007810000 */
[----:B------:R-:W-:Y:S01]  /*15920*/  PLOP3.LUT P1, PT, PT, PT, UP0, 0x40, 0x0 ;  /* 0x000000000000781c */ /* 0x000fe20003f2e808 */
[----:B------:R-:W-:Y:S01]  /*15930*/  UISETP.NE.AND UP0, UPT, UR24, URZ, UPT ;  /* 0x0000003f1800728c */ /* 0x000fe2000bf05270 */
[----:B------:R-:W-:Y:S02]  /*15940*/  FMNMX.FTZ R24, R202, R24, !PT ;  /* 0x00000018ca187209 */ /* 0x000fe40007810000 */
[----:B------:R-:W-:Y:S02]  /*15950*/  ISETP.LT.OR P2, PT, R22, 0xa, P2 ;  /* 0x0000000a1600780c */ /* 0x000fe40001741670 */
[----:B------:R-:W-:Y:S02]  /*15960*/  ISETP.GT.AND P6, PT, R170, 0x11, P6 ;  /* 0x00000011aa00780c */ /* 0x000fe400037c4270 */
[----:B------:R-:W-:Y:S02]  /*15970*/  FSEL R10, R10, -INF , !P0 ;  /* 0xff8000000a0a7808 */ /* 0x000fe40004000000 */
[----:B------:R-:W-:Y:S01]  /*15980*/  PLOP3.LUT P0, PT, PT, PT, UP3, 0x40, 0x0 ;  /* 0x000000000000781c */ /* 0x000fe20003f0e838 */
[----:B------:R-:W-:Y:S01]  /*15990*/  UISETP.NE.AND UP3, UPT, UR23, URZ, UPT ;  /* 0x0000003f1700728c */ /* 0x000fe2000bf65270 */
[----:B------:R-:W-:Y:S02]  /*159a0*/  FMNMX.FTZ R25, R169, R25, !PT ;  /* 0x00000019a9197209 */ /* 0x000fe40007810000 */
[----:B------:R-:W-:Y:S02]  /*159b0*/  ISETP.GT.AND P1, PT, R170, 0x8, P1 ;  /* 0x00000008aa00780c */ /* 0x000fe40000f24270 */
[----:B------:R-:W-:Y:S02]  /*159c0*/  FMNMX.FTZ R24, R249, R24, !PT ;  /* 0x00000018f9187209 */ /* 0x000fe40007810000 */
[----:B------:R-:W-:Y:S02]  /*159d0*/  ISETP.LT.OR P6, PT, R22, 0x12, P6 ;  /* 0x000000121600780c */ /* 0x000fe400037c1670 */
[----:B------:R-:W-:Y:S02]  /*159e0*/  FSEL R15, R15, -INF , !P2 ;  /* 0xff8000000f0f7808 */ /* 0x000fe40005000000 */
[----:B------:R-:W-:Y:S01]  /*159f0*/  PLOP3.LUT P2, PT, PT, PT, UP0, 0x40, 0x0 ;  /* 0x000000000000781c */ /* 0x000fe20003f4e808 */
[----:B------:R-:W-:Y:S01]  /*15a00*/  UISETP.NE.AND UP0, UPT, UR20, URZ, UPT ;  /* 0x0000003f1400728c */ /* 0x000fe2000bf05270 */
[----:B------:R-:W-:Y:S02]  /*15a10*/  ISETP.GT.AND P0, PT, R170, 0x10, P0 ;  /* 0x00000010aa00780c */ /* 0x000fe40000704270 */
[----:B-1----:R-:W-:Y:S02]  /*15a20*/  FMNMX.FTZ R3, R3, R23, !PT ;  /* 0x0000001703037209 */ /* 0x002fe40007810000 */
[----:B------:R-:W-:Y:S02]  /*15a30*/  FMNMX.FTZ R25, R98, R25, !PT ;  /* 0x0000001962197209 */ /* 0x000fe40007810000 */
[----:B------:R-:W-:Y:S02]  /*15a40*/  ISETP.LT.OR P1, PT, R22, 0x9, P1 ;  /* 0x000000091600780c */ /* 0x000fe40000f21670 */
[----:B------:R-:W-:Y:S02]  /*15a50*/  FMNMX.FTZ R24, R246, R24, !PT ;  /* 0x00000018f6187209 */ /* 0x000fe40007810000 */
[----:B------:R-:W-:Y:S02]  /*15a60*/  FSEL R66, R27, -INF , !P6 ;  /* 0xff8000001b427808 */ /* 0x000fe40007000000 */
[----:B------:R-:W-:Y:S01]  /*15a70*/  ISETP.GT.AND P2, PT, R170, 0x19, P2 ;  /* 0x00000019aa00780c */ /* 0x000fe20001744270 */
[----:B------:R-:W1:Y:S01]  /*15a80*/  SHFL.BFLY PT, R27, R3, 0x1, 0x1f ;  /* 0x0c201f00031b7f89 */ /* 0x000e6200000e0000 */
[----:B------:R-:W-:Y:S02]  /*15a90*/  ISETP.LT.OR P0, PT, R22, 0x11, P0 ;  /* 0x000000111600780c */ /* 0x000fe40000701670 */
[----:B------:R-:W-:Y:S02]  /*15aa0*/  FMNMX.FTZ R25, R99, R25, !PT ;  /* 0x0000001963197209 */ /* 0x000fe40007810000 */
[----:B------:R-:W-:Y:S02]  /*15ab0*/  FSEL R14, R14, -INF , !P1 ;  /* 0xff8000000e0e7808 */ /* 0x000fe40004800000 */
[----:B------:R-:W-:Y:S01]  /*15ac0*/  PLOP3.LUT P1, PT, PT, PT, UP1, 0x40, 0x0 ;  /* 0x000000000000781c */ /* 0x000fe20003f2e818 */
[----:B------:R-:W2:Y:S01]  /*15ad0*/  SHFL.BFLY PT, R23, R25, 0x2, 0x1f ;  /* 0x0c401f0019177f89 */ /* 0x000ea200000e0000 */
[----:B------:R-:W-:Y:S01]  /*15ae0*/  FMNMX.FTZ R24, R243, R24, !PT ;  /* 0x00000018f3187209 */ /* 0x000fe20007810000 */
[----:B------:R-:W-:Y:S01]  /*15af0*/  UISETP.NE.AND UP1, UPT, UR21, URZ, UPT ;  /* 0x0000003f1500728c */ /* 0x000fe2000bf25270 */
[----:B------:R-:W-:Y:S02]  /*15b00*/  ISETP.LT.OR P2, PT, R22, 0x1a, P2 ;  /* 0x0000001a1600780c */ /* 0x000fe40001741670 */
[----:B------:R-:W-:Y:S02]  /*15b10*/  FSEL R193, R26, -INF , !P0 ;  /* 0xff8000001ac17808 */ /* 0x000fe40004000000 */
[----:B------:R-:W-:Y:S01]  /*15b20*/  PLOP3.LUT P0, PT, PT, PT, UP3, 0x40, 0x0 ;  /* 0x000000000000781c */ /* 0x000fe20003f0e838 */
[----:B------:R-:W-:Y:S01]  /*15b30*/  UISETP.NE.AND UP3, UPT, UR18, URZ, UPT ;  /* 0x0000003f1200728c */ /* 0x000fe2000bf65270 */
[----:B------:R-:W-:Y:S02]  /*15b40*/  ISETP.GT.AND P1, PT, R170, 0x18, P1 ;  /* 0x00000018aa00780c */ /* 0x000fe40000f24270 */
[----:B------:R-:W-:Y:S02]  /*15b50*/  FMNMX.FTZ R24, R210, R24, !PT ;  /* 0x00000018d2187209 */ /* 0x000fe40007810000 */
[----:B------:R-:W-:Y:S02]  /*15b60*/  FSEL R60, R31, -INF , !P2 ;  /* 0xff8000001f3c7808 */ /* 0x000fe40005000000 */
[----:B------:R-:W-:Y:S01]  /*15b70*/  PLOP3.LUT P2, PT, PT, PT, UP0, 0x40, 0x0 ;  /* 0x000000000000781c */ /* 0x000fe20003f4e808 */
[----:B------:R-:W-:Y:S01]  /*15b80*/  UISETP.NE.AND UP0, UPT, UR6, URZ, UPT ;  /* 0x0000003f0600728c */ /* 0x000fe2000bf05270 */
[----:B------:R-:W-:Y:S02]  /*15b90*/  ISETP.GT.AND P0, PT, R170, 0x20, P0 ;  /* 0x00000020aa00780c */ /* 0x000fe40000704270 */
[----:B------:R-:W-:Y:S02]  /*15ba0*/  ISETP.LT.OR P1, PT, R22, 0x19, P1 ;  /* 0x000000191600780c */ /* 0x000fe40000f21670 */
[----:B------:R-:W-:Y:S02]  /*15bb0*/  FMNMX.FTZ R24, R187, R24, !PT ;  /* 0x00000018bb187209 */ /* 0x000fe40007810000 */
[----:B------:R-:W-:Y:S02]  /*15bc0*/  FMNMX.FTZ R26, R10, R164, !PT ;  /* 0x000000a40a1a7209 */ /* 0x000fe40007810000 */
[----:B------:R-:W-:Y:S02]  /*15bd0*/  ISETP.GT.AND P2, PT, R170, 0x29, P2 ;  /* 0x00000029aa00780c */ /* 0x000fe40001744270 */
[----:B------:R-:W-:Y:S02]  /*15be0*/  ISETP.LT.OR P0, PT, R22, 0x21, P0 ;  /* 0x000000211600780c */ /* 0x000fe40000701670 */
[----:B------:R-:W-:Y:S02]  /*15bf0*/  FSEL R61, R30, -INF , !P1 ;  /* 0xff8000001e3d7808 */ /* 0x000fe40004800000 */
[----:B------:R-:W-:Y:S01]  /*15c00*/  PLOP3.LUT P1, PT, PT, PT, UP1, 0x40, 0x0 ;  /* 0x000000000000781c */ /* 0x000fe20003f2e818 */
[----:B------:R-:W-:Y:S01]  /*15c10*/  UISETP.NE.AND UP1, UPT, UR7, URZ, UPT ;  /* 0x0000003f0700728c */ /* 0x000fe2000bf25270 */
[----:B------:R-:W-:Y:S02]  /*15c20*/  FMNMX.FTZ R24, R184, R24, !PT ;  /* 0x00000018b8187209 */ /* 0x000fe40007810000 */
[----:B------:R-:W-:Y:S02]  /*15c30*/  FMNMX.FTZ R26, R11, R26, !PT ;  /* 0x0000001a0b1a7209 */ /* 0x000fe40007810000 */
[----:B------:R-:W-:Y:S02]  /*15c40*/  ISETP.LT.OR P2, PT, R22, 0x2a, P2 ;  /* 0x0000002a1600780c */ /* 0x000fe40001741670 */
[----:B------:R-:W-:Y:S02]  /*15c50*/  FSEL R205, R42, -INF , !P0 ;  /* 0xff8000002acd7808 */ /* 0x000fe40004000000 */
[----:B------:R-:W-:Y:S01]  /*15c60*/  PLOP3.LUT P0, PT, PT, PT, UP4, 0x40, 0x0 ;  /* 0x000000000000781c */ /* 0x000fe20003f0e848 */
[----:B------:R-:W-:Y:S01]  /*15c70*/  UISETP.NE.AND UP4, UPT, UR31, URZ, UPT ;  /* 0x0000003f1f00728c */ /* 0x000fe2000bf85270 */
[----:B------:R-:W-:Y:S02]  /*15c80*/  FMNMX.FTZ R24, R182, R24, !PT ;  /* 0x00000018b6187209 */ /* 0x000fe40007810000 */
[----:B------:R-:W-:Y:S02]  /*15c90*/  FMNMX.FTZ R26, R14, R26, !PT ;  /* 0x0000001a0e1a7209 */ /* 0x000fe40007810000 */
[----:B------:R-:W-:Y:S02]  /*15ca0*/  FSEL R244, R47, -INF , !P2 ;  /* 0xff8000002ff47808 */ /* 0x000fe40005000000 */
[----:B------:R-:W-:Y:S01]  /*15cb0*/  PLOP3.LUT P2, PT, PT, PT, UP1, 0x40, 0x0 ;  /* 0x000000000000781c */ /* 0x000fe20003f4e818 */
[----:B------:R-:W-:Y:S01]  /*15cc0*/  UISETP.NE.AND UP1, UPT, UR28, URZ, UPT ;  /* 0x0000003f1c00728c */ /* 0x000fe2000bf25270 */
[----:B------:R-:W-:Y:S02]  /*15cd0*/  ISETP.GT.AND P0, PT, R170, 0x30, P0 ;  /* 0x00000030aa00780c */ /* 0x000fe40000704270 */
[----:B------:R-:W-:Y:S02]  /*15ce0*/  FMNMX.FTZ R24, R180, R24, !PT ;  /* 0x00000018b4187209 */ /* 0x000fe40007810000 */
[----:B------:R-:W-:Y:S02]  /*15cf0*/  FMNMX.FTZ R26, R15, R26, !PT ;  /* 0x0000001a0f1a7209 */ /* 0x000fe40007810000 */
[----:B------:R-:W-:Y:S02]  /*15d00*/  ISETP.GT.AND P2, PT, R170, 0x39, P2 ;  /* 0x00000039aa00780c */ /* 0x000fe40001744270 */
[----:B------:R-:W-:Y:S02]  /*15d10*/  ISETP.LT.OR P0, PT, R22, 0x31, P0 ;  /* 0x000000311600780c */ /* 0x000fe40000701670 */
[----:B-1----:R-:W-:Y:S02]  /*15d20*/  FMNMX.FTZ R3, R3, R27, !PT ;  /* 0x0000001b03037209 */ /* 0x002fe40007810000 */
[----:B------:R-:W-:Y:S02]  /*15d30*/  FMNMX.FTZ R24, R88, R24, !PT ;  /* 0x0000001858187209 */ /* 0x000fe40007810000 */
[----:B------:R-:W-:Y:S01]  /*15d40*/  FMNMX.FTZ R26, R193, R26, !PT ;  /* 0x0000001ac11a7209 */ /* 0x000fe20007810000 */
[----:B------:R-:W-:Y:S01]  /*15d50*/  FMUL.FTZ R174, R3, c[0x0][0x2d0] ;  /* 0x0000b40003ae7a20 */ /* 0x000fe20000410000 */
[----:B------:R-:W-:Y:S02]  /*15d60*/  ISETP.LT.OR P2, PT, R22, 0x3a, P2 ;  /* 0x0000003a1600780c */ /* 0x000fe40001741670 */
[----:B------:R-:W-:Y:S02]  /*15d70*/  FSEL R248, R58, -INF , !P0 ;  /* 0xff8000003af87808 */ /* 0x000fe40004000000 */
[----:B------:R-:W-:Y:S01]  /*15d80*/  PLOP3.LUT P0, PT, PT, PT, UP0, 0x40, 0x0 ;  /* 0x000000000000781c */ /* 0x000fe20003f0e808 */
[----:B------:R-:W-:Y:S01]  /*15d90*/  UISETP.NE.AND UP0, UPT, UR30, URZ, UPT ;  /* 0x0000003f1e00728c */ /* 0x000fe2000bf05270 */
[----:B--2---:R-:W-:Y:S02]  /*15da0*/  FMNMX.FTZ R25, R25, R23, !PT ;  /* 0x0000001719197209 */ /* 0x004fe40007810000 */
[----:B------:R-:W-:Y:S02]  /*15db0*/  FMNMX.FTZ R23, R89, R24, !PT ;  /* 0x0000001859177209 */ /* 0x000fe40007810000 */
[----:B------:R-:W-:Y:S01]  /*15dc0*/  FMNMX.FTZ R26, R66, R26, !PT ;  /* 0x0000001a421a7209 */ /* 0x000fe20007810000 */
[----:B------:R-:W1:Y:S01]  /*15dd0*/  SHFL.BFLY PT, R24, R25, 0x1, 0x1f ;  /* 0x0c201f0019187f89 */ /* 0x000e6200000e0000 */
[----:B------:R-:W-:Y:S01]  /*15de0*/  PLOP3.LUT P6, PT, PT, PT, UP2, 0x40, 0x0 ;  /* 0x000000000000781c */ /* 0x000fe20003fce828 */
[----:B------:R-:W-:Y:S01]  /*15df0*/  UISETP.NE.AND UP2, UPT, UR13, URZ, UPT ;  /* 0x0000003f0d00728c */ /* 0x000fe2000bf45270 */
[----:B------:R-:W-:Y:S02]  /*15e00*/  FSEL R209, R63, -INF , !P2 ;  /* 0xff8000003fd17808 */ /* 0x000fe40005000000 */
[----:B------:R-:W-:Y:S02]  /*15e10*/  FSETP.NEU.FTZ.AND P2, PT, R3, -INF , PT ;  /* 0xff8000000300780b */ /* 0x000fe40003f5d000 */
[----:B------:R-:W-:Y:S02]  /*15e20*/  ISETP.GT.AND P0, PT, R170, 0x40, P0 ;  /* 0x00000040aa00780c */ /* 0x000fe40000704270 */
[----:B------:R-:W-:Y:S02]  /*15e30*/  FMNMX.FTZ R23, R92, R23, !PT ;  /* 0x000000175c177209 */ /* 0x000fe40007810000 */
[----:B------:R-:W-:Y:S02]  /*15e40*/  FMNMX.FTZ R26, R61, R26, !PT ;  /* 0x0000001a3d1a7209 */ /* 0x000fe40007810000 */
[----:B------:R-:W-:Y:S02]  /*15e50*/  ISETP.GT.AND P6, PT, R170, 0x21, P6 ;  /* 0x00000021aa00780c */ /* 0x000fe400037c4270 */
[----:B------:R-:W-:Y:S02]  /*15e60*/  FSEL R174, R174, RZ, P2 ;  /* 0x000000ffaeae7208 */ /* 0x000fe40001000000 */
[----:B------:R-:W-:Y:S02]  /*15e70*/  ISETP.LT.OR P0, PT, R22, 0x41, P0 ;  /* 0x000000411600780c */ /* 0x000fe40000701670 */
[----:B------:R-:W-:Y:S01]  /*15e80*/  FMNMX.FTZ R23, R93, R23, !PT ;  /* 0x000000175d177209 */ /* 0x000fe20007810000 */
[--C-:B------:R-:W-:Y:S01]  /*15e90*/  FFMA.FTZ R77, R20, c[0x0][0x2d0], -R174.reuse ;  /* 0x0000b400144d7a23 */ /* 0x100fe200000108ae */
[----:B------:R-:W-:Y:S01]  /*15ea0*/  ISETP.LT.OR P6, PT, R22, 0x22, P6 ;  /* 0x000000221600780c */ /* 0x000fe200037c1670 */
[--C-:B------:R-:W-:Y:S01]  /*15eb0*/  FFMA.FTZ R84, R32, c[0x0][0x2d0], -R174.reuse ;  /* 0x0000b40020547a23 */ /* 0x100fe200000108ae */
[----:B------:R-:W-:Y:S01]  /*15ec0*/  FMNMX.FTZ R26, R60, R26, !PT ;  /* 0x0000001a3c1a7209 */ /* 0x000fe20007810000 */
[----:B------:R-:W-:Y:S01]  /*15ed0*/  LDSM.16.MT88.4 R32, [R220+0x100] ;  /* 0x00010000dc20783b */ /* 0x000fe20000004200 */
[----:B------:R-:W-:Y:S01]  /*15ee0*/  ISETP.GT.AND P1, PT, R170, 0x28, P1 ;  /* 0x00000028aa00780c */ /* 0x000fe20000f24270 */
[----:B------:R-:W-:Y:S01]  /*15ef0*/  MUFU.EX2 R77, R77 ;  /* 0x0000004d004d7308 */ /* 0x000fe20000000800 */
[----:B------:R-:W-:Y:S01]  /*15f00*/  FSEL R186, R74, -INF , !P0 ;  /* 0xff8000004aba7808 */ /* 0x000fe20004000000 */
[--C-:B------:R-:W-:Y:S01]  /*15f10*/  FFMA.FTZ R74, R4, c[0x0][0x2d0], -R174.reuse ;  /* 0x0000b400044a7a23 */ /* 0x100fe200000108ae */
[----:B------:R-:W-:Y:S01]  /*15f20*/  ISETP.LT.OR P1, PT, R22, 0x29, P1 ;  /* 0x000000291600780c */ /* 0x000fe20000f21670 */
[--C-:B------:R-:W-:Y:S01]  /*15f30*/  FFMA.FTZ R86, R16, c[0x0][0x2d0], -R174.reuse ;  /* 0x0000b40010567a23 */ /* 0x100fe200000108ae */
[----:B------:R-:W-:Y:S01]  /*15f40*/  FSEL R207, R43, -INF , !P6 ;  /* 0xff8000002bcf7808 */ /* 0x000fe20007000000 */
[----:B------:R-:W2:Y:S01]  /*15f50*/  SHFL.BFLY PT, R4, R23, 0x2, 0x1f ;  /* 0x0c401f0017047f89 */ /* 0x000ea200000e0000 */
[----:B------:R-:W-:Y:S01]  /*15f60*/  FMNMX.FTZ R26, R205, R26, !PT ;  /* 0x0000001acd1a7209 */ /* 0x000fe20007810000 */
[--C-:B------:R-:W-:Y:S01]  /*15f70*/  FFMA.FTZ R192, R192, c[0x0][0x2d0], -R174.reuse ;  /* 0x0000b400c0c07a23 */ /* 0x100fe200000108ae */
[----:B------:R-:W-:Y:S01]  /*15f80*/  PLOP3.LUT P6, PT, PT, PT, UP3, 0x40, 0x0 ;  /* 0x000000000000781c */ /* 0x000fe20003fce838 */
[----:B------:R-:W-:Y:S01]  /*15f90*/  MUFU.EX2 R74, R74 ;  /* 0x0000004a004a7308 */ /* 0x000fe20000000800 */
[----:B------:R-:W-:Y:S01]  /*15fa0*/  FSEL R211, R46, -INF , !P1 ;  /* 0xff8000002ed37808 */ /* 0x000fe20004800000 */
[--C-:B------:R-:W-:Y:S01]  /*15fb0*/  FFMA.FTZ R68, R5, c[0x0][0x2d0], -R174.reuse ;  /* 0x0000b40005447a23 */ /* 0x100fe200000108ae */
[----:B------:R-:W-:Y:S01]  /*15fc0*/  FMNMX.FTZ R26, R207, R26, !PT ;  /* 0x0000001acf1a7209 */ /* 0x000fe20007810000 */
[--C-:B------:R-:W-:Y:S01]  /*15fd0*/  FFMA.FTZ R47, R2, c[0x0][0x2d0], -R174.reuse ;  /* 0x0000b400022f7a23 */ /* 0x100fe200000108ae */
[----:B------:R-:W-:Y:S01]  /*15fe0*/  ISETP.GT.AND P6, PT, R170, 0x31, P6 ;  /* 0x00000031aa00780c */ /* 0x000fe200037c4270 */
[----:B------:R-:W-:Y:S01]  /*15ff0*/  UISETP.NE.AND UP3, UPT, UR26, URZ, UPT ;  /* 0x0000003f1a00728c */ /* 0x000fe2000bf65270 */
[----:B------:R-:W-:Y:S01]  /*16000*/  PLOP3.LUT P1, PT, PT, PT, UP2, 0x40, 0x0 ;  /* 0x000000000000781c */ /* 0x000fe20003f2e828 */
[----:B------:R-:W-:Y:S01]  /*16010*/  UISETP.NE.AND UP2, UPT, UR27, URZ, UPT ;  /* 0x0000003f1b00728c */ /* 0x000fe2000bf45270 */
[----:B------:R-:W-:Y:S01]  /*16020*/  FMNMX.FTZ R5, R211, R26, !PT ;  /* 0x0000001ad3057209 */ /* 0x000fe20007810000 */
[----:B------:R-:W3:Y:S01]  /*16030*/  MUFU.EX2 R68, R68 ;  /* 0x0000004400447308 */ /* 0x000ee20000000800 */
[----:B------:R-:W-:Y:S01]  /*16040*/  ISETP.LT.OR P6, PT, R22, 0x32, P6 ;  /* 0x000000321600780c */ /* 0x000fe200037c1670 */
[--C-:B------:R-:W-:Y:S01]  /*16050*/  FFMA.FTZ R46, R0, c[0x0][0x2d0], -R174.reuse ;  /* 0x0000b400002e7a23 */ /* 0x100fe200000108ae */
[----:B------:R-:W-:Y:S01]  /*16060*/  ISETP.GT.AND P1, PT, R170, 0x38, P1 ;  /* 0x00000038aa00780c */ /* 0x000fe20000f24270 */
[--C-:B------:R-:W-:Y:S01]  /*16070*/  FFMA.FTZ R87, R252, c[0x0][0x2d0], -R174.reuse ;  /* 0x0000b400fc577a23 */ /* 0x100fe200000108ae */
[----:B------:R-:W-:Y:S01]  /*16080*/  FMNMX.FTZ R5, R244, R5, !PT ;  /* 0x00000005f4057209 */ /* 0x000fe20007810000 */
[--C-:B------:R-:W-:Y:S01]  /*16090*/  FFMA.FTZ R189, R189, c[0x0][0x2d0], -R174.reuse ;  /* 0x0000b400bdbd7a23 */ /* 0x100fe200000108ae */
[----:B------:R-:W-:Y:S01]  /*160a0*/  FSEL R245, R59, -INF , !P6 ;  /* 0xff8000003bf57808 */ /* 0x000fe20007000000 */
[--C-:B------:R-:W-:Y:S01]  /*160b0*/  FFMA.FTZ R195, R195, c[0x0][0x2d0], -R174.reuse ;  /* 0x0000b400c3c37a23 */ /* 0x100fe200000108ae */
[----:B------:R-:W-:Y:S01]  /*160c0*/  ISETP.LT.OR P1, PT, R22, 0x39, P1 ;  /* 0x000000391600780c */ /* 0x000fe20000f21670 */
[----:B------:R-:W-:Y:S01]  /*160d0*/  MUFU.EX2 R47, R47 ;  /* 0x0000002f002f7308 */ /* 0x000fe20000000800 */
[----:B------:R-:W-:Y:S01]  /*160e0*/  FMNMX.FTZ R5, R248, R5, !PT ;  /* 0x00000005f8057209 */ /* 0x000fe20007810000 */
[--C-:B------:R-:W-:Y:S01]  /*160f0*/  FFMA.FTZ R194, R194, c[0x0][0x2d0], -R174.reuse ;  /* 0x0000b400c2c27a23 */ /* 0x100fe200000108ae */
[----:B------:R-:W-:Y:S01]  /*16100*/  PLOP3.LUT P6, PT, PT, PT, UP6, 0x40, 0x0 ;  /* 0x000000000000781c */ /* 0x000fe20003fce868 */
[--C-:B------:R-:W-:Y:S01]  /*16110*/  FFMA.FTZ R204, R204, c[0x0][0x2d0], -R174.reuse ;  /* 0x0000b400cccc7a23 */ /* 0x100fe200000108ae */
[----:B------:R-:W-:Y:S01]  /*16120*/  FSEL R242, R62, -INF , !P1 ;  /* 0xff8000003ef27808 */ /* 0x000fe20004800000 */
[--C-:B------:R-:W-:Y:S01]  /*16130*/  FFMA.FTZ R247, R247, c[0x0][0x2d0], -R174.reuse ;  /* 0x0000b400f7f77a23 */ /* 0x100fe200000108ae */
[----:B------:R-:W-:Y:S01]  /*16140*/  ISETP.GT.AND P6, PT, R170, 0x41, P6 ;  /* 0x00000041aa00780c */ /* 0x000fe200037c4270 */
[--C-:B------:R-:W-:Y:S01]  /*16150*/  FFMA.FTZ R203, R203, c[0x0][0x2d0], -R174.reuse ;  /* 0x0000b400cbcb7a23 */ /* 0x100fe200000108ae */
[----:B------:R-:W-:Y:S01]  /*16160*/  PLOP3.LUT P0, PT, PT, PT, UP4, 0x40, 0x0 ;  /* 0x000000000000781c */ /* 0x000fe20003f0e848 */
[----:B------:R-:W4:Y:S01]  /*16170*/  MUFU.EX2 R46, R46 ;  /* 0x0000002e002e7308 */ /* 0x000f220000000800 */
[----:B-1----:R-:W-:Y:S01]  /*16180*/  FMNMX.FTZ R2, R25, R24, !PT ;  /* 0x0000001819027209 */ /* 0x002fe20007810000 */
[--C-:B------:R-:W-:Y:S01]  /*16190*/  FFMA.FTZ R200, R200, c[0x0][0x2d0], -R174.reuse ;  /* 0x0000b400c8c87a23 */ /* 0x100fe200000108ae */
[----:B------:R-:W-:Y:S01]  /*161a0*/  FMNMX.FTZ R24, R245, R5, !PT ;  /* 0x00000005f5187209 */ /* 0x000fe20007810000 */
[--C-:B------:R-:W-:Y:S01]  /*161b0*/  FFMA.FTZ R191, R191, c[0x0][0x2d0], -R174.reuse ;  /* 0x0000b400bfbf7a23 */ /* 0x100fe200000108ae */
[----:B------:R-:W-:Y:S01]  /*161c0*/  ISETP.LT.OR P6, PT, R22, 0x42, P6 ;  /* 0x000000421600780c */ /* 0x000fe200037c1670 */
[----:B------:R-:W-:Y:S01]  /*161d0*/  FMUL.FTZ R173, R2, c[0x0][0x2d0] ;  /* 0x0000b40002ad7a20 */ /* 0x000fe20000410000 */
[----:B--2---:R-:W-:Y:S01]  /*161e0*/  FMNMX.FTZ R5, R23, R4, !PT ;  /* 0x0000000417057209 */ /* 0x004fe20007810000 */
[--C-:B------:R-:W-:Y:S01]  /*161f0*/  FFMA.FTZ R185, R185, c[0x0][0x2d0], -R174.reuse ;  /* 0x0000b400b9b97a23 */ /* 0x100fe200000108ae */
[----:B------:R-:W-:Y:S01]  /*16200*/  ISETP.GT.AND P0, PT, R170, 0x49, P0 ;  /* 0x00000049aa00780c */ /* 0x000fe20000704270 */
[----:B------:R-:W-:Y:S01]  /*16210*/  MUFU.EX2 R84, R84 ;  /* 0x0000005400547308 */ /* 0x000fe20000000800 */
[----:B------:R-:W-:Y:S01]  /*16220*/  PLOP3.LUT P1, PT, PT, PT, UP5, 0x40, 0x0 ;  /* 0x000000000000781c */ /* 0x000fe20003f2e858 */
[----:B------:R-:W1:Y:S01]  /*16230*/  SHFL.BFLY PT, R0, R5, 0x1, 0x1f ;  /* 0x0c201f0005007f89 */ /* 0x000e6200000e0000 */
[----:B------:R-:W-:Y:S01]  /*16240*/  FMNMX.FTZ R4, R242, R24, !PT ;  /* 0x00000018f2047209 */ /* 0x000fe20007810000 */
[--C-:B------:R-:W-:Y:S01]  /*16250*/  FFMA.FTZ R176, R176, c[0x0][0x2d0], -R174.reuse ;  /* 0x0000b400b0b07a23 */ /* 0x100fe200000108ae */
[----:B------:R-:W-:Y:S01]  /*16260*/  ISETP.LT.OR P0, PT, R22, 0x4a, P0 ;  /* 0x0000004a1600780c */ /* 0x000fe20000701670 */
[--C-:B------:R-:W-:Y:S01]  /*16270*/  FFMA.FTZ R175, R175, c[0x0][0x2d0], -R174.reuse ;  /* 0x0000b400afaf7a23 */ /* 0x100fe200000108ae */
[----:B------:R-:W-:Y:S01]  /*16280*/  ISETP.GT.AND P1, PT, R170, 0x48, P1 ;  /* 0x00000048aa00780c */ /* 0x000fe20000f24270 */
[--C-:B------:R-:W-:Y:S01]  /*16290*/  FFMA.FTZ R172, R172, c[0x0][0x2d0], -R174.reuse ;  /* 0x0000b400acac7a23 */ /* 0x100fe200000108ae */
[----:B------:R-:W-:Y:S01]  /*162a0*/  FSEL R183, R75, -INF , !P6 ;  /* 0xff8000004bb77808 */ /* 0x000fe20007000000 */
[----:B------:R-:W-:Y:S01]  /*162b0*/  MUFU.EX2 R86, R86 ;  /* 0x0000005600567308 */ /* 0x000fe20000000800 */
[----:B------:R-:W-:Y:S01]  /*162c0*/  PLOP3.LUT P6, PT, PT, PT, UP3, 0x40, 0x0 ;  /* 0x000000000000781c */ /* 0x000fe20003fce838 */
[--C-:B------:R-:W-:Y:S01]  /*162d0*/  FFMA.FTZ R168, R168, c[0x0][0x2d0], -R174.reuse ;  /* 0x0000b400a8a87a23 */ /* 0x100fe200000108ae */
[----:B------:R-:W-:Y:S01]  /*162e0*/  FMNMX.FTZ R4, R209, R4, !PT ;  /* 0x00000004d1047209 */ /* 0x000fe20007810000 */
[--C-:B------:R-:W-:Y:S01]  /*162f0*/  FFMA.FTZ R96, R96, c[0x0][0x2d0], -R174.reuse ;  /* 0x0000b40060607a23 */ /* 0x100fe200000108ae */
[----:B------:R-:W-:Y:S01]  /*16300*/  ISETP.LT.OR P1, PT, R22, 0x49, P1 ;  /* 0x000000491600780c */ /* 0x000fe20000f21670 */
[----:B------:R-:W-:Y:S01]  /*16310*/  FFMA.FTZ R174, R97, c[0x0][0x2d0], -R174 ;  /* 0x0000b40061ae7a23 */ /* 0x000fe200000108ae */
[----:B------:R-:W-:Y:S02]  /*16320*/  ISETP.GT.AND P6, PT, R170, 0x50, P6 ;  /* 0x00000050aa00780c */ /* 0x000fe400037c4270 */
[----:B------:R-:W-:Y:S01]  /*16330*/  FSEL R179, R79, -INF , !P0 ;  /* 0xff8000004fb37808 */ /* 0x000fe20004000000 */
[----:B------:R-:W-:Y:S01]  /*16340*/  MUFU.EX2 R87, R87 ;  /* 0x0000005700577308 */ /* 0x000fe20000000800 */
[----:B------:R-:W-:Y:S02]  /*16350*/  PLOP3.LUT P0, PT, PT, PT, UP2, 0x40, 0x0 ;  /* 0x000000000000781c */ /* 0x000fe40003f0e828 */
[----:B------:R-:W-:Y:S02]  /*16360*/  FMNMX.FTZ R4, R186, R4, !PT ;  /* 0x00000004ba047209 */ /* 0x000fe40007810000 */
[----:B------:R-:W-:Y:S02]  /*16370*/  ISETP.LT.OR P6, PT, R22, 0x51, P6 ;  /* 0x000000511600780c */ /* 0x000fe400037c1670 */
[----:B------:R-:W-:Y:S02]  /*16380*/  ISETP.GT.AND P0, PT, R170, 0x51, P0 ;  /* 0x00000051aa00780c */ /* 0x000fe40000704270 */
[----:B------:R-:W-:Y:S01]  /*16390*/  FSEL R181, R78, -INF , !P1 ;  /* 0xff8000004eb57808 */ /* 0x000fe20004800000 */
[----:B------:R-:W-:Y:S01]  /*163a0*/  MUFU.EX2 R189, R189 ;  /* 0x000000bd00bd7308 */ /* 0x000fe20000000800 */
[----:B------:R-:W-:Y:S02]  /*163b0*/  FMNMX.FTZ R4, R183, R4, !PT ;  /* 0x00000004b7047209 */ /* 0x000fe40007810000 */
[----:B------:R-:W-:Y:S02]  /*163c0*/  ISETP.LT.OR P0, PT, R22, 0x52, P0 ;  /* 0x000000521600780c */ /* 0x000fe40000701670 */
[----:B------:R-:W-:Y:S02]  /*163d0*/  FSEL R90, R90, -INF , !P6 ;  /* 0xff8000005a5a7808 */ /* 0x000fe40007000000 */
[----:B------:R-:W-:Y:S02]  /*163e0*/  PLOP3.LUT P6, PT, PT, PT, UP1, 0x40, 0x0 ;  /* 0x000000000000781c */ /* 0x000fe40003fce818 */
[----:B------:R-:W-:Y:S01]  /*163f0*/  FMNMX.FTZ R4, R181, R4, !PT ;  /* 0x00000004b5047209 */ /* 0x000fe20007810000 */
[----:B------:R-:W-:Y:S01]  /*16400*/  MUFU.EX2 R195, R195 ;  /* 0x000000c300c37308 */ /* 0x000fe20000000800 */
[----:B------:R-:W-:Y:S02]  /*16410*/  ISETP.GT.AND P6, PT, R170, 0x58, P6 ;  /* 0x00000058aa00780c */ /* 0x000fe400037c4270 */
[----:B------:R-:W-:Y:S02]  /*16420*/  FSEL R91, R91, -INF , !P0 ;  /* 0xff8000005b5b7808 */ /* 0x000fe40004000000 */
[----:B------:R-:W-:Y:S01]  /*16430*/  PLOP3.LUT P0, PT, PT, PT, UP0, 0x40, 0x0 ;  /* 0x000000000000781c */ /* 0x000fe20003f0e808 */
[----:B------:R-:W-:Y:S01]  /*16440*/  UISETP.GT.AND UP0, UPT, UR17, UR5, UPT ;  /* 0x000000051100728c */ /* 0x000fe2000bf04270 */
[----:B------:R-:W-:Y:S01]  /*16450*/  FMNMX.FTZ R4, R179, R4, !PT ;  /* 0x00000004b3047209 */ /* 0x000fe20007810000 */
[----:B------:R-:W-:Y:S01]  /*16460*/  UIADD3 UR17, UR17, -0x1, URZ ;  /* 0xffffffff11117890 */ /* 0x000fe2000fffe03f */
[----:B------:R-:W-:Y:S01]  /*16470*/  ISETP.LT.OR P6, PT, R22, 0x59, P6 ;  /* 0x000000591600780c */ /* 0x000fe200037c1670 */
[----:B------:R-:W-:Y:S01]  /*16480*/  MUFU.EX2 R194, R194 ;  /* 0x000000c200c27308 */ /* 0x000fe20000000800 */
[----:B------:R-:W-:Y:S02]  /*16490*/  ISETP.GT.AND P0, PT, R170, 0x59, P0 ;  /* 0x00000059aa00780c */ /* 0x000fe40000704270 */
[----:B------:R-:W-:Y:S02]  /*164a0*/  FMNMX.FTZ R4, R90, R4, !PT ;  /* 0x000000045a047209 */ /* 0x000fe40007810000 */
[----:B------:R-:W-:Y:S02]  /*164b0*/  ISETP.LT.OR P0, PT, R22, 0x5a, P0 ;  /* 0x0000005a1600780c */ /* 0x000fe40000701670 */
[----:B------:R-:W-:Y:S02]  /*164c0*/  FSEL R94, R94, -INF , !P6 ;  /* 0xff8000005e5e7808 */ /* 0x000fe40007000000 */
[----:B------:R-:W-:Y:S01]  /*164d0*/  FMNMX.FTZ R4, R91, R4, !PT ;  /* 0x000000045b047209 */ /* 0x000fe20007810000 */
[----:B------:R-:W-:Y:S01]  /*164e0*/  MUFU.EX2 R204, R204 ;  /* 0x000000cc00cc7308 */ /* 0x000fe20000000800 */
[----:B------:R-:W-:Y:S02]  /*164f0*/  FSEL R45, R95, -INF , !P0 ;  /* 0xff8000005f2d7808 */ /* 0x000fe40004000000 */
[----:B------:R-:W-:Y:S02]  /*16500*/  FMNMX.FTZ R4, R94, R4, !PT ;  /* 0x000000045e047209 */ /* 0x000fe40007810000 */
[----:B-1----:R-:W-:Y:S02]  /*16510*/  FMNMX.FTZ R0, R5, R0, !PT ;  /* 0x0000000005007209 */ /* 0x002fe40007810000 */
[----:B------:R-:W-:Y:S02]  /*16520*/  FMNMX.FTZ R4, R45, R4, !PT ;  /* 0x000000042d047209 */ /* 0x000fe40007810000 */
[----:B------:R-:W-:Y:S01]  /*16530*/  FSETP.NEU.FTZ.AND P1, PT, R2, -INF , PT ;  /* 0xff8000000200780b */ /* 0x000fe20003f3d000 */
[----:B------:R-:W-:Y:S01]  /*16540*/  MUFU.EX2 R247, R247 ;  /* 0x000000f700f77308 */ /* 0x000fe20000000800 */
[C---:B------:R-:W-:Y:S01]  /*16550*/  FMUL.FTZ R170, R0.reuse, c[0x0][0x2d0] ;  /* 0x0000b40000aa7a20 */ /* 0x040fe20000410000 */
[----:B------:R-:W1:Y:S01]  /*16560*/  SHFL.BFLY PT, R5, R4, 0x2, 0x1f ;  /* 0x0c401f0004057f89 */ /* 0x000e6200000e0000 */
[----:B------:R-:W-:Y:S02]  /*16570*/  FSETP.NEU.FTZ.AND P0, PT, R0, -INF , PT ;  /* 0xff8000000000780b */ /* 0x000fe40003f1d000 */
[----:B------:R-:W-:Y:S02]  /*16580*/  FSEL R173, R173, RZ, P1 ;  /* 0x000000ffadad7208 */ /* 0x000fe40000800000 */
[----:B------:R-:W-:Y:S02]  /*16590*/  FSEL R170, R170, RZ, P0 ;  /* 0x000000ffaaaa7208 */ /* 0x000fe40000000000 */
[----:B---3--:R-:W-:Y:S01]  /*165a0*/  F2FP.BF16.PACK_AB R48, R68, R74 ;  /* 0x0000004a4430723e */ /* 0x008fe200000010ff */
[----:B------:R-:W-:Y:S01]  /*165b0*/  MUFU.EX2 R203, R203 ;  /* 0x000000cb00cb7308 */ /* 0x000fe20000000800 */
[--C-:B------:R-:W-:Y:S01]  /*165c0*/  FFMA.FTZ R73, R21, c[0x0][0x2d0], -R173.reuse ;  /* 0x0000b40015497a23 */ /* 0x100fe200000108ad */
[----:B----4-:R-:W-:Y:S01]  /*165d0*/  F2FP.BF16.PACK_AB R50, R46, R47 ;  /* 0x0000002f2e32723e */ /* 0x010fe200000010ff */
[----:B------:R-:W-:Y:S01]  /*165e0*/  LDSM.16.MT88.4 R20, [R225+0x100] ;  /* 0x00010000e114783b */ /* 0x000fe20000004200 */
[--C-:B------:R-:W-:Y:S02]  /*165f0*/  FFMA.FTZ R69, R18, c[0x0][0x2d0], -R173.reuse ;  /* 0x0000b40012457a23 */ /* 0x100fe400000108ad */
[--C-:B------:R-:W-:Y:S02]  /*16600*/  FFMA.FTZ R72, R19, c[0x0][0x2d0], -R173.reuse ;  /* 0x0000b40013487a23 */ /* 0x100fe400000108ad */
[--C-:B------:R-:W-:Y:S02]  /*16610*/  FFMA.FTZ R75, R7, c[0x0][0x2d0], -R173.reuse ;  /* 0x0000b400074b7a23 */ /* 0x100fe400000108ad */
[----:B------:R-:W-:Y:S01]  /*16620*/  MUFU.EX2 R73, R73 ;  /* 0x0000004900497308 */ /* 0x000fe20000000800 */
[--C-:B------:R-:W-:Y:S02]  /*16630*/  FFMA.FTZ R95, R52, c[0x0][0x2d0], -R173.reuse ;  /* 0x0000b400345f7a23 */ /* 0x100fe400000108ad */
[----:B------:R-:W-:Y:S01]  /*16640*/  LDSM.16.MT88.4 R52, [R219+0x100] ;  /* 0x00010000db34783b */ /* 0x000fe20000004200 */
[--C-:B------:R-:W-:Y:S01]  /*16650*/  FFMA.FTZ R85, R17, c[0x0][0x2d0], -R173.reuse ;  /* 0x0000b40011557a23 */ /* 0x100fe200000108ad */
[----:B-1----:R-:W-:Y:S01]  /*16660*/  FMNMX.FTZ R4, R4, R5, !PT ;  /* 0x0000000504047209 */ /* 0x002fe20007810000 */
[--C-:B------:R-:W-:Y:S01]  /*16670*/  FFMA.FTZ R78, R8, c[0x0][0x2d0], -R170.reuse ;  /* 0x0000b400084e7a23 */ /* 0x100fe200000108aa */
[----:B------:R-:W-:Y:S01]  /*16680*/  FSEL R5, R3, RZ, P2 ;  /* 0x000000ff03057208 */ /* 0x000fe20001000000 */
[--C-:B------:R-:W-:Y:S02]  /*16690*/  FFMA.FTZ R71, R9, c[0x0][0x2d0], -R170.reuse ;  /* 0x0000b40009477a23 */ /* 0x100fe400000108aa */
[----:B------:R-:W1:Y:S01]  /*166a0*/  MUFU.EX2 R75, R75 ;  /* 0x0000004b004b7308 */ /* 0x000e620000000800 */
[----:B------:R-:W2:Y:S01]  /*166b0*/  SHFL.BFLY PT, R44, R4, 0x1, 0x1f ;  /* 0x0c201f00042c7f89 */ /* 0x000ea200000e0000 */
[----:B------:R-:W-:Y:S02]  /*166c0*/  FFMA.FTZ R83, R6, c[0x0][0x2d0], -R173 ;  /* 0x0000b40006537a23 */ /* 0x000fe400000108ad */
[----:B------:R-:W-:Y:S01]  /*166d0*/  FADD.FTZ R43, -R5, R167 ;  /* 0x000000a7052b7221 */ /* 0x000fe20000010100 */
[----:B------:R-:W-:Y:S01]  /*166e0*/  FSEL R5, R2, RZ, P1 ;  /* 0x000000ff02057208 */ /* 0x000fe20000800000 */
[----:B------:R-:W-:Y:S02]  /*166f0*/  FFMA.FTZ R187, R187, c[0x0][0x2d0], -R170 ;  /* 0x0000b400bbbb7a23 */ /* 0x000fe400000108aa */
[----:B------:R-:W-:Y:S02]  /*16700*/  FMUL.FTZ R43, R43, c[0x0][0x2d0] ;  /* 0x0000b4002b2b7a20 */ /* 0x000fe40000410000 */
[----:B------:R-:W-:Y:S01]  /*16710*/  MUFU.EX2 R69, R69 ;  /* 0x0000004500457308 */ /* 0x000fe20000000800 */
[----:B------:R-:W-:Y:S01]  /*16720*/  FADD.FTZ R42, -R5, R166 ;  /* 0x000000a6052a7221 */ /* 0x000fe20000010100 */
[----:B------:R-:W-:Y:S01]  /*16730*/  FSEL R5, R0, RZ, P0 ;  /* 0x000000ff00057208 */ /* 0x000fe20000000000 */
[--C-:B------:R-:W-:Y:S02]  /*16740*/  FFMA.FTZ R166, R67, c[0x0][0x2d0], -R170.reuse ;  /* 0x0000b40043a67a23 */ /* 0x100fe400000108aa */
[----:B------:R-:W-:Y:S02]  /*16750*/  FMUL.FTZ R42, R42, c[0x0][0x2d0] ;  /* 0x0000b4002a2a7a20 */ /* 0x000fe40000410000 */
[----:B------:R-:W-:Y:S02]  /*16760*/  FADD.FTZ R5, -R5, R165 ;  /* 0x000000a505057221 */ /* 0x000fe40000010100 */
[--C-:B------:R-:W-:Y:S01]  /*16770*/  FFMA.FTZ R184, R184, c[0x0][0x2d0], -R170.reuse ;  /* 0x0000b400b8b87a23 */ /* 0x100fe200000108aa */
[----:B------:R-:W3:Y:S01]  /*16780*/  MUFU.EX2 R72, R72 ;  /* 0x0000004800487308 */ /* 0x000ee20000000800 */
[----:B------:R-:W-:Y:S02]  /*16790*/  FMUL.FTZ R5, R5, c[0x0][0x2d0] ;  /* 0x0000b40005057a20 */ /* 0x000fe40000410000 */
[--C-:B------:R-:W-:Y:S01]  /*167a0*/  FFMA.FTZ R182, R182, c[0x0][0x2d0], -R170.reuse ;  /* 0x0000b400b6b67a23 */ /* 0x100fe200000108aa */
[----:B-1----:R-:W-:Y:S01]  /*167b0*/  F2FP.BF16.PACK_AB R49, R75, R73 ;  /* 0x000000494b31723e */ /* 0x002fe200000010ff */
[--C-:B------:R-:W-:Y:S01]  /*167c0*/  FFMA.FTZ R180, R180, c[0x0][0x2d0], -R170.reuse ;  /* 0x0000b400b4b47a23 */ /* 0x100fe200000108aa */
[----:B--2---:R-:W-:Y:S01]  /*167d0*/  FMNMX.FTZ R44, R44, R4, !PT ;  /* 0x000000042c2c7209 */ /* 0x004fe20007810000 */
[--C-:B------:R-:W-:Y:S02]  /*167e0*/  FFMA.FTZ R70, R12, c[0x0][0x2d0], -R170.reuse ;  /* 0x0000b4000c467a23 */ /* 0x100fe400000108aa */
[--C-:B------:R-:W-:Y:S01]  /*167f0*/  FFMA.FTZ R76, R13, c[0x0][0x2d0], -R170.reuse ;  /* 0x0000b4000d4c7a23 */ /* 0x100fe200000108aa */
[----:B------:R-:W1:Y:S01]  /*16800*/  MUFU.EX2 R43, R43 ;  /* 0x0000002b002b7308 */ /* 0x000e620000000800 */
[C---:B------:R-:W-:Y:S01]  /*16810*/  FSETP.NEU.FTZ.AND P0, PT, R44.reuse, -INF , PT ;  /* 0xff8000002c00780b */ /* 0x040fe20003f1d000 */
[----:B------:R-:W-:Y:S02]  /*16820*/  FMUL.FTZ R165, R44, c[0x0][0x2d0] ;  /* 0x0000b4002ca57a20 */ /* 0x000fe40000410000 */
[--C-:B------:R-:W-:Y:S01]  /*16830*/  FFMA.FTZ R196, R196, c[0x0][0x2d0], -R173.reuse ;  /* 0x0000b400c4c47a23 */ /* 0x100fe200000108ad */
[----:B------:R-:W-:Y:S01]  /*16840*/  FSEL R4, R44, RZ, P0 ;  /* 0x000000ff2c047208 */ /* 0x000fe20000000000 */
[----:B------:R-:W-:Y:S01]  /*16850*/  FFMA.FTZ R197, R197, c[0x0][0x2d0], -R173 ;  /* 0x0000b400c5c57a23 */ /* 0x000fe200000108ad */
[----:B------:R-:W-:Y:S01]  /*16860*/  FSEL R165, R165, RZ, P0 ;  /* 0x000000ffa5a57208 */ /* 0x000fe20000000000 */
[----:B------:R-:W-:Y:S01]  /*16870*/  FFMA.FTZ R198, R198, c[0x0][0x2d0], -R170 ;  /* 0x0000b400c6c67a23 */ /* 0x000fe200000108aa */
[----:B------:R-:W-:Y:S01]  /*16880*/  PLOP3.LUT P0, PT, PT, PT, UP0, 0x80, 0x0 ;  /* 0x000000000000781c */ /* 0x000fe20003f0f008 */
[----:B------:R-:W2:Y:S01]  /*16890*/  MUFU.EX2 R42, R42 ;  /* 0x0000002a002a7308 */ /* 0x000ea20000000800 */
[----:B------:R-:W-:Y:S02]  /*168a0*/  FADD.FTZ R4, -R4, R164 ;  /* 0x000000a404047221 */ /* 0x000fe40000010100 */
[--C-:B------:R-:W-:Y:S01]  /*168b0*/  FFMA.FTZ R167, R60, c[0x0][0x2d0], -R165.reuse ;  /* 0x0000b4003ca77a23 */ /* 0x100fe200000108a5 */
[----:B---3--:R-:W-:Y:S01]  /*168c0*/  F2FP.BF16.PACK_AB R51, R72, R69 ;  /* 0x000000454833723e */ /* 0x008fe200000010ff */
[----:B------:R-:W-:Y:S02]  /*168d0*/  FMUL.FTZ R4, R4, c[0x0][0x2d0] ;  /* 0x0000b40004047a20 */ /* 0x000fe40000410000 */
[--C-:B------:R-:W-:Y:S02]  /*168e0*/  FFMA.FTZ R82, R10, c[0x0][0x2d0], -R165.reuse ;  /* 0x0000b4000a527a23 */ /* 0x100fe400000108a5 */
[----:B------:R-:W-:Y:S01]  /*168f0*/  FFMA.FTZ R81, R11, c[0x0][0x2d0], -R165 ;  /* 0x0000b4000b517a23 */ /* 0x000fe200000108a5 */
[----:B------:R3:W4:Y:S01]  /*16900*/  MUFU.EX2 R41, R5 ;  /* 0x0000000500297308 */ /* 0x0007220000000800 */
[----:B------:R-:W-:Y:S02]  /*16910*/  FFMA.FTZ R164, R29, c[0x0][0x2d0], -R173 ;  /* 0x0000b4001da47a23 */ /* 0x000fe400000108ad */
[--C-:B------:R-:W-:Y:S02]  /*16920*/  FFMA.FTZ R186, R186, c[0x0][0x2d0], -R165.reuse ;  /* 0x0000b400baba7a23 */ /* 0x100fe400000108a5 */
[C---:B-1----:R-:W-:Y:S02]  /*16930*/  FMUL.FTZ R16, R43.reuse, R148 ;  /* 0x000000942b107220 */ /* 0x042fe40000410000 */
[C---:B------:R-:W-:Y:S02]  /*16940*/  FMUL.FTZ R17, R43.reuse, R149 ;  /* 0x000000952b117220 */ /* 0x040fe40000410000 */
[----:B------:R-:W-:Y:S01]  /*16950*/  FMUL.FTZ R104, R43, R104 ;  /* 0x000000682b687220 */ /* 0x000fe20000410000 */
[----:B------:R1:W5:Y:S01]  /*16960*/  MUFU.EX2 R40, R4 ;  /* 0x0000000400287308 */ /* 0x0003620000000800 */
[--C-:B------:R-:W-:Y:S02]  /*16970*/  FFMA.FTZ R80, R14, c[0x0][0x2d0], -R165.reuse ;  /* 0x0000b4000e507a23 */ /* 0x100fe400000108a5 */
[--C-:B------:R-:W-:Y:S02]  /*16980*/  FFMA.FTZ R79, R15, c[0x0][0x2d0], -R165.reuse ;  /* 0x0000b4000f4f7a23 */ /* 0x100fe400000108a5 */
[C---:B--2---:R-:W-:Y:S02]  /*16990*/  FMUL.FTZ R18, R42.reuse, R150 ;  /* 0x000000962a127220 */ /* 0x044fe40000410000 */
[C---:B------:R-:W-:Y:S02]  /*169a0*/  FMUL.FTZ R19, R42.reuse, R151 ;  /* 0x000000972a137220 */ /* 0x040fe40000410000 */
[----:B------:R-:W-:Y:S01]  /*169b0*/  LDSM.16.MT88.4 R148, [R225+0x2900] ;  /* 0x00290000e194783b */ /* 0x000fe20000004200 */
[----:B------:R-:W-:Y:S01]  /*169c0*/  MUFU.EX2 R78, R78 ;  /* 0x0000004e004e7308 */ /* 0x000fe20000000800 */
[C---:B------:R-:W-:Y:S02]  /*169d0*/  FMUL.FTZ R6, R42.reuse, R162 ;  /* 0x000000a22a067220 */ /* 0x040fe40000410000 */
[----:B------:R-:W-:Y:S02]  /*169e0*/  FMUL.FTZ R7, R42, R163 ;  /* 0x000000a32a077220 */ /* 0x000fe40000410000 */
[----:B---3--:R-:W-:Y:S02]  /*169f0*/  FMUL.FTZ R5, R43, R161 ;  /* 0x000000a12b057220 */ /* 0x008fe40000410000 */
[C---:B----4-:R-:W-:Y:S02]  /*16a00*/  FMUL.FTZ R8, R41.reuse, R156 ;  /* 0x0000009c29087220 */ /* 0x050fe40000410000 */
[C---:B------:R-:W-:Y:S01]  /*16a10*/  FMUL.FTZ R9, R41.reuse, R157 ;  /* 0x0000009d29097220 */ /* 0x040fe20000410000 */
[----:B------:R-:W2:Y:S01]  /*16a20*/  MUFU.EX2 R71, R71 ;  /* 0x0000004700477308 */ /* 0x000ea20000000800 */
[C---:B------:R-:W-:Y:S02]  /*16a30*/  FMUL.FTZ R12, R41.reuse, R152 ;  /* 0x00000098290c7220 */ /* 0x040fe40000410000 */
[----:B------:R-:W-:Y:S02]  /*16a40*/  FMUL.FTZ R13, R41, R153 ;  /* 0x00000099290d7220 */ /* 0x000fe40000410000 */
[----:B-1----:R-:W-:Y:S02]  /*16a50*/  FMUL.FTZ R4, R43, R160 ;  /* 0x000000a02b047220 */ /* 0x002fe40000410000 */
[C---:B-----5:R-:W-:Y:S02]  /*16a60*/  FMUL.FTZ R10, R40.reuse, R158 ;  /* 0x0000009e280a7220 */ /* 0x060fe40000410000 */
[C---:B------:R-:W-:Y:S01]  /*16a70*/  FMUL.FTZ R11, R40.reuse, R159 ;  /* 0x0000009f280b7220 */ /* 0x040fe20000410000 */
[----:B------:R-:W-:Y:S01]  /*16a80*/  MUFU.EX2 R70, R70 ;  /* 0x0000004600467308 */ /* 0x000fe20000000800 */
[C---:B------:R-:W-:Y:S01]  /*16a90*/  FMUL.FTZ R29, R41.reuse, R137 ;  /* 0x00000089291d7220 */ /* 0x040fe20000410000 */
[-C--:B------:R-:W-:Y:S05]  /*16aa0*/  HMMA.16816.F32.BF16 R4, R48, R20.reuse, R4 ;  /* 0x000000143004723c */ /* 0x080fea0000041804 */
[C---:B------:R-:W-:Y:S02]  /*16ab0*/  FMUL.FTZ R14, R40.reuse, R154 ;  /* 0x0000009a280e7220 */ /* 0x040fe40000410000 */
[C---:B------:R-:W-:Y:S01]  /*16ac0*/  FMUL.FTZ R15, R40.reuse, R155 ;  /* 0x0000009b280f7220 */ /* 0x040fe20000410000 */
[----:B------:R-:W1:Y:S01]  /*16ad0*/  MUFU.EX2 R76, R76 ;  /* 0x0000004c004c7308 */ /* 0x000e620000000800 */
[----:B------:R-:W-:Y:S03]  /*16ae0*/  FMUL.FTZ R24, R41, R140 ;  /* 0x0000008c29187220 */ /* 0x000fe60000410000 */
[----:B--2---:R-:W-:Y:S01]  /*16af0*/  F2FP.BF16.PACK_AB R36, R71, R78 ;  /* 0x0000004e4724723e */ /* 0x004fe200000010ff */
[----:B------:R-:W-:Y:S02]  /*16b00*/  FMUL.FTZ R25, R41, R141 ;  /* 0x0000008d29197220 */ /* 0x000fe40000410000 */
[C---:B------:R-:W-:Y:S02]  /*16b10*/  FMUL.FTZ R26, R40.reuse, R142 ;  /* 0x0000008e281a7220 */ /* 0x040fe40000410000 */
[C---:B------:R-:W-:Y:S01]  /*16b20*/  FMUL.FTZ R27, R40.reuse, R143 ;  /* 0x0000008f281b7220 */ /* 0x040fe20000410000 */
[----:B------:R-:W-:Y:S01]  /*16b30*/  MUFU.EX2 R82, R82 ;  /* 0x0000005200527308 */ /* 0x000fe20000000800 */
[C---:B------:R-:W-:Y:S02]  /*16b40*/  FMUL.FTZ R30, R40.reuse, R138 ;  /* 0x0000008a281e7220 */ /* 0x040fe40000410000 */
[----:B------:R-:W-:Y:S02]  /*16b50*/  FMUL.FTZ R31, R40, R139 ;  /* 0x0000008b281f7220 */ /* 0x000fe40000410000 */
[C---:B------:R-:W-:Y:S02]  /*16b60*/  FMUL.FTZ R100, R43.reuse, R100 ;  /* 0x000000642b647220 */ /* 0x040fe40000410000 */
[----:B------:R-:W-:Y:S02]  /*16b70*/  FMUL.FTZ R101, R43, R101 ;  /* 0x000000652b657220 */ /* 0x000fe40000410000 */
[C---:B------:R-:W-:Y:S01]  /*16b80*/  FMUL.FTZ R102, R42.reuse, R102 ;  /* 0x000000662a667220 */ /* 0x040fe20000410000 */
[----:B------:R-:W2:Y:S01]  /*16b90*/  MUFU.EX2 R81, R81 ;  /* 0x0000005100517308 */ /* 0x000ea20000000800 */
[----:B------:R-:W-:Y:S02]  /*16ba0*/  FMUL.FTZ R103, R42, R103 ;  /* 0x000000672a677220 */ /* 0x000fe40000410000 */
[--C-:B------:R-:W-:Y:S01]  /*16bb0*/  FFMA.FTZ R137, R57, c[0x0][0x2d0], -R170.reuse ;  /* 0x0000b40039897a23 */ /* 0x100fe200000108aa */
[----:B-1----:R-:W-:Y:S01]  /*16bc0*/  F2FP.BF16.PACK_AB R38, R76, R70 ;  /* 0x000000464c26723e */ /* 0x002fe200000010ff */
[--C-:B------:R-:W-:Y:S02]  /*16bd0*/  FFMA.FTZ R138, R56, c[0x0][0x2d0], -R170.reuse ;  /* 0x0000b400388a7a23 */ /* 0x100fe400000108aa */
[----:B------:R-:W1:Y:S01]  /*16be0*/  LDSM.16.MT88.4 R56, [R218+0x100] ;  /* 0x00010000da38783b */ /* 0x000e620000004200 */
[----:B------:R-:W-:Y:S02]  /*16bf0*/  FMUL.FTZ R105, R43, R105 ;  /* 0x000000692b697220 */ /* 0x000fe40000410000 */
[----:B------:R-:W-:Y:S01]  /*16c00*/  MUFU.EX2 R80, R80 ;  /* 0x0000005000507308 */ /* 0x000fe20000000800 */
[C---:B------:R-:W-:Y:S02]  /*16c10*/  FMUL.FTZ R106, R42.reuse, R106 ;  /* 0x0000006a2a6a7220 */ /* 0x040fe40000410000 */
[----:B------:R-:W-:Y:S02]  /*16c20*/  FMUL.FTZ R107, R42, R107 ;  /* 0x0000006b2a6b7220 */ /* 0x000fe40000410000 */
[C---:B------:R-:W-:Y:S02]  /*16c30*/  FMUL.FTZ R108, R41.reuse, R108 ;  /* 0x0000006c296c7220 */ /* 0x040fe40000410000 */
[----:B------:R-:W-:Y:S02]  /*16c40*/  FMUL.FTZ R109, R41, R109 ;  /* 0x0000006d296d7220 */ /* 0x000fe40000410000 */
[C---:B------:R-:W-:Y:S01]  /*16c50*/  FMUL.FTZ R110, R40.reuse, R110 ;  /* 0x0000006e286e7220 */ /* 0x040fe20000410000 */
[----:B------:R-:W3:Y:S01]  /*16c60*/  MUFU.EX2 R79, R79 ;  /* 0x0000004f004f7308 */ /* 0x000ee20000000800 */
[----:B------:R-:W-:Y:S02]  /*16c70*/  FMUL.FTZ R111, R40, R111 ;  /* 0x0000006f286f7220 */ /* 0x000fe40000410000 */
[----:B------:R-:W-:Y:S01]  /*16c80*/  FMUL.FTZ R112, R43, R112 ;  /* 0x000000702b707220 */ /* 0x000fe20000410000 */
[----:B--2---:R-:W-:Y:S01]  /*16c90*/  F2FP.BF16.PACK_AB R37, R81, R82 ;  /* 0x000000525125723e */ /* 0x004fe200000010ff */
[C---:B------:R-:W-:Y:S02]  /*16ca0*/  FMUL.FTZ R113, R43.reuse, R113 ;  /* 0x000000712b717220 */ /* 0x040fe40000410000 */
        /* <DEDUP_REMOVED lines=8> */
[----:B------:R-:W-:Y:S01]  /*16d30*/  MUFU.EX2 R138, R138 ;  /* 0x0000008a008a7308 */ /* 0x000fe20000000800 */
[----:B------:R-:W-:Y:S02]  /*16d40*/  FMUL.FTZ R121, R41, R121 ;  /* 0x0000007929797220 */ /* 0x000fe40000410000 */
[C---:B------:R-:W-:Y:S01]  /*16d50*/  FMUL.FTZ R122, R40.reuse, R122 ;  /* 0x0000007a287a7220 */ /* 0x040fe20000410000 */
[----:B---3--:R-:W-:Y:S01]  /*16d60*/  F2FP.BF16.PACK_AB R39, R79, R80 ;  /* 0x000000504f27723e */ /* 0x008fe200000010ff */
[C---:B------:R-:W-:Y:S02]  /*16d70*/  FMUL.FTZ R123, R40.reuse, R123 ;  /* 0x0000007b287b7220 */ /* 0x040fe40000410000 */
[C---:B------:R-:W-:Y:S02]  /*16d80*/  FMUL.FTZ R124, R41.reuse, R124 ;  /* 0x0000007c297c7220 */ /* 0x040fe40000410000 */
[----:B------:R-:W-:Y:S01]  /*16d90*/  FMUL.FTZ R125, R41, R125 ;  /* 0x0000007d297d7220 */ /* 0x000fe20000410000 */
[----:B------:R-:W-:Y:S01]  /*16da0*/  MUFU.EX2 R166, R166 ;  /* 0x000000a600a67308 */ /* 0x000fe20000000800 */
[C---:B------:R-:W-:Y:S04]  /*16db0*/  HMMA.16816.F32.BF16 R8, R36.reuse, R20, R8 ;  /* 0x000000142408723c */ /* 0x040fe80000041808 */
[C---:B------:R-:W-:Y:S02]  /*16dc0*/  FMUL.FTZ R126, R40.reuse, R126 ;  /* 0x0000007e287e7220 */ /* 0x040fe40000410000 */
[----:B------:R-:W-:Y:S02]  /*16dd0*/  FMUL.FTZ R127, R40, R127 ;  /* 0x0000007f287f7220 */ /* 0x000fe40000410000 */
[-C--:B------:R-:W-:Y:S01]  /*16de0*/  HMMA.16816.F32.BF16 R12, R36, R22.reuse, R12 ;  /* 0x00000016240c723c */ /* 0x080fe2000004180c */
[----:B------:R-:W-:Y:S03]  /*16df0*/  MUFU.EX2 R167, R167 ;  /* 0x000000a700a77308 */ /* 0x000fe60000000800 */
[C---:B------:R-:W-:Y:S02]  /*16e00*/  FMUL.FTZ R20, R43.reuse, R144 ;  /* 0x000000902b147220 */ /* 0x040fe40000410000 */
[----:B------:R-:W-:Y:S02]  /*16e10*/  FMUL.FTZ R21, R43, R145 ;  /* 0x000000912b157220 */ /* 0x000fe40000410000 */
[C---:B------:R-:W-:Y:S03]  /*16e20*/  HMMA.16816.F32.BF16 R16, R48.reuse, R22, R16 ;  /* 0x000000163010723c */ /* 0x040fe60000041810 */
[----:B------:R-:W-:Y:S01]  /*16e30*/  MUFU.EX2 R187, R187 ;  /* 0x000000bb00bb7308 */ /* 0x000fe20000000800 */
[--C-:B------:R-:W-:Y:S02]  /*16e40*/  FFMA.FTZ R183, R183, c[0x0][0x2d0], -R165.reuse ;  /* 0x0000b400b7b77a23 */ /* 0x100fe400000108a5 */
[--C-:B------:R-:W-:Y:S02]  /*16e50*/  FFMA.FTZ R181, R181, c[0x0][0x2d0], -R165.reuse ;  /* 0x0000b400b5b57a23 */ /* 0x100fe400000108a5 */
[C---:B------:R-:W-:Y:S04]  /*16e60*/  FMUL.FTZ R22, R42.reuse, R146 ;  /* 0x000000922a167220 */ /* 0x040fe80000410000 */
[----:B------:R-:W-:Y:S01]  /*16e70*/  FMUL.FTZ R23, R42, R147 ;  /* 0x000000932a177220 */ /* 0x000fe20000410000 */
[----:B------:R-:W-:Y:S01]  /*16e80*/  MUFU.EX2 R184, R184 ;  /* 0x000000b800b87308 */ /* 0x000fe20000000800 */
[--C-:B------:R-:W-:Y:S02]  /*16e90*/  FFMA.FTZ R179, R179, c[0x0][0x2d0], -R165.reuse ;  /* 0x0000b400b3b37a23 */ /* 0x100fe400000108a5 */
[--C-:B------:R-:W-:Y:S02]  /*16ea0*/  FFMA.FTZ R199, R199, c[0x0][0x2d0], -R170.reuse ;  /* 0x0000b400c7c77a23 */ /* 0x100fe400000108aa */
[--C-:B------:R-:W-:Y:S01]  /*16eb0*/  FFMA.FTZ R201, R201, c[0x0][0x2d0], -R170.reuse ;  /* 0x0000b400c9c97a23 */ /* 0x100fe200000108aa */
        /* <DEDUP_REMOVED lines=8> */
[--C-:B------:R-:W-:Y:S02]  /*16f40*/  FFMA.FTZ R32, R28, c[0x0][0x2d0], -R170.reuse ;  /* 0x0000b4001c207a23 */ /* 0x100fe400000108aa */
[C---:B------:R-:W-:Y:S03]  /*16f50*/  FMUL.FTZ R28, R41.reuse, R136 ;  /* 0x00000088291c7220 */ /* 0x040fe60000410000 */
[----:B------:R-:W-:Y:S02]  /*16f60*/  FMUL.FTZ R33, R41, R133 ;  /* 0x0000008529217220 */ /* 0x000fe40000410000 */
[----:B------:R-:W-:Y:S02]  /*16f70*/  FFMA.FTZ R133, R193, c[0x0][0x2d0], -R165 ;  /* 0x0000b400c1857a23 */ /* 0x000fe400000108a5 */
[-C--:B------:R-:W-:Y:S01]  /*16f80*/  HMMA.16816.F32.BF16 R28, R36, R34.reuse, R28 ;  /* 0x00000022241c723c */ /* 0x080fe2000004181c */
[----:B------:R2:W3:Y:S02]  /*16f90*/  MUFU.EX2 R136, R32 ;  /* 0x0000002000887308 */ /* 0x0004e40000000800 */
[----:B------:R-:W-:Y:S02]  /*16fa0*/  FFMA.FTZ R193, R65, c[0x0][0x2d0], -R173 ;  /* 0x0000b40041c17a23 */ /* 0x000fe400000108ad */
[----:B------:R-:W-:Y:S02]  /*16fb0*/  FFMA.FTZ R244, R244, c[0x0][0x2d0], -R165 ;  /* 0x0000b400f4f47a23 */ /* 0x000fe400000108a5 */
[--C-:B------:R-:W-:Y:S01]  /*16fc0*/  FFMA.FTZ R251, R251, c[0x0][0x2d0], -R173.reuse ;  /* 0x0000b400fbfb7a23 */ /* 0x100fe200000108ad */
[C---:B------:R-:W-:Y:S03]  /*16fd0*/  HMMA.16816.F32.BF16 R100, R48.reuse, R34, R100 ;  /* 0x000000223064723c */ /* 0x040fe60000041864 */
[----:B------:R-:W-:Y:S01]  /*16fe0*/  MUFU.EX2 R133, R133 ;  /* 0x0000008500857308 */ /* 0x000fe20000000800 */
[--C-:B------:R-:W-:Y:S02]  /*16ff0*/  FFMA.FTZ R250, R250, c[0x0][0x2d0], -R173.reuse ;  /* 0x0000b400fafa7a23 */ /* 0x100fe400000108ad */
[----:B------:R-:W-:Y:S02]  /*17000*/  FFMA.FTZ R208, R208, c[0x0][0x2d0], -R173 ;  /* 0x0000b400d0d07a23 */ /* 0x000fe400000108ad */
[-C--:B------:R-:W-:Y:S04]  /*17010*/  HMMA.16816.F32.BF16 R104, R48, R52.reuse, R104 ;  /* 0x000000343068723c */ /* 0x080fe80000041868 */
[----:B------:R-:W-:Y:S01]  /*17020*/  FMUL.FTZ R34, R40, R134 ;  /* 0x0000008628227220 */ /* 0x000fe20000410000 */
[----:B------:R-:W-:Y:S01]  /*17030*/  MUFU.EX2 R186, R186 ;  /* 0x000000ba00ba7308 */ /* 0x000fe20000000800 */
[--C-:B------:R-:W-:Y:S02]  /*17040*/  FFMA.FTZ R134, R66, c[0x0][0x2d0], -R165.reuse ;  /* 0x0000b40042867a23 */ /* 0x100fe400000108a5 */
[C---:B------:R-:W-:Y:S04]  /*17050*/  HMMA.16816.F32.BF16 R108, R36.reuse, R52, R108 ;  /* 0x00000034246c723c */ /* 0x040fe8000004186c */
[----:B--2---:R-:W-:Y:S02]  /*17060*/  FMUL.FTZ R32, R41, R132 ;  /* 0x0000008429207220 */ /* 0x004fe40000410000 */
[----:B------:R-:W-:Y:S01]  /*17070*/  FMUL.FTZ R35, R40, R135 ;  /* 0x0000008728237220 */ /* 0x000fe20000410000 */
[----:B------:R-:W2:Y:S01]  /*17080*/  MUFU.EX2 R134, R134 ;  /* 0x0000008600867308 */ /* 0x000ea20000000800 */
[----:B------:R-:W-:Y:S02]  /*17090*/  FFMA.FTZ R135, R61, c[0x0][0x2d0], -R165 ;  /* 0x0000b4003d877a23 */ /* 0x000fe400000108a5 */
[----:B------:R-:W-:Y:S02]  /*170a0*/  LDSM.16.MT88.4 R60, [R220+0x900] ;  /* 0x00090000dc3c783b */ /* 0x000fe40000004200 */
[----:B------:R-:W-:Y:S01]  /*170b0*/  FFMA.FTZ R206, R206, c[0x0][0x2d0], -R173 ;  /* 0x0000b400cece7a23 */ /* 0x000fe200000108ad */
[-C--:B------:R-:W-:Y:S03]  /*170c0*/  HMMA.16816.F32.BF16 R32, R36, R54.reuse, R32 ;  /* 0x000000362420723c */ /* 0x080fe60000041820 */
[--C-:B------:R-:W-:Y:S01]  /*170d0*/  FFMA.FTZ R249, R249, c[0x0][0x2d0], -R170.reuse ;  /* 0x0000b400f9f97a23 */ /* 0x100fe200000108aa */
[----:B------:R-:W-:Y:S01]  /*170e0*/  MUFU.EX2 R135, R135 ;  /* 0x0000008700877308 */ /* 0x000fe20000000800 */
[--C-:B------:R-:W-:Y:S02]  /*170f0*/  FFMA.FTZ R246, R246, c[0x0][0x2d0], -R170.reuse ;  /* 0x0000b400f6f67a23 */ /* 0x100fe400000108aa */
[--C-:B------:R-:W-:Y:S01]  /*17100*/  FFMA.FTZ R243, R243, c[0x0][0x2d0], -R170.reuse ;  /* 0x0000b400f3f37a23 */ /* 0x100fe200000108aa */
[C---:B------:R-:W-:Y:S01]  /*17110*/  HMMA.16816.F32.BF16 R112, R48.reuse, R54, R112 ;  /* 0x000000363070723c */ /* 0x040fe20000041870 */
[----:B------:R-:W4:Y:S03]  /*17120*/  LDSM.16.MT88.4 R52, [R225+0x900] ;  /* 0x00090000e134783b */ /* 0x000f260000004200 */
[----:B------:R-:W-:Y:S02]  /*17130*/  FFMA.FTZ R210, R210, c[0x0][0x2d0], -R170 ;  /* 0x0000b400d2d27a23 */ /* 0x000fe400000108aa */
[----:B------:R5:W-:Y:S01]  /*17140*/  MUFU.EX2 R132, R192 ;  /* 0x000000c000847308 */ /* 0x000be20000000800 */
[--C-:B------:R-:W-:Y:S01]  /*17150*/  FFMA.FTZ R248, R248, c[0x0][0x2d0], -R165.reuse ;  /* 0x0000b400f8f87a23 */ /* 0x100fe200000108a5 */
[-C--:B-1----:R-:W-:Y:S04]  /*17160*/  HMMA.16816.F32.BF16 R116, R48, R56.reuse, R116 ;  /* 0x000000383074723c */ /* 0x082fe80000041874 */
[--C-:B------:R-:W-:Y:S02]  /*17170*/  FFMA.FTZ R245, R245, c[0x0][0x2d0], -R165.reuse ;  /* 0x0000b400f5f57a23 */ /* 0x100fe400000108a5 */
[--C-:B------:R-:W-:Y:S02]  /*17180*/  FFMA.FTZ R242, R242, c[0x0][0x2d0], -R165.reuse ;  /* 0x0000b400f2f27a23 */ /* 0x100fe400000108a5 */
[C---:B------:R-:W-:Y:S01]  /*17190*/  HMMA.16816.F32.BF16 R120, R36.reuse, R56, R120 ;  /* 0x000000382478723c */ /* 0x040fe20000041878 */
[----:B------:R-:W-:Y:S03]  /*171a0*/  MUFU.EX2 R83, R83 ;  /* 0x0000005300537308 */ /* 0x000fe60000000800 */
[----:B------:R-:W-:Y:S02]  /*171b0*/  FFMA.FTZ R209, R209, c[0x0][0x2d0], -R165 ;  /* 0x0000b400d1d17a23 */ /* 0x000fe400000108a5 */
[--C-:B------:R-:W-:Y:S01]  /*171c0*/  FFMA.FTZ R190, R190, c[0x0][0x2d0], -R173.reuse ;  /* 0x0000b400bebe7a23 */ /* 0x100fe200000108ad */
[----:B---3--:R-:W-:Y:S01]  /*171d0*/  F2FP.BF16.PACK_AB R56, R137, R136 ;  /* 0x000000888938723e */ /* 0x008fe200000010ff */
[-C--:B------:R-:W-:Y:S03]  /*171e0*/  HMMA.16816.F32.BF16 R124, R36, R58.reuse, R124 ;  /* 0x0000003a247c723c */ /* 0x080fe6000004187c */
[----:B------:R-:W1:Y:S01]  /*171f0*/  MUFU.EX2 R85, R85 ;  /* 0x0000005500557308 */ /* 0x000e620000000800 */
[----:B--2---:R-:W-:Y:S01]  /*17200*/  F2FP.BF16.PACK_AB R57, R134, R133 ;  /* 0x000000858639723e */ /* 0x004fe200000010ff */
[--C-:B------:R-:W-:Y:S02]  /*17210*/  FFMA.FTZ R188, R188, c[0x0][0x2d0], -R173.reuse ;  /* 0x0000b400bcbc7a23 */ /* 0x100fe400000108ad */
[C---:B------:R-:W-:Y:S02]  /*17220*/  FMUL.FTZ R36, R43.reuse, R128 ;  /* 0x000000802b247220 */ /* 0x040fe40000410000 */
[----:B------:R-:W-:Y:S03]  /*17230*/  FMUL.FTZ R37, R43, R129 ;  /* 0x000000812b257220 */ /* 0x000fe60000410000 */
[C---:B------:R-:W-:Y:S01]  /*17240*/  FMUL.FTZ R38, R42.reuse, R130 ;  /* 0x000000822a267220 */ /* 0x040fe20000410000 */
[----:B------:R-:W-:Y:S01]  /*17250*/  MUFU.EX2 R95, R95 ;  /* 0x0000005f005f7308 */ /* 0x000fe20000000800 */
[----:B------:R-:W-:Y:S02]  /*17260*/  FMUL.FTZ R39, R42, R131 ;  /* 0x000000832a277220 */ /* 0x000fe40000410000 */
[--C-:B-----5:R-:W-:Y:S02]  /*17270*/  FFMA.FTZ R192, R64, c[0x0][0x2d0], -R173.reuse ;  /* 0x0000b40040c07a23 */ /* 0x120fe400000108ad */
[----:B------:R-:W2:Y:S01]  /*17280*/  LDSM.16.MT88.4 R64, [R219+0x900] ;  /* 0x00090000db40783b */ /* 0x000ea20000004200 */
[--C-:B------:R-:W-:Y:S02]  /*17290*/  FFMA.FTZ R178, R178, c[0x0][0x2d0], -R173.reuse ;  /* 0x0000b400b2b27a23 */ /* 0x100fe400000108ad */
[----:B------:R-:W-:Y:S02]  /*172a0*/  HMMA.16816.F32.BF16 R36, R48, R58, R36 ;  /* 0x0000003a3024723c */ /* 0x000fe40000041824 */
[----:B------:R-:W3:Y:S02]  /*172b0*/  MUFU.EX2 R164, R164 ;  /* 0x000000a400a47308 */ /* 0x000ee40000000800 */
[--C-:B------:R-:W-:Y:S02]  /*172c0*/  FFMA.FTZ R177, R177, c[0x0][0x2d0], -R173.reuse ;  /* 0x0000b400b1b17a23 */ /* 0x100fe400000108ad */
[--C-:B------:R-:W-:Y:S01]  /*172d0*/  FFMA.FTZ R171, R171, c[0x0][0x2d0], -R173.reuse ;  /* 0x0000b400abab7a23 */ /* 0x100fe200000108ad */
[----:B------:R-:W-:Y:S01]  /*172e0*/  F2FP.BF16.PACK_AB R48, R84, R77 ;  /* 0x0000004d5430723e */ /* 0x000fe200000010ff */
[--C-:B------:R-:W-:Y:S01]  /*172f0*/  FFMA.FTZ R169, R169, c[0x0][0x2d0], -R173.reuse ;  /* 0x0000b400a9a97a23 */ /* 0x100fe200000108ad */
[----:B-1----:R-:W-:Y:S03]  /*17300*/  F2FP.BF16.PACK_AB R49, R85, R83 ;  /* 0x000000535531723e */ /* 0x002fe600000010ff */
[----:B------:R-:W-:Y:S01]  /*17310*/  F2FP.BF16.PACK_AB R50, R87, R86 ;  /* 0x000000565732723e */ /* 0x000fe200000010ff */
[----:B------:R-:W-:Y:S01]  /*17320*/  MUFU.EX2 R183, R183 ;  /* 0x000000b700b77308 */ /* 0x000fe20000000800 */
[----:B------:R-:W-:Y:S01]  /*17330*/  F2FP.BF16.PACK_AB R58, R166, R138 ;  /* 0x0000008aa63a723e */ /* 0x000fe200000010ff */
[--C-:B------:R-:W-:Y:S01]  /*17340*/  FFMA.FTZ R97, R98, c[0x0][0x2d0], -R173.reuse ;  /* 0x0000b40062617a23 */ /* 0x100fe200000108ad */
[----:B------:R-:W-:Y:S01]  /*17350*/  F2FP.BF16.PACK_AB R59, R167, R135 ;  /* 0x00000087a73b723e */ /* 0x000fe200000010ff */
[----:B------:R-:W-:Y:S02]  /*17360*/  FFMA.FTZ R173, R99, c[0x0][0x2d0], -R173 ;  /* 0x0000b40063ad7a23 */ /* 0x000fe400000108ad */
[----:B------:R-:W-:Y:S02]  /*17370*/  FFMA.FTZ R78, R41, R239, R78 ;  /* 0x000000ef294e7223 */ /* 0x000fe4000001004e */
[----:B------:R-:W-:Y:S02]  /*17380*/  FFMA.FTZ R74, R43, R241, R74 ;  /* 0x000000f12b4a7223 */ /* 0x000fe4000001004a */
[----:B------:R-:W-:Y:S01]  /*17390*/  MUFU.EX2 R181, R181 ;  /* 0x000000b500b57308 */ /* 0x000fe20000000800 */
[----:B------:R-:W-:Y:S01]  /*173a0*/  FADD.FTZ R78, R71, R78 ;  /* 0x0000004e474e7221 */ /* 0x000fe20000010000 */
[----:B---3--:R-:W-:Y:S01]  /*173b0*/  F2FP.BF16.PACK_AB R51, R164, R95 ;  /* 0x0000005fa433723e */ /* 0x008fe200000010ff */
[----:B------:R-:W-:Y:S02]  /*173c0*/  FADD.FTZ R74, R68, R74 ;  /* 0x0000004a444a7221 */ /* 0x000fe40000010000 */
[----:B------:R-:W-:Y:S02]  /*173d0*/  FADD.FTZ R78, R70, R78 ;  /* 0x0000004e464e7221 */ /* 0x000fe40000010000 */
[----:B------:R-:W-:Y:S02]  /*173e0*/  FADD.FTZ R74, R47, R74 ;  /* 0x0000004a2f4a7221 */ /* 0x000fe40000010000 */
[-C--:B----4-:R-:W-:Y:S01]  /*173f0*/  HMMA.16816.F32.BF16 R4, R48, R52.reuse, R4 ;  /* 0x000000343004723c */ /* 0x090fe20000041804 */
[----:B------:R-:W-:Y:S02]  /*17400*/  MUFU.EX2 R179, R179 ;  /* 0x000000b300b37308 */ /* 0x000fe40000000800 */
[----:B------:R-:W-:Y:S02]  /*17410*/  FADD.FTZ R78, R76, R78 ;  /* 0x0000004e4c4e7221 */ /* 0x000fe40000010000 */
[----:B------:R-:W-:Y:S02]  /*17420*/  FADD.FTZ R74, R46, R74 ;  /* 0x0000004a2e4a7221 */ /* 0x000fe40000010000 */
[----:B------:R-:W-:Y:S01]  /*17430*/  FFMA.FTZ R82, R40, R238, R82 ;  /* 0x000000ee28527223 */ /* 0x000fe20000010052 */
[C---:B------:R-:W-:Y:S03]  /*17440*/  HMMA.16816.F32.BF16 R8, R56.reuse, R52, R8 ;  /* 0x000000343808723c */ /* 0x040fe60000041808 */
[----:B------:R-:W-:Y:S01]  /*17450*/  MUFU.EX2 R193, R193 ;  /* 0x000000c100c17308 */ /* 0x000fe20000000800 */
[----:B------:R-:W-:Y:S02]  /*17460*/  FADD.FTZ R78, R136, R78 ;  /* 0x0000004e884e7221 */ /* 0x000fe40000010000 */
[----:B------:R-:W-:Y:S02]  /*17470*/  FADD.FTZ R74, R77, R74 ;  /* 0x0000004a4d4a7221 */ /* 0x000fe40000010000 */
[-C--:B------:R-:W-:Y:S04]  /*17480*/  HMMA.16816.F32.BF16 R12, R56, R54.reuse, R12 ;  /* 0x00000036380c723c */ /* 0x080fe8000004180c */
[----:B------:R-:W-:Y:S01]  /*17490*/  FADD.FTZ R82, R81, R82 ;  /* 0x0000005251527221 */ /* 0x000fe20000010000 */
[----:B------:R-:W-:Y:S01]  /*174a0*/  MUFU.EX2 R192, R192 ;  /* 0x000000c000c07308 */ /* 0x000fe20000000800 */
[----:B------:R-:W-:Y:S02]  /*174b0*/  FADD.FTZ R78, R137, R78 ;  /* 0x0000004e894e7221 */ /* 0x000fe40000010000 */
[C---:B------:R-:W-:Y:S01]  /*174c0*/  HMMA.16816.F32.BF16 R16, R48.reuse, R54, R16 ;  /* 0x000000363010723c */ /* 0x040fe20000041810 */
[----:B------:R-:W1:Y:S03]  /*174d0*/  LDSM.16.MT88.4 R52, [R218+0x900] ;  /* 0x00090000da34783b */ /* 0x000e660000004200 */
[----:B------:R-:W-:Y:S02]  /*174e0*/  FFMA.FTZ R73, R42, R240, R73 ;  /* 0x000000f02a497223 */ /* 0x000fe40000010049 */
[----:B------:R-:W-:Y:S01]  /*174f0*/  FADD.FTZ R74, R84, R74 ;  /* 0x0000004a544a7221 */ /* 0x000fe20000010000 */
[----:B------:R-:W-:Y:S01]  /*17500*/  MUFU.EX2 R196, R196 ;  /* 0x000000c400c47308 */ /* 0x000fe20000000800 */
[-C--:B------:R-:W-:Y:S04]  /*17510*/  HMMA.16816.F32.BF16 R20, R48, R60.reuse, R20 ;  /* 0x0000003c3014723c */ /* 0x080fe80000041814 */
[----:B------:R-:W-:Y:S02]  /*17520*/  FADD.FTZ R82, R80, R82 ;  /* 0x0000005250527221 */ /* 0x000fe40000010000 */
[----:B------:R-:W-:Y:S02]  /*17530*/  FADD.FTZ R78, R138, R78 ;  /* 0x0000004e8a4e7221 */ /* 0x000fe40000010000 */
[C---:B------:R-:W-:Y:S01]  /*17540*/  HMMA.16816.F32.BF16 R24, R56.reuse, R60, R24 ;  /* 0x0000003c3818723c */ /* 0x040fe20000041818 */
[----:B------:R-:W-:Y:S03]  /*17550*/  MUFU.EX2 R197, R197 ;  /* 0x000000c500c57308 */ /* 0x000fe60000000800 */
[----:B------:R-:W-:Y:S02]  /*17560*/  FADD.FTZ R73, R75, R73 ;  /* 0x000000494b497221 */ /* 0x000fe40000010000 */
[----:B------:R-:W-:Y:S02]  /*17570*/  FADD.FTZ R74, R86, R74 ;  /* 0x0000004a564a7221 */ /* 0x000fe40000010000 */
[-C--:B------:R-:W-:Y:S03]  /*17580*/  HMMA.16816.F32.BF16 R28, R56, R62.reuse, R28 ;  /* 0x0000003e381c723c */ /* 0x080fe6000004181c */
[----:B------:R-:W3:Y:S01]  /*17590*/  MUFU.EX2 R198, R198 ;  /* 0x000000c600c67308 */ /* 0x000ee20000000800 */
[----:B------:R-:W-:Y:S02]  /*175a0*/  FADD.FTZ R82, R79, R82 ;  /* 0x000000524f527221 */ /* 0x000fe40000010000 */
[----:B------:R-:W-:Y:S02]  /*175b0*/  FADD.FTZ R73, R69, R73 ;  /* 0x0000004945497221 */ /* 0x000fe40000010000 */
[C---:B------:R-:W-:Y:S01]  /*175c0*/  HMMA.16816.F32.BF16 R100, R48.reuse, R62, R100 ;  /* 0x0000003e3064723c */ /* 0x040fe20000041864 */
[----:B------:R-:W4:Y:S03]  /*175d0*/  LDSM.16.MT88.4 R60, [R225+0x1100] ;  /* 0x00110000e13c783b */ /* 0x000f260000004200 */
        /* <DEDUP_REMOVED lines=11> */
[----:B------:R-:W-:Y:S03]  /*17690*/  MUFU.EX2 R202, R202 ;  /* 0x000000ca00ca7308 */ /* 0x000fe60000000800 */
[----:B------:R-:W-:Y:S02]  /*176a0*/  FADD.FTZ R73, R85, R73 ;  /* 0x0000004955497221 */ /* 0x000fe40000010000 */
[----:B------:R-:W-:Y:S01]  /*176b0*/  FADD.FTZ R133, R167, R133 ;  /* 0x00000085a7857221 */ /* 0x000fe20000010000 */
[----:B------:R-:W-:Y:S01]  /*176c0*/  MOV R167, R3 ;  /* 0x0000000300a77202 */ /* 0x000fe20000000f00 */
[C---:B------:R-:W-:Y:S01]  /*176d0*/  HMMA.16816.F32.BF16 R112, R48.reuse, R66, R112 ;  /* 0x000000423070723c */ /* 0x040fe20000041870 */
[----:B------:R-:W-:Y:S02]  /*176e0*/  LDSM.16.MT88.4 R64, [R219+0x1100] ;  /* 0x00110000db40783b */ /* 0x000fe40000004200 */
[----:B------:R-:W2:Y:S01]  /*176f0*/  MUFU.EX2 R205, R205 ;  /* 0x000000cd00cd7308 */ /* 0x000ea20000000800 */
[----:B------:R-:W-:Y:S02]  /*17700*/  FADD.FTZ R73, R95, R73 ;  /* 0x000000495f497221 */ /* 0x000fe40000010000 */
[----:B------:R-:W-:Y:S01]  /*17710*/  FADD.FTZ R78, R166, R78 ;  /* 0x0000004ea64e7221 */ /* 0x000fe20000010000 */
[----:B------:R-:W-:Y:S01]  /*17720*/  MOV R166, R2 ;  /* 0x0000000200a67202 */ /* 0x000fe20000000f00 */
[-C--:B-1----:R-:W-:Y:S04]  /*17730*/  HMMA.16816.F32.BF16 R116, R48, R52.reuse, R116 ;  /* 0x000000343074723c */ /* 0x082fe80000041874 */
[----:B------:R-:W-:Y:S01]  /*17740*/  FADD.FTZ R73, R164, R73 ;  /* 0x00000049a4497221 */ /* 0x000fe20000010000 */
[----:B------:R-:W1:Y:S01]  /*17750*/  MUFU.EX2 R207, R207 ;  /* 0x000000cf00cf7308 */ /* 0x000e620000000800 */
[----:B---3--:R-:W-:Y:S01]  /*17760*/  FADD.FTZ R78, R198, R78 ;  /* 0x0000004ec64e7221 */ /* 0x008fe20000010000 */
[----:B------:R-:W-:Y:S01]  /*17770*/  MOV R164, R44 ;  /* 0x0000002c00a47202 */ /* 0x000fe20000000f00 */
[C---:B------:R-:W-:Y:S04]  /*17780*/  HMMA.16816.F32.BF16 R120, R56.reuse, R52, R120 ;  /* 0x000000343878723c */ /* 0x040fe80000041878 */
[C---:B-----5:R-:W-:Y:S03]  /*17790*/  FADD.FTZ R78, R199.reuse, R78 ;  /* 0x0000004ec74e7221 */ /* 0x060fe60000010000 */
[----:B------:R-:W-:Y:S01]  /*177a0*/  MUFU.EX2 R211, R211 ;  /* 0x000000d300d37308 */ /* 0x000fe20000000800 */
[-C--:B------:R-:W-:Y:S01]  /*177b0*/  HMMA.16816.F32.BF16 R124, R56, R54.reuse, R124 ;  /* 0x00000036387c723c */ /* 0x080fe2000004187c */
[----:B------:R-:W3:Y:S03]  /*177c0*/  LDSM.16.MT88.4 R56, [R220+0x1100] ;  /* 0x00110000dc38783b */ /* 0x000ee60000004200 */
[----:B------:R-:W-:Y:S01]  /*177d0*/  F2FP.BF16.PACK_AB R52, R199, R198 ;  /* 0x000000c6c734723e */ /* 0x000fe200000010ff */
[----:B--2---:R-:W-:Y:S02]  /*177e0*/  FADD.FTZ R133, R205, R133 ;  /* 0x00000085cd857221 */ /* 0x004fe40000010000 */
[----:B------:R-:W-:Y:S01]  /*177f0*/  FADD.FTZ R78, R201, R78 ;  /* 0x0000004ec94e7221 */ /* 0x000fe20000010000 */
[----:B------:R-:W-:Y:S01]  /*17800*/  HMMA.16816.F32.BF16 R36, R48, R54, R36 ;  /* 0x000000363024723c */ /* 0x000fe20000041824 */
[----:B------:R-:W2:Y:S03]  /*17810*/  MUFU.EX2 R244, R244 ;  /* 0x000000f400f47308 */ /* 0x000ea60000000800 */
[----:B------:R-:W-:Y:S01]  /*17820*/  FADD.FTZ R78, R202, R78 ;  /* 0x0000004eca4e7221 */ /* 0x000fe20000010000 */
[C---:B-1----:R-:W-:Y:S01]  /*17830*/  F2FP.BF16.PACK_AB R53, R207.reuse, R205 ;  /* 0x000000cdcf35723e */ /* 0x042fe200000010ff */
[----:B------:R-:W-:Y:S01]  /*17840*/  FADD.FTZ R133, R207, R133 ;  /* 0x00000085cf857221 */ /* 0x000fe20000010000 */
[C---:B------:R-:W-:Y:S01]  /*17850*/  F2FP.BF16.PACK_AB R48, R189.reuse, R132 ;  /* 0x00000084bd30723e */ /* 0x040fe200000010ff */
[----:B------:R-:W-:Y:S01]  /*17860*/  FADD.FTZ R132, R132, R74 ;  /* 0x0000004a84847221 */ /* 0x000fe20000010000 */
[----:B------:R-:W-:Y:S02]  /*17870*/  F2FP.BF16.PACK_AB R49, R192, R193 ;  /* 0x000000c1c031723e */ /* 0x000fe400000010ff */
[----:B------:R-:W1:Y:S01]  /*17880*/  MUFU.EX2 R251, R251 ;  /* 0x000000fb00fb7308 */ /* 0x000e620000000800 */
[----:B------:R-:W-:Y:S01]  /*17890*/  F2FP.BF16.PACK_AB R50, R194, R195 ;  /* 0x000000c3c232723e */ /* 0x000fe200000010ff */
[----:B------:R-:W-:Y:S01]  /*178a0*/  FADD.FTZ R132, R189, R132 ;  /* 0x00000084bd847221 */ /* 0x000fe20000010000 */
[----:B------:R-:W-:Y:S01]  /*178b0*/  F2FP.BF16.PACK_AB R51, R197, R196 ;  /* 0x000000c4c533723e */ /* 0x000fe200000010ff */
[----:B------:R-:W-:Y:S01]  /*178c0*/  FADD.FTZ R193, R193, R73 ;  /* 0x00000049c1c17221 */ /* 0x000fe20000010000 */
[----:B------:R-:W-:Y:S01]  /*178d0*/  F2FP.BF16.PACK_AB R54, R202, R201 ;  /* 0x000000c9ca36723e */ /* 0x000fe200000010ff */
[----:B------:R-:W-:Y:S02]  /*178e0*/  FADD.FTZ R132, R195, R132 ;  /* 0x00000084c3847221 */ /* 0x000fe40000010000 */
[----:B------:R-:W-:Y:S02]  /*178f0*/  FADD.FTZ R193, R192, R193 ;  /* 0x000000c1c0c17221 */ /* 0x000fe40000010000 */
[-C--:B----4-:R-:W-:Y:S01]  /*17900*/  HMMA.16816.F32.BF16 R4, R48, R60.reuse, R4 ;  /* 0x0000003c3004723c */ /* 0x090fe20000041804 */
[----:B------:R-:W4:Y:S02]  /*17910*/  MUFU.EX2 R250, R250 ;  /* 0x000000fa00fa7308 */ /* 0x000f240000000800 */
[----:B------:R-:W-:Y:S01]  /*17920*/  FADD.FTZ R132, R194, R132 ;  /* 0x00000084c2847221 */ /* 0x000fe20000010000 */
[----:B--2---:R-:W-:Y:S01]  /*17930*/  F2FP.BF16.PACK_AB R55, R244, R211 ;  /* 0x000000d3f437723e */ /* 0x004fe200000010ff */
[----:B------:R-:W-:Y:S02]  /*17940*/  FADD.FTZ R211, R211, R133 ;  /* 0x00000085d3d37221 */ /* 0x000fe40000010000 */
[----:B------:R-:W-:Y:S02]  /*17950*/  FADD.FTZ R132, R204, R132 ;  /* 0x00000084cc847221 */ /* 0x000fe40000010000 */
[----:B------:R-:W-:Y:S02]  /*17960*/  FADD.FTZ R193, R196, R193 ;  /* 0x000000c1c4c17221 */ /* 0x000fe40000010000 */
[C---:B------:R-:W-:Y:S01]  /*17970*/  HMMA.16816.F32.BF16 R8, R52.reuse, R60, R8 ;  /* 0x0000003c3408723c */ /* 0x040fe20000041808 */
[----:B------:R-:W-:Y:S03]  /*17980*/  MUFU.EX2 R200, R200 ;  /* 0x000000c800c87308 */ /* 0x000fe60000000800 */
[----:B------:R-:W-:Y:S02]  /*17990*/  FADD.FTZ R193, R197, R193 ;  /* 0x000000c1c5c17221 */ /* 0x000fe40000010000 */
[----:B------:R-:W-:Y:S02]  /*179a0*/  FADD.FTZ R211, R244, R211 ;  /* 0x000000d3f4d37221 */ /* 0x000fe40000010000 */
[-C--:B------:R-:W-:Y:S03]  /*179b0*/  HMMA.16816.F32.BF16 R12, R52, R62.reuse, R12 ;  /* 0x0000003e340c723c */ /* 0x080fe6000004180c */
[----:B------:R-:W2:Y:S01]  /*179c0*/  MUFU.EX2 R208, R208 ;  /* 0x000000d000d07308 */ /* 0x000ea20000000800 */
[----:B-1----:R-:W-:Y:S04]  /*179d0*/  FADD.FTZ R193, R251, R193 ;  /* 0x000000c1fbc17221 */ /* 0x002fe80000010000 */
[C---:B------:R-:W-:Y:S01]  /*179e0*/  HMMA.16816.F32.BF16 R16, R48.reuse, R62, R16 ;  /* 0x0000003e3010723c */ /* 0x040fe20000041810 */
[----:B------:R-:W1:Y:S03]  /*179f0*/  LDSM.16.MT88.4 R60, [R218+0x1100] ;  /* 0x00110000da3c783b */ /* 0x000e660000004200 */
[----:B----4-:R-:W-:Y:S01]  /*17a00*/  FADD.FTZ R193, R250, R193 ;  /* 0x000000c1fac17221 */ /* 0x010fe20000010000 */
[----:B------:R-:W4:Y:S03]  /*17a10*/  MUFU.EX2 R206, R206 ;  /* 0x000000ce00ce7308 */ /* 0x000f260000000800 */
[-C--:B---3--:R-:W-:Y:S07]  /*17a20*/  HMMA.16816.F32.BF16 R20, R48, R56.reuse, R20 ;  /* 0x000000383014723c */ /* 0x088fee0000041814 */
[----:B------:R-:W3:Y:S01]  /*17a30*/  MUFU.EX2 R249, R249 ;  /* 0x000000f900f97308 */ /* 0x000ee20000000800 */
[C---:B------:R-:W-:Y:S04]  /*17a40*/  HMMA.16816.F32.BF16 R24, R52.reuse, R56, R24 ;  /* 0x000000383418723c */ /* 0x040fe80000041818 */
[----:B--2---:R-:W-:Y:S04]  /*17a50*/  FADD.FTZ R193, R208, R193 ;  /* 0x000000c1d0c17221 */ /* 0x004fe80000010000 */
[-C--:B------:R-:W-:Y:S01]  /*17a60*/  HMMA.16816.F32.BF16 R28, R52, R58.reuse, R28 ;  /* 0x0000003a341c723c */ /* 0x080fe2000004181c */
[----:B------:R-:W2:Y:S03]  /*17a70*/  MUFU.EX2 R246, R246 ;  /* 0x000000f600f67308 */ /* 0x000ea60000000800 */
[----:B----4-:R-:W-:Y:S04]  /*17a80*/  FADD.FTZ R193, R206, R193 ;  /* 0x000000c1cec17221 */ /* 0x010fe80000010000 */
[C---:B------:R-:W-:Y:S01]  /*17a90*/  HMMA.16816.F32.BF16 R100, R48.reuse, R58, R100 ;  /* 0x0000003a3064723c */ /* 0x040fe20000041864 */
[----:B------:R-:W4:Y:S02]  /*17aa0*/  LDSM.16.MT88.4 R56, [R225+0x1900] ;  /* 0x00190000e138783b */ /* 0x000f240000004200 */
[----:B------:R-:W5:Y:S01]  /*17ab0*/  MUFU.EX2 R243, R243 ;  /* 0x000000f300f37308 */ /* 0x000f620000000800 */
[----:B---3--:R-:W-:Y:S04]  /*17ac0*/  FADD.FTZ R78, R249, R78 ;  /* 0x0000004ef94e7221 */ /* 0x008fe80000010000 */
[-C--:B------:R-:W-:Y:S05]  /*17ad0*/  HMMA.16816.F32.BF16 R104, R48, R64.reuse, R104 ;  /* 0x000000403068723c */ /* 0x080fea0000041868 */
[----:B------:R-:W3:Y:S03]  /*17ae0*/  MUFU.EX2 R210, R210 ;  /* 0x000000d200d27308 */ /* 0x000ee60000000800 */
[C---:B------:R-:W-:Y:S04]  /*17af0*/  HMMA.16816.F32.BF16 R108, R52.reuse, R64, R108 ;  /* 0x00000040346c723c */ /* 0x040fe8000004186c */
[----:B--2---:R-:W-:Y:S03]  /*17b00*/  FADD.FTZ R78, R246, R78 ;  /* 0x0000004ef64e7221 */ /* 0x004fe60000010000 */
[----:B------:R-:W2:Y:S01]  /*17b10*/  MUFU.EX2 R248, R248 ;  /* 0x000000f800f87308 */ /* 0x000ea20000000800 */
[-C--:B------:R-:W-:Y:S04]  /*17b20*/  HMMA.16816.F32.BF16 R32, R52, R66.reuse, R32 ;  /* 0x000000423420723c */ /* 0x080fe80000041820 */
[----:B-----5:R-:W-:Y:S04]  /*17b30*/  FADD.FTZ R78, R243, R78 ;  /* 0x0000004ef34e7221 */ /* 0x020fe80000010000 */
[C---:B------:R-:W-:Y:S01]  /*17b40*/  HMMA.16816.F32.BF16 R112, R48.reuse, R66, R112 ;  /* 0x000000423070723c */ /* 0x040fe20000041870 */
[----:B------:R-:W-:Y:S01]  /*17b50*/  LDSM.16.MT88.4 R64, [R219+0x1900] ;  /* 0x00190000db40783b */ /* 0x000fe20000004200 */
[----:B------:R-:W5:Y:S02]  /*17b60*/  MUFU.EX2 R245, R245 ;  /* 0x000000f500f57308 */ /* 0x000f640000000800 */
[----:B---3--:R-:W-:Y:S04]  /*17b70*/  FADD.FTZ R78, R210, R78 ;  /* 0x0000004ed24e7221 */ /* 0x008fe80000010000 */
[-C--:B-1----:R-:W-:Y:S04]  /*17b80*/  HMMA.16816.F32.BF16 R116, R48, R60.reuse, R116 ;  /* 0x0000003c3074723c */ /* 0x082fe80000041874 */
[----:B------:R-:W1:Y:S01]  /*17b90*/  MUFU.EX2 R242, R242 ;  /* 0x000000f200f27308 */ /* 0x000e620000000800 */
[----:B------:R-:W-:Y:S02]  /*17ba0*/  FADD.FTZ R78, R187, R78 ;  /* 0x0000004ebb4e7221 */ /* 0x000fe40000010000 */
[----:B--2---:R-:W-:Y:S01]  /*17bb0*/  FADD.FTZ R211, R248, R211 ;  /* 0x000000d3f8d37221 */ /* 0x004fe20000010000 */
[C---:B------:R-:W-:Y:S04]  /*17bc0*/  HMMA.16816.F32.BF16 R120, R52.reuse, R60, R120 ;  /* 0x0000003c3478723c */ /* 0x040fe80000041878 */
[----:B------:R-:W-:Y:S02]  /*17bd0*/  FADD.FTZ R78, R184, R78 ;  /* 0x0000004eb84e7221 */ /* 0x000fe40000010000 */
[----:B------:R-:W2:Y:S02]  /*17be0*/  MUFU.EX2 R209, R209 ;  /* 0x000000d100d17308 */ /* 0x000ea40000000800 */
[-C--:B------:R-:W-:Y:S04]  /*17bf0*/  HMMA.16816.F32.BF16 R124, R52, R62.reuse, R124 ;  /* 0x0000003e347c723c */ /* 0x080fe8000004187c */
[C---:B-----5:R-:W-:Y:S02]  /*17c00*/  FADD.FTZ R211, R245.reuse, R211 ;  /* 0x000000d3f5d37221 */ /* 0x060fe40000010000 */
[----:B------:R-:W-:Y:S01]  /*17c10*/  FADD.FTZ R78, R182, R78 ;  /* 0x0000004eb64e7221 */ /* 0x000fe20000010000 */
[----:B------:R-:W-:Y:S01]  /*17c20*/  F2FP.BF16.PACK_AB R52, R246, R249 ;  /* 0x000000f9f634723e */ /* 0x000fe200000010ff */
[----:B------:R-:W-:Y:S01]  /*17c30*/  HMMA.16816.F32.BF16 R36, R48, R62, R36 ;  /* 0x0000003e3024723c */ /* 0x000fe20000041824 */
[----:B------:R-:W3:Y:S01]  /*17c40*/  LDSM.16.MT88.4 R60, [R220+0x1900] ;  /* 0x00190000dc3c783b */ /* 0x000ee20000004200 */
[----:B------:R-:W5:Y:S02]  /*17c50*/  MUFU.EX2 R191, R191 ;  /* 0x000000bf00bf7308 */ /* 0x000f640000000800 */
[----:B------:R-:W-:Y:S01]  /*17c60*/  F2FP.BF16.PACK_AB R54, R210, R243 ;  /* 0x000000f3d236723e */ /* 0x000fe200000010ff */
[----:B-1----:R-:W-:Y:S01]  /*17c70*/  FADD.FTZ R211, R242, R211 ;  /* 0x000000d3f2d37221 */ /* 0x002fe20000010000 */
[----:B------:R-:W-:Y:S01]  /*17c80*/  F2FP.BF16.PACK_AB R53, R245, R248 ;  /* 0x000000f8f535723e */ /* 0x000fe200000010ff */
[----:B------:R-:W-:Y:S01]  /*17c90*/  FADD.FTZ R78, R180, R78 ;  /* 0x0000004eb44e7221 */ /* 0x000fe20000010000 */
[C---:B------:R-:W-:Y:S01]  /*17ca0*/  F2FP.BF16.PACK_AB R48, R247.reuse, R204 ;  /* 0x000000ccf730723e */ /* 0x040fe200000010ff */
[----:B------:R-:W-:Y:S03]  /*17cb0*/  FADD.FTZ R247, R247, R132 ;  /* 0x00000084f7f77221 */ /* 0x000fe60000010000 */
[----:B------:R-:W-:Y:S01]  /*17cc0*/  F2FP.BF16.PACK_AB R49, R250, R251 ;  /* 0x000000fbfa31723e */ /* 0x000fe200000010ff */
[----:B------:R-:W1:Y:S01]  /*17cd0*/  MUFU.EX2 R185, R185 ;  /* 0x000000b900b97308 */ /* 0x000e620000000800 */
[----:B------:R-:W-:Y:S01]  /*17ce0*/  F2FP.BF16.PACK_AB R50, R200, R203 ;  /* 0x000000cbc832723e */ /* 0x000fe200000010ff */
[----:B------:R-:W-:Y:S01]  /*17cf0*/  FADD.FTZ R247, R203, R247 ;  /* 0x000000f7cbf77221 */ /* 0x000fe20000010000 */
[----:B------:R-:W-:Y:S01]  /*17d00*/  F2FP.BF16.PACK_AB R51, R206, R208 ;  /* 0x000000d0ce33723e */ /* 0x000fe200000010ff */
[C---:B--2---:R-:W-:Y:S01]  /*17d10*/  FADD.FTZ R211, R209.reuse, R211 ;  /* 0x000000d3d1d37221 */ /* 0x044fe20000010000 */
[----:B------:R-:W-:Y:S01]  /*17d20*/  F2FP.BF16.PACK_AB R55, R209, R242 ;  /* 0x000000f2d137723e */ /* 0x000fe200000010ff */
[----:B------:R-:W-:Y:S02]  /*17d30*/  FADD.FTZ R247, R200, R247 ;  /* 0x000000f7c8f77221 */ /* 0x000fe40000010000 */
[----:B------:R-:W-:Y:S02]  /*17d40*/  FADD.FTZ R211, R186, R211 ;  /* 0x000000d3bad37221 */ /* 0x000fe40000010000 */
[-C--:B----4-:R-:W-:Y:S01]  /*17d50*/  HMMA.16816.F32.BF16 R4, R48, R56.reuse, R4 ;  /* 0x000000383004723c */ /* 0x090fe20000041804 */
[----:B------:R-:W2:Y:S02]  /*17d60*/  MUFU.EX2 R190, R190 ;  /* 0x000000be00be7308 */ /* 0x000ea40000000800 */
[----:B-----5:R-:W-:Y:S02]  /*17d70*/  FADD.FTZ R247, R191, R247 ;  /* 0x000000f7bff77221 */ /* 0x020fe40000010000 */
[----:B------:R-:W-:Y:S03]  /*17d80*/  FADD.FTZ R211, R183, R211 ;  /* 0x000000d3b7d37221 */ /* 0x000fe60000010000 */
[C---:B------:R-:W-:Y:S03]  /*17d90*/  HMMA.16816.F32.BF16 R8, R52.reuse, R56, R8 ;  /* 0x000000383408723c */ /* 0x040fe60000041808 */
[----:B------:R-:W4:Y:S01]  /*17da0*/  MUFU.EX2 R188, R188 ;  /* 0x000000bc00bc7308 */ /* 0x000f220000000800 */
[----:B------:R-:W-:Y:S02]  /*17db0*/  FADD.FTZ R211, R181, R211 ;  /* 0x000000d3b5d37221 */ /* 0x000fe40000010000 */
[----:B-1----:R-:W-:Y:S02]  /*17dc0*/  FADD.FTZ R247, R185, R247 ;  /* 0x000000f7b9f77221 */ /* 0x002fe40000010000 */
[-C--:B------:R-:W-:Y:S04]  /*17dd0*/  HMMA.16816.F32.BF16 R12, R52, R58.reuse, R12 ;  /* 0x0000003a340c723c */ /* 0x080fe8000004180c */
[----:B------:R-:W-:Y:S01]  /*17de0*/  FADD.FTZ R211, R179, R211 ;  /* 0x000000d3b3d37221 */ /* 0x000fe20000010000 */
[----:B------:R-:W1:Y:S03]  /*17df0*/  MUFU.EX2 R176, R176 ;  /* 0x000000b000b07308 */ /* 0x000e660000000800 */
[C---:B------:R-:W-:Y:S01]  /*17e00*/  HMMA.16816.F32.BF16 R16, R48.reuse, R58, R16 ;  /* 0x0000003a3010723c */ /* 0x040fe20000041810 */
[----:B------:R-:W5:Y:S03]  /*17e10*/  LDSM.16.MT88.4 R56, [R218+0x1900] ;  /* 0x00190000da38783b */ /* 0x000f660000004200 */
[----:B--2---:R-:W-:Y:S03]  /*17e20*/  FADD.FTZ R193, R190, R193 ;  /* 0x000000c1bec17221 */ /* 0x004fe60000010000 */
[----:B------:R-:W2:Y:S01]  /*17e30*/  MUFU.EX2 R175, R175 ;  /* 0x000000af00af7308 */ /* 0x000ea20000000800 */
[-C--:B---3--:R-:W-:Y:S04]  /*17e40*/  HMMA.16816.F32.BF16 R20, R48, R60.reuse, R20 ;  /* 0x0000003c3014723c */ /* 0x088fe80000041814 */
[----:B----4-:R-:W-:Y:S04]  /*17e50*/  FADD.FTZ R193, R188, R193 ;  /* 0x000000c1bcc17221 */ /* 0x010fe80000010000 */
[C---:B------:R-:W-:Y:S01]  /*17e60*/  HMMA.16816.F32.BF16 R24, R52.reuse, R60, R24 ;  /* 0x0000003c3418723c */ /* 0x040fe20000041818 */
[----:B------:R-:W3:Y:S03]  /*17e70*/  MUFU.EX2 R178, R178 ;  /* 0x000000b200b27308 */ /* 0x000ee60000000800 */
[----:B-1----:R-:W-:Y:S04]  /*17e80*/  FADD.FTZ R247, R176, R247 ;  /* 0x000000f7b0f77221 */ /* 0x002fe80000010000 */
[-C--:B------:R-:W-:Y:S03]  /*17e90*/  HMMA.16816.F32.BF16 R28, R52, R62.reuse, R28 ;  /* 0x0000003e341c723c */ /* 0x080fe6000004181c */
[----:B------:R-:W1:Y:S01]  /*17ea0*/  MUFU.EX2 R177, R177 ;  /* 0x000000b100b17308 */ /* 0x000e620000000800 */
[----:B--2---:R-:W-:Y:S04]  /*17eb0*/  FADD.FTZ R247, R175, R247 ;  /* 0x000000f7aff77221 */ /* 0x004fe80000010000 */
[C---:B------:R-:W-:Y:S01]  /*17ec0*/  HMMA.16816.F32.BF16 R100, R48.reuse, R62, R100 ;  /* 0x0000003e3064723c */ /* 0x040fe20000041864 */
[----:B------:R-:W2:Y:S04]  /*17ed0*/  LDSM.16.MT88.4 R60, [R225+0x2100] ;  /* 0x00210000e13c783b */ /* 0x000ea80000004200 */
[----:B------:R-:W4:Y:S03]  /*17ee0*/  MUFU.EX2 R172, R172 ;  /* 0x000000ac00ac7308 */ /* 0x000f260000000800 */
[-C--:B------:R-:W-:Y:S04]  /*17ef0*/  HMMA.16816.F32.BF16 R104, R48, R64.reuse, R104 ;  /* 0x000000403068723c */ /* 0x080fe80000041868 */
[----:B---3--:R-:W-:Y:S03]  /*17f00*/  FADD.FTZ R193, R178, R193 ;  /* 0x000000c1b2c17221 */ /* 0x008fe60000010000 */
[----:B------:R-:W3:Y:S01]  /*17f10*/  MUFU.EX2 R168, R168 ;  /* 0x000000a800a87308 */ /* 0x000ee20000000800 */
[C---:B------:R-:W-:Y:S04]  /*17f20*/  HMMA.16816.F32.BF16 R108, R52.reuse, R64, R108 ;  /* 0x00000040346c723c */ /* 0x040fe8000004186c */
[----:B-1----:R-:W-:Y:S04]  /*17f30*/  FADD.FTZ R193, R177, R193 ;  /* 0x000000c1b1c17221 */ /* 0x002fe80000010000 */
[-C--:B------:R-:W-:Y:S01]  /*17f40*/  HMMA.16816.F32.BF16 R32, R52, R66.reuse, R32 ;  /* 0x000000423420723c */ /* 0x080fe20000041820 */
[----:B------:R-:W1:Y:S03]  /*17f50*/  MUFU.EX2 R171, R171 ;  /* 0x000000ab00ab7308 */ /* 0x000e660000000800 */
[----:B----4-:R-:W-:Y:S04]  /*17f60*/  FADD.FTZ R247, R172, R247 ;  /* 0x000000f7acf77221 */ /* 0x010fe80000010000 */
[C---:B------:R-:W-:Y:S01]  /*17f70*/  HMMA.16816.F32.BF16 R112, R48.reuse, R66, R112 ;  /* 0x000000423070723c */ /* 0x040fe20000041870 */
[----:B------:R-:W-:Y:S02]  /*17f80*/  LDSM.16.MT88.4 R64, [R219+0x2100] ;  /* 0x00210000db40783b */ /* 0x000fe40000004200 */
[----:B------:R-:W4:Y:S01]  /*17f90*/  MUFU.EX2 R169, R169 ;  /* 0x000000a900a97308 */ /* 0x000f220000000800 */
[C---:B---3--:R-:W-:Y:S04]  /*17fa0*/  F2FP.BF16.PACK_AB R128, R168.reuse, R172 ;  /* 0x000000aca880723e */ /* 0x048fe800000010ff */
[-C--:B-----5:R-:W-:Y:S04]  /*17fb0*/  HMMA.16816.F32.BF16 R116, R48, R56.reuse, R116 ;  /* 0x000000383074723c */ /* 0x0a0fe80000041874 */
[----:B------:R-:W-:Y:S01]  /*17fc0*/  FADD.FTZ R247, R168, R247 ;  /* 0x000000f7a8f77221 */ /* 0x000fe20000010000 */
[----:B------:R-:W3:Y:S03]  /*17fd0*/  MUFU.EX2 R96, R96 ;  /* 0x0000006000607308 */ /* 0x000ee60000000800 */
[C---:B------:R-:W-:Y:S04]  /*17fe0*/  HMMA.16816.F32.BF16 R120, R52.reuse, R56, R120 ;  /* 0x000000383478723c */ /* 0x040fe80000041878 */
[----:B-1----:R-:W-:Y:S03]  /*17ff0*/  FADD.FTZ R193, R171, R193 ;  /* 0x000000c1abc17221 */ /* 0x002fe60000010000 */
[----:B------:R-:W1:Y:S01]  /*18000*/  MUFU.EX2 R174, R174 ;  /* 0x000000ae00ae7308 */ /* 0x000e620000000800 */
[-C--:B------:R-:W-:Y:S04]  /*18010*/  HMMA.16816.F32.BF16 R124, R52, R58.reuse, R124 ;  /* 0x0000003a347c723c */ /* 0x080fe8000004187c */
[C---:B----4-:R-:W-:Y:S01]  /*18020*/  F2FP.BF16.PACK_AB R129, R169.reuse, R171 ;  /* 0x000000aba981723e */ /* 0x050fe200000010ff */
[----:B------:R-:W-:Y:S02]  /*18030*/  FADD.FTZ R193, R169, R193 ;  /* 0x000000c1a9c17221 */ /* 0x000fe40000010000 */
[----:B------:R-:W-:Y:S01]  /*18040*/  F2FP.BF16.PACK_AB R52, R184, R187 ;  /* 0x000000bbb834723e */ /* 0x000fe200000010ff */
[----:B------:R-:W-:Y:S01]  /*18050*/  HMMA.16816.F32.BF16 R36, R48, R58, R36 ;  /* 0x0000003a3024723c */ /* 0x000fe20000041824 */
[----:B------:R-:W4:Y:S01]  /*18060*/  LDSM.16.MT88.4 R56, [R220+0x2100] ;  /* 0x00210000dc38783b */ /* 0x000f220000004200 */
[----:B------:R-:W5:Y:S02]  /*18070*/  MUFU.EX2 R97, R97 ;  /* 0x0000006100617308 */ /* 0x000f640000000800 */
[----:B------:R-:W-:Y:S01]  /*18080*/  F2FP.BF16.PACK_AB R54, R180, R182 ;  /* 0x000000b6b436723e */ /* 0x000fe200000010ff */
[----:B---3--:R-:W-:Y:S01]  /*18090*/  FADD.FTZ R247, R96, R247 ;  /* 0x000000f760f77221 */ /* 0x008fe20000010000 */
[----:B------:R-:W-:Y:S02]  /*180a0*/  F2FP.BF16.PACK_AB R53, R183, R186 ;  /* 0x000000bab735723e */ /* 0x000fe400000010ff */
[----:B------:R-:W-:Y:S04]  /*180b0*/  F2FP.BF16.PACK_AB R48, R185, R191 ;  /* 0x000000bfb930723e */ /* 0x000fe800000010ff */
[----:B------:R-:W-:Y:S01]  /*180c0*/  F2FP.BF16.PACK_AB R49, R188, R190 ;  /* 0x000000bebc31723e */ /* 0x000fe200000010ff */
[----:B------:R-:W3:Y:S01]  /*180d0*/  MUFU.EX2 R173, R173 ;  /* 0x000000ad00ad7308 */ /* 0x000ee20000000800 */
[----:B------:R-:W-:Y:S01]  /*180e0*/  F2FP.BF16.PACK_AB R50, R175, R176 ;  /* 0x000000b0af32723e */ /* 0x000fe200000010ff */
[C---:B-1----:R-:W-:Y:S01]  /*180f0*/  FADD.FTZ R241, R174.reuse, R247 ;  /* 0x000000f7aef17221 */ /* 0x042fe20000010000 */
[----:B------:R-:W-:Y:S02]  /*18100*/  F2FP.BF16.PACK_AB R51, R177, R178 ;  /* 0x000000b2b133723e */ /* 0x000fe400000010ff */
[----:B------:R-:W-:Y:S02]  /*18110*/  F2FP.BF16.PACK_AB R55, R179, R181 ;  /* 0x000000b5b337723e */ /* 0x000fe400000010ff */
[----:B------:R-:W-:Y:S03]  /*18120*/  F2FP.BF16.PACK_AB R130, R174, R96 ;  /* 0x00000060ae82723e */ /* 0x000fe600000010ff */
[-C--:B--2---:R-:W-:Y:S03]  /*18130*/  HMMA.16816.F32.BF16 R4, R48, R60.reuse, R4 ;  /* 0x0000003c3004723c */ /* 0x084fe60000041804 */
[----:B-----5:R-:W-:Y:S05]  /*18140*/  FADD.FTZ R193, R97, R193 ;  /* 0x000000c161c17221 */ /* 0x020fea0000010000 */
[C---:B------:R-:W-:Y:S04]  /*18150*/  HMMA.16816.F32.BF16 R8, R52.reuse, R60, R8 ;  /* 0x0000003c3408723c */ /* 0x040fe80000041808 */
[C---:B---3--:R-:W-:Y:S01]  /*18160*/  F2FP.BF16.PACK_AB R131, R173.reuse, R97 ;  /* 0x00000061ad83723e */ /* 0x048fe200000010ff */
[----:B------:R-:W-:Y:S03]  /*18170*/  FADD.FTZ R240, R173, R193 ;  /* 0x000000c1adf07221 */ /* 0x000fe60000010000 */
[-C--:B------:R-:W-:Y:S08]  /*18180*/  HMMA.16816.F32.BF16 R12, R52, R62.reuse, R12 ;  /* 0x0000003e340c723c */ /* 0x080ff0000004180c */
[C---:B------:R-:W-:Y:S01]  /*18190*/  HMMA.16816.F32.BF16 R16, R48.reuse, R62, R16 ;  /* 0x0000003e3010723c */ /* 0x040fe20000041810 */
[----:B------:R-:W1:Y:S07]  /*181a0*/  LDSM.16.MT88.4 R60, [R218+0x2100] ;  /* 0x00210000da3c783b */ /* 0x000e6e0000004200 */
[-C--:B----4-:R-:W-:Y:S08]  /*181b0*/  HMMA.16816.F32.BF16 R20, R48, R56.reuse, R20 ;  /* 0x000000383014723c */ /* 0x090ff00000041814 */
        /* <DEDUP_REMOVED lines=12> */
[--C-:B------:R-:W-:Y:S02]  /*18280*/  FFMA.FTZ R59, R90, c[0x0][0x2d0], -R165.reuse ;  /* 0x0000b4005a3b7a23 */ /* 0x100fe400000108a5 */
        /* <DEDUP_REMOVED lines=13> */
[C---:B--2---:R-:W-:Y:S04]  /*18360*/  FADD.FTZ R239, R170.reuse, R78 ;  /* 0x0000004eaaef7221 */ /* 0x044fe80000010000 */
        /* <DEDUP_REMOVED lines=14> */
[----:B------:R-:W-:Y:S01]  /*18450*/  FADD.FTZ R238, R165, R211 ;  /* 0x000000d3a5ee7221 */ /* 0x000fe20000010000 */
[----:B------:R-:W-:Y:S03]  /*18460*/  MOV R165, R0 ;  /* 0x0000000000a57202 */ /* 0x000fe60000000f00 */
        /* <DEDUP_REMOVED lines=17> */
.L_x_299:
[----:B------:R-:W1:Y:S01]  /*18580*/  SHFL.BFLY PT, R4, R241, 0x2, 0x1f ;  /* 0x0c401f00f1047f89 */ /* 0x000e6200000e0000 */
[----:B------:R-:W-:-:S02]  /*18590*/  MOV R10, RZ ;  /* 0x000000ff000a7202 */ /* 0x000fc40000000f00 */
[----:B------:R-:W-:Y:S01]  /*185a0*/  MOV R11, 0xff800000 ;  /* 0xff800000000b7802 */ /* 0x000fe20000000f00 */
[----:B------:R-:W2:Y:S01]  /*185b0*/  SHFL.BFLY PT, R8, R239, 0x2, 0x1f ;  /* 0x0c401f00ef087f89 */ /* 0x000ea200000e0000 */
[----:B------:R-:W-:Y:S02]  /*185c0*/  MOV R12, 0xff800000 ;  /* 0xff800000000c7802 */ /* 0x000fe40000000f00 */
[----:B------:R-:W-:Y:S01]  /*185d0*/  MOV R13, 0xff800000 ;  /* 0xff800000000d7802 */ /* 0x000fe20000000f00 */
[----:B------:R-:W3:Y:S01]  /*185e0*/  SHFL.BFLY PT, R7, R240, 0x2, 0x1f ;  /* 0x0c401f00f0077f89 */ /* 0x000ee200000e0000 */
[----:B------:R-:W-:-:S03]  /*185f0*/  PLOP3.LUT P4, PT, PT, PT, PT, 0x8, 0x0 ;  /* 0x000000000000781c */ /* 0x000fc60003f8e170 */
[----:B------:R-:W4:Y:S01]  /*18600*/  SHFL.BFLY PT, R5, R238, 0x2, 0x1f ;  /* 0x0c401f00ee057f89 */ /* 0x000f2200000e0000 */
[----:B-1----:R-:W-:Y:S02]  /*18610*/  FADD.FTZ R4, R4, R241 ;  /* 0x000000f104047221 */ /* 0x002fe40000010000 */
[----:B--2---:R-:W-:-:S03]  /*18620*/  FADD.FTZ R8, R8, R239 ;  /* 0x000000ef08087221 */ /* 0x004fc60000010000 */
[----:B------:R-:W1:Y:S01]  /*18630*/  SHFL.BFLY PT, R6, R4, 0x1, 0x1f ;  /* 0x0c201f0004067f89 */ /* 0x000e6200000e0000 */
[----:B---3--:R-:W-:Y:S01]  /*18640*/  FADD.FTZ R240, R7, R240 ;  /* 0x000000f007f07221 */ /* 0x008fe20000010000 */
[----:B------:R-:W-:Y:S01]  /*18650*/  MOV R7, RZ ;  /* 0x000000ff00077202 */ /* 0x000fe20000000f00 */
[----:B----4-:R-:W-:-:S03]  /*18660*/  FADD.FTZ R238, R5, R238 ;  /* 0x000000ee05ee7221 */ /* 0x010fc60000010000 */
[----:B------:R-:W2:Y:S04]  /*18670*/  SHFL.BFLY PT, R9, R240, 0x1, 0x1f ;  /* 0x0c201f00f0097f89 */ /* 0x000ea800000e0000 */
[----:B------:R-:W3:Y:S01]  /*18680*/  SHFL.BFLY PT, R5, R238, 0x1, 0x1f ;  /* 0x0c201f00ee057f89 */ /* 0x000ee200000e0000 */
[----:B-1----:R-:W-:-:S03]  /*18690*/  FADD.FTZ R4, R4, R6 ;  /* 0x0000000604047221 */ /* 0x002fc60000010000 */
[----:B------:R-:W1:Y:S02]  /*186a0*/  SHFL.BFLY PT, R6, R8, 0x1, 0x1f ;  /* 0x0c201f0008067f89 */ /* 0x000e6400000e0000 */
[----:B------:R-:W-:Y:S01]  /*186b0*/  FSETP.NE.FTZ.AND P3, PT, R4, RZ, PT ;  /* 0x000000ff0400720b */ /* 0x000fe20003f75000 */
[----:B--2---:R-:W-:Y:S02]  /*186c0*/  FADD.FTZ R9, R240, R9 ;  /* 0x00000009f0097221 */ /* 0x004fe40000010000 */
[----:B---3--:R-:W-:-:S03]  /*186d0*/  FADD.FTZ R5, R5, R238 ;  /* 0x000000ee05057221 */ /* 0x008fc60000010000 */
[----:B------:R-:W-:Y:S02]  /*186e0*/  FSETP.NE.FTZ.AND P2, PT, R9, RZ, PT ;  /* 0x000000ff0900720b */ /* 0x000fe40003f55000 */
[----:B------:R-:W-:-:S05]  /*186f0*/  FSETP.NE.FTZ.AND P0, PT, R5, RZ, PT ;  /* 0x000000ff0500720b */ /* 0x000fca0003f15000 */
[----:B------:R-:W2:Y:S01]  /*18700*/  @P3 MUFU.RCP R7, R4 ;  /* 0x0000000400073308 */ /* 0x000ea20000001000 */
[----:B------:R-:W-:-:S05]  /*18710*/  @P3 MOV R16, 0x3f317218 ;  /* 0x3f31721800103802 */ /* 0x000fca0000000f00 */
[----:B------:R-:W-:Y:S02]  /*18720*/  @P3 FMUL.FTZ R16, R16, c[0x0][0x2d0] ;  /* 0x0000b40010103a20 */ /* 0x000fe40000410000 */
[----:B-1----:R-:W-:Y:S01]  /*18730*/  FADD.FTZ R8, R8, R6 ;  /* 0x0000000608087221 */ /* 0x002fe20000010000 */
[----:B------:R-:W-:Y:S01]  /*18740*/  MOV R6, RZ ;  /* 0x000000ff00067202 */ /* 0x000fe20000000f00 */
[----:B------:R-:W1:Y:S01]  /*18750*/  @P3 MUFU.LG2 R4, R4 ;  /* 0x0000000400043308 */ /* 0x000e620000000c00 */
[----:B------:R-:W-:Y:S02]  /*18760*/  @P2 MOV R15, 0x3f317218 ;  /* 0x3f317218000f2802 */ /* 0x000fe40000000f00 */
[----:B------:R-:W-:Y:S01]  /*18770*/  FSETP.NE.FTZ.AND P1, PT, R8, RZ, PT ;  /* 0x000000ff0800720b */ /* 0x000fe20003f35000 */
[C---:B--2---:R-:W-:Y:S02]  /*18780*/  FMUL.FTZ R160, R7.reuse, R160 ;  /* 0x000000a007a07220 */ /* 0x044fe40000410000 */
[----:B------:R-:W-:-:S02]  /*18790*/  FMUL.FTZ R161, R7, R161 ;  /* 0x000000a107a17220 */ /* 0x000fc40000410000 */
[----:B------:R-:W-:Y:S01]  /*187a0*/  @P2 MUFU.RCP R6, R9 ;  /* 0x0000000900062308 */ /* 0x000fe20000001000 */
[C---:B------:R-:W-:Y:S02]  /*187b0*/  FMUL.FTZ R148, R7.reuse, R148 ;  /* 0x0000009407947220 */ /* 0x040fe40000410000 */
[C---:B------:R-:W-:Y:S02]  /*187c0*/  FMUL.FTZ R149, R7.reuse, R149 ;  /* 0x0000009507957220 */ /* 0x040fe40000410000 */
[C---:B------:R-:W-:Y:S02]  /*187d0*/  FMUL.FTZ R144, R7.reuse, R144 ;  /* 0x0000009007907220 */ /* 0x040fe40000410000 */
[C---:B------:R-:W-:Y:S01]  /*187e0*/  FMUL.FTZ R145, R7.reuse, R145 ;  /* 0x0000009107917220 */ /* 0x040fe20000410000 */
[----:B------:R-:W2:Y:S01]  /*187f0*/  @P2 MUFU.LG2 R9, R9 ;  /* 0x0000000900092308 */ /* 0x000ea20000000c00 */
[C---:B------:R-:W-:Y:S01]  /*18800*/  FMUL.FTZ R100, R7.reuse, R100 ;  /* 0x0000006407647220 */ /* 0x040fe20000410000 */
[----:B------:R-:W-:Y:S01]  /*18810*/  @P1 MOV R14, 0x3f317218 ;  /* 0x3f317218000e1802 */ /* 0x000fe20000000f00 */
[----:B------:R-:W-:-:S02]  /*18820*/  FMUL.FTZ R101, R7, R101 ;  /* 0x0000006507657220 */ /* 0x000fc40000410000 */
[C---:B------:R-:W-:Y:S02]  /*18830*/  FMUL.FTZ R104, R7.reuse, R104 ;  /* 0x0000006807687220 */ /* 0x040fe40000410000 */
[C---:B------:R-:W-:Y:S01]  /*18840*/  FMUL.FTZ R105, R7.reuse, R105 ;  /* 0x0000006907697220 */ /* 0x040fe20000410000 */
[----:B------:R-:W3:Y:S01]  /*18850*/  @P0 MUFU.LG2 R17, R5 ;  /* 0x0000000500110308 */ /* 0x000ee20000000c00 */
[C---:B------:R-:W-:Y:S02]  /*18860*/  FMUL.FTZ R112, R7.reuse, R112 ;  /* 0x0000007007707220 */ /* 0x040fe40000410000 */
[C---:B------:R-:W-:Y:S02]  /*18870*/  FMUL.FTZ R113, R7.reuse, R113 ;  /* 0x0000007107717220 */ /* 0x040fe40000410000 */
[C---:B------:R-:W-:Y:S02]  /*18880*/  FMUL.FTZ R116, R7.reuse, R116 ;  /* 0x0000007407747220 */ /* 0x040fe40000410000 */
[C---:B------:R-:W-:Y:S01]  /*18890*/  FMUL.FTZ R117, R7.reuse, R117 ;  /* 0x0000007507757220 */ /* 0x040fe20000410000 */
[----:B------:R4:W-:Y:S01]  /*188a0*/  @P0 MUFU.RCP R10, R5 ;  /* 0x00000005000a0308 */ /* 0x0009e20000001000 */
[----:B------:R-:W-:-:S02]  /*188b0*/  FMUL.FTZ R128, R7, R128 ;  /* 0x0000008007807220 */ /* 0x000fc40000410000 */
[----:B------:R-:W-:Y:S01]  /*188c0*/  FMUL.FTZ R129, R7, R129 ;  /* 0x0000008107817220 */ /* 0x000fe20000410000 */
[----:B------:R-:W-:Y:S01]  /*188d0*/  MOV R7, RZ ;  /* 0x000000ff00077202 */ /* 0x000fe20000000f00 */
[----:B-1----:R-:W-:Y:S02]  /*188e0*/  @P3 FMUL.FTZ R4, R4, 0.69314718246459960938 ;  /* 0x3f31721804043820 */ /* 0x002fe40000410000 */
[----:B--2---:R-:W-:Y:S02]  /*188f0*/  @P2 FMUL.FTZ R9, R9, 0.69314718246459960938 ;  /* 0x3f31721809092820 */ /* 0x004fe40000410000 */
[----:B------:R-:W-:Y:S01]  /*18900*/  @P2 FMUL.FTZ R15, R15, c[0x0][0x2d0] ;  /* 0x0000b4000f0f2a20 */ /* 0x000fe20000410000 */
[----:B------:R-:W1:Y:S01]  /*18910*/  @P1 MUFU.RCP R7, R8 ;  /* 0x0000000800071308 */ /* 0x000e620000001000 */
[----:B------:R-:W-:Y:S02]  /*18920*/  @P1 FMUL.FTZ R14, R14, c[0x0][0x2d0] ;  /* 0x0000b4000e0e1a20 */ /* 0x000fe40000410000 */
[----:B---3--:R-:W-:-:S02]  /*18930*/  @P0 FMUL.FTZ R17, R17, 0.69314718246459960938 ;  /* 0x3f31721811110820 */ /* 0x008fc40000410000 */
[C---:B------:R-:W-:Y:S01]  /*18940*/  FMUL.FTZ R162, R6.reuse, R162 ;  /* 0x000000a206a27220 */ /* 0x040fe20000410000 */
[----:B----4-:R-:W-:Y:S01]  /*18950*/  MOV R5, 0xff800000 ;  /* 0xff80000000057802 */ /* 0x010fe20000000f00 */
[C---:B------:R-:W-:Y:S01]  /*18960*/  FMUL.FTZ R163, R6.reuse, R163 ;  /* 0x000000a306a37220 */ /* 0x040fe20000410000 */
[----:B------:R-:W2:Y:S01]  /*18970*/  @P1 MUFU.LG2 R8, R8 ;  /* 0x0000000800081308 */ /* 0x000ea20000000c00 */
[C---:B------:R-:W-:Y:S02]  /*18980*/  FMUL.FTZ R150, R6.reuse, R150 ;  /* 0x0000009606967220 */ /* 0x040fe40000410000 */
[C---:B------:R-:W-:Y:S02]  /*18990*/  FMUL.FTZ R151, R6.reuse, R151 ;  /* 0x0000009706977220 */ /* 0x040fe40000410000 */
[C---:B------:R-:W-:Y:S02]  /*189a0*/  FMUL.FTZ R146, R6.reuse, R146 ;  /* 0x0000009206927220 */ /* 0x040fe40000410000 */
[----:B------:R-:W-:-:S02]  /*189b0*/  FMUL.FTZ R147, R6, R147 ;  /* 0x0000009306937220 */ /* 0x000fc40000410000 */
[C---:B-1----:R-:W-:Y:S02]  /*189c0*/  FMUL.FTZ R156, R7.reuse, R156 ;  /* 0x0000009c079c7220 */ /* 0x042fe40000410000 */
        /* <DEDUP_REMOVED lines=14> */
[----:B------:R-:W-:Y:S01]  /*18ab0*/  FMUL.FTZ R125, R7, R125 ;  /* 0x0000007d077d7220 */ /* 0x000fe20000410000 */
[----:B------:R-:W-:Y:S01]  /*18ac0*/  @P0 MOV R7, 0x3f317218 ;  /* 0x3f31721800070802 */ /* 0x000fe20000000f00 */
[----:B--2---:R-:W-:Y:S02]  /*18ad0*/  @P1 FMUL.FTZ R8, R8, 0.69314718246459960938 ;  /* 0x3f31721808081820 */ /* 0x004fe40000410000 */
[----:B------:R-:W-:-:S02]  /*18ae0*/  FMUL.FTZ R102, R6, R102 ;  /* 0x0000006606667220 */ /* 0x000fc40000410000 */
[----:B------:R-:W-:Y:S02]  /*18af0*/  @P0 FMUL.FTZ R7, R7, c[0x0][0x2d0] ;  /* 0x0000b40007070a20 */ /* 0x000fe40000410000 */
        /* <DEDUP_REMOVED lines=25> */
[----:B------:R-:W-:Y:S02]  /*18c90*/  @P3 FFMA.FTZ R5, R16, R3, R4 ;  /* 0x0000000310053223 */ /* 0x000fe40000010004 */
[----:B------:R-:W-:Y:S02]  /*18ca0*/  @P2 FFMA.FTZ R11, R15, R2, R9 ;  /* 0x000000020f0b2223 */ /* 0x000fe40000010009 */
[----:B------:R-:W-:Y:S02]  /*18cb0*/  @P1 FFMA.FTZ R12, R14, R0, R8 ;  /* 0x000000000e0c1223 */ /* 0x000fe40000010008 */
[----:B------:R-:W-:-:S02]  /*18cc0*/  @P0 FFMA.FTZ R13, R7, R44, R17 ;  /* 0x0000002c070d0223 */ /* 0x000fc40000010011 */
.L_x_237:
[----:B------:R-:W-:Y:S01]  /*18cd0*/  USHF.R.S32.HI UR8, URZ, 0x1f, UR11 ;  /* 0x0000001f3f087899 */ /* 0x000fe2000801140b */
[----:B------:R-:W-:Y:S05]  /*18ce0*/  @P4 BRA `(.L_x_318) ;  /* 0x0000146000004947 */ /* 0x000fea0003800000 */
[----:B------:R-:W1:Y:S01]  /*18cf0*/  S2R R0, SR_TID.X ;  /* 0x0000000000007919 */ /* 0x000e620000002100 */
        /* <DEDUP_REMOVED lines=14> */
[----:B------:R-:W-:Y:S02]  /*18de0*/  F2FP.BF16.PACK_AB R144, R145, R144 ;  /* 0x000000909190723e */ /* 0x000fe400000010ff */
[----:B------:R-:W-:Y:S01]  /*18df0*/  F2FP.BF16.PACK_AB R146, R147, R146 ;  /* 0x000000929392723e */ /* 0x000fe200000010ff */
[----:B------:R-:W-:Y:S01]  /*18e00*/  IMAD.U32 R18, RZ, RZ, UR4 ;  /* 0x00000004ff127e24 */ /* 0x000fe2000f8e00ff */
[----:B------:R-:W-:Y:S01]  /*18e10*/  F2FP.BF16.PACK_AB R100, R101, R100 ;  /* 0x000000646564723e */ /* 0x000fe200000010ff */
[----:B------:R-:W-:Y:S01]  /*18e20*/  IMAD.U32 R19, RZ, RZ, UR5 ;  /* 0x00000005ff137e24 */ /* 0x000fe2000f8e00ff */
[----:B------:R-:W-:Y:S01]  /*18e30*/  F2FP.BF16.PACK_AB R102, R103, R102 ;  /* 0x000000666766723e */ /* 0x000fe200000010ff */
[----:B------:R-:W-:Y:S01]  /*18e40*/  ULDC.64 UR4, c[0x0][0x508] ;  /* 0x0001420000047ab9 */ /* 0x000fe20000000a00 */
[----:B-1----:R-:W-:-:S02]  /*18e50*/  SHF.R.S32.HI R2, RZ, 0x1f, R0 ;  /* 0x0000001fff027819 */ /* 0x002fc40000011400 */
[----:B------:R-:W-:Y:S02]  /*18e60*/  F2FP.BF16.PACK_AB R140, R141, R140 ;  /* 0x0000008c8d8c723e */ /* 0x000fe400000010ff */
[----:B------:R-:W-:Y:S02]  /*18e70*/  LEA.HI R3, R2, R0, RZ, 0x2 ;  /* 0x0000000002037211 */ /* 0x000fe400078f10ff */
[----:B------:R-:W-:Y:S02]  /*18e80*/  F2FP.BF16.PACK_AB R142, R143, R142 ;  /* 0x0000008e8f8e723e */ /* 0x000fe400000010ff */
[--C-:B------:R-:W-:Y:S02]  /*18e90*/  SHF.R.S32.HI R7, RZ, 0x2, R3.reuse ;  /* 0x00000002ff077819 */ /* 0x100fe40000011403 */
[----:B------:R-:W-:Y:S02]  /*18ea0*/  SHF.R.S32.HI R4, RZ, 0x1f, R3 ;  /* 0x0000001fff047819 */ /* 0x000fe40000011403 */
[----:B------:R-:W-:-:S02]  /*18eb0*/  LOP3.LUT R3, R3, 0xfffffffc, RZ, 0xc0, !PT ;  /* 0xfffffffc03037812 */ /* 0x000fc400078ec0ff */
[----:B------:R-:W-:Y:S02]  /*18ec0*/  LEA.HI R4, R4, R7, RZ, 0x3 ;  /* 0x0000000704047211 */ /* 0x000fe400078f18ff */
[----:B------:R-:W-:Y:S01]  /*18ed0*/  F2FP.BF16.PACK_AB R136, R137, R136 ;  /* 0x000000888988723e */ /* 0x000fe200000010ff */
[----:B------:R-:W-:Y:S01]  /*18ee0*/  IMAD.IADD R3, R0, 0x1, -R3 ;  /* 0x0000000100037824 */ /* 0x000fe200078e0a03 */
[----:B------:R-:W-:Y:S02]  /*18ef0*/  LOP3.LUT R4, R4, 0xfffffff8, RZ, 0xc0, !PT ;  /* 0xfffffff804047812 */ /* 0x000fe400078ec0ff */
[----:B------:R-:W-:Y:S02]  /*18f00*/  F2FP.BF16.PACK_AB R138, R139, R138 ;  /* 0x0000008a8b8a723e */ /* 0x000fe400000010ff */
[----:B------:R-:W-:Y:S01]  /*18f10*/  F2FP.BF16.PACK_AB R104, R105, R104 ;  /* 0x000000686968723e */ /* 0x000fe200000010ff */
[----:B------:R-:W-:Y:S01]  /*18f20*/  IMAD.IADD R4, R7, 0x1, -R4 ;  /* 0x0000000107047824 */ /* 0x000fe200078e0a04 */
[----:B------:R-:W-:-:S02]  /*18f30*/  LEA.HI R7, R2, R0, RZ, 0x5 ;  /* 0x0000000002077211 */ /* 0x000fc400078f28ff */
[----:B------:R-:W-:Y:S01]  /*18f40*/  F2FP.BF16.PACK_AB R106, R107, R106 ;  /* 0x0000006a6b6a723e */ /* 0x000fe200000010ff */
[C---:B------:R-:W-:Y:S01]  /*18f50*/  IMAD.SHL.U32 R8, R4.reuse, 0x40, RZ ;  /* 0x0000004004087824 */ /* 0x040fe200078e00ff */
[----:B------:R-:W-:Y:S02]  /*18f60*/  SHF.R.S32.HI R9, RZ, 0x5, R7 ;  /* 0x00000005ff097819 */ /* 0x000fe40000011407 */
[----:B------:R-:W-:Y:S02]  /*18f70*/  LOP3.LUT R15, R4, 0x1, RZ, 0xc0, !PT ;  /* 0x00000001040f7812 */ /* 0x000fe400078ec0ff */
[----:B------:R-:W-:Y:S01]  /*18f80*/  LOP3.LUT R8, R8, 0x1c0, RZ, 0xc0, !PT ;  /* 0x000001c008087812 */ /* 0x000fe200078ec0ff */
[----:B------:R-:W-:Y:S01]  /*18f90*/  IMAD R14, R9, 0x200, R3 ;  /* 0x00000200090e7824 */ /* 0x000fe200078e0203 */
[----:B------:R-:W-:Y:S01]  /*18fa0*/  ISETP.NE.U32.AND P0, PT, R15, 0x1, PT ;  /* 0x000000010f00780c */ /* 0x000fe20003f05070 */
[----:B------:R-:W-:Y:S01]  /*18fb0*/  IMAD.MOV.U32 R15, RZ, RZ, 0x20 ;  /* 0x00000020ff0f7424 */ /* 0x000fe200078e00ff */
[----:B------:R-:W-:-:S02]  /*18fc0*/  LEA.HI R8, R8, R8, RZ, 0x1d ;  /* 0x0000000808087211 */ /* 0x000fc400078fe8ff */
[----:B------:R-:W-:Y:S02]  /*18fd0*/  R2P PR, R4, 0x6 ;  /* 0x0000000604007804 */ /* 0x000fe40000000000 */
[----:B------:R-:W-:Y:S01]  /*18fe0*/  F2FP.BF16.PACK_AB R112, R113, R112 ;  /* 0x000000707170723e */ /* 0x000fe200000010ff */
[----:B------:R-:W-:Y:S01]  /*18ff0*/  IMAD.U32 R8, R14, 0x2, R8 ;  /* 0x000000020e087824 */ /* 0x000fe200078e0008 */
[----:B------:R-:W-:Y:S01]  /*19000*/  F2FP.BF16.PACK_AB R114, R115, R114 ;  /* 0x000000727372723e */ /* 0x000fe200000010ff */
[----:B------:R-:W-:Y:S01]  /*19010*/  IMAD.MOV.U32 R14, RZ, RZ, -0x10 ;  /* 0xfffffff0ff0e7424 */ /* 0x000fe200078e00ff */
[----:B------:R-:W-:Y:S01]  /*19020*/  SEL R15, R15, 0xffffffe0, !P1 ;  /* 0xffffffe00f0f7807 */ /* 0x000fe20004800000 */
[----:B------:R-:W-:Y:S01]  /*19030*/  IMAD.SHL.U32 R8, R8, 0x2, RZ ;  /* 0x0000000208087824 */ /* 0x000fe200078e00ff */
[----:B------:R-:W-:Y:S01]  /*19040*/  BAR.SYNC.DEFER_BLOCKING 0x1, 0x80 ;  /* 0x0042000000007b1d */ /* 0x000fe20000010000 */
[----:B------:R-:W-:Y:S02]  /*19050*/  F2FP.BF16.PACK_AB R108, R109, R108 ;  /* 0x0000006c6d6c723e */ /* 0x000fe400000010ff */
[----:B------:R-:W-:-:S02]  /*19060*/  SEL R14, R14, 0x10, !P0 ;  /* 0x000000100e0e7807 */ /* 0x000fc40004000000 */
[C---:B------:R-:W-:Y:S02]  /*19070*/  IADD3 R17, R8.reuse, 0x80, RZ ;  /* 0x0000008008117810 */ /* 0x040fe40007ffe0ff */
[C---:B------:R-:W-:Y:S01]  /*19080*/  IADD3 R16, R8.reuse, 0xc0, RZ ;  /* 0x000000c008107810 */ /* 0x040fe20007ffe0ff */
[C---:B------:R-:W-:Y:S01]  /*19090*/  IMAD.IADD R4, R8.reuse, 0x1, R14 ;  /* 0x0000000108047824 */ /* 0x040fe200078e020e */
[----:B------:R-:W-:Y:S01]  /*190a0*/  @P2 IADD3 R16, R17, -0x40, RZ ;  /* 0xffffffc011102810 */ /* 0x000fe20007ffe0ff */
[----:B------:R-:W-:Y:S01]  /*190b0*/  IMAD.IADD R17, R8, 0x1, R15 ;  /* 0x0000000108117824 */ /* 0x000fe200078e020f */
[----:B------:R-:W-:Y:S02]  /*190c0*/  F2FP.BF16.PACK_AB R110, R111, R110 ;  /* 0x0000006e6f6e723e */ /* 0x000fe400000010ff */
[----:B------:R-:W-:Y:S02]  /*190d0*/  F2FP.BF16.PACK_AB R132, R133, R132 ;  /* 0x000000848584723e */ /* 0x000fe400000010ff */
[----:B------:R-:W-:-:S02]  /*190e0*/  F2FP.BF16.PACK_AB R134, R135, R134 ;  /* 0x000000868786723e */ /* 0x000fc400000010ff */
[----:B------:R-:W-:Y:S02]  /*190f0*/  F2FP.BF16.PACK_AB R116, R117, R116 ;  /* 0x000000747574723e */ /* 0x000fe400000010ff */
[----:B------:R-:W-:Y:S02]  /*19100*/  F2FP.BF16.PACK_AB R118, R119, R118 ;  /* 0x000000767776723e */ /* 0x000fe400000010ff */
[----:B------:R-:W-:Y:S02]  /*19110*/  F2FP.BF16.PACK_AB R128, R129, R128 ;  /* 0x000000808180723e */ /* 0x000fe400000010ff */
        /* <DEDUP_REMOVED lines=8> */
[----:B------:R-:W-:-:S03]  /*191a0*/  PLOP3.LUT P1, PT, PT, PT, UP1, 0x80, 0x0 ;  /* 0x000000000000781c */ /* 0x000fc60003f2f018 */
[----:B------:R-:W-:Y:S04]  /*191b0*/  STS [R4+0x480], R150 ;  /* 0x0004809604007388 */ /* 0x000fe80000000800 */
[----:B------:R-:W-:Y:S04]  /*191c0*/  STS [R8+0x2080], R156 ;  /* 0x0020809c08007388 */ /* 0x000fe80000000800 */
[----:B------:R1:W-:Y:S04]  /*191d0*/  STS [R8+0x2480], R158 ;  /* 0x0024809e08007388 */ /* 0x0003e80000000800 */
[----:B------:R-:W-:Y:S04]  /*191e0*/  STS [R4+0x2080], R152 ;  /* 0x0020809804007388 */ /* 0x000fe80000000800 */
[----:B------:R2:W-:Y:S04]  /*191f0*/  STS [R4+0x2480], R154 ;  /* 0x0024809a04007388 */ /* 0x0005e80000000800 */
[----:B------:R-:W-:Y:S04]  /*19200*/  STS [R17+0x80], R144 ;  /* 0x0000809011007388 */ /* 0x000fe80000000800 */
[----:B------:R-:W-:Y:S01]  /*19210*/  STS [R17+0x480], R146 ;  /* 0x0004809211007388 */ /* 0x000fe20000000800 */
[----:B-1----:R-:W-:-:S05]  /*19220*/  IMAD.IADD R8, R15, 0x1, R4 ;  /* 0x000000010f087824 */ /* 0x002fca00078e0204 */
[----:B------:R-:W-:Y:S01]  /*19230*/  STS [R8+0x80], R100 ;  /* 0x0000806408007388 */ /* 0x000fe20000000800 */
[----:B--2---:R-:W-:-:S03]  /*19240*/  IADD3 R4, R15, 0x400, R16 ;  /* 0x000004000f047810 */ /* 0x004fc60007ffe010 */
[----:B------:R-:W-:Y:S02]  /*19250*/  STS [R8+0x480], R102 ;  /* 0x0004806608007388 */ /* 0x000fe40000000800 */
[C---:B------:R-:W-:Y:S02]  /*19260*/  IMAD.IADD R4, R14.reuse, 0x1, R4 ;  /* 0x000000010e047824 */ /* 0x040fe400078e0204 */
[----:B------:R-:W-:Y:S01]  /*19270*/  STS [R17+0x2080], R140 ;  /* 0x0020808c11007388 */ /* 0x000fe20000000800 */
[----:B------:R-:W-:-:S03]  /*19280*/  IMAD.IADD R14, R14, 0x1, R16 ;  /* 0x000000010e0e7824 */ /* 0x000fc600078e0210 */
[----:B------:R-:W-:Y:S04]  /*19290*/  STS [R17+0x2480], R142 ;  /* 0x0024808e11007388 */ /* 0x000fe80000000800 */
[----:B------:R-:W-:Y:S04]  /*192a0*/  STS [R8+0x2080], R136 ;  /* 0x0020808808007388 */ /* 0x000fe80000000800 */
[----:B------:R-:W-:Y:S04]  /*192b0*/  STS [R8+0x2480], R138 ;  /* 0x0024808a08007388 */ /* 0x000fe80000000800 */
[----:B------:R-:W-:Y:S04]  /*192c0*/  STS [R16], R104 ;  /* 0x0000006810007388 */ /* 0x000fe80000000800 */
[----:B------:R-:W-:Y:S04]  /*192d0*/  STS [R16+0x400], R106 ;  /* 0x0004006a10007388 */ /* 0x000fe80000000800 */
[----:B------:R-:W-:Y:S04]  /*192e0*/  STS [R14], R112 ;  /* 0x000000700e007388 */ /* 0x000fe80000000800 */
[----:B------:R-:W-:Y:S04]  /*192f0*/  STS [R14+0x400], R114 ;  /* 0x000400720e007388 */ /* 0x000fe80000000800 */
[----:B------:R-:W-:Y:S04]  /*19300*/  STS [R16+0x2000], R108 ;  /* 0x0020006c10007388 */ /* 0x000fe80000000800 */
[----:B------:R1:W-:Y:S04]  /*19310*/  STS [R16+0x2400], R110 ;  /* 0x0024006e10007388 */ /* 0x0003e80000000800 */
[----:B------:R-:W-:Y:S04]  /*19320*/  STS [R14+0x2000], R132 ;  /* 0x002000840e007388 */ /* 0x000fe80000000800 */
[----:B------:R-:W-:Y:S01]  /*19330*/  STS [R14+0x2400], R134 ;  /* 0x002400860e007388 */ /* 0x000fe20000000800 */
[----:B-1----:R-:W-:-:S02]  /*19340*/  IMAD.IADD R16, R15, 0x1, R16 ;  /* 0x000000010f107824 */ /* 0x002fc400078e0210 */
[----:B------:R-:W-:-:S03]  /*19350*/  IMAD.IADD R15, R15, 0x1, R14 ;  /* 0x000000010f0f7824 */ /* 0x000fc600078e020e */
        /* <DEDUP_REMOVED lines=9> */
[----:B------:R-:W-:-:S04]  /*193f0*/  UISETP.NE.U32.AND UP0, UPT, URZ, UR4, UPT ;  /* 0x000000043f00728c */ /* 0x000fc8000bf05070 */
[----:B------:R-:W-:Y:S01]  /*19400*/  UISETP.NE.AND.EX UP0, UPT, URZ, UR5, UPT, UP0 ;  /* 0x000000053f00728c */ /* 0x000fe2000bf05300 */
[----:B-1----:R-:W3:Y:S02]  /*19410*/  @P1 LDG.E R6, [R18.64] ;  /* 0x0000003412061981 */ /* 0x002ee4000c1e1900 */
[----:B------:R-:W-:-:S03]  /*19420*/  ULDC.64 UR4, c[0x0][0x508] ;  /* 0x0001420000047ab9 */ /* 0x000fc60000000a00 */
[----:B------:R-:W-:-:S05]  /*19430*/  PLOP3.LUT P0, PT, PT, PT, UP0, 0x80, 0x0 ;  /* 0x000000000000781c */ /* 0x000fca0003f0f008 */
[----:B------:R-:W-:Y:S01]  /*19440*/  @UP0 UIMAD.WIDE UR4, UR16, UR6, UR4 ;  /* 0x00000006100402a5 */ /* 0x000fe2000f8e0204 */
[----:B--2---:R-:W-:-:S05]  /*19450*/  IMAD.MOV.U32 R4, RZ, RZ, c[0x0][0x388] ;  /* 0x0000e200ff047624 */ /* 0x004fca00078e00ff */
[----:B------:R-:W-:Y:S02]  /*19460*/  IMAD.U32 R14, RZ, RZ, UR4 ;  /* 0x00000004ff0e7e24 */ /* 0x000fe4000f8e00ff */
[----:B------:R-:W-:-:S05]  /*19470*/  IMAD.U32 R15, RZ, RZ, UR5 ;  /* 0x00000005ff0f7e24 */ /* 0x000fca000f8e00ff */
        /* <DEDUP_REMOVED lines=9> */
[----:B-----5:R1:W2:Y:S04]  /*19510*/  LDG.E R4, [R18.64] ;  /* 0x0000003412047981 */ /* 0x0202a8000c1e1900 */
[----:B-1----:R-:W2:Y:S02]  /*19520*/  LDG.E R18, [R18.64+0x4] ;  /* 0x0000043412127981 */ /* 0x002ea4000c1e1900 */
[----:B--2---:R-:W-:Y:S02]  /*19530*/  IADD3 R4, -R4, R18, RZ ;  /* 0x0000001204047210 */ /* 0x004fe40007ffe1ff */
.L_x_319:
[----:B-1----:R-:W-:Y:S01]  /*19540*/  LEA.HI R6, R3, R3, RZ, 0x1 ;  /* 0x0000000303067211 */ /* 0x002fe200078f08ff */
[----:B------:R-:W-:Y:S01]  /*19550*/  IMAD.MOV.U32 R10, RZ, RZ, c[0x0][0x4e8] ;  /* 0x00013a00ff0a7624 */ /* 0x000fe200078e00ff */
[----:B------:R-:W-:Y:S01]  /*19560*/  LOP3.LUT R15, R7, 0xffffffe0, RZ, 0xc0, !PT ;  /* 0xffffffe0070f7812 */ /* 0x000fe200078ec0ff */
[----:B------:R-:W-:Y:S01]  /*19570*/  ULDC.64 UR4, c[0x0][0x490] ;  /* 0x0001240000047ab9 */ /* 0x000fe20000000a00 */
[C---:B------:R-:W-:Y:S01]  /*19580*/  LOP3.LUT R8, R6.reuse, 0x1ffffffe, RZ, 0xc0, !PT ;  /* 0x1ffffffe06087812 */ /* 0x040fe200078ec0ff */
[----:B------:R-:W-:Y:S01]  /*19590*/  IMAD.SHL.U32 R6, R6, 0x20, RZ ;  /* 0x0000002006067824 */ /* 0x000fe200078e00ff */
[----:B------:R-:W-:Y:S01]  /*195a0*/  ISETP.NE.AND P0, PT, R10, 0x1, PT ;  /* 0x000000010a00780c */ /* 0x000fe20003f05270 */
[----:B------:R-:W-:Y:S01]  /*195b0*/  IMAD.IADD R15, R0, 0x1, -R15 ;  /* 0x00000001000f7824 */ /* 0x000fe200078e0a0f */
[----:B------:R-:W-:Y:S01]  /*195c0*/  SHF.R.S32.HI R10, RZ, 0x1f, R9 ;  /* 0x0000001fff0a7819 */ /* 0x000fe20000011409 */
[----:B------:R-:W-:Y:S01]  /*195d0*/  IMAD.IADD R3, R3, 0x1, -R8 ;  /* 0x0000000103037824 */ /* 0x000fe200078e0a08 */
[----:B------:R-:W-:Y:S01]  /*195e0*/  LOP3.LUT R6, R6, 0xffffffc0, RZ, 0xc0, !PT ;  /* 0xffffffc006067812 */ /* 0x000fe200078ec0ff */
[----:B------:R-:W-:Y:S01]  /*195f0*/  UIMAD UR12, UR8, UR4, URZ ;  /* 0x00000004080c72a4 */ /* 0x000fe2000f8e023f */
[----:B------:R-:W-:Y:S01]  /*19600*/  LEA.HI R10, R10, R9, RZ, 0x2 ;  /* 0x000000090a0a7211 */ /* 0x000fe200078f10ff */
[----:B------:R-:W-:Y:S01]  /*19610*/  UMOV UR18, UR6 ;  /* 0x0000000600127c82 */ /* 0x000fe20008000000 */
[----:B------:R-:W-:Y:S01]  /*19620*/  SHF.R.S32.HI R7, RZ, 0x1f, R15 ;  /* 0x0000001fff077819 */ /* 0x000fe2000001140f */
[----:B------:R-:W-:Y:S01]  /*19630*/  IMAD R3, R3, 0x8, R6 ;  /* 0x0000000803037824 */ /* 0x000fe200078e0206 */
[----:B------:R-:W-:Y:S01]  /*19640*/  LOP3.LUT R10, R10, 0xffffffc, RZ, 0xc0, !PT ;  /* 0x0ffffffc0a0a7812 */ /* 0x000fe200078ec0ff */
[----:B------:R-:W1:Y:S01]  /*19650*/  S2R R6, SR_CTAID.X ;  /* 0x0000000000067919 */ /* 0x000e620000002500 */
[----:B------:R-:W-:Y:S01]  /*19660*/  LEA.HI R7, R7, R15, RZ, 0x2 ;  /* 0x0000000f07077211 */ /* 0x000fe200078f10ff */
[----:B------:R-:W-:Y:S01]  /*19670*/  UMOV UR19, UR7 ;  /* 0x0000000700137c82 */ /* 0x000fe20008000000 */
[----:B------:R-:W-:Y:S01]  /*19680*/  LOP3.LUT P1, RZ, R15, 0x3, RZ, 0xc0, !PT ;  /* 0x000000030fff7812 */ /* 0x000fe2000782c0ff */
[----:B------:R-:W-:Y:S01]  /*19690*/  IMAD.IADD R10, R9, 0x1, -R10 ;  /* 0x00000001090a7824 */ /* 0x000fe200078e0a0a */
[----:B------:R-:W-:Y:S01]  /*196a0*/  SHF.R.S32.HI R8, RZ, 0x2, R7 ;  /* 0x00000002ff087819 */ /* 0x000fe20000011407 */
[----:B------:R-:W-:Y:S01]  /*196b0*/  UIMAD.WIDE.U32 UR18, UR11, UR4, UR18 ;  /* 0x000000040b1272a5 */ /* 0x000fe2000f8e0012 */
[-C--:B------:R-:W-:Y:S01]  /*196c0*/  LEA.HI R7, R2, R0.reuse, RZ, 0x3 ;  /* 0x0000000002077211 */ /* 0x080fe200078f18ff */
[----:B------:R-:W-:Y:S01]  /*196d0*/  UIMAD UR12, UR11, UR5, UR12 ;  /* 0x000000050b0c72a4 */ /* 0x000fe2000f8e020c */
[----:B-----5:R-:W-:Y:S01]  /*196e0*/  IMAD R4, R4, c[0x0][0x4e8], RZ ;  /* 0x00013a0004047a24 */ /* 0x020fe200078e02ff */
[----:B------:R-:W-:Y:S01]  /*196f0*/  USHF.R.S32.HI UR9, URZ, 0x1f, UR16 ;  /* 0x0000001f3f097899 */ /* 0x000fe20008011410 */
[----:B------:R-:W-:Y:S01]  /*19700*/  IMAD R10, R10, 0x10, R8 ;  /* 0x000000100a0a7824 */ /* 0x000fe200078e0208 */
[----:B------:R-:W-:Y:S01]  /*19710*/  LOP3.LUT R14, R7, 0xfffffff8, RZ, 0xc0, !PT ;  /* 0xfffffff8070e7812 */ /* 0x000fe200078ec0ff */
[----:B------:R-:W-:Y:S01]  /*19720*/  ULDC.64 UR4, c[0x0][0x3a0] ;  /* 0x0000e80000047ab9 */ /* 0x000fe20000000a00 */
[----:B------:R-:W-:Y:S01]  /*19730*/  SHF.R.S32.HI R7, RZ, 0x3, R7 ;  /* 0x00000003ff077819 */ /* 0x000fe20000011407 */
[----:B------:R-:W-:Y:S01]  /*19740*/  IMAD.IADD R3, R10, 0x1, R3 ;  /* 0x000000010a037824 */ /* 0x000fe200078e0203 */
[----:B------:R-:W-:Y:S01]  /*19750*/  LEA.HI R8, R2, R0, RZ, 0x6 ;  /* 0x0000000002087211 */ /* 0x000fe200078f30ff */
[----:B------:R-:W-:Y:S01]  /*19760*/  IMAD.IADD R14, R0, 0x1, -R14 ;  /* 0x00000001000e7824 */ /* 0x000fe200078e0a0e */
[----:B------:R-:W-:Y:S01]  /*19770*/  UIMAD UR14, UR7, UR4, URZ ;  /* 0x00000004070e72a4 */ /* 0x000fe2000f8e023f */
[----:B------:R-:W-:Y:S01]  /*19780*/  IMAD.SHL.U32 R2, R7, 0x40, RZ ;  /* 0x0000004007027824 */ /* 0x000fe200078e00ff */
[----:B------:R-:W-:Y:S01]  /*19790*/  USEL UR9, UR9, URZ, !UP1 ;  /* 0x0000003f09097287 */ /* 0x000fe2000c800000 */
[----:B------:R-:W-:Y:S01]  /*197a0*/  IMAD R9, R14, 0x10, R7 ;  /* 0x000000100e097824 */ /* 0x000fe200078e0207 */
[----:B------:R-:W-:Y:S01]  /*197b0*/  UIMAD.WIDE.U32 UR20, UR6, UR4, URZ ;  /* 0x00000004061472a5 */ /* 0x000fe2000f8e003f */
[----:B------:R-:W-:Y:S01]  /*197c0*/  IMAD.SHL.U32 R8, R8, 0x8, RZ ;  /* 0x0000000808087824 */ /* 0x000fe200078e00ff */
[----:B------:R-:W-:Y:S01]  /*197d0*/  UIMAD UR14, UR6, UR5, UR14 ;  /* 0x00000005060e72a4 */ /* 0x000fe2000f8e020e */
[C---:B-1----:R-:W-:Y:S01]  /*197e0*/  IMAD R3, R6.reuse, 0x80, R3 ;  /* 0x0000008006037824 */ /* 0x042fe200078e0203 */
[----:B------:R-:W-:Y:S01]  /*197f0*/  USEL UR10, UR16, URZ, !UP1 ;  /* 0x0000003f100a7287 */ /* 0x000fe2000c800000 */
[----:B------:R-:W-:Y:S01]  /*19800*/  IMAD R9, R6, 0x80, R9 ;  /* 0x0000008006097824 */ /* 0x000fe200078e0209 */
[----:B------:R-:W-:Y:S01]  /*19810*/  ULDC.64 UR6, c[0x0][0x498] ;  /* 0x0001260000067ab9 */ /* 0x000fe20000000a00 */
[----:B------:R-:W-:Y:S01]  /*19820*/  @P0 IMAD.HI.U32 R0, R3, c[0x0][0x4ec], RZ ;  /* 0x00013b0003000a27 */ /* 0x000fe200078e00ff */
[----:B------:R-:W-:Y:S01]  /*19830*/  UIMAD UR15, UR9, UR6, URZ ;  /* 0x00000006090f72a4 */ /* 0x000fe2000f8e023f */
[----:B------:R-:W-:Y:S01]  /*19840*/  LOP3.LUT R2, R2, 0x1c0, RZ, 0xc0, !PT ;  /* 0x000001c002027812 */ /* 0x000fe200078ec0ff */
[----:B------:R-:W-:Y:S01]  /*19850*/  UIADD3 UR19, UR19, UR12, URZ ;  /* 0x0000000c13137290 */ /* 0x000fe2000fffe03f */
[----:B------:R-:W-:Y:S01]  /*19860*/  IMAD.MOV.U32 R18, RZ, RZ, R3 ;  /* 0x000000ffff127224 */ /* 0x000fe200078e0003 */
[----:B------:R-:W-:Y:S01]  /*19870*/  @P0 SHF.R.U32.HI R18, RZ, c[0x0][0x4f0], R0 ;  /* 0x00013c00ff120a19 */ /* 0x000fe20000011600 */
[----:B------:R-:W-:Y:S01]  /*19880*/  ULDC.64 UR4, c[0x0][0x3e8] ;  /* 0x0000fa0000047ab9 */ /* 0x000fe20000000a00 */
[----:B------:R-:W-:Y:S01]  /*19890*/  @P0 IMAD.HI.U32 R0, R9, c[0x0][0x4ec], RZ ;  /* 0x00013b0009000a27 */ /* 0x000fe200078e00ff */
[----:B------:R-:W-:Y:S01]  /*198a0*/  UIMAD UR7, UR10, UR7, UR15 ;  /* 0x000000070a0772a4 */ /* 0x000fe2000f8e020f */
[--C-:B------:R-:W-:Y:S01]  /*198b0*/  SHF.R.S32.HI R16, RZ, 0x1f, R18.reuse ;  /* 0x0000001fff107819 */ /* 0x100fe20000011412 */
[----:B------:R-:W-:Y:S01]  /*198c0*/  UIMAD UR13, UR8, UR4, URZ ;  /* 0x00000004080d72a4 */ /* 0x000fe2000f8e023f */
[----:B------:R-:W-:Y:S01]  /*198d0*/  IMAD.MOV R15, RZ, RZ, -R18 ;  /* 0x000000ffff0f7224 */ /* 0x000fe200078e0a12 */
[----:B------:R-:W-:Y:S01]  /*198e0*/  UIADD3 UR15, UR21, UR14, URZ ;  /* 0x0000000e150f7290 */ /* 0x000fe2000fffe03f */
[----:B------:R-:W-:Y:S01]  /*198f0*/  IMAD.MOV.U32 R26, RZ, RZ, R9 ;  /* 0x000000ffff1a7224 */ /* 0x000fe200078e0009 */
[----:B------:R-:W-:Y:S01]  /*19900*/  UIMAD.WIDE.U32 UR18, UR10, UR6, UR18 ;  /* 0x000000060a1272a5 */ /* 0x000fe2000f8e0012 */
[----:B------:R-:W-:Y:S01]  /*19910*/  IMAD R15, R15, c[0x0][0x4e8], R3 ;  /* 0x00013a000f0f7a24 */ /* 0x000fe200078e0203 */
[----:B------:R-:W-:Y:S01]  /*19920*/  UMOV UR14, UR20 ;  /* 0x00000014000e7c82 */ /* 0x000fe20008000000 */
[----:B------:R-:W-:Y:S01]  /*19930*/  @P0 SHF.R.U32.HI R26, RZ, c[0x0][0x4f0], R0 ;  /* 0x00013c00ff1a0a19 */ /* 0x000fe20000011600 */
[----:B------:R-:W-:Y:S01]  /*19940*/  UIMAD UR13, UR11, UR5, UR13 ;  /* 0x000000050b0d72a4 */ /* 0x000fe2000f8e020d */
[----:B------:R-:W-:Y:S01]  /*19950*/  IMAD.SHL.U32 R0, R14, 0x8, RZ ;  /* 0x000000080e007824 */ /* 0x000fe200078e00ff */
[----:B------:R-:W-:Y:S01]  /*19960*/  UIMAD.WIDE.U32 UR14, UR11, UR4, UR14 ;  /* 0x000000040b0e72a5 */ /* 0x000fe2000f8e000e */
[----:B------:R-:W-:Y:S01]  /*19970*/  IMAD.U32 R14, RZ, RZ, UR7 ;  /* 0x00000007ff0e7e24 */ /* 0x000fe2000f8e00ff */
[----:B------:R-:W-:Y:S01]  /*19980*/  IADD3 R18, P0, R18, UR18, RZ ;  /* 0x0000001212127c10 */ /* 0x000fe2000ff1e0ff */
[----:B------:R-:W-:Y:S01]  /*19990*/  ULDC.64 UR4, c[0x0][0x3f0] ;  /* 0x0000fc0000047ab9 */ /* 0x000fe20000000a00 */
[----:B------:R-:W-:Y:S01]  /*199a0*/  SHF.R.S32.HI R3, RZ, 0x1f, R15 ;  /* 0x0000001fff037819 */ /* 0x000fe2000001140f */
[----:B------:R-:W-:Y:S01]  /*199b0*/  UIMAD UR9, UR9, UR4, URZ ;  /* 0x00000004090972a4 */ /* 0x000fe2000f8e023f */
[----:B------:R-:W-:Y:S01]  /*199c0*/  IADD3.X R19, R16, UR19, R14, P0, !PT ;  /* 0x0000001310137c10 */ /* 0x000fe200087fe40e */
[----:B------:R-:W-:Y:S01]  /*199d0*/  UIADD3 UR15, UR15, UR13, URZ ;  /* 0x0000000d0f0f7290 */ /* 0x000fe2000fffe03f */
[----:B------:R-:W-:Y:S01]  /*199e0*/  SHF.R.S32.HI R14, RZ, 0x1f, R26 ;  /* 0x0000001fff0e7819 */ /* 0x000fe2000001141a */
[----:B------:R-:W-:Y:S01]  /*199f0*/  IMAD R3, R3, c[0x0][0x488], RZ ;  /* 0x0001220003037a24 */ /* 0x000fe200078e02ff */
[----:B------:R-:W-:Y:S01]  /*19a00*/  UIMAD UR5, UR10, UR5, UR9 ;  /* 0x000000050a0572a4 */ /* 0x000fe2000f8e0209 */
[----:B------:R-:W-:Y:S01]  /*19a10*/  IMAD.WIDE.U32 R18, R15, c[0x0][0x488], R18 ;  /* 0x000122000f127a25 */ /* 0x000fe200078e0012 */
[----:B------:R-:W-:Y:S01]  /*19a20*/  UIMAD.WIDE.U32 UR14, UR10, UR4, UR14 ;  /* 0x000000040a0e72a5 */ /* 0x000fe2000f8e000e */
[----:B------:R-:W-:-:S02]  /*19a30*/  LOP3.LUT R17, R2, 0x38, R0, 0xf8, !PT ;  /* 0x0000003802117812 */ /* 0x000fc400078ef800 */
[----:B------:R-:W-:Y:S01]  /*19a40*/  IMAD R3, R15, c[0x0][0x48c], R3 ;  /* 0x000123000f037a24 */ /* 0x000fe200078e0203 */
[----:B------:R-:W-:Y:S01]  /*19a50*/  UIADD3 UR5, UR15, UR5, URZ ;  /* 0x000000050f057290 */ /* 0x000fe2000fffe03f */
[----:B------:R-:W-:Y:S01]  /*19a60*/  LEA R16, P0, R18, c[0x0][0x450], 0x2 ;  /* 0x0001140012107a11 */ /* 0x000fe200078010ff */
[----:B------:R-:W-:Y:S01]  /*19a70*/  IMAD.U32 R21, RZ, RZ, UR15 ;  /* 0x0000000fff157e24 */ /* 0x000fe2000f8e00ff */
[----:B------:R-:W-:Y:S01]  /*19a80*/  SHF.R.U32.HI R2, RZ, 0x3, R2 ;  /* 0x00000003ff027819 */ /* 0x000fe20000011602 */
[----:B------:R-:W-:Y:S01]  /*19a90*/  IMAD.IADD R3, R19, 0x1, R3 ;  /* 0x0000000113037824 */ /* 0x000fe200078e0203 */
[----:B------:R-:W-:Y:S01]  /*19aa0*/  ISETP.GE.AND P6, PT, R0, c[0x0][0x3c8], PT ;  /* 0x0000f20000007a0c */ /* 0x000fe20003fc6270 */
[----:B------:R-:W-:Y:S01]  /*19ab0*/  IMAD R14, R14, c[0x0][0x3e0], RZ ;  /* 0x0000f8000e0e7a24 */ /* 0x000fe200078e02ff */
[----:B------:R-:W-:Y:S01]  /*19ac0*/  LOP3.LUT R2, R17, R2, RZ, 0x3c, !PT ;  /* 0x0000000211027212 */ /* 0x000fe200078e3cff */
[----:B------:R-:W-:Y:S01]  /*19ad0*/  IMAD.U32 R20, RZ, RZ, UR14 ;  /* 0x0000000eff147e24 */ /* 0x000fe2000f8e00ff */
[----:B------:R-:W-:Y:S01]  /*19ae0*/  LEA.HI.X R3, R18, c[0x0][0x454], R3, 0x2, P0 ;  /* 0x0001150012037a11 */ /* 0x000fe200000f1403 */
[----:B------:R-:W-:Y:S01]  /*19af0*/  IMAD.U32 R21, RZ, RZ, UR5 ;  /* 0x00000005ff157e24 */ /* 0x000fe2000f8e00ff */
[----:B------:R-:W-:Y:S01]  /*19b00*/  SHFL.IDX PT, R18, R16, 0x1, 0x1c1f ;  /* 0x003c1f0010127f89 */ /* 0x000fe200000e0000 */
[----:B------:R-:W-:Y:S01]  /*19b10*/  IMAD.MOV R22, RZ, RZ, -R26 ;  /* 0x000000ffff167224 */ /* 0x000fe200078e0a1a */
[----:B------:R-:W-:Y:S01]  /*19b20*/  LOP3.LUT R8, R2, 0x7ffffe00, R8, 0xf8, !PT ;  /* 0x7ffffe0002087812 */ /* 0x000fe200078ef808 */
[C---:B------:R-:W-:Y:S01]  /*19b30*/  IMAD R14, R26.reuse, c[0x0][0x3e4], R14 ;  /* 0x0000f9001a0e7a24 */ /* 0x040fe200078e020e */
[----:B------:R-:W-:Y:S01]  /*19b40*/  SHFL.IDX PT, R19, R3, 0x1, 0x1c1f ;  /* 0x003c1f0003137f89 */ /* 0x000fe200000e0000 */
[----:B------:R-:W-:-:S03]  /*19b50*/  IMAD.WIDE.U32 R26, R26, c[0x0][0x3e0], R20 ;  /* 0x0000f8001a1a7a25 */ /* 0x000fc600078e0014 */
[----:B------:R-:W-:Y:S01]  /*19b60*/  SHFL.IDX PT, R20, R16, RZ, 0x1c1f ;  /* 0x001c1fff10147589 */ /* 0x000fe200000e0000 */
[----:B------:R-:W-:Y:S02]  /*19b70*/  IMAD R22, R22, c[0x0][0x4e8], R9 ;  /* 0x00013a0016167a24 */ /* 0x000fe400078e0209 */
[----:B------:R-:W-:Y:S01]  /*19b80*/  IMAD.IADD R27, R27, 0x1, R14 ;  /* 0x000000011b1b7824 */ /* 0x000fe200078e020e */
[----:B------:R-:W1:Y:S01]  /*19b90*/  SHFL.IDX PT, R21, R3, RZ, 0x1c1f ;  /* 0x001c1fff03157589 */ /* 0x000e6200000e0000 */
[----:B------:R-:W-:Y:S01]  /*19ba0*/  IMAD R10, R6, 0x80, R10 ;  /* 0x00000080060a7824 */ /* 0x000fe200078e020a */
[----:B------:R-:W-:Y:S01]  /*19bb0*/  SHF.R.S32.HI R9, RZ, 0x1f, R22 ;  /* 0x0000001fff097819 */ /* 0x000fe20000011416 */
[----:B------:R-:W-:Y:S01]  /*19bc0*/  IMAD.SHL.U32 R8, R8, 0x2, RZ ;  /* 0x0000000208087824 */ /* 0x000fe200078e00ff */
[----:B------:R-:W-:Y:S01]  /*19bd0*/  SHFL.IDX PT, R14, R16, 0x2, 0x1c1f ;  /* 0x005c1f00100e7f89 */ /* 0x000fe200000e0000 */
[----:B------:R-:W-:Y:S01]  /*19be0*/  IMAD R6, R6, 0x80, R7 ;  /* 0x0000008006067824 */ /* 0x000fe200078e0207 */
[C---:B------:R-:W-:Y:S01]  /*19bf0*/  IADD3 R24, R10.reuse, 0x8, RZ ;  /* 0x000000080a187810 */ /* 0x040fe20007ffe0ff */
[----:B------:R-:W-:Y:S01]  /*19c00*/  IMAD R9, R9, c[0x0][0x3d8], RZ ;  /* 0x0000f60009097a24 */ /* 0x000fe200078e02ff */
[----:B------:R-:W2:Y:S01]  /*19c10*/  SHFL.IDX PT, R15, R3, 0x2, 0x1c1f ;  /* 0x005c1f00030f7f89 */ /* 0x000ea200000e0000 */
[----:B------:R-:W-:-:S02]  /*19c20*/  ISETP.GE.OR P4, PT, R10, R4, P1 ;  /* 0x000000040a00720c */ /* 0x000fc40000f86670 */
[----:B------:R-:W-:Y:S01]  /*19c30*/  IMAD R9, R22, c[0x0][0x3dc], R9 ;  /* 0x0000f70016097a24 */ /* 0x000fe200078e0209 */
[----:B------:R-:W-:Y:S01]  /*19c40*/  SHFL.IDX PT, R16, R16, 0x3, 0x1c1f ;  /* 0x007c1f0010107f89 */ /* 0x000fe200000e0000 */
[----:B------:R-:W-:Y:S01]  /*19c50*/  ISETP.GE.OR P3, PT, R24, R4, P1 ;  /* 0x000000041800720c */ /* 0x000fe20000f66670 */
[----:B------:R-:W-:Y:S01]  /*19c60*/  IMAD.WIDE.U32 R22, R22, c[0x0][0x3d8], R26 ;  /* 0x0000f60016167a25 */ /* 0x000fe200078e001a */
[----:B------:R-:W-:Y:S01]  /*19c70*/  IADD3 R45, R6, 0x60, RZ ;  /* 0x00000060062d7810 */ /* 0x000fe20007ffe0ff */
[----:B------:R3:W4:Y:S02]  /*19c80*/  SHFL.IDX PT, R17, R3, 0x3, 0x1c1f ;  /* 0x007c1f0003117f89 */ /* 0x00072400000e0000 */
[----:B------:R-:W-:-:S04]  /*19c90*/  IMAD.IADD R9, R23, 0x1, R9 ;  /* 0x0000000117097824 */ /* 0x000fc800078e0209 */
[----:B-1----:R1:W-:Y:S04]  /*19ca0*/  @!P4 ST.E [R20.64], R5 ;  /* 0x000000051400c985 */ /* 0x0023e8000c101934 */
[----:B------:R-:W-:Y:S01]  /*19cb0*/  @!P3 ST.E [R18.64], R11 ;  /* 0x0000000b1200b985 */ /* 0x000fe2000c101934 */
[-C--:B------:R-:W-:Y:S02]  /*19cc0*/  ISETP.GE.OR P3, PT, R6, R4.reuse, P6 ;  /* 0x000000040600720c */ /* 0x080fe40003766670 */
[C---:B---3--:R-:W-:Y:S02]  /*19cd0*/  IADD3 R3, R10.reuse, 0x40, RZ ;  /* 0x000000400a037810 */ /* 0x048fe40007ffe0ff */
[----:B------:R-:W-:Y:S02]  /*19ce0*/  IADD3 R10, R10, 0x48, RZ ;  /* 0x000000480a0a7810 */ /* 0x000fe40007ffe0ff */
[----:B------:R-:W-:-:S02]  /*19cf0*/  ISETP.GE.OR P2, PT, R3, R4, P1 ;  /* 0x000000040300720c */ /* 0x000fc40000f46670 */
[----:B------:R-:W-:Y:S02]  /*19d00*/  ISETP.GE.OR P1, PT, R10, R4, P1 ;  /* 0x000000040a00720c */ /* 0x000fe40000f26670 */
[----:B------:R-:W-:-:S04]  /*19d10*/  LEA R3, P0, R22, c[0x0][0x380], 0x1 ;  /* 0x0000e00016037a11 */ /* 0x000fc800078008ff */
[----:B------:R-:W-:Y:S01]  /*19d20*/  LEA.HI.X R2, R22, c[0x0][0x384], R9, 0x1, P0 ;  /* 0x0000e10016027a11 */ /* 0x000fe200000f0c09 */
[----:B------:R-:W3:Y:S01]  /*19d30*/  SHFL.IDX PT, R48, R3, RZ, 0x181f ;  /* 0x00181fff03307589 */ /* 0x000ee200000e0000 */
[----:B-1----:R-:W-:-:S03]  /*19d40*/  IADD3 R5, R6, 0x10, RZ ;  /* 0x0000001006057810 */ /* 0x002fc60007ffe0ff */
[----:B------:R-:W1:Y:S04]  /*19d50*/  SHFL.IDX PT, R46, R3, 0x1, 0x181f ;  /* 0x00381f00032e7f89 */ /* 0x000e6800000e0000 */
[----:B--2---:R2:W-:Y:S01]  /*19d60*/  @!P2 ST.E [R14.64], R12 ;  /* 0x0000000c0e00a985 */ /* 0x0045e2000c101934 */
[-C--:B------:R-:W-:Y:S02]  /*19d70*/  ISETP.GE.OR P2, PT, R5, R4.reuse, P6 ;  /* 0x000000040500720c */ /* 0x080fe40003746670 */
[----:B------:R-:W-:Y:S01]  /*19d80*/  IADD3 R5, R6, 0x20, RZ ;  /* 0x0000002006057810 */ /* 0x000fe20007ffe0ff */
[----:B------:R-:W2:Y:S04]  /*19d90*/  SHFL.IDX PT, R14, R2, RZ, 0x181f ;  /* 0x00181fff020e7589 */ /* 0x000ea800000e0000 */
[----:B------:R-:W2:Y:S04]  /*19da0*/  SHFL.IDX PT, R12, R2, 0x1, 0x181f ;  /* 0x00381f00020c7f89 */ /* 0x000ea800000e0000 */
[----:B----4-:R4:W-:Y:S01]  /*19db0*/  @!P1 ST.E [R16.64], R13 ;  /* 0x0000000d10009985 */ /* 0x0109e2000c101934 */
[----:B------:R-:W-:-:S02]  /*19dc0*/  ISETP.GE.OR P1, PT, R5, R4, P6 ;  /* 0x000000040500720c */ /* 0x000fc40003726670 */
[----:B------:R-:W-:Y:S01]  /*19dd0*/  SHF.R.S32.HI R5, RZ, 0x1f, R0 ;  /* 0x0000001fff057819 */ /* 0x000fe20000011400 */
[----:B------:R-:W-:Y:S01]  /*19de0*/  LDS.128 R36, [R8+0x80] ;  /* 0x0000800008247984 */ /* 0x000fe20000000c00 */
[----:B---3--:R-:W-:-:S03]  /*19df0*/  @!P3 LEA R48, P5, R0, R48, 0x1 ;  /* 0x000000300030b211 */ /* 0x008fc600078a08ff */
[----:B------:R-:W3:Y:S01]  /*19e00*/  SHFL.IDX PT, R7, R3, 0x2, 0x181f ;  /* 0x00581f0003077f89 */ /* 0x000ee200000e0000 */
[----:B-1----:R-:W-:-:S03]  /*19e10*/  @!P2 LEA R46, P4, R0, R46, 0x1 ;  /* 0x0000002e002ea211 */ /* 0x002fc600078808ff */
[----:B------:R-:W1:Y:S01]  /*19e20*/  SHFL.IDX PT, R11, R2, 0x2, 0x181f ;  /* 0x00581f00020b7f89 */ /* 0x000e6200000e0000 */
[----:B--2---:R-:W-:-:S03]  /*19e30*/  IADD3 R15, R6, 0x30, RZ ;  /* 0x00000030060f7810 */ /* 0x004fc60007ffe0ff */
[----:B------:R-:W2:Y:S01]  /*19e40*/  SHFL.IDX PT, R10, R3, 0x3, 0x181f ;  /* 0x00781f00030a7f89 */ /* 0x000ea200000e0000 */
[C-C-:B------:R-:W-:Y:S02]  /*19e50*/  @!P3 LEA.HI.X R49, R0.reuse, R14, R5.reuse, 0x1, P5 ;  /* 0x0000000e0031b211 */ /* 0x140fe400028f0c05 */
[----:B------:R-:W-:Y:S01]  /*19e60*/  ISETP.GE.OR P0, PT, R15, R4, P6 ;  /* 0x000000040f00720c */ /* 0x000fe20003706670 */
[----:B------:R-:W-:Y:S01]  /*19e70*/  LDS.128 R32, [R8+0x880] ;  /* 0x0008800008207984 */ /* 0x000fe20000000c00 */
[----:B------:R-:W-:-:S03]  /*19e80*/  @!P2 LEA.HI.X R47, R0, R12, R5, 0x1, P4 ;  /* 0x0000000c002fa211 */ /* 0x000fc600020f0c05 */
[----:B------:R-:W-:Y:S01]  /*19e90*/  LDS.128 R28, [R8+0x1080] ;  /* 0x00108000081c7984 */ /* 0x000fe20000000c00 */
[----:B----4-:R-:W-:-:S03]  /*19ea0*/  IADD3 R13, R6, 0x40, RZ ;  /* 0x00000040060d7810 */ /* 0x010fc60007ffe0ff */
[----:B------:R-:W-:Y:S01]  /*19eb0*/  LDS.128 R24, [R8+0x1880] ;  /* 0x0018800008187984 */ /* 0x000fe20000000c00 */
[----:B------:R-:W-:-:S03]  /*19ec0*/  ISETP.GE.OR P5, PT, R13, R4, P6 ;  /* 0x000000040d00720c */ /* 0x000fc600037a6670 */
[----:B------:R-:W4:Y:S01]  /*19ed0*/  SHFL.IDX PT, R9, R2, 0x3, 0x181f ;  /* 0x00781f0002097f89 */ /* 0x000f2200000e0000 */
[----:B---3--:R-:W-:-:S03]  /*19ee0*/  @!P1 LEA R50, P4, R0, R7, 0x1 ;  /* 0x0000000700329211 */ /* 0x008fc600078808ff */
[----:B------:R-:W-:Y:S01]  /*19ef0*/  LDS.128 R20, [R8+0x2080] ;  /* 0x0020800008147984 */ /* 0x000fe20000000c00 */
[----:B-1----:R-:W-:-:S03]  /*19f00*/  @!P1 LEA.HI.X R51, R0, R11, R5, 0x1, P4 ;  /* 0x0000000b00339211 */ /* 0x002fc600020f0c05 */
[----:B------:R-:W-:Y:S01]  /*19f10*/  LDS.128 R16, [R8+0x2880] ;  /* 0x0028800008107984 */ /* 0x000fe20000000c00 */
[----:B--2---:R-:W-:Y:S02]  /*19f20*/  @!P0 LEA R52, P4, R0, R10, 0x1 ;  /* 0x0000000a00348211 */ /* 0x004fe400078808ff */
[C---:B------:R-:W-:Y:S01]  /*19f30*/  IADD3 R10, R6.reuse, 0x50, RZ ;  /* 0x00000050060a7810 */ /* 0x040fe20007ffe0ff */
[----:B------:R-:W-:Y:S01]  /*19f40*/  LDS.128 R12, [R8+0x3080] ;  /* 0x00308000080c7984 */ /* 0x000fe20000000c00 */
[----:B------:R-:W-:-:S03]  /*19f50*/  IADD3 R6, R6, 0x70, RZ ;  /* 0x0000007006067810 */ /* 0x000fc60007ffe0ff */
[----:B------:R-:W1:Y:S04]  /*19f60*/  SHFL.IDX PT, R43, R3, 0x4, 0x181f ;  /* 0x00981f00032b7f89 */ /* 0x000e6800000e0000 */
[----:B------:R-:W2:Y:S04]  /*19f70*/  SHFL.IDX PT, R41, R3, 0x5, 0x181f ;  /* 0x00b81f0003297f89 */ /* 0x000ea800000e0000 */
[----:B------:R-:W3:Y:S01]  /*19f80*/  SHFL.IDX PT, R7, R3, 0x6, 0x181f ;  /* 0x00d81f0003077f89 */ /* 0x000ee200000e0000 */
[----:B----4-:R-:W-:Y:S02]  /*19f90*/  @!P0 LEA.HI.X R53, R0, R9, R5, 0x1, P4 ;  /* 0x0000000900358211 */ /* 0x010fe400020f0c05 */
[-C--:B------:R-:W-:Y:S01]  /*19fa0*/  ISETP.GE.OR P4, PT, R10, R4.reuse, P6 ;  /* 0x000000040a00720c */ /* 0x080fe20003786670 */
[----:B------:R-:W4:Y:S04]  /*19fb0*/  SHFL.IDX PT, R44, R2, 0x4, 0x181f ;  /* 0x00981f00022c7f89 */ /* 0x000f2800000e0000 */
[----:B------:R-:W1:Y:S04]  /*19fc0*/  SHFL.IDX PT, R42, R2, 0x5, 0x181f ;  /* 0x00b81f00022a7f89 */ /* 0x000e6800000e0000 */
[----:B------:R-:W1:Y:S04]  /*19fd0*/  SHFL.IDX PT, R40, R2, 0x6, 0x181f ;  /* 0x00d81f0002287f89 */ /* 0x000e6800000e0000 */
[----:B------:R-:W1:Y:S04]  /*19fe0*/  LDS.128 R8, [R8+0x3880] ;  /* 0x0038800008087984 */ /* 0x000e680000000c00 */
[----:B------:R-:W-:Y:S01]  /*19ff0*/  @!P3 ST.E.128 [R48.64], R36 ;  /* 0x000000243000b985 */ /* 0x000fe2000c101d34 */
[----:B------:R-:W-:-:S02]  /*1a000*/  ISETP.GE.OR P3, PT, R45, R4, P6 ;  /* 0x000000042d00720c */ /* 0x000fc40003766670 */
[----:B------:R-:W-:Y:S01]  /*1a010*/  ISETP.GE.OR P6, PT, R6, R4, P6 ;  /* 0x000000040600720c */ /* 0x000fe200037c6670 */
[----:B------:R-:W-:Y:S04]  /*1a020*/  @!P2 ST.E.128 [R46.64], R32 ;  /* 0x000000202e00a985 */ /* 0x000fe8000c101d34 */
[----:B------:R1:W-:Y:S04]  /*1a030*/  @!P1 ST.E.128 [R50.64], R28 ;  /* 0x0000001c32009985 */ /* 0x0003e8000c101d34 */
[----:B------:R2:W-:Y:S04]  /*1a040*/  @!P0 ST.E.128 [R52.64], R24 ;  /* 0x0000001834008985 */ /* 0x0005e8000c101d34 */
[----:B------:R-:W1:Y:S04]  /*1a050*/  SHFL.IDX PT, R3, R3, 0x7, 0x181f ;  /* 0x00f81f0003037f89 */ /* 0x000e6800000e0000 */
[----:B------:R-:W2:Y:S01]  /*1a060*/  SHFL.IDX PT, R2, R2, 0x7, 0x181f ;  /* 0x00f81f0002027f89 */ /* 0x000ea200000e0000 */
[----:B-1----:R-:W-:-:S02]  /*1a070*/  @!P5 LEA R28, P2, R0, R43, 0x1 ;  /* 0x0000002b001cd211 */ /* 0x002fc400078408ff */
[C---:B--2---:R-:W-:Y:S02]  /*1a080*/  @!P4 LEA R24, P1, R0.reuse, R41, 0x1 ;  /* 0x000000290018c211 */ /* 0x044fe400078208ff */
[C---:B---3--:R-:W-:Y:S02]  /*1a090*/  @!P3 LEA R26, P0, R0.reuse, R7, 0x1 ;  /* 0x00000007001ab211 */ /* 0x048fe400078008ff */
[C-C-:B----4-:R-:W-:Y:S02]  /*1a0a0*/  @!P5 LEA.HI.X R29, R0.reuse, R44, R5.reuse, 0x1, P2 ;  /* 0x0000002c001dd211 */ /* 0x150fe400010f0c05 */
[C-C-:B------:R-:W-:Y:S02]  /*1a0b0*/  @!P4 LEA.HI.X R25, R0.reuse, R42, R5.reuse, 0x1, P1 ;  /* 0x0000002a0019c211 */ /* 0x140fe400008f0c05 */
        /* <DEDUP_REMOVED lines=9> */
.L_x_318:
        /* <DEDUP_REMOVED lines=31> */
.L_x_320:
[----:B-1----:R-:W1:Y:S01]  /*1a340*/  S2R R5, SR_TID.X ;  /* 0x0000000000057919 */ /* 0x002e620000002100 */
[----:B------:R-:W-:Y:S01]  /*1a350*/  USHF.R.S32.HI UR6, URZ, 0x1f, UR16 ;  /* 0x0000001f3f067899 */ /* 0x000fe20008011410 */
[----:B------:R-:W-:Y:S01]  /*1a360*/  BSSY B0, `(.L_x_321) ;  /* 0x0000029000007945 */ /* 0x000fe20003800000 */
[----:B------:R-:W-:-:S02]  /*1a370*/  USEL UR16, UR16, URZ, !UP1 ;  /* 0x0000003f10107287 */ /* 0x000fc4000c800000 */
[----:B------:R-:W-:Y:S01]  /*1a380*/  USEL UR6, UR6, URZ, !UP1 ;  /* 0x0000003f06067287 */ /* 0x000fe2000c800000 */
[----:B-1----:R-:W-:-:S13]  /*1a390*/  ISETP.GT.AND P0, PT, R5, 0x7f, PT ;  /* 0x0000007f0500780c */ /* 0x002fda0003f04270 */
[----:B------:R-:W-:Y:S05]  /*1a3a0*/  @P0 BRA `(.L_x_322) ;  /* 0x0000024000000947 */ /* 0x000fea0003800000 */
[----:B------:R-:W1:Y:S01]  /*1a3b0*/  S2R R0, SR_CTAID.X ;  /* 0x0000000000007919 */ /* 0x000e620000002500 */
[----:B-----5:R-:W-:Y:S01]  /*1a3c0*/  IMAD R3, R2, c[0x0][0x4e8], RZ ;  /* 0x00013a0002037a24 */ /* 0x020fe200078e02ff */
[----:B-1----:R-:W-:-:S04]  /*1a3d0*/  LEA R0, R0, R5, 0x7 ;  /* 0x0000000500007211 */ /* 0x002fc800078e38ff */
[----:B------:R-:W-:-:S13]  /*1a3e0*/  ISETP.GE.AND P0, PT, R0, R3, PT ;  /* 0x000000030000720c */ /* 0x000fda0003f06270 */
[----:B------:R-:W-:Y:S05]  /*1a3f0*/  @P0 BRA `(.L_x_322) ;  /* 0x000001f000000947 */ /* 0x000fea0003800000 */
[----:B------:R-:W-:Y:S01]  /*1a400*/  IMAD.MOV.U32 R3, RZ, RZ, c[0x0][0x4e8] ;  /* 0x00013a00ff037624 */ /* 0x000fe200078e00ff */
[----:B------:R-:W-:Y:S01]  /*1a410*/  ULDC.64 UR4, c[0x0][0x490] ;  /* 0x0001240000047ab9 */ /* 0x000fe20000000a00 */
[----:B------:R-:W-:Y:S01]  /*1a420*/  IMAD.MOV.U32 R8, RZ, RZ, R0 ;  /* 0x000000ffff087224 */ /* 0x000fe200078e0000 */
[----:B------:R-:W-:Y:S02]  /*1a430*/  UIMAD UR7, UR8, UR4, URZ ;  /* 0x00000004080772a4 */ /* 0x000fe4000f8e023f */
[----:B------:R-:W-:Y:S01]  /*1a440*/  ISETP.NE.AND P0, PT, R3, 0x1, PT ;  /* 0x000000010300780c */ /* 0x000fe20003f05270 */
[----:B------:R-:W-:Y:S02]  /*1a450*/  UMOV UR14, UR12 ;  /* 0x0000000c000e7c82 */ /* 0x000fe40008000000 */
        /* <DEDUP_REMOVED lines=10> */
[C---:B------:R-:W-:Y:S02]  /*1a500*/  IADD3 R6, -R8.reuse, RZ, RZ ;  /* 0x000000ff08067210 */ /* 0x040fe40007ffe1ff */
[----:B------:R-:W-:Y:S02]  /*1a510*/  SHF.R.S32.HI R3, RZ, 0x1f, R8 ;  /* 0x0000001fff037819 */ /* 0x000fe40000011408 */
[----:B------:R-:W-:Y:S01]  /*1a520*/  IADD3 R8, P0, R8, UR14, RZ ;  /* 0x0000000e08087c10 */ /* 0x000fe2000ff1e0ff */
[----:B------:R-:W-:Y:S02]  /*1a530*/  IMAD R6, R6, c[0x0][0x4e8], R0 ;  /* 0x00013a0006067a24 */ /* 0x000fe400078e0200 */
[----:B------:R-:W-:-:S03]  /*1a540*/  IMAD.U32 R0, RZ, RZ, UR5 ;  /* 0x00000005ff007e24 */ /* 0x000fc6000f8e00ff */
        /* <DEDUP_REMOVED lines=10> */
.L_x_322:
[----:B------:R-:W-:Y:S05]  /*1a5f0*/  BSYNC B0 ;  /* 0x0000000000007941 */ /* 0x000fea0003800000 */
.L_x_321:
[----:B-1----:R-:W1:Y:S01]  /*1a600*/  S2R R0, SR_CTAID.X ;  /* 0x0000000000007919 */ /* 0x002e620000002500 */
[----:B------:R-:W-:Y:S01]  /*1a610*/  SHF.R.S32.HI R4, RZ, 0x1f, R5 ;  /* 0x0000001fff047819 */ /* 0x000fe20000011405 */
        /* <DEDUP_REMOVED lines=14> */
[C---:B------:R-:W-:Y:S01]  /*1a700*/  IMAD R6, R5.reuse, 0x10, R4 ;  /* 0x0000001005067824 */ /* 0x040fe200078e0204 */
[----:B------:R-:W-:Y:S01]  /*1a710*/  UIMAD.WIDE.U32 UR14, UR11, UR4, UR14 ;  /* 0x000000040b0e72a5 */ /* 0x000fe2000f8e000e */
[----:B------:R-:W-:Y:S01]  /*1a720*/  IMAD.SHL.U32 R5, R5, 0x8, RZ ;  /* 0x0000000805057824 */ /* 0x000fe200078e00ff */
[----:B------:R-:W-:Y:S01]  /*1a730*/  UIMAD UR7, UR11, UR5, UR7 ;  /* 0x000000050b0772a4 */ /* 0x000fe2000f8e0207 */
[C---:B-1----:R-:W-:Y:S02]  /*1a740*/  IMAD R6, R0.reuse, 0x80, R6 ;  /* 0x0000008000067824 */ /* 0x042fe400078e0206 */
[----:B------:R-:W-:Y:S01]  /*1a750*/  ULDC.64 UR4, c[0x0][0x3f0] ;  /* 0x0000fc0000047ab9 */ /* 0x000fe20000000a00 */
[----:B------:R-:W-:Y:S01]  /*1a760*/  IMAD R4, R0, 0x80, R4 ;  /* 0x0000008000047824 */ /* 0x000fe200078e0204 */
[----:B------:R-:W-:Y:S01]  /*1a770*/  UIMAD UR9, UR6, UR4, URZ ;  /* 0x00000004060972a4 */ /* 0x000fe2000f8e023f */
[----:B------:R-:W-:Y:S01]  /*1a780*/  @P0 IMAD.HI.U32 R3, R6, c[0x0][0x4ec], RZ ;  /* 0x00013b0006030a27 */ /* 0x000fe200078e00ff */
[----:B------:R-:W-:-:S02]  /*1a790*/  UIADD3 UR15, UR7, UR15, URZ ;  /* 0x0000000f070f7290 */ /* 0x000fc4000fffe03f */
[----:B------:R-:W-:Y:S01]  /*1a7a0*/  UIMAD UR5, UR16, UR5, UR9 ;  /* 0x00000005100572a4 */ /* 0x000fe2000f8e0209 */
[----:B------:R-:W-:Y:S01]  /*1a7b0*/  IMAD.MOV.U32 R8, RZ, RZ, R6 ;  /* 0x000000ffff087224 */ /* 0x000fe200078e0006 */
[----:B------:R-:W-:Y:S01]  /*1a7c0*/  @P0 SHF.R.U32.HI R8, RZ, c[0x0][0x4f0], R3 ;  /* 0x00013c00ff080a19 */ /* 0x000fe20000011603 */
[----:B------:R-:W-:Y:S01]  /*1a7d0*/  UIMAD.WIDE.U32 UR14, UR16, UR4, UR14 ;  /* 0x00000004100e72a5 */ /* 0x000fe2000f8e000e */
[----:B------:R-:W-:Y:S02]  /*1a7e0*/  IADD3 R0, R4, 0x10, RZ ;  /* 0x0000001004007810 */ /* 0x000fe40007ffe0ff */
[--C-:B------:R-:W-:Y:S01]  /*1a7f0*/  SHF.R.S32.HI R3, RZ, 0x1f, R8.reuse ;  /* 0x0000001fff037819 */ /* 0x100fe20000011408 */
[----:B------:R-:W-:Y:S01]  /*1a800*/  IMAD.MOV R7, RZ, RZ, -R8 ;  /* 0x000000ffff077224 */ /* 0x000fe200078e0a08 */
[----:B------:R-:W-:Y:S01]  /*1a810*/  UIADD3 UR5, UR15, UR5, URZ ;  /* 0x000000050f057290 */ /* 0x000fe2000fffe03f */
[----:B------:R-:W-:Y:S02]  /*1a820*/  IMAD.U32 R11, RZ, RZ, UR15 ;  /* 0x0000000fff0b7e24 */ /* 0x000fe4000f8e00ff */
[----:B------:R-:W-:-:S02]  /*1a830*/  IMAD R7, R7, c[0x0][0x4e8], R6 ;  /* 0x00013a0007077a24 */ /* 0x000fc400078e0206 */
[----:B------:R-:W-:Y:S02]  /*1a840*/  IMAD R3, R3, c[0x0][0x3e0], RZ ;  /* 0x0000f80003037a24 */ /* 0x000fe400078e02ff */
[----:B------:R-:W-:Y:S01]  /*1a850*/  IMAD.U32 R10, RZ, RZ, UR14 ;  /* 0x0000000eff0a7e24 */ /* 0x000fe2000f8e00ff */
[----:B------:R-:W-:Y:S01]  /*1a860*/  SHF.R.S32.HI R6, RZ, 0x1f, R7 ;  /* 0x0000001fff067819 */ /* 0x000fe20000011407 */
[----:B------:R-:W-:Y:S02]  /*1a870*/  IMAD.U32 R11, RZ, RZ, UR5 ;  /* 0x00000005ff0b7e24 */ /* 0x000fe4000f8e00ff */
[C---:B------:R-:W-:Y:S02]  /*1a880*/  IMAD R3, R8.reuse, c[0x0][0x3e4], R3 ;  /* 0x0000f90008037a24 */ /* 0x040fe400078e0203 */
[----:B------:R-:W-:Y:S01]  /*1a890*/  IMAD.WIDE.U32 R8, R8, c[0x0][0x3e0], R10 ;  /* 0x0000f80008087a25 */ /* 0x000fe200078e000a */
[----:B------:R-:W-:-:S03]  /*1a8a0*/  IADD3 R10, R4, 0x20, RZ ;  /* 0x00000020040a7810 */ /* 0x000fc60007ffe0ff */
[----:B------:R-:W-:Y:S02]  /*1a8b0*/  IMAD R6, R6, c[0x0][0x3d8], RZ ;  /* 0x0000f60006067a24 */ /* 0x000fe400078e02ff */
[----:B------:R-:W-:Y:S01]  /*1a8c0*/  IMAD.IADD R9, R9, 0x1, R3 ;  /* 0x0000000109097824 */ /* 0x000fe200078e0203 */
[----:B------:R-:W-:Y:S01]  /*1a8d0*/  SHF.R.S32.HI R3, RZ, 0x1f, R5 ;  /* 0x0000001fff037819 */ /* 0x000fe20000011405 */
[C---:B------:R-:W-:Y:S02]  /*1a8e0*/  IMAD R6, R7.reuse, c[0x0][0x3dc], R6 ;  /* 0x0000f70007067a24 */ /* 0x040fe400078e0206 */
[----:B------:R-:W-:-:S04]  /*1a8f0*/  IMAD.WIDE.U32 R8, R7, c[0x0][0x3d8], R8 ;  /* 0x0000f60007087a25 */ /* 0x000fc800078e0008 */
[----:B------:R-:W-:Y:S01]  /*1a900*/  IMAD.IADD R6, R9, 0x1, R6 ;  /* 0x0000000109067824 */ /* 0x000fe200078e0206 */
[----:B------:R-:W-:-:S04]  /*1a910*/  LEA R7, P0, R8, c[0x0][0x380], 0x1 ;  /* 0x0000e00008077a11 */ /* 0x000fc800078008ff */
[----:B------:R-:W-:Y:S01]  /*1a920*/  LEA.HI.X R6, R8, c[0x0][0x384], R6, 0x1, P0 ;  /* 0x0000e10008067a11 */ /* 0x000fe200000f0c06 */
[----:B------:R-:W1:Y:S01]  /*1a930*/  SHFL.IDX PT, R12, R7, RZ, 0x181f ;  /* 0x00181fff070c7589 */ /* 0x000e6200000e0000 */
[----:B------:R-:W-:Y:S02]  /*1a940*/  ISETP.GE.AND P0, PT, R5, c[0x0][0x3c8], PT ;  /* 0x0000f20005007a0c */ /* 0x000fe40003f06270 */
[C---:B------:R-:W-:Y:S01]  /*1a950*/  IADD3 R8, R4.reuse, 0x30, RZ ;  /* 0x0000003004087810 */ /* 0x040fe20007ffe0ff */
[----:B------:R-:W2:Y:S01]  /*1a960*/  SHFL.IDX PT, R11, R6, RZ, 0x181f ;  /* 0x00181fff060b7589 */ /* 0x000ea200000e0000 */
[-C--:B------:R-:W-:Y:S02]  /*1a970*/  ISETP.GE.OR P2, PT, R4, R2.reuse, P0 ;  /* 0x000000020400720c */ /* 0x080fe40000746670 */
[-C--:B------:R-:W-:Y:S01]  /*1a980*/  ISETP.GE.OR P4, PT, R0, R2.reuse, P0 ;  /* 0x000000020000720c */ /* 0x080fe20000786670 */
[----:B------:R-:W3:Y:S01]  /*1a990*/  SHFL.IDX PT, R18, R7, 0x1, 0x181f ;  /* 0x00381f0007127f89 */ /* 0x000ee200000e0000 */
[----:B------:R-:W-:-:S02]  /*1a9a0*/  ISETP.GE.OR P3, PT, R10, R2, P0 ;  /* 0x000000020a00720c */ /* 0x000fc40000766670 */
[----:B------:R-:W-:Y:S01]  /*1a9b0*/  IADD3 R0, R4, 0x40, RZ ;  /* 0x0000004004007810 */ /* 0x000fe20007ffe0ff */
[----:B------:R-:W4:Y:S03]  /*1a9c0*/  SHFL.IDX PT, R9, R6, 0x1, 0x181f ;  /* 0x00381f0006097f89 */ /* 0x000f2600000e0000 */
[----:B------:R-:W-:Y:S01]  /*1a9d0*/  ISETP.GE.OR P6, PT, R0, R2, P0 ;  /* 0x000000020000720c */ /* 0x000fe200007c6670 */
[----:B------:R-:W4:Y:S01]  /*1a9e0*/  SHFL.IDX PT, R16, R7, 0x2, 0x181f ;  /* 0x00581f0007107f89 */ /* 0x000f2200000e0000 */
[----:B------:R-:W-:-:S03]  /*1a9f0*/  IADD3 R0, R4, 0x50, RZ ;  /* 0x0000005004007810 */ /* 0x000fc60007ffe0ff */
[----:B------:R-:W4:Y:S01]  /*1aa00*/  SHFL.IDX PT, R17, R6, 0x2, 0x181f ;  /* 0x00581f0006117f89 */ /* 0x000f2200000e0000 */
[----:B------:R-:W-:Y:S02]  /*1aa10*/  ISETP.GE.OR P5, PT, R0, R2, P0 ;  /* 0x000000020000720c */ /* 0x000fe400007a6670 */
[C---:B------:R-:W-:Y:S01]  /*1aa20*/  IADD3 R0, R4.reuse, 0x60, RZ ;  /* 0x0000006004007810 */ /* 0x040fe20007ffe0ff */
[----:B------:R-:W4:Y:S01]  /*1aa30*/  SHFL.IDX PT, R14, R7, 0x3, 0x181f ;  /* 0x00781f00070e7f89 */ /* 0x000f2200000e0000 */
[C---:B-1----:R-:W-:Y:S02]  /*1aa40*/  @!P2 LEA R12, P1, R5.reuse, R12, 0x1 ;  /* 0x0000000c050ca211 */ /* 0x042fe400078208ff */
[----:B------:R-:W-:Y:S01]  /*1aa50*/  IADD3 R4, R4, 0x70, RZ ;  /* 0x0000007004047810 */ /* 0x000fe20007ffe0ff */
[----:B------:R-:W1:Y:S01]  /*1aa60*/  SHFL.IDX PT, R15, R6, 0x3, 0x181f ;  /* 0x00781f00060f7f89 */ /* 0x000e6200000e0000 */
[C---:B--2---:R-:W-:Y:S02]  /*1aa70*/  @!P2 LEA.HI.X R13, R5.reuse, R11, R3, 0x1, P1 ;  /* 0x0000000b050da211 */ /* 0x044fe400008f0c03 */
[----:B------:R-:W-:Y:S01]  /*1aa80*/  ISETP.GE.OR P1, PT, R8, R2, P0 ;  /* 0x000000020800720c */ /* 0x000fe20000726670 */
[----:B------:R-:W2:Y:S04]  /*1aa90*/  SHFL.IDX PT, R10, R7, 0x5, 0x181f ;  /* 0x00b81f00070a7f89 */ /* 0x000ea800000e0000 */
[----:B------:R-:W-:Y:S01]  /*1aaa0*/  @!P2 ST.E.128 [R12.64], RZ ;  /* 0x000000ff0c00a985 */ /* 0x000fe2000c101d34 */
[----:B---3--:R-:W-:-:S03]  /*1aab0*/  @!P4 LEA R18, P2, R5, R18, 0x1 ;  /* 0x000000120512c211 */ /* 0x008fc600078408ff */
[----:B------:R-:W3:Y:S01]  /*1aac0*/  SHFL.IDX PT, R12, R7, 0x4, 0x181f ;  /* 0x00981f00070c7f89 */ /* 0x000ee200000e0000 */
[C-C-:B----4-:R-:W-:Y:S02]  /*1aad0*/  @!P4 LEA.HI.X R19, R5.reuse, R9, R3.reuse, 0x1, P2 ;  /* 0x000000090513c211 */ /* 0x150fe400010f0c03 */
[C---:B------:R-:W-:Y:S01]  /*1aae0*/  @!P3 LEA R16, P2, R5.reuse, R16, 0x1 ;  /* 0x000000100510b211 */ /* 0x040fe200078408ff */
[----:B------:R-:W-:Y:S03]  /*1aaf0*/  SHFL.IDX PT, R8, R7, 0x6, 0x181f ;  /* 0x00d81f0007087f89 */ /* 0x000fe600000e0000 */
[C---:B------:R-:W-:Y:S01]  /*1ab00*/  @!P3 LEA.HI.X R17, R5.reuse, R17, R3, 0x1, P2 ;  /* 0x000000110511b211 */ /* 0x040fe200010f0c03 */
[----:B------:R-:W4:Y:S01]  /*1ab10*/  SHFL.IDX PT, R13, R6, 0x4, 0x181f ;  /* 0x00981f00060d7f89 */ /* 0x000f2200000e0000 */
[----:B------:R-:W-:-:S03]  /*1ab20*/  @!P1 LEA R14, P2, R5, R14, 0x1 ;  /* 0x0000000e050e9211 */ /* 0x000fc600078408ff */
[----:B------:R-:W4:Y:S01]  /*1ab30*/  SHFL.IDX PT, R11, R6, 0x5, 0x181f ;  /* 0x00b81f00060b7f89 */ /* 0x000f2200000e0000 */
[----:B-1----:R-:W-:-:S03]  /*1ab40*/  @!P1 LEA.HI.X R15, R5, R15, R3, 0x1, P2 ;  /* 0x0000000f050f9211 */ /* 0x002fc600010f0c03 */
[----:B------:R-:W1:Y:S01]  /*1ab50*/  SHFL.IDX PT, R9, R6, 0x6, 0x181f ;  /* 0x00d81f0006097f89 */ /* 0x000e6200000e0000 */
[----:B--2---:R-:W-:-:S03]  /*1ab60*/  @!P5 LEA R10, P2, R5, R10, 0x1 ;  /* 0x0000000a050ad211 */ /* 0x004fc600078408ff */
[----:B------:R2:W-:Y:S01]  /*1ab70*/  @!P4 ST.E.128 [R18.64], RZ ;  /* 0x000000ff1200c985 */ /* 0x0005e2000c101d34 */
[-C--:B------:R-:W-:Y:S02]  /*1ab80*/  ISETP.GE.OR P4, PT, R0, R2.reuse, P0 ;  /* 0x000000020000720c */ /* 0x080fe40000786670 */
[----:B------:R-:W-:Y:S01]  /*1ab90*/  ISETP.GE.OR P0, PT, R4, R2, P0 ;  /* 0x000000020400720c */ /* 0x000fe20000706670 */
[----:B------:R2:W-:Y:S01]  /*1aba0*/  @!P3 ST.E.128 [R16.64], RZ ;  /* 0x000000ff1000b985 */ /* 0x0005e2000c101d34 */
[----:B---3--:R-:W-:-:S03]  /*1abb0*/  @!P6 LEA R12, P3, R5, R12, 0x1 ;  /* 0x0000000c050ce211 */ /* 0x008fc600078608ff */
[----:B------:R2:W-:Y:S01]  /*1abc0*/  @!P1 ST.E.128 [R14.64], RZ ;  /* 0x000000ff0e009985 */ /* 0x0005e2000c101d34 */
[----:B----4-:R-:W-:-:S03]  /*1abd0*/  @!P6 LEA.HI.X R13, R5, R13, R3, 0x1, P3 ;  /* 0x0000000d050de211 */ /* 0x010fc600018f0c03 */
[----:B------:R-:W3:Y:S02]  /*1abe0*/  SHFL.IDX PT, R7, R7, 0x7, 0x181f ;  /* 0x00f81f0007077f89 */ /* 0x000ee400000e0000 */
[C---:B------:R-:W-:Y:S02]  /*1abf0*/  @!P4 LEA R8, P1, R5.reuse, R8, 0x1 ;  /* 0x000000080508c211 */ /* 0x040fe400078208ff */
[C-C-:B------:R-:W-:Y:S01]  /*1ac00*/  @!P5 LEA.HI.X R11, R5.reuse, R11, R3.reuse, 0x1, P2 ;  /* 0x0000000b050bd211 */ /* 0x140fe200010f0c03 */
[----:B------:R2:W-:Y:S01]  /*1ac10*/  @!P6 ST.E.128 [R12.64], RZ ;  /* 0x000000ff0c00e985 */ /* 0x0005e2000c101d34 */
[----:B-1----:R-:W-:-:S03]  /*1ac20*/  @!P4 LEA.HI.X R9, R5, R9, R3, 0x1, P1 ;  /* 0x000000090509c211 */ /* 0x002fc600008f0c03 */
[----:B------:R2:W-:Y:S04]  /*1ac30*/  @!P5 ST.E.128 [R10.64], RZ ;  /* 0x000000ff0a00d985 */ /* 0x0005e8000c101d34 */
[----:B------:R-:W1:Y:S04]  /*1ac40*/  SHFL.IDX PT, R6, R6, 0x7, 0x181f ;  /* 0x00f81f0006067f89 */ /* 0x000e6800000e0000 */
[----:B------:R2:W-:Y:S01]  /*1ac50*/  @!P4 ST.E.128 [R8.64], RZ ;  /* 0x000000ff0800c985 */ /* 0x0005e2000c101d34 */
[----:B------:R-:W-:Y:S05]  /*1ac60*/  @P0 EXIT ;  /* 0x000000000000094d */ /* 0x000fea0003800000 */
[----:B---3--:R-:W-:-:S04]  /*1ac70*/  LEA R2, P0, R5, R7, 0x1 ;  /* 0x0000000705027211 */ /* 0x008fc800078008ff */
[----:B-1----:R-:W-:-:S05]  /*1ac80*/  LEA.HI.X R3, R5, R6, R3, 0x1, P0 ;  /* 0x0000000605037211 */ /* 0x002fca00000f0c03 */
[----:B------:R-:W-:Y:S01]  /*1ac90*/  ST.E.128 [R2.64], RZ ;  /* 0x000000ff02007985 */ /* 0x000fe2000c101d34 */
[----:B------:R-:W-:Y:S05]  /*1aca0*/  EXIT ;  /* 0x000000000000794d */ /* 0x000fea0003800000 */
.L_x_323:
        /* <DEDUP_REMOVED lines=13> */
.L_x_802:


//--------------------- .text._ZN7cutlass13device_kernelIN5flash19enable_sm80_to_sm89INS1_16FlashAttnFwdSm80INS1_25CollectiveMainloopFwdSm80ILi4ELi1ELb0EN4cute5tupleIJNS5_1CILi128EEENS7_ILi96EEENS7_ILi64EEEEEELi64ENS_10bfloat16_tEfNS_4arch4Sm80ELb0ELb1ELb0ELb1ELb1ELb1ELb1ELb0EEENS1_21CollectiveEpilogueFwdINS6_IJS8_SA_S9_EEENS6_IJNS7_ILi1EEESI_SI_EEESC_SE_Li128ELb1ELb1ELb0ELb0EEENS1_19SingleTileSchedulerILb1ELb0ELb1ELi128EEEEEEEEEvNT_6ParamsE --------------------------
	.section	.text._ZN7cutlass13device_kernelIN5flash19enable_sm80_to_sm89INS1_16FlashAttnFwdSm80INS1_25CollectiveMainloopFwdSm80ILi4ELi1ELb0EN4cute5tupleIJNS5_1CILi128EEENS7_ILi96EEENS7_ILi64EEEEEELi64ENS_10bfloat16_tEfNS_4arch4Sm80ELb0ELb1ELb0ELb1ELb1ELb1ELb1ELb0EEENS1_21CollectiveEpilogueFwdINS6_IJS8_SA_S9_EEENS6_IJNS7_ILi1EEESI_SI_EEESC_SE_Li128ELb1ELb1ELb0ELb0EEENS1_19SingleTileSchedulerILb1ELb0ELb1ELi128EEEEEEEEEvNT_6ParamsE,"ax",@progbits
	.sectioninfo	@"SHI_REGISTERS=255"
	.align	128
.text._ZN7cutlass13device_kernelIN5flash19enable_sm80_to_sm89INS1_16FlashAttnFwdSm80INS1_25CollectiveMainloopFwdSm80ILi4ELi1ELb0EN4cute5tupleIJNS5_1CILi128EEENS7_ILi96EEENS7_ILi64EEEEEELi64ENS_10bfloat16_tEfNS_4arch4Sm80ELb0ELb1ELb0ELb1ELb1ELb1ELb1ELb0EEENS1_21CollectiveEpilogueFwdINS6_IJS8_SA_S9_EEENS6_IJNS7_ILi1EEESI_SI_EEESC_SE_Li128ELb1ELb1ELb0ELb0EEENS1_19SingleTileSchedulerILb1ELb0ELb1ELi128EEEEEEEEEvNT_6ParamsE:
        .type           _ZN7cutlass13device_kernelIN5flash19enable_sm80_to_sm89INS1_16FlashAttnFwdSm80INS1_25CollectiveMainloopFwdSm80ILi4ELi1ELb0EN4cute5tupleIJNS5_1CILi128EEENS7_ILi96EEENS7_ILi64EEEEEELi64ENS_10bfloat16_tEfNS_4arch4Sm80ELb0ELb1ELb0ELb1ELb1ELb1ELb1ELb0EEENS1_21CollectiveEpilogueFwdINS6_IJS8_SA_S9_EEENS6_IJNS7_ILi1EEESI_SI_EEESC_SE_Li128ELb1ELb1ELb0ELb0EEENS1_19SingleTileSchedulerILb1ELb0ELb1ELi128EEEEEEEEEvNT_6ParamsE,@function
        .size           _ZN7cutlass13device_kernelIN5flash19enable_sm80_to_sm89INS1_16FlashAttnFwdSm80INS1_25CollectiveMainloopFwdSm80ILi4ELi1ELb0EN4cute5tupleIJNS5_1CILi128EEENS7_ILi96EEENS7_ILi64EEEEEELi64ENS_10bfloat16_tEfNS_4arch4Sm80ELb0ELb1ELb0ELb1ELb1ELb1ELb1ELb0EEENS1_21CollectiveEpilogueFwdINS6_IJS8_SA_S9_EEENS6_IJNS7_ILi1EEESI_SI_EEESC_SE_Li128ELb1ELb1ELb0ELb0EEENS1_19SingleTileSchedulerILb1ELb0ELb1ELi128EEEEEEEEEvNT_6ParamsE,(.L_x_803 - _ZN7cutlass13device_kernelIN5flash19enable_sm80_to_sm89INS1_16FlashAttnFwdSm80INS1_25CollectiveMainloopFwdSm80ILi4ELi1ELb0EN4cute5tupleIJNS5_1CILi128EEENS7_ILi96EEENS7_ILi64EEEEEELi64ENS_10bfloat16_tEfNS_4arch4Sm80ELb0ELb1ELb0ELb1ELb1ELb1ELb1ELb0EEENS1_21CollectiveEpilogueFwdINS6_IJS8_SA_S9_EEENS6_IJNS7_ILi1EEESI_SI_EEESC_SE_Li128ELb1ELb1ELb0ELb0EEENS1_19SingleTileSchedulerILb1ELb0ELb1ELi128EEEEEEEEEvNT_6ParamsE)
        .other          _ZN7cutlass13device_kernelIN5flash19enable_sm80_to_sm89INS1_16FlashAttnFwdSm80INS1_25CollectiveMainloopFwdSm80ILi4ELi1ELb0EN4cute5tupleIJNS5_1CILi128EEENS7_ILi96EEENS7_ILi64EEEEEELi64ENS_10bfloat16_tEfNS_4arch4Sm80ELb0ELb1ELb0ELb1ELb1ELb1ELb1ELb0EEENS1_21CollectiveEpilogueFwdINS6_IJS8_SA_S9_EEENS6_IJNS7_ILi1EEESI_SI_EEESC_SE_Li128ELb1ELb1ELb0ELb0EEENS1_19SingleTileSchedulerILb1ELb0ELb1ELi128EEEEEEEEEvNT_6ParamsE,@"STO_CUDA_ENTRY STV_DEFAULT"
_ZN7cutlass13device_kernelIN5flash19enable_sm80_to_sm89INS1_16FlashAttnFwdSm80INS1_25CollectiveMainloopFwdSm80ILi4ELi1ELb0EN4cute5tupleIJNS5_1CILi128EEENS7_ILi96EEENS7_ILi64EEEEEELi64ENS_10bfloat16_tEfNS_4arch4Sm80ELb0ELb1ELb0ELb1ELb1ELb1ELb1ELb0EEENS1_21CollectiveEpilogueFwdINS6_IJS8_SA_S9_EEENS6_IJNS7_ILi1EEESI_SI_EEESC_SE_Li128ELb1ELb1ELb0ELb0EEENS1_19SingleTileSchedulerILb1ELb0ELb1ELi128EEEEEEEEEvNT_6ParamsE:
[----:B------:R-:W-:Y:S02]  /*0000*/  MOV R1, c[0x0][0x28] ;  /* 0x00000a0000017a02 */ /* 0x000fe40000000f00 */
[----:B------:R-:W1:Y:S01]  /*0010*/  S2R R204, SR_TID.X ;  /* 0x0000000000cc7919 */ /* 0x000e620000002100 */
[----:B------:R-:W-:Y:S01]  /*0020*/  IMAD.MOV.U32 R11, RZ, RZ, 0x4 ;  /* 0x00000004ff0b7424 */ /* 0x000fe200078e00ff */
[----:B------:R-:W2:Y:S01]  /*0030*/  S2UR UR17, SR_CTAID.X ;  /* 0x00000000001179c3 */ /* 0x000ea20000002500 */
[----:B------:R-:W-:Y:S01]  /*0040*/  ULDC.64 UR14, c[0x0][0x118] ;  /* 0x00004600000e7ab9 */ /* 0x000fe20000000a00 */
[----:B------:R-:W3:Y:S01]  /*0050*/  S2R R4, SR_CTAID.Z ;  /* 0x0000000000047919 */ /* 0x000ee20000002700 */
[----:B------:R-:W-:-:S05]  /*0060*/  IADD3 R1, R1, -0x40, RZ ;  /* 0xffffffc001017810 */ /* 0x000fca0007ffe0ff */
[----:B------:R-:W4:Y:S01]  /*0070*/  S2UR UR11, SR_CTAID.Z ;  /* 0x00000000000b79c3 */ /* 0x000f220000002700 */
[----:B-1----:R-:W-:Y:S01]  /*0080*/  SHF.R.U32.HI R0, RZ, 0x5, R204 ;  /* 0x00000005ff007819 */ /* 0x002fe200000116cc */
[----:B---3--:R-:W-:-:S05]  /*0090*/  IMAD.WIDE R2, R4, R11, c[0x0][0x568] ;  /* 0x00015a0004027625 */ /* 0x008fca00078e020b */
[----:B------:R-:W1:Y:S02]  /*00a0*/  SHFL.IDX PT, R0, R0, RZ, 0x1f ;  /* 0x00001fff00007589 */ /* 0x000e6400000e0000 */
[----:B-1----:R-:W-:-:S13]  /*00b0*/  ISETP.NE.AND P0, PT, R0, RZ, PT ;  /* 0x000000ff0000720c */ /* 0x002fda0003f05270 */
[----:B--2-4-:R-:W-:Y:S05]  /*00c0*/  @!P0 BRA `(.L_x_324) ;  /* 0x0000017000008947 */ /* 0x014fea0003800000 */
[----:B------:R-:W-:-:S04]  /*00d0*/  ISETP.NE.U32.AND P0, PT, RZ, c[0x0][0x568], PT ;  /* 0x00015a00ff007a0c */ /* 0x000fc80003f05070 */
[----:B------:R-:W-:-:S13]  /*00e0*/  ISETP.NE.AND.EX P0, PT, RZ, c[0x0][0x56c], PT, P0 ;  /* 0x00015b00ff007a0c */ /* 0x000fda0003f05300 */
[----:B------:R-:W-:Y:S05]  /*00f0*/  @!P0 BRA `(.L_x_325) ;  /* 0x0000003000008947 */ /* 0x000fea0003800000 */
[----:B------:R-:W2:Y:S02]  /*0100*/  LDG.E R0, [R2.64] ;  /* 0x0000000e02007981 */ /* 0x000ea4000c1e1900 */
[----:B--2---:R1:W2:Y:S02]  /*0110*/  R2UR UR5, R0 ;  /* 0x00000000000573c2 */ /* 0x0042a400000e0000 */
[----:B-12---:R-:W-:Y:S05]  /*0120*/  BRA `(.L_x_326) ;  /* 0x000000b000007947 */ /* 0x006fea0003800000 */
.L_x_325:
[----:B------:R-:W-:-:S04]  /*0130*/  ISETP.NE.U32.AND P0, PT, RZ, c[0x0][0x560], PT ;  /* 0x00015800ff007a0c */ /* 0x000fc80003f05070 */
[----:B------:R-:W-:-:S13]  /*0140*/  ISETP.NE.AND.EX P0, PT, RZ, c[0x0][0x564], PT, P0 ;  /* 0x00015900ff007a0c */ /* 0x000fda0003f05300 */
[----:B------:R-:W-:Y:S05]  /*0150*/  @!P0 BRA `(.L_x_327) ;  /* 0x0000007000008947 */ /* 0x000fea0003800000 */
[----:B------:R-:W-:-:S05]  /*0160*/  IMAD.WIDE R2, R4, R11, c[0x0][0x560] ;  /* 0x0001580004027625 */ /* 0x000fca00078e020b */
[----:B------:R-:W2:Y:S04]  /*0170*/  LDG.E R4, [R2.64] ;  /* 0x0000000e02047981 */ /* 0x000ea8000c1e1900 */
[----:B------:R-:W3:Y:S01]  /*0180*/  LDG.E R0, [R2.64+0x4] ;  /* 0x0000040e02007981 */ /* 0x000ee2000c1e1900 */
[----:B--2---:R-:W1:Y:S08]  /*0190*/  R2UR UR4, R4 ;  /* 0x00000000040473c2 */ /* 0x004e7000000e0000 */
[----:B---3--:R-:W1:Y:S02]  /*01a0*/  R2UR UR5, R0 ;  /* 0x00000000000573c2 */ /* 0x008e6400000e0000 */
[----:B-1----:R-:W-:Y:S01]  /*01b0*/  UIADD3 UR5, -UR4, UR5, URZ ;  /* 0x0000000504057290 */ /* 0x002fe2000fffe13f */
[----:B------:R-:W-:Y:S05]  /*01c0*/  BRA `(.L_x_326) ;  /* 0x0000001000007947 */ /* 0x000fea0003800000 */
.L_x_327:
[----:B------:R-:W-:Y:S02]  /*01d0*/  ULDC UR5, c[0x0][0x54c] ;  /* 0x0001530000057ab9 */ /* 0x000fe40000000800 */
.L_x_326:
[----:B------:R-:W-:Y:S02]  /*01e0*/  ULDC UR4, c[0x0][0x548] ;  /* 0x0001520000047ab9 */ /* 0x000fe40000000800 */
[----:B------:R-:W-:-:S02]  /*01f0*/  USHF.L.U32 UR17, UR17, 0x7, URZ ;  /* 0x0000000711117899 */ /* 0x000fc4000800063f */
[----:B------:R-:W-:-:S04]  /*0200*/  UIMAD UR4, UR5, UR4, URZ ;  /* 0x00000004050472a4 */ /* 0x000fc8000f8e023f */
[----:B------:R-:W-:-:S04]  /*0210*/  UISETP.GE.AND UP0, UPT, UR17, UR4, UPT ;  /* 0x000000041100728c */ /* 0x000fc8000bf06270 */
[----:B------:R-:W-:Y:S01]  /*0220*/  USEL UR11, UR11, 0xffffffff, !UP0 ;  /* 0xffffffff0b0b7887 */ /* 0x000fe2000c000000 */
[----:B------:R-:W-:Y:S05]  /*0230*/  BRA `(.L_x_328) ;  /* 0x0000016000007947 */ /* 0x000fea0003800000 */
.L_x_324:
[----:B------:R-:W-:-:S04]  /*0240*/  ISETP.NE.U32.AND P0, PT, RZ, c[0x0][0x568], PT ;  /* 0x00015a00ff007a0c */ /* 0x000fc80003f05070 */
[----:B------:R-:W-:-:S13]  /*0250*/  ISETP.NE.AND.EX P0, PT, RZ, c[0x0][0x56c], PT, P0 ;  /* 0x00015b00ff007a0c */ /* 0x000fda0003f05300 */
[----:B------:R-:W-:Y:S05]  /*0260*/  @!P0 BRA `(.L_x_329) ;  /* 0x0000003000008947 */ /* 0x000fea0003800000 */
[----:B------:R-:W2:Y:S02]  /*0270*/  LDG.E R0, [R2.64] ;  /* 0x0000000e02007981 */ /* 0x000ea4000c1e1900 */
[----:B--2---:R1:W2:Y:S02]  /*0280*/  R2UR UR5, R0 ;  /* 0x00000000000573c2 */ /* 0x0042a400000e0000 */
[----:B-12---:R-:W-:Y:S05]  /*0290*/  BRA `(.L_x_330) ;  /* 0x000000b000007947 */ /* 0x006fea0003800000 */
.L_x_329:
        /* <DEDUP_REMOVED lines=10> */
.L_x_331:
[----:B------:R-:W-:Y:S02]  /*0340*/  ULDC UR5, c[0x0][0x54c] ;  /* 0x0001530000057ab9 */ /* 0x000fe40000000800 */
.L_x_330:
[----:B------:R-:W-:Y:S02]  /*0350*/  ULDC UR4, c[0x0][0x548] ;  /* 0x0001520000047ab9 */ /* 0x000fe40000000800 */
[----:B------:R-:W-:-:S02]  /*0360*/  USHF.L.U32 UR17, UR17, 0x7, URZ ;  /* 0x0000000711117899 */ /* 0x000fc4000800063f */
[----:B------:R-:W-:-:S04]  /*0370*/  UIMAD UR4, UR5, UR4, URZ ;  /* 0x00000004050472a4 */ /* 0x000fc8000f8e023f */
[----:B------:R-:W-:-:S04]  /*0380*/  UISETP.GE.AND UP0, UPT, UR17, UR4, UPT ;  /* 0x000000041100728c */ /* 0x000fc8000bf06270 */
[----:B------:R-:W-:-:S06]  /*0390*/  USEL UR11, UR11, 0xffffffff, !UP0 ;  /* 0xffffffff0b0b7887 */ /* 0x000fcc000c000000 */
.L_x_328:
[----:B------:R-:W-:-:S13]  /*03a0*/  ISETP.LE.AND P0, PT, RZ, UR11, PT ;  /* 0x0000000bff007c0c */ /* 0x000fda000bf03270 */
[----:B------:R-:W-:Y:S05]  /*03b0*/  @!P0 EXIT ;  /* 0x000000000000894d */ /* 0x000fea0003800000 */
[----:B------:R-:W-:Y:S01]  /*03c0*/  ISETP.NE.U32.AND P0, PT, RZ, c[0x0][0x370], PT ;  /* 0x0000dc00ff007a0c */ /* 0x000fe20003f05070 */
[----:B------:R-:W-:Y:S01]  /*03d0*/  ULDC.64 UR4, c[0x0][0x358] ;  /* 0x0000d60000047ab9 */ /* 0x000fe20000000a00 */
[----:B------:R-:W-:Y:S01]  /*03e0*/  ISETP.NE.U32.AND P1, PT, RZ, c[0x0][0x360], PT ;  /* 0x0000d800ff007a0c */ /* 0x000fe20003f25070 */
[----:B------:R-:W-:Y:S01]  /*03f0*/  IMAD.U32 R2, RZ, RZ, UR11 ;  /* 0x0000000bff027e24 */ /* 0x000fe2000f8e00ff */
[----:B------:R-:W-:Y:S01]  /*0400*/  ISETP.NE.AND.EX P3, PT, RZ, c[0x0][0x374], PT, P0 ;  /* 0x0000dd00ff007a0c */ /* 0x000fe20003f65300 */
[----:B------:R-:W-:Y:S01]  /*0410*/  IMAD.U32 R0, RZ, RZ, UR11 ;  /* 0x0000000bff007e24 */ /* 0x000fe2000f8e00ff */
[----:B------:R-:W-:Y:S01]  /*0420*/  ISETP.NE.AND.EX P1, PT, RZ, c[0x0][0x364], PT, P1 ;  /* 0x0000d900ff007a0c */ /* 0x000fe20003f25310 */
[----:B------:R-:W-:Y:S01]  /*0430*/  UISETP.NE.U32.AND UP2, UPT, URZ, UR4, UPT ;  /* 0x000000043f00728c */ /* 0x000fe2000bf45070 */
[----:B------:R-:W-:Y:S02]  /*0440*/  ISETP.NE.U32.AND P2, PT, RZ, c[0x0][0x348], PT ;  /* 0x0000d200ff007a0c */ /* 0x000fe40003f45070 */
[----:B------:R-:W-:Y:S01]  /*0450*/  MOV R4, UR11 ;  /* 0x0000000b00047c02 */ /* 0x000fe20008000f00 */
[----:B------:R-:W-:Y:S01]  /*0460*/  UISETP.NE.AND.EX UP2, UPT, URZ, UR5, UPT, UP2 ;  /* 0x000000053f00728c */ /* 0x000fe2000bf45320 */
[----:B------:R-:W-:-:S02]  /*0470*/  ISETP.NE.AND.EX P2, PT, RZ, c[0x0][0x34c], PT, P2 ;  /* 0x0000d300ff007a0c */ /* 0x000fc40003f45320 */
[----:B------:R-:W-:Y:S01]  /*0480*/  ISETP.NE.U32.AND P4, PT, RZ, c[0x0][0x350], PT ;  /* 0x0000d400ff007a0c */ /* 0x000fe20003f85070 */
[----:B------:R-:W-:-:S04]  /*0490*/  IMAD.WIDE R4, R11, R4, c[0x0][0x348] ;  /* 0x0000d2000b047625 */ /* 0x000fc800078e0204 */
[----:B------:R-:W-:Y:S01]  /*04a0*/  @P3 IMAD.WIDE R6, R11, R2, c[0x0][0x370] ;  /* 0x0000dc000b063625 */ /* 0x000fe200078e0202 */
[----:B------:R-:W-:-:S03]  /*04b0*/  ISETP.NE.AND.EX P4, PT, RZ, c[0x0][0x354], PT, P4 ;  /* 0x0000d500ff007a0c */ /* 0x000fc60003f85340 */
[----:B------:R-:W-:Y:S01]  /*04c0*/  @P1 IMAD.WIDE R2, R11, R0, c[0x0][0x360] ;  /* 0x0000d8000b021625 */ /* 0x000fe200078e0200 */
[----:B------:R-:W-:Y:S01]  /*04d0*/  PLOP3.LUT P0, PT, PT, PT, UP2, 0x80, 0x0 ;  /* 0x000000000000781c */ /* 0x000fe20003f0f028 */
[----:B------:R1:W2:Y:S04]  /*04e0*/  @P3 LDG.E R9, [R6.64] ;  /* 0x0000000e06093981 */ /* 0x0002a8000c1e1900 */
[----:B------:R3:W4:Y:S01]  /*04f0*/  @P1 LDG.E R0, [R2.64] ;  /* 0x0000000e02001981 */ /* 0x000722000c1e1900 */
[----:B------:R-:W-:Y:S01]  /*0500*/  IMAD.MOV.U32 R30, RZ, RZ, RZ ;  /* 0x000000ffff1e7224 */ /* 0x000fe200078e00ff */
[----:B------:R-:W-:Y:S02]  /*0510*/  MOV R10, RZ ;  /* 0x000000ff000a7202 */ /* 0x000fe40000000f00 */
[----:B------:R-:W4:Y:S01]  /*0520*/  @P2 LDG.E R8, [R4.64] ;  /* 0x0000000e04082981 */ /* 0x000f22000c1e1900 */
[----:B-1----:R-:W-:Y:S01]  /*0530*/  MOV R6, UR11 ;  /* 0x0000000b00067c02 */ /* 0x002fe20008000f00 */
[----:B---3--:R-:W-:-:S04]  /*0540*/  IMAD.U32 R2, RZ, RZ, UR11 ;  /* 0x0000000bff027e24 */ /* 0x008fc8000f8e00ff */
[----:B------:R-:W-:-:S04]  /*0550*/  IMAD.WIDE R6, R11, R6, c[0x0][0x358] ;  /* 0x0000d6000b067625 */ /* 0x000fc800078e0206 */
[----:B------:R-:W-:Y:S01]  /*0560*/  IMAD.WIDE R2, R11, R2, c[0x0][0x350] ;  /* 0x0000d4000b027625 */ /* 0x000fe200078e0202 */
[----:B------:R1:W5:Y:S04]  /*0570*/  @P0 LDG.E R10, [R6.64] ;  /* 0x0000000e060a0981 */ /* 0x000368000c1e1900 */
[----:B------:R1:W5:Y:S01]  /*0580*/  @P4 LDG.E R30, [R2.64] ;  /* 0x0000000e021e4981 */ /* 0x000362000c1e1900 */
[----:B------:R-:W3:Y:S01]  /*0590*/  S2UR UR8, SR_CTAID.Y ;  /* 0x00000000000879c3 */ /* 0x000ee20000002600 */
[----:B------:R-:W-:Y:S02]  /*05a0*/  UMOV UR9, URZ ;  /* 0x0000003f00097c82 */ /* 0x000fe40008000000 */
[----:B------:R-:W-:Y:S02]  /*05b0*/  ULDC UR10, c[0x0][0x168] ;  /* 0x00005a00000a7ab9 */ /* 0x000fe40000000800 */
[----:B------:R-:W-:-:S02]  /*05c0*/  UMOV UR23, URZ ;  /* 0x0000003f00177c82 */ /* 0x000fc40008000000 */
[----:B------:R-:W-:Y:S02]  /*05d0*/  ULDC UR4, c[0x0][0x2ac] ;  /* 0x0000ab0000047ab9 */ /* 0x000fe40000000800 */
[----:B------:R-:W-:Y:S02]  /*05e0*/  ULDC UR31, c[0x0][0x1d0] ;  /* 0x00007400001f7ab9 */ /* 0x000fe40000000800 */
[----:B------:R-:W-:-:S03]  /*05f0*/  UIMAD UR31, UR4, UR31, URZ ;  /* 0x0000001f041f72a4 */ /* 0x000fc6000f8e023f */
[----:B------:R-:W-:Y:S02]  /*0600*/  ULDC UR4, c[0x0][0x228] ;  /* 0x00008a0000047ab9 */ /* 0x000fe40000000800 */
[----:B---3--:R-:W-:Y:S01]  /*0610*/  USHF.R.S32.HI UR22, URZ, 0x1f, UR8 ;  /* 0x0000001f3f167899 */ /* 0x008fe20008011408 */
[----:B--2---:R1:W2:Y:S08]  /*0620*/  @P3 R2UR UR9, R9 ;  /* 0x00000000090933c2 */ /* 0x0042b000000e0000 */
[----:B----4-:R1:W3:Y:S08]  /*0630*/  @P1 R2UR UR10, R0 ;  /* 0x00000000000a13c2 */ /* 0x0102f000000e0000 */
[----:B------:R1:W4:Y:S01]  /*0640*/  @P2 R2UR UR23, R8 ;  /* 0x00000000081723c2 */ /* 0x00032200000e0000 */
[----:B------:R-:W-:Y:S05]  /*0650*/  @P1 BRA `(.L_x_332) ;  /* 0x0000006000001947 */ /* 0x000fea0003800000 */
[----:B------:R-:W-:Y:S05]  /*0660*/  @!P2 BRA `(.L_x_332) ;  /* 0x000000500000a947 */ /* 0x000fea0003800000 */
[----:B-1--4-:R1:W4:Y:S04]  /*0670*/  LDG.E R0, [R4.64] ;  /* 0x0000000e04007981 */ /* 0x012328000c1e1900 */
[----:B-1-3--:R-:W3:Y:S01]  /*0680*/  LDG.E R4, [R4.64+0x4] ;  /* 0x0000040e04047981 */ /* 0x00aee2000c1e1900 */
[----:B----4-:R-:W1:Y:S08]  /*0690*/  R2UR UR10, R0 ;  /* 0x00000000000a73c2 */ /* 0x010e7000000e0000 */
[----:B---3--:R-:W1:Y:S02]  /*06a0*/  R2UR UR5, R4 ;  /* 0x00000000040573c2 */ /* 0x008e6400000e0000 */
[----:B-1----:R-:W-:-:S06]  /*06b0*/  UIADD3 UR10, -UR10, UR5, URZ ;  /* 0x000000050a0a7290 */ /* 0x002fcc000fffe13f */
.L_x_332:
[----:B------:R-:W-:-:S04]  /*06c0*/  ISETP.NE.U32.AND P1, PT, RZ, c[0x0][0x368], PT ;  /* 0x0000da00ff007a0c */ /* 0x000fc80003f25070 */
[----:B------:R-:W-:-:S13]  /*06d0*/  ISETP.NE.AND.EX P1, PT, RZ, c[0x0][0x36c], PT, P1 ;  /* 0x0000db00ff007a0c */ /* 0x000fda0003f25310 */
[----:B------:R-:W-:Y:S05]  /*06e0*/  @!P1 BRA `(.L_x_333) ;  /* 0x0000005000009947 */ /* 0x000fea0003800000 */
[----:B-1----:R-:W-:-:S05]  /*06f0*/  MOV R0, UR11 ;  /* 0x0000000b00007c02 */ /* 0x002fca0008000f00 */
[----:B------:R-:W-:-:S05]  /*0700*/  IMAD.WIDE R2, R11, R0, c[0x0][0x368] ;  /* 0x0000da000b027625 */ /* 0x000fca00078e0200 */
[----:B----4-:R-:W4:Y:S02]  /*0710*/  LDG.E R0, [R2.64] ;  /* 0x0000000e02007981 */ /* 0x010f24000c1e1900 */
[----:B----4-:R1:W4:Y:S02]  /*0720*/  R2UR UR31, R0 ;  /* 0x00000000001f73c2 */ /* 0x01032400000e0000 */
[----:B-1--4-:R-:W-:Y:S05]  /*0730*/  BRA `(.L_x_334) ;  /* 0x0000006000007947 */ /* 0x012fea0003800000 */
.L_x_333:
[----:B------:R-:W-:Y:S05]  /*0740*/  @!P4 BRA `(.L_x_334) ;  /* 0x000000500000c947 */ /* 0x000fea0003800000 */
[----:B-1--4-:R1:W4:Y:S04]  /*0750*/  LDG.E R0, [R2.64] ;  /* 0x0000000e02007981 */ /* 0x012328000c1e1900 */
[----:B-1-3--:R-:W3:Y:S01]  /*0760*/  LDG.E R2, [R2.64+0x4] ;  /* 0x0000040e02027981 */ /* 0x00aee2000c1e1900 */
[----:B----4-:R-:W1:Y:S08]  /*0770*/  R2UR UR31, R0 ;  /* 0x00000000001f73c2 */ /* 0x010e7000000e0000 */
[----:B---3--:R-:W1:Y:S02]  /*0780*/  R2UR UR5, R2 ;  /* 0x00000000020573c2 */ /* 0x008e6400000e0000 */
[----:B-1----:R-:W-:-:S06]  /*0790*/  UIADD3 UR31, -UR31, UR5, URZ ;  /* 0x000000051f1f7290 */ /* 0x002fcc000fffe13f */
.L_x_334:
[----:B----4-:R1:W4:Y:S01]  /*07a0*/  @P0 LDG.E R4, [R6.64] ;  /* 0x0000000e06040981 */ /* 0x010322000c1e1900 */
[----:B------:R-:W-:Y:S01]  /*07b0*/  ISETP.NE.U32.AND P1, PT, RZ, c[0x0][0x378], PT ;  /* 0x0000de00ff007a0c */ /* 0x000fe20003f25070 */
[----:B-1----:R-:W-:Y:S01]  /*07c0*/  IMAD.U32 R0, RZ, RZ, UR11 ;  /* 0x0000000bff007e24 */ /* 0x002fe2000f8e00ff */
[----:B------:R-:W-:Y:S01]  /*07d0*/  MOV R132, UR31 ;  /* 0x0000001f00847c02 */ /* 0x000fe20008000f00 */
[----:B------:R-:W-:-:S02]  /*07e0*/  ULDC UR5, c[0x0][0x2c4] ;  /* 0x0000b10000057ab9 */ /* 0x000fc40000000800 */
[----:B------:R-:W-:Y:S01]  /*07f0*/  ULDC.64 UR18, c[0x0][0x2c8] ;  /* 0x0000b20000127ab9 */ /* 0x000fe20000000a00 */
[----:B---3--:R-:W3:Y:S01]  /*0800*/  @P0 LDG.E R6, [R6.64+0x4] ;  /* 0x0000040e06060981 */ /* 0x008ee2000c1e1900 */
[----:B------:R-:W-:-:S13]  /*0810*/  ISETP.NE.AND.EX P1, PT, RZ, c[0x0][0x37c], PT, P1 ;  /* 0x0000df00ff007a0c */ /* 0x000fda0003f25310 */
[----:B------:R-:W-:-:S05]  /*0820*/  @P1 IMAD.WIDE R2, R11, R0, c[0x0][0x378] ;  /* 0x0000de000b021625 */ /* 0x000fca00078e0200 */
[----:B------:R1:W5:Y:S01]  /*0830*/  @P1 LDG.E R132, [R2.64] ;  /* 0x0000000e02841981 */ /* 0x000362000c1e1900 */
[----:B------:R-:W-:Y:S02]  /*0840*/  UISETP.NE.AND UP0, UPT, UR5, 0x1, UPT ;  /* 0x000000010500788c */ /* 0x000fe4000bf05270 */
[----:B--2---:R-:W-:Y:S02]  /*0850*/  UIADD3 UR5, -UR9, UR31, URZ ;  /* 0x0000001f09057290 */ /* 0x004fe4000fffe13f */
[----:B------:R-:W-:Y:S02]  /*0860*/  UIADD3 UR16, UR17, 0x7f, URZ ;  /* 0x0000007f11107890 */ /* 0x000fe4000fffe03f */
[----:B------:R-:W-:-:S05]  /*0870*/  UP2UR UR13, UPR, URZ, 0x1 ;  /* 0x000000013f0d7883 */ /* 0x000fca0008000000 */
[----:B------:R-:W-:-:S04]  /*0880*/  @UP0 UIADD3 UR20, UR17, 0x7f, URZ ;  /* 0x0000007f11140890 */ /* 0x000fc8000fffe03f */
[----:B------:R-:W-:-:S04]  /*0890*/  UIMAD.WIDE.U32 UR20, UR20, UR18, URZ ;  /* 0x00000012141472a5 */ /* 0x000fc8000f8e003f */
[----:B------:R-:W-:-:S03]  /*08a0*/  @UP0 USHF.R.U32.HI UR16, URZ, UR19, UR21 ;  /* 0x000000133f100299 */ /* 0x000fc60008011615 */
[----:B------:R-:W-:Y:S02]  /*08b0*/  ULDC.64 UR18, c[0x0][0x328] ;  /* 0x0000ca0000127ab9 */ /* 0x000fe40000000a00 */
[----:B------:R-:W-:-:S04]  /*08c0*/  UISETP.GE.AND UP0, UPT, UR19, 0x1, UPT ;  /* 0x000000011300788c */ /* 0x000fc8000bf06270 */
[----:B------:R-:W-:Y:S01]  /*08d0*/  UP2UR UR12, UPR, URZ, 0x1 ;  /* 0x000000013f0c7883 */ /* 0x000fe20008000000 */
[----:B----4-:R-:W2:Y:S08]  /*08e0*/  @P0 R2UR UR6, R4 ;  /* 0x00000000040603c2 */ /* 0x010eb000000e0000 */
[----:B---3--:R-:W2:Y:S01]  /*08f0*/  @P0 R2UR UR7, R6 ;  /* 0x00000000060703c2 */ /* 0x008ea200000e0000 */
[----:B------:R-:W-:Y:S01]  /*0900*/  PLOP3.LUT P0, PT, PT, PT, UP0, 0x40, 0x0 ;  /* 0x000000000000781c */ /* 0x000fe20003f0e808 */
[----:B--2---:R-:W-:-:S04]  /*0910*/  @UP2 UIADD3 UR4, -UR6, UR7, URZ ;  /* 0x0000000706042290 */ /* 0x004fc8000fffe13f */
[----:B------:R-:W-:-:S04]  /*0920*/  UIADD3 UR7, UR5, UR4, URZ ;  /* 0x0000000405077290 */ /* 0x000fc8000fffe03f */
[----:B------:R-:W-:-:S04]  /*0930*/  UIADD3 UR26, UR7, 0x1, -UR10 ;  /* 0x00000001071a7890 */ /* 0x000fc8000fffe80a */
[----:B------:R-:W-:-:S04]  /*0940*/  UIADD3 UR16, UR26, UR16, URZ ;  /* 0x000000101a107290 */ /* 0x000fc8000fffe03f */
[----:B------:R-:W-:-:S06]  /*0950*/  UIADD3 UR18, UR16, UR18, URZ ;  /* 0x0000001210127290 */ /* 0x000fcc000fffe03f */
[----:B------:R-:W-:Y:S01]  /*0960*/  IMAD.U32 R0, RZ, RZ, UR18 ;  /* 0x00000012ff007e24 */ /* 0x000fe2000f8e00ff */
[----:B------:R-:W-:Y:S05]  /*0970*/  @P0 BRA `(.L_x_335) ;  /* 0x0000011000000947 */ /* 0x000fea0003800000 */
[----:B-1----:R-:W-:Y:S01]  /*0980*/  ISETP.LT.AND P0, PT, RZ, UR16, PT ;  /* 0x00000010ff007c0c */ /* 0x002fe2000bf01270 */
[----:B------:R-:W-:-:S12]  /*0990*/  UIADD3 UR6, UR16, -0x1, URZ ;  /* 0xffffffff10067890 */ /* 0x000fd8000fffe03f */
[----:B------:R-:W-:Y:S05]  /*09a0*/  @P0 BRA `(.L_x_336) ;  /* 0x0000007000000947 */ /* 0x000fea0003800000 */
[----:B------:R-:W-:Y:S02]  /*09b0*/  UISETP.NE.AND UP0, UPT, UR19, 0x1, UPT ;  /* 0x000000011300788c */ /* 0x000fe4000bf05270 */
[----:B------:R-:W-:Y:S02]  /*09c0*/  UIADD3 UR6, -UR16, URZ, URZ ;  /* 0x0000003f10067290 */ /* 0x000fe4000fffe13f */
[----:B------:R-:W-:Y:S02]  /*09d0*/  ULDC.64 UR20, c[0x0][0x330] ;  /* 0x0000cc0000147ab9 */ /* 0x000fe40000000a00 */
[----:B------:R-:W-:-:S05]  /*09e0*/  UIMAD.WIDE.U32 UR24, UR6, UR20, URZ ;  /* 0x00000014061872a5 */ /* 0x000fca000f8e003f */
[----:B------:R-:W-:-:S04]  /*09f0*/  @UP0 USHF.R.U32.HI UR6, URZ, UR21, UR25 ;  /* 0x000000153f060299 */ /* 0x000fc80008011619 */
[----:B------:R-:W-:Y:S01]  /*0a00*/  ULOP3.LUT UR6, URZ, UR6, URZ, 0x33, !UPT ;  /* 0x000000063f067292 */ /* 0x000fe2000f8e333f */
[----:B------:R-:W-:Y:S05]  /*0a10*/  BRA `(.L_x_337) ;  /* 0x0000004000007947 */ /* 0x000fea0003800000 */
.L_x_336:
[----:B------:R-:W-:Y:S02]  /*0a20*/  UISETP.NE.AND UP0, UPT, UR19, 0x1, UPT ;  /* 0x000000011300788c */ /* 0x000fe4000bf05270 */
[----:B------:R-:W-:Y:S02]  /*0a30*/  ULDC.64 UR20, c[0x0][0x330] ;  /* 0x0000cc0000147ab9 */ /* 0x000fe40000000a00 */
[----:B------:R-:W-:-:S07]  /*0a40*/  UIMAD.WIDE.U32 UR24, UR6, UR20, URZ ;  /* 0x00000014061872a5 */ /* 0x000fce000f8e003f */
[----:B------:R-:W-:Y:S02]  /*0a50*/  @UP0 USHF.R.U32.HI UR6, URZ, UR21, UR25 ;  /* 0x000000153f060299 */ /* 0x000fe40008011619 */
.L_x_337:
[----:B------:R-:W-:Y:S02]  /*0a60*/  ULDC UR16, c[0x0][0x32c] ;  /* 0x0000cb0000107ab9 */ /* 0x000fe40000000800 */
[----:B------:R-:W-:-:S06]  /*0a70*/  UIMAD UR16, UR6, UR19, UR16 ;  /* 0x00000013061072a4 */ /* 0x000fcc000f8e0210 */
[----:B------:R-:W-:Y:S02]  /*0a80*/  IMNMX R0, R0, UR16, PT ;  /* 0x0000001000007c17 */ /* 0x000fe4000b800200 */
.L_x_335:
[----:B-1----:R-:W-:Y:S02]  /*0a90*/  UISETP.NE.AND UP0, UPT, UR13, URZ, UPT ;  /* 0x0000003f0d00728c */ /* 0x002fe4000bf05270 */
[----:B------:R-:W-:Y:S02]  /*0aa0*/  ULDC.64 UR20, c[0x0][0x2c8] ;  /* 0x0000b20000147ab9 */ /* 0x000fe40000000a00 */
[----:B------:R-:W-:Y:S02]  /*0ab0*/  UIMAD.WIDE.U32 UR24, UR17, UR20, URZ ;  /* 0x00000014111872a5 */ /* 0x000fe4000f8e003f */
[----:B------:R-:W-:Y:S02]  /*0ac0*/  UMOV UR18, UR17 ;  /* 0x0000001100127c82 */ /* 0x000fe40008000000 */
[----:B------:R-:W-:Y:S02]  /*0ad0*/  UIADD3 UR28, UR7, 0x5f, URZ ;  /* 0x0000005f071c7890 */ /* 0x000fe4000fffe03f */
[----:B------:R-:W-:-:S02]  /*0ae0*/  UIADD3 UR16, UR7, -UR10, URZ ;  /* 0x8000000a07107290 */ /* 0x000fc4000fffe03f */
[----:B------:R-:W-:Y:S02]  /*0af0*/  @UP0 USHF.R.U32.HI UR18, URZ, UR21, UR25 ;  /* 0x000000153f120299 */ /* 0x000fe40008011619 */
[----:B------:R-:W-:Y:S02]  /*0b00*/  UISETP.GE.AND UP0, UPT, UR19, 0x1, UPT ;  /* 0x000000011300788c */ /* 0x000fe4000bf06270 */
[----:B------:R-:W-:Y:S02]  /*0b10*/  UIMAD.WIDE UR28, UR28, 0x2aaaaaab, URZ ;  /* 0x2aaaaaab1c1c78a5 */ /* 0x000fe4000f8e023f */
[----:B------:R-:W-:Y:S02]  /*0b20*/  UIADD3 UR20, UR16, UR18, URZ ;  /* 0x0000001210147290 */ /* 0x000fe4000fffe03f */
[----:B------:R-:W-:Y:S01]  /*0b30*/  PLOP3.LUT P0, PT, PT, PT, UP0, 0x40, 0x0 ;  /* 0x000000000000781c */ /* 0x000fe20003f0e808 */
[----:B------:R-:W-:Y:S02]  /*0b40*/  ULDC UR6, c[0x0][0x324] ;  /* 0x0000c90000067ab9 */ /* 0x000fe40000000800 */
[----:B------:R-:W-:-:S02]  /*0b50*/  UMOV UR21, UR29 ;  /* 0x0000001d00157c82 */ /* 0x000fc40008000000 */
[----:B------:R-:W-:Y:S02]  /*0b60*/  USHF.R.U32.HI UR25, URZ, 0x1f, UR21 ;  /* 0x0000001f3f197899 */ /* 0x000fe40008011615 */
[----:B------:R-:W-:Y:S02]  /*0b70*/  UIADD3 UR6, UR20, -UR6, URZ ;  /* 0x8000000614067290 */ /* 0x000fe4000fffe03f */
[----:B------:R-:W-:-:S04]  /*0b80*/  ULEA.HI.SX32 UR25, UR21, UR25, 0x1c ;  /* 0x0000001915197291 */ /* 0x000fc8000f8fe23f */
[----:B------:R-:W-:Y:S05]  /*0b90*/  @P0 BRA `(.L_x_338) ;  /* 0x0000014000000947 */ /* 0x000fea0003800000 */
        /* <DEDUP_REMOVED lines=11> */
.L_x_339:
[----:B------:R-:W-:-:S03]  /*0c50*/  UISETP.NE.AND UP0, UPT, UR19, 0x1, UPT ;  /* 0x000000011300788c */ /* 0x000fc6000bf05270 */
[----:B------:R-:W-:Y:S02]  /*0c60*/  ULDC.64 UR18, c[0x0][0x330] ;  /* 0x0000cc0000127ab9 */ /* 0x000fe40000000a00 */
[----:B------:R-:W-:-:S07]  /*0c70*/  UIMAD.WIDE.U32 UR28, UR20, UR18, URZ ;  /* 0x00000012141c72a5 */ /* 0x000fce000f8e003f */
[----:B------:R-:W-:Y:S02]  /*0c80*/  @UP0 UMOV UR21, UR29 ;  /* 0x0000001d00150c82 */ /* 0x000fe40008000000 */
[----:B------:R-:W-:Y:S02]  /*0c90*/  @UP0 USHF.R.U32.HI UR20, URZ, UR19, UR21 ;  /* 0x000000133f140299 */ /* 0x000fe40008011615 */
.L_x_340:
[----:B------:R-:W-:Y:S02]  /*0ca0*/  ULDC UR18, c[0x0][0x32c] ;  /* 0x0000cb0000127ab9 */ /* 0x000fe40000000800 */
[----:B------:R-:W-:-:S04]  /*0cb0*/  UIMAD UR18, UR20, UR18, URZ ;  /* 0x00000012141272a4 */ /* 0x000fc8000f8e023f */
[----:B------:R-:W-:-:S04]  /*0cc0*/  UISETP.LT.AND UP0, UPT, UR6, UR18, UPT ;  /* 0x000000120600728c */ /* 0x000fc8000bf01270 */
[----:B------:R-:W-:-:S03]  /*0cd0*/  USEL UR6, UR6, UR18, !UP0 ;  /* 0x0000001206067287 */ /* 0x000fc6000c000000 */
.L_x_338:
[----:B------:R-:W-:Y:S01]  /*0ce0*/  IADD3 R0, R0, 0x5f, RZ ;  /* 0x0000005f00007810 */ /* 0x000fe20007ffe0ff */
[----:B------:R-:W-:-:S04]  /*0cf0*/  UIMAD.WIDE UR20, UR6, 0x2aaaaaab, URZ ;  /* 0x2aaaaaab061478a5 */ /* 0x000fc8000f8e023f */
[----:B------:R-:W-:-:S03]  /*0d00*/  IMAD.HI R0, R0, 0x2aaaaaab, RZ ;  /* 0x2aaaaaab00007827 */ /* 0x000fc600078e02ff */
[----:B------:R-:W-:Y:S01]  /*0d10*/  UMOV UR19, UR21 ;  /* 0x0000001500137c82 */ /* 0x000fe20008000000 */
[----:B------:R-:W1:Y:S01]  /*0d20*/  R2UR UR18, R0 ;  /* 0x00000000001273c2 */ /* 0x000e6200000e0000 */
[----:B------:R-:W-:-:S04]  /*0d30*/  USHF.R.U32.HI UR6, URZ, 0x1f, UR19 ;  /* 0x0000001f3f067899 */ /* 0x000fc80008011613 */
[----:B------:R-:W-:-:S04]  /*0d40*/  ULEA.HI.SX32 UR6, UR19, UR6, 0x1c ;  /* 0x0000000613067291 */ /* 0x000fc8000f8fe23f */
[----:B------:R-:W-:-:S04]  /*0d50*/  UISETP.LT.AND UP1, UPT, URZ, UR6, UPT ;  /* 0x000000063f00728c */ /* 0x000fc8000bf21270 */
[----:B------:R-:W-:-:S04]  /*0d60*/  USEL UR6, URZ, UR6, !UP1 ;  /* 0x000000063f067287 */ /* 0x000fc8000c800000 */
[----:B------:R-:W-:-:S04]  /*0d70*/  UIMAD UR6, UR6, 0x60, -UR5 ;  /* 0x00000060060678a4 */ /* 0x000fc8000f8e0a05 */
[----:B------:R-:W-:Y:S02]  /*0d80*/  UISETP.LT.AND UP1, UPT, URZ, UR6, UPT ;  /* 0x000000063f00728c */ /* 0x000fe4000bf21270 */
[----:B-1----:R-:W-:Y:S02]  /*0d90*/  USHF.R.U32.HI UR20, URZ, 0x1f, UR18 ;  /* 0x0000001f3f147899 */ /* 0x002fe40008011612 */
[----:B------:R-:W-:Y:S02]  /*0da0*/  USEL UR6, URZ, UR6, !UP1 ;  /* 0x000000063f067287 */ /* 0x000fe4000c800000 */
[----:B------:R-:W-:Y:S02]  /*0db0*/  ULEA.HI.SX32 UR20, UR18, UR20, 0x1c ;  /* 0x0000001412147291 */ /* 0x000fe4000f8fe23f */
[----:B------:R-:W-:Y:S02]  /*0dc0*/  UIMAD.WIDE.U32 UR28, UR6, -0x55555555, URZ ;  /* 0xaaaaaaab061c78a5 */ /* 0x000fe4000f8e003f */
[----:B------:R-:W-:-:S02]  /*0dd0*/  UISETP.LT.AND UP0, UPT, UR20, UR25, UPT ;  /* 0x000000191400728c */ /* 0x000fc4000bf01270 */
[----:B------:R-:W-:Y:S02]  /*0de0*/  USHF.R.U32.HI UR24, URZ, 0x6, UR29 ;  /* 0x000000063f187899 */ /* 0x000fe4000801161d */
[----:B------:R-:W-:-:S04]  /*0df0*/  USEL UR20, UR20, UR25, UP0 ;  /* 0x0000001914147287 */ /* 0x000fc80008000000 */
[----:B------:R-:W-:-:S03]  /*0e00*/  UIMAD UR20, UR20, 0x60, -UR5 ;  /* 0x00000060141478a4 */ /* 0x000fc6000f8e0a05 */
[----:B------:R-:W-:Y:S02]  /*0e10*/  UMOV UR5, UR24 ;  /* 0x0000001800057c82 */ /* 0x000fe40008000000 */
[----:B------:R-:W-:-:S04]  /*0e20*/  UISETP.LT.AND UP0, UPT, UR20, UR4, UPT ;  /* 0x000000041400728c */ /* 0x000fc8000bf01270 */
[----:B------:R-:W-:-:S04]  /*0e30*/  USEL UR20, UR20, UR4, UP0 ;  /* 0x0000000414147287 */ /* 0x000fc80008000000 */
[----:B------:R-:W-:-:S11]  /*0e40*/  UISETP.GT.AND UP0, UPT, UR20, UR6, UPT ;  /* 0x000000061400728c */ /* 0x000fd6000bf04270 */
[----:B------:R-:W-:-:S04]  /*0e50*/  @UP0 UIADD3 UR20, UR20, 0x5f, URZ ;  /* 0x0000005f14140890 */ /* 0x000fc8000fffe03f */
[----:B------:R-:W-:-:S04]  /*0e60*/  UIMAD.WIDE UR18, UR20, 0x2aaaaaab, URZ ;  /* 0x2aaaaaab141278a5 */ /* 0x000fc8000f8e023f */
[----:B------:R-:W-:-:S04]  /*0e70*/  @UP0 USHF.R.U32.HI UR6, URZ, 0x1f, UR19 ;  /* 0x0000001f3f060899 */ /* 0x000fc80008011613 */
[----:B------:R-:W-:-:S04]  /*0e80*/  @UP0 ULEA.HI.SX32 UR5, UR19, UR6, 0x1c ;  /* 0x0000000613050291 */ /* 0x000fc8000f8fe23f */
[----:B------:R-:W-:-:S06]  /*0e90*/  UISETP.GT.AND UP0, UPT, UR5, UR24, UPT ;  /* 0x000000180500728c */ /* 0x000fcc000bf04270 */
[----:B------:R-:W-:-:S13]  /*0ea0*/  PLOP3.LUT P0, PT, PT, PT, UP0, 0x80, 0x0 ;  /* 0x000000000000781c */ /* 0x000fda0003f0f008 */
[----:B------:R-:W-:Y:S05]  /*0eb0*/  @!P0 BRA `(.L_x_341) ;  /* 0x0000614000008947 */ /* 0x000fea0003800000 */
[----:B------:R-:W-:Y:S01]  /*0ec0*/  ISETP.NE.U32.AND P0, PT, RZ, c[0x0][0x340], PT ;  /* 0x0000d000ff007a0c */ /* 0x000fe20003f05070 */
[----:B------:R-:W-:Y:S01]  /*0ed0*/  IMAD.U32 R0, RZ, RZ, UR11 ;  /* 0x0000000bff007e24 */ /* 0x000fe2000f8e00ff */
[----:B------:R-:W-:Y:S01]  /*0ee0*/  SHF.R.S32.HI R32, RZ, 0x1f, R204 ;  /* 0x0000001fff207819 */ /* 0x000fe200000114cc */
[----:B------:R-:W-:Y:S01]  /*0ef0*/  IMAD.MOV.U32 R134, RZ, RZ, 0x60 ;  /* 0x00000060ff867424 */ /* 0x000fe200078e00ff */
[----:B------:R-:W-:Y:S01]  /*0f00*/  ISETP.NE.AND.EX P5, PT, RZ, c[0x0][0x344], PT, P0 ;  /* 0x0000d100ff007a0c */ /* 0x000fe20003fa5300 */
[----:B------:R-:W-:-:S12]  /*0f10*/  ULDC.64 UR18, c[0x0][0x240] ;  /* 0x0000900000127ab9 */ /* 0x000fd80000000a00 */
[----:B------:R-:W-:-:S05]  /*0f20*/  @P5 IMAD.WIDE R2, R11, R0, c[0x0][0x340] ;  /* 0x0000d0000b025625 */ /* 0x000fca00078e0200 */
[----:B------:R1:W2:Y:S01]  /*0f30*/  @P5 LDG.E R27, [R2.64] ;  /* 0x0000000e021b5981 */ /* 0x0002a2000c1e1900 */
[-C--:B------:R-:W-:Y:S01]  /*0f40*/  LEA.HI R0, R32, R204.reuse, RZ, 0x3 ;  /* 0x000000cc20007211 */ /* 0x080fe200078f18ff */
[----:B------:R-:W-:Y:S01]  /*0f50*/  IMAD.WIDE.U32 R144, R134, c[0x0][0x238], RZ ;  /* 0x00008e0086907a25 */ /* 0x000fe200078e00ff */
[----:B------:R-:W-:Y:S01]  /*0f60*/  UIMAD UR18, UR22, UR18, URZ ;  /* 0x00000012161272a4 */ /* 0x000fe2000f8e023f */
[----:B------:R-:W-:Y:S01]  /*0f70*/  LEA.HI R9, R32, R204, RZ, 0x6 ;  /* 0x000000cc20097211 */ /* 0x000fe200078f30ff */
[----:B------:R-:W-:Y:S01]  /*0f80*/  UIADD3 UR6, UR5, -0x1, URZ ;  /* 0xffffffff05067890 */ /* 0x000fe2000fffe03f */
[----:B------:R-:W-:Y:S01]  /*0f90*/  SHF.R.S32.HI R6, RZ, 0x3, R0 ;  /* 0x00000003ff067819 */ /* 0x000fe20000011400 */
[----:B------:R-:W3:Y:S01]  /*0fa0*/  R2UR UR33, R145 ;  /* 0x00000000912173c2 */ /* 0x000ee200000e0000 */
[----:B------:R-:W-:Y:S01]  /*0fb0*/  LOP3.LUT R0, R0, 0x1ffffff8, RZ, 0xc0, !PT ;  /* 0x1ffffff800007812 */ /* 0x000fe200078ec0ff */
[----:B------:R-:W-:Y:S01]  /*0fc0*/  USHF.R.S32.HI UR30, URZ, 0x1f, UR11 ;  /* 0x0000001f3f1e7899 */ /* 0x000fe2000801140b */
[C---:B-----5:R-:W-:Y:S01]  /*0fd0*/  IADD3 R110, P0, R6.reuse, R10, RZ ;  /* 0x0000000a066e7210 */ /* 0x060fe20007f1e0ff */
[----:B------:R-:W-:Y:S01]  /*0fe0*/  UIMAD UR27, UR8, UR19, UR18 ;  /* 0x00000013081b72a4 */ /* 0x000fe2000f8e0212 */
[----:B------:R-:W-:Y:S01]  /*0ff0*/  IADD3 R118, -R6, UR4, RZ ;  /* 0x0000000406767c10 */ /* 0x000fe2000fffe1ff */
[----:B------:R-:W-:Y:S01]  /*1000*/  IMAD.IADD R0, R204, 0x1, -R0 ;  /* 0x00000001cc007824 */ /* 0x000fe200078e0a00 */
[----:B------:R-:W-:Y:S01]  /*1010*/  USEL UR29, UR11, URZ, !UP2 ;  /* 0x0000003f0b1d7287 */ /* 0x000fe2000d000000 */
[----:B------:R-:W-:Y:S01]  /*1020*/  IMAD.U32 R8, RZ, RZ, UR6 ;  /* 0x00000006ff087e24 */ /* 0x000fe2000f8e00ff */
[----:B------:R-:W-:Y:S01]  /*1030*/  UMOV UR21, 0x60 ;  /* 0x0000006000157882 */ /* 0x000fe20000000000 */
[----:B------:R-:W-:Y:S01]  /*1040*/  IMAD.SHL.U32 R4, R0, 0x8, RZ ;  /* 0x0000000800047824 */ /* 0x000fe200078e00ff */
[----:B------:R-:W-:Y:S01]  /*1050*/  ULDC UR20, c[0x0][0x23c] ;  /* 0x00008f0000147ab9 */ /* 0x000fe20000000800 */
[----:B------:R-:W-:Y:S01]  /*1060*/  IMAD R8, R8, -0x60, R118 ;  /* 0xffffffa008087824 */ /* 0x000fe200078e0276 */
[----:B------:R-:W-:Y:S01]  /*1070*/  USEL UR28, UR30, URZ, !UP2 ;  /* 0x0000003f1e1c7287 */ /* 0x000fe2000d000000 */
[----:B------:R-:W-:Y:S01]  /*1080*/  IMAD.U32 R84, RZ, RZ, UR29 ;  /* 0x0000001dff547e24 */ /* 0x000fe2000f8e00ff */
[----:B------:R-:W-:Y:S01]  /*1090*/  SHF.R.S32.HI R5, RZ, 0x1f, R4 ;  /* 0x0000001fff057819 */ /* 0x000fe20000011404 */
[----:B------:R-:W-:Y:S01]  /*10a0*/  UIMAD UR20, UR21, UR20, URZ ;  /* 0x00000014151472a4 */ /* 0x000fe2000f8e023f */
[----:B------:R-:W-:Y:S01]  /*10b0*/  ISETP.GE.AND P4, PT, R8, 0x11, PT ;  /* 0x000000110800780c */ /* 0x000fe20003f86270 */
[----:B------:R-:W-:Y:S01]  /*10c0*/  ULDC.64 UR18, c[0x0][0x248] ;  /* 0x0000920000127ab9 */ /* 0x000fe20000000a00 */
[----:B-1----:R-:W-:Y:S01]  /*10d0*/  SHF.R.S32.HI R2, RZ, 0x1f, R10 ;  /* 0x0000001fff027819 */ /* 0x002fe2000001140a */
[----:B------:R-:W-:Y:S01]  /*10e0*/  UIMAD UR18, UR28, UR18, URZ ;  /* 0x000000121c1272a4 */ /* 0x000fe2000f8e023f */
[----:B------:R-:W-:Y:S01]  /*10f0*/  IMAD R7, R134, c[0x0][0x294], RZ ;  /* 0x0000a50086077a24 */ /* 0x000fe200078e02ff */
[----:B------:R-:W-:Y:S01]  /*1100*/  ISETP.GE.AND P1, PT, R8, 0x1, PT ;  /* 0x000000010800780c */ /* 0x000fe20003f26270 */
[----:B------:R-:W-:Y:S01]  /*1110*/  IMAD.MOV.U32 R136, RZ, RZ, c[0x0][0x238] ;  /* 0x00008e00ff887624 */ /* 0x000fe200078e00ff */
[----:B------:R-:W-:Y:S01]  /*1120*/  LEA.HI.X.SX32 R111, R6, R2, 0x1, P0 ;  /* 0x00000002066f7211 */ /* 0x000fe200000f0eff */
[----:B------:R-:W-:Y:S01]  /*1130*/  IMAD.WIDE.U32 R2, R110, c[0x0][0x238], R4 ;  /* 0x00008e006e027a25 */ /* 0x000fe200078e0004 */
[----:B------:R-:W-:Y:S01]  /*1140*/  UIMAD UR19, UR29, UR19, UR18 ;  /* 0x000000131d1372a4 */ /* 0x000fe2000f8e0212 */
[----:B------:R1:W4:Y:S01]  /*1150*/  R2UR UR5, R7 ;  /* 0x00000000070573c2 */ /* 0x00032200000e0000 */
[----:B------:R-:W-:Y:S01]  /*1160*/  LEA.HI R26, R32, R204, RZ, 0x2 ;  /* 0x000000cc201a7211 */ /* 0x000fe200078f10ff */
[----:B------:R-:W-:Y:S01]  /*1170*/  IMAD R0, R111, c[0x0][0x238], RZ ;  /* 0x00008e006f007a24 */ /* 0x000fe200078e02ff */
[----:B------:R-:W-:Y:S01]  /*1180*/  ISETP.GE.AND P6, PT, R4, c[0x0][0x1d4], PT ;  /* 0x0000750004007a0c */ /* 0x000fe20003fc6270 */
[----:B------:R-:W-:Y:S01]  /*1190*/  IMAD.MOV.U32 R133, RZ, RZ, c[0x0][0x23c] ;  /* 0x00008f00ff857624 */ /* 0x000fe200078e00ff */
[----:B------:R-:W-:Y:S01]  /*11a0*/  SHF.R.S32.HI R31, RZ, 0x2, R26 ;  /* 0x00000002ff1f7819 */ /* 0x000fe2000001141a */
[----:B------:R-:W-:Y:S01]  /*11b0*/  IMAD R0, R110, c[0x0][0x23c], R0 ;  /* 0x00008f006e007a24 */ /* 0x000fe200078e0200 */
[C---:B------:R-:W-:Y:S01]  /*11c0*/  ISETP.GE.AND P3, PT, R8.reuse, 0x21, PT ;  /* 0x000000210800780c */ /* 0x040fe20003f66270 */
[----:B------:R-:W-:Y:S01]  /*11d0*/  IMAD.U32 R12, RZ, RZ, UR8 ;  /* 0x00000008ff0c7e24 */ /* 0x000fe2000f8e00ff */
[----:B------:R-:W-:Y:S01]  /*11e0*/  ISETP.GE.AND P2, PT, R8, 0x41, PT ;  /* 0x000000410800780c */ /* 0x000fe20003f46270 */
[----:B------:R-:W-:Y:S01]  /*11f0*/  IMAD.IADD R3, R3, 0x1, R0 ;  /* 0x0000000103037824 */ /* 0x000fe200078e0200 */
[C---:B------:R-:W-:Y:S01]  /*1200*/  IADD3 R139, R31.reuse, 0x20, RZ ;  /* 0x000000201f8b7810 */ /* 0x040fe20007ffe0ff */
[----:B------:R-:W-:Y:S01]  /*1210*/  IMAD.U32 R0, RZ, RZ, UR8 ;  /* 0x00000008ff007e24 */ /* 0x000fe2000f8e00ff */
[----:B------:R-:W-:Y:S01]  /*1220*/  IADD3 R138, R31, 0x40, RZ ;  /* 0x000000401f8a7810 */ /* 0x000fe20007ffe0ff */
[----:B------:R-:W-:Y:S01]  /*1230*/  IMAD.WIDE.U32 R12, R12, c[0x0][0x260], R4 ;  /* 0x000098000c0c7a25 */ /* 0x000fe200078e0004 */
[----:B------:R-:W-:Y:S01]  /*1240*/  UMOV UR36, 0x6 ;  /* 0x0000000600247882 */ /* 0x000fe20000000000 */
[----:B------:R2:W4:Y:S01]  /*1250*/  R2UR UR32, R144 ;  /* 0x00000000902073c2 */ /* 0x00052200000e0000 */
[----:B------:R-:W-:Y:S01]  /*1260*/  UMOV UR38, 0x5 ;  /* 0x0000000500267882 */ /* 0x000fe20000000000 */
[----:B------:R-:W-:Y:S01]  /*1270*/  IMAD.WIDE.U32 R2, R0, c[0x0][0x240], R2 ;  /* 0x0000900000027a25 */ /* 0x000fe200078e0002 */
[----:B------:R-:W-:Y:S01]  /*1280*/  ULDC UR34, c[0x0][0x284] ;  /* 0x0000a10000227ab9 */ /* 0x000fe20000000800 */
[----:B------:R-:W-:-:S02]  /*1290*/  IADD3 R128, R30, UR31, RZ ;  /* 0x0000001f1e807c10 */ /* 0x000fc4000fffe0ff */
[----:B------:R-:W-:Y:S01]  /*12a0*/  IMAD.SHL.U32 R0, R6, 0x40, RZ ;  /* 0x0000004006007824 */ /* 0x000fe200078e00ff */
[----:B------:R-:W-:Y:S01]  /*12b0*/  IADD3 R3, R3, UR27, RZ ;  /* 0x0000001b03037c10 */ /* 0x000fe2000fffe0ff */
[----:B---3--:R-:W-:Y:S01]  /*12c0*/  UIADD3 UR27, UR33, UR20, URZ ;  /* 0x00000014211b7290 */ /* 0x008fe2000fffe03f */
[----:B------:R-:W-:Y:S01]  /*12d0*/  IMAD.MOV.U32 R14, RZ, RZ, R12 ;  /* 0x000000ffff0e7224 */ /* 0x000fe200078e000c */
[----:B------:R-:W-:Y:S01]  /*12e0*/  USHF.R.S32.HI UR20, URZ, 0x1f, UR6 ;  /* 0x0000001f3f147899 */ /* 0x000fe20008011406 */
[----:B------:R-:W-:Y:S01]  /*12f0*/  LOP3.LUT R0, R0, 0x1c0, RZ, 0xc0, !PT ;  /* 0x000001c000007812 */ /* 0x000fe200078ec0ff */
[----:B------:R-:W-:Y:S01]  /*1300*/  UIMAD UR18, UR27, UR6, URZ ;  /* 0x000000061b1272a4 */ /* 0x000fe2000f8e023f */
[----:B------:R-:W-:Y:S01]  /*1310*/  IMAD.WIDE.U32 R116, R84, c[0x0][0x248], R2 ;  /* 0x0000920054747a25 */ /* 0x000fe200078e0002 */
[----:B------:R-:W-:Y:S02]  /*1320*/  P2R R131, PR, RZ, 0x40 ;  /* 0x00000040ff837803 */ /* 0x000fe40000000000 */
[----:B-1----:R-:W-:Y:S01]  /*1330*/  LOP3.LUT R7, R0, 0x38, R4, 0xf8, !PT ;  /* 0x0000003800077812 */ /* 0x002fe200078ef804 */
[----:B------:R-:W-:Y:S01]  /*1340*/  IMAD.MOV.U32 R112, RZ, RZ, R116 ;  /* 0x000000ffff707224 */ /* 0x000fe200078e0074 */
[----:B------:R-:W-:Y:S01]  /*1350*/  IADD3 R113, R117, UR19, RZ ;  /* 0x0000001375717c10 */ /* 0x000fe2000fffe0ff */
[----:B------:R-:W-:Y:S01]  /*1360*/  IMAD.U32 R2, RZ, RZ, UR18 ;  /* 0x00000012ff027e24 */ /* 0x000fe2000f8e00ff */
[----:B------:R-:W-:Y:S01]  /*1370*/  SHF.R.U32.HI R6, RZ, 0x3, R0 ;  /* 0x00000003ff067819 */ /* 0x000fe20000011600 */
[----:B------:R-:W-:Y:S01]  /*1380*/  ULDC.64 UR18, c[0x0][0x260] ;  /* 0x0000980000127ab9 */ /* 0x000fe20000000a00 */
[----:B------:R-:W-:Y:S01]  /*1390*/  IMAD R140, R134, c[0x0][0x284], RZ ;  /* 0x0000a100868c7a24 */ /* 0x000fe200078e02ff */
[----:B------:R-:W-:Y:S01]  /*13a0*/  UIMAD UR18, UR22, UR18, URZ ;  /* 0x00000012161272a4 */ /* 0x000fe2000f8e023f */
[C---:B------:R-:W-:Y:S01]  /*13b0*/  IMAD R2, R144.reuse, UR20, R2 ;  /* 0x0000001490027c24 */ /* 0x040fe2000f8e0202 */
[----:B------:R-:W-:Y:S01]  /*13c0*/  LOP3.LUT R6, R7, R6, RZ, 0x3c, !PT ;  /* 0x0000000607067212 */ /* 0x000fe200078e3cff */
[----:B------:R-:W-:Y:S01]  /*13d0*/  IMAD.WIDE.U32 R10, R144, UR6, R112 ;  /* 0x00000006900a7c25 */ /* 0x000fe2000f8e0070 */
[----:B------:R-:W-:-:S02]  /*13e0*/  UIMAD UR18, UR8, UR19, UR18 ;  /* 0x00000013081272a4 */ /* 0x000fc4000f8e0212 */
[----:B------:R-:W-:Y:S01]  /*13f0*/  ULDC UR20, c[0x0][0x294] ;  /* 0x0000a50000147ab9 */ /* 0x000fe20000000800 */
[----:B------:R-:W-:Y:S01]  /*1400*/  IMAD.IADD R3, R11, 0x1, R2 ;  /* 0x000000010b037824 */ /* 0x000fe200078e0202 */
[C---:B------:R-:W-:Y:S01]  /*1410*/  @P4 LEA R0, P0, R136.reuse, R10, 0x4 ;  /* 0x0000000a88004211 */ /* 0x040fe200078020ff */
[----:B------:R-:W-:Y:S01]  /*1420*/  IMAD.SHL.U32 R2, R9, 0x8, RZ ;  /* 0x0000000809027824 */ /* 0x000fe200078e00ff */
[----:B------:R-:W-:Y:S01]  /*1430*/  IADD3 R15, R13, UR18, RZ ;  /* 0x000000120d0f7c10 */ /* 0x000fe2000fffe0ff */
[C---:B------:R-:W-:Y:S01]  /*1440*/  IMAD.WIDE.U32 R12, R136.reuse, 0x20, RZ ;  /* 0x00000020880c7825 */ /* 0x040fe200078e00ff */
[----:B------:R-:W-:Y:S01]  /*1450*/  @P4 LEA.HI.X R7, R136, R3, R133, 0x4, P0 ;  /* 0x0000000388074211 */ /* 0x000fe200000f2485 */
[----:B------:R-:W-:Y:S01]  /*1460*/  ULDC.64 UR18, c[0x0][0x280] ;  /* 0x0000a00000127ab9 */ /* 0x000fe20000000a00 */
[----:B------:R-:W-:Y:S01]  /*1470*/  @P4 LEA R16, P0, R0, c[0x0][0x220], 0x1 ;  /* 0x0000880000104a11 */ /* 0x000fe200078008ff */
[----:B----4-:R-:W-:Y:S01]  /*1480*/  USHF.L.U64.HI UR32, UR18, UR36, UR19 ;  /* 0x0000002412207299 */ /* 0x010fe20008010213 */
[----:B------:R-:W-:Y:S01]  /*1490*/  LOP3.LUT R6, R6, 0xfffffe00, R2, 0xf8, !PT ;  /* 0xfffffe0006067812 */ /* 0x000fe200078ef802 */
[----:B------:R-:W-:Y:S01]  /*14a0*/  USHF.L.U64.HI UR34, UR18, UR38, UR34 ;  /* 0x0000002612227299 */ /* 0x000fe20008010222 */
[----:B------:R-:W-:Y:S01]  /*14b0*/  @P4 LEA.HI.X R17, R0, c[0x0][0x224], R7, 0x1, P0 ;  /* 0x0000890000114a11 */ /* 0x000fe200000f0c07 */
[----:B------:R-:W-:Y:S01]  /*14c0*/  USHF.L.U32 UR33, UR18, 0x6, URZ ;  /* 0x0000000612217899 */ /* 0x000fe2000800063f */
[----:B------:R-:W-:Y:S01]  /*14d0*/  LOP3.LUT R0, R26, 0xfffffffc, RZ, 0xc0, !PT ;  /* 0xfffffffc1a007812 */ /* 0x000fe200078ec0ff */
[----:B------:R-:W-:Y:S01]  /*14e0*/  IMAD.SHL.U32 R79, R6, 0x2, RZ ;  /* 0x00000002064f7824 */ /* 0x000fe200078e00ff */
[----:B------:R-:W-:Y:S01]  /*14f0*/  @P1 LEA R4, P0, R10, c[0x0][0x220], 0x1 ;  /* 0x000088000a041a11 */ /* 0x000fe200078008ff */
[----:B------:R-:W-:Y:S01]  /*1500*/  USHF.L.U32 UR35, UR18, 0x5, URZ ;  /* 0x0000000512237899 */ /* 0x000fe2000800063f */
[----:B------:R-:W-:Y:S01]  /*1510*/  SHF.R.S32.HI R2, RZ, 0x1f, R31 ;  /* 0x0000001fff027819 */ /* 0x000fe2000001141f */
[----:B------:R-:W-:Y:S01]  /*1520*/  IMAD.IADD R0, R204, 0x1, -R0 ;  /* 0x00000001cc007824 */ /* 0x000fe200078e0a00 */
[----:B------:R-:W-:Y:S01]  /*1530*/  @P1 LEA.HI.X R5, R10, c[0x0][0x224], R3, 0x1, P0 ;  /* 0x000089000a051a11 */ /* 0x000fe200000f0c03 */
[----:B------:R-:W-:Y:S01]  /*1540*/  ULDC.64 UR18, c[0x0][0x290] ;  /* 0x0000a40000127ab9 */ /* 0x000fe20000000a00 */
[----:B------:R-:W-:Y:S01]  /*1550*/  ISETP.GT.AND P0, PT, R8, 0x50, PT ;  /* 0x000000500800780c */ /* 0x000fe20003f04270 */
[C---:B------:R-:W-:Y:S01]  /*1560*/  IMAD.SHL.U32 R28, R0.reuse, 0x4, RZ ;  /* 0x00000004001c7824 */ /* 0x040fe200078e00ff */
[----:B------:R-:W-:Y:S01]  /*1570*/  USHF.L.U64.HI UR36, UR18, UR36, UR19 ;  /* 0x0000002412247299 */ /* 0x000fe20008010213 */
[----:B------:R-:W-:Y:S01]  /*1580*/  @!PT LDS RZ, [RZ] ;  /* 0x00000000fffff984 */ /* 0x000fe20000000800 */
[----:B------:R-:W-:Y:S01]  /*1590*/  @!PT LDS RZ, [RZ] ;  /* 0x00000000fffff984 */ /* 0x000fe20000000800 */
[----:B------:R-:W-:Y:S01]  /*15a0*/  @!PT LDS RZ, [RZ] ;  /* 0x00000000fffff984 */ /* 0x000fe20000000800 */
[----:B------:R1:W-:Y:S01]  /*15b0*/  @P1 LDGSTS.E.BYPASS.LTC128B.128 [R79+0x3100], [R4.64], !P6 ;  /* 0x03100000044f1fae */ /* 0x0003e2000f101d4e */
[----:B------:R-:W-:Y:S01]  /*15c0*/  IMAD.SHL.U32 R18, R0, 0x8, RZ ;  /* 0x0000000800127824 */ /* 0x000fe200078e00ff */
[----:B------:R-:W-:Y:S01]  /*15d0*/  ISETP.GE.AND P1, PT, R8, 0x31, PT ;  /* 0x000000310800780c */ /* 0x000fe20003f26270 */
[----:B------:R-:W-:Y:S01]  /*15e0*/  USHF.L.U64.HI UR38, UR18, UR38, UR20 ;  /* 0x0000002612267299 */ /* 0x000fe20008010214 */
[----:B------:R-:W-:Y:S01]  /*15f0*/  SHF.R.S32.HI R29, RZ, 0x1f, R28 ;  /* 0x0000001fff1d7819 */ /* 0x000fe2000001141c */
[----:B------:R3:W-:Y:S01]  /*1600*/  @P4 LDGSTS.E.BYPASS.LTC128B.128 [R79+0x3900], [R16.64], !P6 ;  /* 0x03900000104f4fae */ /* 0x0007e2000f101d4e */
[----:B------:R-:W-:Y:S01]  /*1610*/  SHF.R.S32.HI R19, RZ, 0x1f, R18 ;  /* 0x0000001fff137819 */ /* 0x000fe20000011412 */
[----:B------:R-:W-:Y:S01]  /*1620*/  USHF.L.U32 UR37, UR18, 0x6, URZ ;  /* 0x0000000612257899 */ /* 0x000fe2000800063f */
[----:B------:R-:W-:Y:S01]  /*1630*/  IADD3 R86, R18, 0x20, RZ ;  /* 0x0000002012567810 */ /* 0x000fe20007ffe0ff */
[----:B------:R-:W-:Y:S01]  /*1640*/  IMAD.WIDE.U32 R6, R31, c[0x0][0x280], R28 ;  /* 0x0000a0001f067a25 */ /* 0x000fe200078e001c */
[----:B------:R-:W-:Y:S01]  /*1650*/  USHF.L.U32 UR39, UR18, 0x5, URZ ;  /* 0x0000000512277899 */ /* 0x000fe2000800063f */
[----:B------:R-:W-:Y:S01]  /*1660*/  IADD3 R30, R28, 0x10, RZ ;  /* 0x000000101c1e7810 */ /* 0x000fe20007ffe0ff */
[----:B------:R-:W-:Y:S01]  /*1670*/  UIMAD.WIDE.U32 UR40, UR18, 0x60, URZ ;  /* 0x00000060122878a5 */ /* 0x000fe2000f8e003f */
[----:B------:R-:W-:Y:S01]  /*1680*/  IMAD.MOV.U32 R24, RZ, RZ, R6 ;  /* 0x000000ffff187224 */ /* 0x000fe200078e0006 */
[----:B------:R-:W-:Y:S01]  /*1690*/  ULDC.64 UR20, c[0x0][0x268] ;  /* 0x00009a0000147ab9 */ /* 0x000fe20000000a00 */
[----:B------:R-:W-:Y:S01]  /*16a0*/  @P1 IMAD R8, R133, 0x30, RZ ;  /* 0x0000003085081824 */ /* 0x000fe200078e02ff */
[----:B------:R-:W-:Y:S01]  /*16b0*/  ULDC.64 UR18, c[0x0][0x1e8] ;  /* 0x00007a0000127ab9 */ /* 0x000fe20000000a00 */
[----:B------:R-:W-:Y:S01]  /*16c0*/  IMAD.MOV.U32 R146, RZ, RZ, c[0x0][0x2b8] ;  /* 0x0000ae00ff927624 */ /* 0x000fe200078e00ff */
[----:B------:R-:W-:Y:S01]  /*16d0*/  UIMAD UR43, UR22, UR18, URZ ;  /* 0x00000012162b72a4 */ /* 0x000fe2000f8e023f */
[----:B------:R-:W-:Y:S01]  /*16e0*/  IMAD.MOV.U32 R143, RZ, RZ, c[0x0][0x27c] ;  /* 0x00009f00ff8f7624 */ /* 0x000fe200078e00ff */
[----:B------:R-:W-:Y:S01]  /*16f0*/  UIMAD.WIDE.U32 UR44, UR8, UR18, URZ ;  /* 0x00000012082c72a5 */ /* 0x000fe2000f8e003f */
[----:B------:R-:W-:Y:S01]  /*1700*/  IMAD.MOV.U32 R137, RZ, RZ, c[0x0][0x27c] ;  /* 0x00009f00ff897624 */ /* 0x000fe200078e00ff */
[----:B------:R-:W-:Y:S01]  /*1710*/  UIMAD UR43, UR8, UR19, UR43 ;  /* 0x00000013082b72a4 */ /* 0x000fe2000f8e022b */
[----:B------:R-:W-:Y:S01]  /*1720*/  IMAD.WIDE.U32 R134, R134, c[0x0][0x280], RZ ;  /* 0x0000a00086867a25 */ /* 0x000fe200078e00ff */
[----:B------:R-:W-:-:S02]  /*1730*/  UIMAD UR20, UR28, UR20, URZ ;  /* 0x000000141c1472a4 */ /* 0x000fc4000f8e023f */
[----:B------:R-:W-:Y:S01]  /*1740*/  ULDC.64 UR18, c[0x0][0x210] ;  /* 0x0000840000127ab9 */ /* 0x000fe20000000a00 */
[C---:B-1----:R-:W-:Y:S01]  /*1750*/  IMAD R4, R2.reuse, c[0x0][0x280], RZ ;  /* 0x0000a00002047a24 */ /* 0x042fe200078e02ff */
[----:B------:R-:W-:Y:S01]  /*1760*/  UIMAD UR42, UR22, UR18, URZ ;  /* 0x00000012162a72a4 */ /* 0x000fe2000f8e023f */
[----:B------:R-:W-:Y:S01]  /*1770*/  IMAD R2, R2, c[0x0][0x290], RZ ;  /* 0x0000a40002027a24 */ /* 0x000fe200078e02ff */
[----:B------:R-:W-:Y:S01]  /*1780*/  UIMAD UR20, UR29, UR21, UR20 ;  /* 0x000000151d1472a4 */ /* 0x000fe2000f8e0214 */
[C---:B------:R-:W-:Y:S01]  /*1790*/  IMAD R9, R31.reuse, c[0x0][0x284], R4 ;  /* 0x0000a1001f097a24 */ /* 0x040fe200078e0204 */
[----:B------:R-:W-:Y:S01]  /*17a0*/  UIMAD.WIDE.U32 UR46, UR8, UR18, URZ ;  /* 0x00000012082e72a5 */ /* 0x000fe2000f8e003f */
[----:B------:R-:W-:Y:S01]  /*17b0*/  IMAD R11, R31, c[0x0][0x294], R2 ;  /* 0x0000a5001f0b7a24 */ /* 0x000fe200078e0202 */
[----:B------:R-:W-:Y:S01]  /*17c0*/  @P3 IADD3 R2, P4, R10, R12, RZ ;  /* 0x0000000c0a023210 */ /* 0x000fe20007f9e0ff */
[----:B------:R-:W-:Y:S01]  /*17d0*/  IMAD.IADD R25, R7, 0x1, R9 ;  /* 0x0000000107197824 */ /* 0x000fe200078e0209 */
[----:B------:R-:W-:Y:S01]  /*17e0*/  UIMAD UR19, UR8, UR19, UR42 ;  /* 0x00000013081372a4 */ /* 0x000fe2000f8e022a */
[----:B------:R-:W-:Y:S01]  /*17f0*/  IMAD.WIDE.U32 R4, R31, c[0x0][0x290], R28 ;  /* 0x0000a4001f047a25 */ /* 0x000fe200078e001c */
[----:B------:R-:W-:-:S02]  /*1800*/  UIADD3 UR43, UR45, UR43, URZ ;  /* 0x0000002b2d2b7290 */ /* 0x000fc4000fffe03f */
[----:B------:R-:W-:Y:S01]  /*1810*/  UIADD3 UR19, UR47, UR19, URZ ;  /* 0x000000132f137290 */ /* 0x000fe2000fffe03f */
[----:B------:R-:W-:Y:S01]  /*1820*/  IMAD.WIDE.U32 R6, R31, c[0x0][0x280], R18 ;  /* 0x0000a0001f067a25 */ /* 0x000fe200078e0012 */
[----:B------:R-:W-:-:S03]  /*1830*/  UIADD3 UR18, UR41, UR5, URZ ;  /* 0x0000000529127290 */ /* 0x000fc6000fffe03f */
[----:B------:R-:W-:Y:S02]  /*1840*/  IMAD.IADD R23, R5, 0x1, R11 ;  /* 0x0000000105177824 */ /* 0x000fe400078e020b */
[----:B------:R-:W-:Y:S02]  /*1850*/  IMAD.MOV.U32 R22, RZ, RZ, R4 ;  /* 0x000000ffff167224 */ /* 0x000fe400078e0004 */
[----:B------:R-:W-:Y:S02]  /*1860*/  IMAD.IADD R21, R9, 0x1, R7 ;  /* 0x0000000109157824 */ /* 0x000fe400078e0207 */
[----:B------:R-:W-:-:S04]  /*1870*/  IMAD.WIDE.U32 R4, R31, c[0x0][0x290], R18 ;  /* 0x0000a4001f047a25 */ /* 0x000fc800078e0012 */
[----:B------:R-:W-:Y:S02]  /*1880*/  IMAD.SHL.U32 R7, R133, 0x20, RZ ;  /* 0x0000002085077824 */ /* 0x000fe400078e00ff */
[----:B---3--:R-:W-:Y:S02]  /*1890*/  IMAD.IADD R17, R11, 0x1, R5 ;  /* 0x000000010b117824 */ /* 0x008fe400078e0205 */
[----:B------:R-:W-:Y:S01]  /*18a0*/  IMAD.MOV.U32 R20, RZ, RZ, R6 ;  /* 0x000000ffff147224 */ /* 0x000fe200078e0006 */
[----:B------:R-:W-:Y:S01]  /*18b0*/  @P3 IADD3.X R5, R3, R13, R7, P4, !PT ;  /* 0x0000000d03053210 */ /* 0x000fe200027fe407 */
[----:B------:R-:W-:Y:S01]  /*18c0*/  IMAD.MOV.U32 R16, RZ, RZ, R4 ;  /* 0x000000ffff107224 */ /* 0x000fe200078e0004 */
[----:B------:R-:W-:Y:S01]  /*18d0*/  @P3 LEA R6, P4, R2, c[0x0][0x220], 0x1 ;  /* 0x0000880002063a11 */ /* 0x000fe200078808ff */
[----:B------:R-:W-:Y:S02]  /*18e0*/  @P0 IMAD R11, R133, 0x50, RZ ;  /* 0x00000050850b0824 */ /* 0x000fe400078e02ff */
[----:B------:R-:W-:Y:S01]  /*18f0*/  IMAD.WIDE.U32 R98, R132, c[0x0][0x280], R24 ;  /* 0x0000a00084627a25 */ /* 0x000fe200078e0018 */
[----:B------:R-:W-:-:S02]  /*1900*/  @P3 LEA.HI.X R7, R2, c[0x0][0x224], R5, 0x1, P4 ;  /* 0x0000890002073a11 */ /* 0x000fc400020f0c05 */
[----:B------:R-:W-:Y:S01]  /*1910*/  ISETP.GE.AND P4, PT, R18, c[0x0][0x27c], PT ;  /* 0x00009f0012007a0c */ /* 0x000fe20003f86270 */
[----:B------:R-:W-:Y:S02]  /*1920*/  @P1 IMAD.MOV.U32 R2, RZ, RZ, R10 ;  /* 0x000000ffff021224 */ /* 0x000fe400078e000a */
[----:B------:R1:W-:Y:S01]  /*1930*/  @P3 LDGSTS.E.BYPASS.LTC128B.128 [R79+0x4100], [R6.64], !P6 ;  /* 0x04100000064f3fae */ /* 0x0003e2000f101d4e */
[----:B------:R-:W-:Y:S01]  /*1940*/  IMAD.WIDE.U32 R96, R132, c[0x0][0x290], R22 ;  /* 0x0000a40084607a25 */ /* 0x000fe200078e0016 */
[----:B------:R-:W-:-:S03]  /*1950*/  P2R R130, PR, RZ, 0x10 ;  /* 0x00000010ff827803 */ /* 0x000fc60000000000 */
[----:B------:R-:W-:Y:S01]  /*1960*/  @P1 IMAD.WIDE.U32 R4, R136, 0x30, R2 ;  /* 0x0000003088041825 */ /* 0x000fe200078e0002 */
[----:B------:R-:W-:-:S03]  /*1970*/  SEL R2, RZ, c[0x0][0x27c], !P4 ;  /* 0x00009f00ff027a07 */ /* 0x000fc60006000000 */
[----:B------:R-:W-:Y:S01]  /*1980*/  @P1 IMAD.IADD R8, R5, 0x1, R8 ;  /* 0x0000000105081824 */ /* 0x000fe200078e0208 */
[----:B------:R-:W-:Y:S01]  /*1990*/  @P1 LEA R12, P3, R4, c[0x0][0x220], 0x1 ;  /* 0x00008800040c1a11 */ /* 0x000fe200078608ff */
[----:B------:R-:W-:-:S03]  /*19a0*/  IMAD.WIDE.U32 R94, R132, c[0x0][0x280], R20 ;  /* 0x0000a000845e7a25 */ /* 0x000fc600078e0014 */
[----:B------:R-:W-:Y:S01]  /*19b0*/  @P1 LEA.HI.X R13, R4, c[0x0][0x224], R8, 0x1, P3 ;  /* 0x00008900040d1a11 */ /* 0x000fe200018f0c08 */
[----:B------:R-:W-:Y:S01]  /*19c0*/  IMAD.IADD R4, R18, 0x1, R2 ;  /* 0x0000000112047824 */ /* 0x000fe200078e0202 */
[----:B------:R-:W-:Y:S01]  /*19d0*/  @P2 LEA R5, P3, R136, R10, 0x6 ;  /* 0x0000000a88052211 */ /* 0x000fe200078630ff */
[----:B------:R-:W-:Y:S02]  /*19e0*/  @P0 IMAD.MOV.U32 R2, RZ, RZ, R10 ;  /* 0x000000ffff020224 */ /* 0x000fe400078e000a */
[----:B------:R3:W-:Y:S01]  /*19f0*/  @P1 LDGSTS.E.BYPASS.LTC128B.128 [R79+0x4900], [R12.64], !P6 ;  /* 0x049000000c4f1fae */ /* 0x0007e2000f101d4e */
[----:B------:R-:W-:Y:S01]  /*1a00*/  ISETP.GE.AND P1, PT, R86, c[0x0][0x1d4], PT ;  /* 0x0000750056007a0c */ /* 0x000fe20003f26270 */
[----:B------:R-:W-:-:S03]  /*1a10*/  IMAD.WIDE.U32 R92, R132, c[0x0][0x290], R16 ;  /* 0x0000a400845c7a25 */ /* 0x000fc600078e0010 */
[----:B------:R-:W-:Y:S01]  /*1a20*/  P2R R107, PR, RZ, 0x2 ;  /* 0x00000002ff6b7803 */ /* 0x000fe20000000000 */
[----:B------:R-:W-:Y:S01]  /*1a30*/  IMAD.WIDE.U32 R84, R84, c[0x0][0x268], R14 ;  /* 0x00009a0054547a25 */ /* 0x000fe200078e000e */
[----:B------:R-:W-:Y:S02]  /*1a40*/  ISETP.NE.AND P1, PT, R146, 0x1, PT ;  /* 0x000000019200780c */ /* 0x000fe40003f25270 */
[C---:B-1----:R-:W-:Y:S01]  /*1a50*/  @P2 LEA.HI.X R6, R136.reuse, R3, R133, 0x6, P3 ;  /* 0x0000000388062211 */ /* 0x042fe200018f3485 */
[----:B------:R-:W-:Y:S01]  /*1a60*/  @P0 IMAD.WIDE.U32 R2, R136, 0x50, R2 ;  /* 0x0000005088020825 */ /* 0x000fe200078e0002 */
[----:B------:R-:W-:Y:S02]  /*1a70*/  @P2 LEA R8, P3, R5, c[0x0][0x220], 0x1 ;  /* 0x0000880005082a11 */ /* 0x000fe400078608ff */
[----:B------:R-:W-:Y:S01]  /*1a80*/  SHF.R.S32.HI R7, RZ, 0x1f, R4 ;  /* 0x0000001fff077819 */ /* 0x000fe20000011404 */
[----:B------:R-:W-:Y:S01]  /*1a90*/  @P0 IMAD.IADD R3, R3, 0x1, R11 ;  /* 0x0000000103030824 */ /* 0x000fe200078e020b */
[----:B------:R-:W-:Y:S01]  /*1aa0*/  @P2 LEA.HI.X R9, R5, c[0x0][0x224], R6, 0x1, P3 ;  /* 0x0000890005092a11 */ /* 0x000fe200018f0c06 */
[----:B------:R-:W-:Y:S01]  /*1ab0*/  IMAD.U32 R5, RZ, RZ, UR30 ;  /* 0x0000001eff057e24 */ /* 0x000fe2000f8e00ff */
[----:B------:R-:W-:Y:S01]  /*1ac0*/  @P0 LEA R6, P3, R2, c[0x0][0x220], 0x1 ;  /* 0x0000880002060a11 */ /* 0x000fe200078608ff */
[----:B------:R-:W-:Y:S01]  /*1ad0*/  IMAD.SHL.U32 R11, R138, 0x40, RZ ;  /* 0x000000408a0b7824 */ /* 0x000fe200078e00ff */
[----:B------:R-:W-:Y:S01]  /*1ae0*/  LEA.HI R4, R7, R4, RZ, 0x3 ;  /* 0x0000000407047211 */ /* 0x000fe200078f18ff */
[----:B------:R1:W-:Y:S01]  /*1af0*/  @P2 LDGSTS.E.BYPASS.LTC128B.128 [R79+0x5100], [R8.64], !P6 ;  /* 0x05100000084f2fae */ /* 0x0003e2000f101d4e */
[----:B------:R-:W-:Y:S01]  /*1b00*/  @P0 LEA.HI.X R7, R2, c[0x0][0x224], R3, 0x1, P3 ;  /* 0x0000890002070a11 */ /* 0x000fe200018f0c03 */
[----:B------:R-:W-:Y:S01]  /*1b10*/  IMAD.SHL.U32 R137, R137, 0x2, RZ ;  /* 0x0000000289897824 */ /* 0x000fe200078e00ff */
[----:B------:R-:W-:Y:S01]  /*1b20*/  LOP3.LUT R108, R11, 0x1c0, RZ, 0xc0, !PT ;  /* 0x000001c00b6c7812 */ /* 0x000fe200078ec0ff */
[----:B------:R-:W-:Y:S01]  /*1b30*/  IMAD.IADD R140, R135, 0x1, R140 ;  /* 0x00000001878c7824 */ /* 0x000fe200078e028c */
[----:B------:R-:W-:Y:S01]  /*1b40*/  LOP3.LUT R89, R4, 0xfffffff8, RZ, 0xc0, !PT ;  /* 0xfffffff804597812 */ /* 0x000fe200078ec0ff */
[----:B------:R4:W-:Y:S01]  /*1b50*/  @P0 LDGSTS.E.BYPASS.LTC128B.128 [R79+0x5900], [R6.64], !P6 ;  /* 0x05900000064f0fae */ /* 0x0009e2000f101d4e */
[----:B------:R-:W-:Y:S01]  /*1b60*/  ISETP.GE.AND P0, PT, R18, c[0x0][0x1d4], PT ;  /* 0x0000750012007a0c */ /* 0x000fe20003f06270 */
[----:B------:R-:W-:Y:S01]  /*1b70*/  IMAD R0, R0, 0x20, R31 ;  /* 0x0000002000007824 */ /* 0x000fe200078e021f */
[----:B------:R-:W-:Y:S01]  /*1b80*/  SHF.R.U32.HI R141, RZ, 0x3, R108 ;  /* 0x00000003ff8d7819 */ /* 0x000fe2000001166c */
[----:B------:R-:W0:Y:S01]  /*1b90*/  LDGDEPBAR ;  /* 0x00000000000079af */ /* 0x000e220000000000 */
[----:B------:R-:W-:-:S02]  /*1ba0*/  P2R R90, PR, RZ, 0x1 ;  /* 0x00000001ff5a7803 */ /* 0x000fc40000000000 */
[C---:B------:R-:W-:Y:S01]  /*1bb0*/  SHF.L.U64.HI R133, R136.reuse, 0x5, R133 ;  /* 0x0000000588857819 */ /* 0x040fe20000010285 */
[----:B------:R-:W-:Y:S01]  /*1bc0*/  IMAD.SHL.U32 R136, R136, 0x20, RZ ;  /* 0x0000002088887824 */ /* 0x000fe200078e00ff */
[----:B------:R-:W-:Y:S02]  /*1bd0*/  SHF.R.S32.HI R106, RZ, 0x3, R4 ;  /* 0x00000003ff6a7819 */ /* 0x000fe40000011404 */
[----:B------:R-:W-:Y:S02]  /*1be0*/  SHF.R.S32.HI R101, RZ, 0x1f, R89 ;  /* 0x0000001fff657819 */ /* 0x000fe40000011459 */
[----:B------:R-:W-:Y:S01]  /*1bf0*/  IADD3 R88, R85, UR20, RZ ;  /* 0x0000001455587c10 */ /* 0x000fe2000fffe0ff */
[----:B------:R-:W-:Y:S01]  /*1c00*/  ULDC.U8 UR20, c[0x0][0x298] ;  /* 0x0000a60000147ab9 */ /* 0x000fe20000000000 */
[----:B-1----:R-:W-:Y:S01]  /*1c10*/  IMAD.U32 R8, RZ, RZ, UR11 ;  /* 0x0000000bff087e24 */ /* 0x002fe2000f8e00ff */
[----:B----4-:R-:W-:Y:S02]  /*1c20*/  LEA.HI R6, R32, R204, RZ, 0x5 ;  /* 0x000000cc20067211 */ /* 0x010fe400078f28ff */
[----:B------:R-:W-:-:S03]  /*1c30*/  SHF.R.S32.HI R7, RZ, 0x1f, R26 ;  /* 0x0000001fff077819 */ /* 0x000fc6000001141a */
[----:B------:R-:W-:-:S05]  /*1c40*/  IMAD.SHL.U32 R6, R6, 0x10, RZ ;  /* 0x0000001006067824 */ /* 0x000fca00078e00ff */
[----:B------:R-:W-:Y:S01]  /*1c50*/  LOP3.LUT R121, R6, 0xfffffe00, RZ, 0xc0, !PT ;  /* 0xfffffe0006797812 */ /* 0x000fe200078ec0ff */
[----:B------:R-:W-:-:S05]  /*1c60*/  IMAD.SHL.U32 R6, R139, 0x40, RZ ;  /* 0x000000408b067824 */ /* 0x000fca00078e00ff */
[----:B------:R-:W-:-:S04]  /*1c70*/  LOP3.LUT R109, R6, 0x1c0, RZ, 0xc0, !PT ;  /* 0x000001c0066d7812 */ /* 0x000fc800078ec0ff */
[----:B------:R-:W-:Y:S02]  /*1c80*/  SHF.R.U32.HI R142, RZ, 0x3, R109 ;  /* 0x00000003ff8e7819 */ /* 0x000fe4000001166d */
[----:B--2---:R-:W-:Y:S01]  /*1c90*/  @P5 SHF.R.S32.HI R3, RZ, 0x1f, R27 ;  /* 0x0000001fff035819 */ /* 0x004fe2000001141b */
[----:B------:R-:W-:Y:S01]  /*1ca0*/  @!P5 IMAD.MOV.U32 R3, RZ, RZ, R5 ;  /* 0x000000ffff03d224 */ /* 0x000fe200078e0005 */
[----:B------:R-:W-:Y:S01]  /*1cb0*/  SHF.R.S32.HI R5, RZ, 0x1f, R132 ;  /* 0x0000001fff057819 */ /* 0x000fe20000011484 */
[----:B------:R-:W-:Y:S02]  /*1cc0*/  @P5 IMAD.MOV.U32 R2, RZ, RZ, R27 ;  /* 0x000000ffff025224 */ /* 0x000fe400078e001b */
[----:B------:R-:W-:Y:S02]  /*1cd0*/  @!P5 IMAD.MOV.U32 R2, RZ, RZ, R8 ;  /* 0x000000ffff02d224 */ /* 0x000fe400078e0008 */
[C---:B------:R-:W-:Y:S02]  /*1ce0*/  IMAD R8, R5.reuse, c[0x0][0x280], RZ ;  /* 0x0000a00005087a24 */ /* 0x040fe400078e02ff */
[----:B------:R-:W-:-:S02]  /*1cf0*/  IMAD R5, R5, c[0x0][0x290], RZ ;  /* 0x0000a40005057a24 */ /* 0x000fc400078e02ff */
[C---:B------:R-:W-:Y:S01]  /*1d00*/  IMAD R10, R132.reuse, c[0x0][0x284], R8 ;  /* 0x0000a100840a7a24 */ /* 0x040fe200078e0208 */
[----:B------:R-:W-:Y:S01]  /*1d10*/  SHF.R.S32.HI R8, RZ, 0x1f, R138 ;  /* 0x0000001fff087819 */ /* 0x000fe2000001148a */
[----:B------:R-:W-:Y:S01]  /*1d20*/  IMAD R9, R132, c[0x0][0x294], R5 ;  /* 0x0000a50084097a24 */ /* 0x000fe200078e0205 */
[----:B------:R-:W-:Y:S01]  /*1d30*/  LEA.HI R5, R7, R31, RZ, 0x3 ;  /* 0x0000001f07057211 */ /* 0x000fe200078f18ff */
[----:B------:R-:W-:Y:S01]  /*1d40*/  IMAD R3, R3, c[0x0][0x2b0], RZ ;  /* 0x0000ac0003037a24 */ /* 0x000fe200078e02ff */
[----:B------:R-:W-:Y:S01]  /*1d50*/  LEA.HI R6, R8, R138, RZ, 0x3 ;  /* 0x0000008a08067211 */ /* 0x000fe200078f18ff */
[C---:B------:R-:W-:Y:S01]  /*1d60*/  IMAD.WIDE.U32 R114, R2.reuse, c[0x0][0x2b0], RZ ;  /* 0x0000ac0002727a25 */ /* 0x040fe200078e00ff */
[----:B------:R-:W-:Y:S02]  /*1d70*/  LOP3.LUT R5, R5, 0xfffffff8, RZ, 0xc0, !PT ;  /* 0xfffffff805057812 */ /* 0x000fe400078ec0ff */
[----:B------:R-:W-:Y:S01]  /*1d80*/  SHF.R.S32.HI R7, RZ, 0x1f, R139 ;  /* 0x0000001fff077819 */ /* 0x000fe2000001148b */
[----:B------:R-:W-:-:S02]  /*1d90*/  IMAD R3, R2, c[0x0][0x2b4], R3 ;  /* 0x0000ad0002037a24 */ /* 0x000fc400078e0203 */
[----:B------:R-:W-:Y:S01]  /*1da0*/  IMAD.IADD R5, R31, 0x1, -R5 ;  /* 0x000000011f057824 */ /* 0x000fe200078e0a05 */
[----:B------:R-:W-:Y:S01]  /*1db0*/  LEA.HI R7, R7, R139, RZ, 0x3 ;  /* 0x0000008b07077211 */ /* 0x000fe200078f18ff */
[----:B------:R-:W-:Y:S02]  /*1dc0*/  IMAD.SHL.U32 R6, R6, 0x40, RZ ;  /* 0x0000004006067824 */ /* 0x000fe400078e00ff */
[C---:B------:R-:W-:Y:S01]  /*1dd0*/  IMAD.SHL.U32 R8, R5.reuse, 0x40, RZ ;  /* 0x0000004005087824 */ /* 0x040fe200078e00ff */
[----:B------:R-:W-:Y:S01]  /*1de0*/  LOP3.LUT P0, RZ, R5, 0x4, RZ, 0xc0, !PT ;  /* 0x0000000405ff7812 */ /* 0x000fe2000780c0ff */
[----:B------:R-:W-:Y:S01]  /*1df0*/  IMAD.IADD R127, R115, 0x1, R3 ;  /* 0x00000001737f7824 */ /* 0x000fe200078e0203 */
[----:B------:R-:W-:Y:S01]  /*1e00*/  SHF.R.S32.HI R5, RZ, 0x1f, R86 ;  /* 0x0000001fff057819 */ /* 0x000fe20000011456 */
[----:B------:R-:W-:Y:S01]  /*1e10*/  IMAD.SHL.U32 R7, R7, 0x40, RZ ;  /* 0x0000004007077824 */ /* 0x000fe200078e00ff */
[----:B------:R-:W-:Y:S01]  /*1e20*/  LOP3.LUT R119, R8, 0x1c0, RZ, 0xc0, !PT ;  /* 0x000001c008777812 */ /* 0x000fe200078ec0ff */
[----:B------:R-:W-:Y:S01]  /*1e30*/  IMAD.IADD R105, R99, 0x1, R10 ;  /* 0x0000000163697824 */ /* 0x000fe200078e020a */
[----:B------:R-:W-:Y:S01]  /*1e40*/  LEA.HI R5, R5, R86, RZ, 0x3 ;  /* 0x0000005605057211 */ /* 0x000fe200078f18ff */
[----:B------:R-:W-:Y:S01]  /*1e50*/  IMAD.IADD R103, R10, 0x1, R95 ;  /* 0x000000010a677824 */ /* 0x000fe200078e025f */
[----:B------:R-:W-:Y:S01]  /*1e60*/  SHF.R.U32.HI R120, RZ, 0x3, R119 ;  /* 0x00000003ff787819 */ /* 0x000fe20000011677 */
[----:B------:R-:W-:Y:S01]  /*1e70*/  IMAD.IADD R104, R97, 0x1, R9 ;  /* 0x0000000161687824 */ /* 0x000fe200078e0209 */
[----:B------:R-:W-:Y:S01]  /*1e80*/  LOP3.LUT R2, R119, 0x18, R18, 0xf8, !PT ;  /* 0x0000001877027812 */ /* 0x000fe200078ef812 */
[----:B------:R-:W-:Y:S01]  /*1e90*/  IMAD.IADD R102, R9, 0x1, R93 ;  /* 0x0000000109667824 */ /* 0x000fe200078e025d */
[----:B------:R-:W-:-:S02]  /*1ea0*/  LOP3.LUT R122, R6, 0xfffffe00, RZ, 0xc0, !PT ;  /* 0xfffffe00067a7812 */ /* 0x000fc400078ec0ff */
[----:B------:R-:W-:Y:S02]  /*1eb0*/  LOP3.LUT R2, R2, R120, RZ, 0x3c, !PT ;  /* 0x0000007802027212 */ /* 0x000fe400078e3cff */
[--C-:B------:R-:W-:Y:S02]  /*1ec0*/  LOP3.LUT R6, R119, 0x38, R4.reuse, 0xf8, !PT ;  /* 0x0000003877067812 */ /* 0x100fe400078ef804 */
[----:B------:R-:W-:Y:S01]  /*1ed0*/  LOP3.LUT R76, R5, 0xfffffff8, RZ, 0xc0, !PT ;  /* 0xfffffff8054c7812 */ /* 0x000fe200078ec0ff */
[----:B------:R-:W-:Y:S01]  /*1ee0*/  IMAD.IADD R3, R2, 0x1, R121 ;  /* 0x0000000102037824 */ /* 0x000fe200078e0279 */
[----:B------:R-:W-:Y:S02]  /*1ef0*/  LOP3.LUT R123, R7, 0xfffffe00, RZ, 0xc0, !PT ;  /* 0xfffffe00077b7812 */ /* 0x000fe400078ec0ff */
[----:B------:R-:W-:Y:S02]  /*1f00*/  LOP3.LUT R5, R109, 0x38, R4, 0xf8, !PT ;  /* 0x000000386d057812 */ /* 0x000fe400078ef804 */
[----:B------:R-:W-:-:S02]  /*1f10*/  LEA R80, R3, 0x100, 0x1 ;  /* 0x0000010003507811 */ /* 0x000fc400078e08ff */
[----:B------:R-:W-:Y:S02]  /*1f20*/  LOP3.LUT R2, R108, 0x38, R4, 0xf8, !PT ;  /* 0x000000386c027812 */ /* 0x000fe400078ef804 */
[----:B------:R-:W-:Y:S02]  /*1f30*/  LOP3.LUT R3, R6, R120, RZ, 0x3c, !PT ;  /* 0x0000007806037212 */ /* 0x000fe400078e3cff */
[----:B------:R-:W-:Y:S02]  /*1f40*/  LOP3.LUT R5, R123, R5, R142, 0xf6, !PT ;  /* 0x000000057b057212 */ /* 0x000fe400078ef68e */
[----:B------:R-:W-:Y:S01]  /*1f50*/  LOP3.LUT R2, R122, R2, R141, 0xf6, !PT ;  /* 0x000000027a027212 */ /* 0x000fe200078ef68d */
[----:B------:R-:W-:Y:S01]  /*1f60*/  IMAD.IADD R3, R3, 0x1, R121 ;  /* 0x0000000103037824 */ /* 0x000fe200078e0279 */
[C---:B------:R-:W-:Y:S01]  /*1f70*/  IADD3 R81, R80.reuse, 0x40, RZ ;  /* 0x0000004050517810 */ /* 0x040fe20007ffe0ff */
[----:B------:R-:W-:Y:S01]  /*1f80*/  IMAD.SHL.U32 R126, R5, 0x2, RZ ;  /* 0x00000002057e7824 */ /* 0x000fe200078e00ff */
[----:B------:R-:W-:Y:S01]  /*1f90*/  @P0 IADD3 R81, R80, -0x40, RZ ;  /* 0xffffffc050510810 */ /* 0x000fe20007ffe0ff */
[----:B------:R-:W-:Y:S01]  /*1fa0*/  IMAD.SHL.U32 R125, R2, 0x2, RZ ;  /* 0x00000002027d7824 */ /* 0x000fe200078e00ff */
[----:B------:R-:W-:Y:S01]  /*1fb0*/  SHF.R.S32.HI R82, RZ, 0x1f, R76 ;  /* 0x0000001fff527819 */ /* 0x000fe2000001144c */
[----:B------:R-:W-:Y:S01]  /*1fc0*/  IMAD.SHL.U32 R124, R3, 0x2, RZ ;  /* 0x00000002037c7824 */ /* 0x000fe200078e00ff */
[----:B------:R-:W-:Y:S01]  /*1fd0*/  BAR.SYNC.DEFER_BLOCKING 0x0 ;  /* 0x0000000000007b1d */ /* 0x000fe20000010000 */
[----:B---3--:R-:W-:-:S05]  /*1fe0*/  ISETP.GE.AND P0, PT, R143, 0x1, PT ;  /* 0x000000018f00780c */ /* 0x008fca0003f06270 */
.L_x_376:
        /* <DEDUP_REMOVED lines=9> */
[----:B------:R-:W-:Y:S01]  /*2080*/  IMAD.MOV.U32 R5, RZ, RZ, R4 ;  /* 0x000000ffff057224 */ /* 0x000fe200078e0004 */
[----:B------:R-:W-:Y:S05]  /*2090*/  ISETP.GT.OR P0, PT, R0, 0x5f, P0 ;  /* 0x0000005f0000780c */ /* 0x000fea0000704670 */
[----:B------:R-:W-:Y:S05]  /*20a0*/  @P1 IMAD.HI.U32 R2, R4, c[0x0][0x2bc], RZ ;  /* 0x0000af0004021a27 */ /* 0x000fea00078e00ff */
[----:B------:R-:W-:Y:S04]  /*20b0*/  @P1 SHF.R.U32.HI R5, RZ, c[0x0][0x2c0], R2 ;  /* 0x0000b000ff051a19 */ /* 0x000fe80000011602 */
[C---:B------:R-:W-:Y:S04]  /*20c0*/  @!P0 IADD3 R3, P1, R5.reuse, R114, RZ ;  /* 0x0000007205038210 */ /* 0x040fe80007f3e0ff */
[----:B------:R-:W-:Y:S02]  /*20d0*/  @!P0 LEA.HI.X.SX32 R6, R5, R127, 0x1, P1 ;  /* 0x0000007f05068211 */ /* 0x000fe400008f0eff */
[C---:B------:R-:W-:Y:S04]  /*20e0*/  @!P0 LEA R2, P1, R3.reuse, c[0x0][0x2a0], 0x2 ;  /* 0x0000a80003028a11 */ /* 0x040fe800078210ff */
[----:B------:R-:W-:Y:S05]  /*20f0*/  @!P0 LEA.HI.X R3, R3, c[0x0][0x2a4], R6, 0x2, P1 ;  /* 0x0000a90003038a11 */ /* 0x000fea00008f1406 */
[----:B--2---:R1:W2:Y:S04]  /*2100*/  @!P0 LDG.E R83, [R2.64] ;  /* 0x0000000e02538981 */ /* 0x0042a8000c1e1900 */
[----:B------:R-:W-:Y:S01]  /*2110*/  BAR.SYNC.DEFER_BLOCKING 0x0 ;  /* 0x0000000000007b1d */ /* 0x000fe20000010000 */
[----:B-1----:R-:W-:Y:S04]  /*2120*/  IMAD.MOV R2, RZ, RZ, -R5 ;  /* 0x000000ffff027224 */ /* 0x002fe800078e0a05 */
[----:B------:R-:W-:Y:S04]  /*2130*/  IMAD R87, R2, c[0x0][0x2b8], R4 ;  /* 0x0000ae0002577a24 */ /* 0x000fe800078e0204 */
[----:B------:R-:W-:Y:S01]  /*2140*/  IMAD.WIDE.U32 R2, R87, c[0x0][0x1e0], RZ ;  /* 0x0000780057027a25 */ /* 0x000fe200078e00ff */
[----:B------:R-:W-:Y:S05]  /*2150*/  SHF.R.S32.HI R91, RZ, 0x1f, R87 ;  /* 0x0000001fff5b7819 */ /* 0x000fea0000011457 */
[----:B------:R-:W-:Y:S04]  /*2160*/  IMAD R4, R91, c[0x0][0x1e0], RZ ;  /* 0x000078005b047a24 */ /* 0x000fe800078e02ff */
[----:B------:R-:W-:Y:S04]  /*2170*/  IMAD R4, R87, c[0x0][0x1e4], R4 ;  /* 0x0000790057047a24 */ /* 0x000fe800078e0204 */
[----:B------:R-:W-:Y:S01]  /*2180*/  IMAD.IADD R3, R3, 0x1, R4 ;  /* 0x0000000103037824 */ /* 0x000fe200078e0204 */
[----:B--2---:R-:W-:Y:S03]  /*2190*/  SHF.R.S32.HI R100, RZ, 0x1f, R83 ;  /* 0x0000001fff647819 */ /* 0x004fe60000011453 */
[C---:B------:R-:W-:Y:S04]  /*21a0*/  IMAD.WIDE.U32 R2, R83.reuse, c[0x0][0x1f0], R2 ;  /* 0x00007c0053027a25 */ /* 0x040fe800078e0002 */
[----:B------:R-:W-:Y:S01]  /*21b0*/  IMAD R4, R100, c[0x0][0x1f0], RZ ;  /* 0x00007c0064047a24 */ /* 0x000fe200078e02ff */
[----:B------:R-:W-:Y:S03]  /*21c0*/  IADD3 R2, P0, R2, UR44, RZ ;  /* 0x0000002c02027c10 */ /* 0x000fe6000ff1e0ff */
[----:B------:R-:W-:Y:S05]  /*21d0*/  IMAD R4, R83, c[0x0][0x1f4], R4 ;  /* 0x00007d0053047a24 */ /* 0x000fea00078e0204 */
[----:B------:R-:W-:Y:S02]  /*21e0*/  IADD3.X R3, R3, UR43, R4, P0, !PT ;  /* 0x0000002b03037c10 */ /* 0x000fe400087fe404 */
[C---:B------:R-:W-:Y:S04]  /*21f0*/  LEA R78, P0, R2.reuse, c[0x0][0x1c8], 0x1 ;  /* 0x00007200024e7a11 */ /* 0x040fe800078008ff */
[----:B------:R-:W-:Y:S01]  /*2200*/  LEA.HI.X R77, R2, c[0x0][0x1cc], R3, 0x1, P0 ;  /* 0x00007300024d7a11 */ /* 0x000fe200000f0c03 */
[----:B------:R-:W-:-:S05]  /*2210*/  @!P2 BRA `(.L_x_343) ;  /* 0x00003b300000a947 */ /* 0x000fca0003800000 */
[----:B------:R-:W-:Y:S01]  /*2220*/  USHF.R.S32.HI UR28, URZ, 0x1f, UR6 ;  /* 0x0000001f3f1c7899 */ /* 0x000fe20008011406 */
[----:B------:R-:W-:Y:S01]  /*2230*/  ISETP.NE.AND P0, PT, RZ, UR20, PT ;  /* 0x00000014ff007c0c */ /* 0x000fe2000bf05270 */
[----:B------:R-:W-:Y:S01]  /*2240*/  UIMAD UR21, UR18, UR6, URZ ;  /* 0x00000006121572a4 */ /* 0x000fe2000f8e023f */
[----:B------:R-:W-:Y:S01]  /*2250*/  IMAD R2, R140, UR6, RZ ;  /* 0x000000068c027c24 */ /* 0x000fe2000f8e02ff */
[----:B------:R-:W-:Y:S01]  /*2260*/  UIMAD UR5, UR6, -0x60, UR4 ;  /* 0xffffffa0060578a4 */ /* 0x000fe2000f8e0204 */
[C---:B------:R-:W-:Y:S01]  /*2270*/  IMAD.WIDE.U32 R32, R134.reuse, UR6, RZ ;  /* 0x0000000686207c25 */ /* 0x040fe2000f8e00ff */
[----:B------:R-:W-:Y:S02]  /*2280*/  UIMAD.WIDE.U32 UR30, UR40, UR6, URZ ;  /* 0x00000006281e72a5 */ /* 0x000fe4000f8e003f */
[----:B------:R-:W-:Y:S01]  /*2290*/  UIMAD UR21, UR28, UR40, UR21 ;  /* 0x000000281c1572a4 */ /* 0x000fe2000f8e0215 */
[----:B------:R-:W-:Y:S01]  /*22a0*/  IMAD R2, R134, UR28, R2 ;  /* 0x0000001c86027c24 */ /* 0x000fe2000f8e0202 */
[----:B------:R-:W-:Y:S02]  /*22b0*/  UISETP.LT.AND UP0, UPT, UR5, 0x60, UPT ;  /* 0x000000600500788c */ /* 0x000fe4000bf01270 */
[----:B------:R-:W-:Y:S02]  /*22c0*/  UIADD3 UR21, UR31, UR21, URZ ;  /* 0x000000151f157290 */ /* 0x000fe4000fffe03f */
[----:B------:R-:W-:Y:S01]  /*22d0*/  USEL UR28, UR5, 0x60, UP0 ;  /* 0x00000060051c7887 */ /* 0x000fe20008000000 */
        /* <DEDUP_REMOVED lines=15> */
[----:B------:R-:W-:Y:S04]  /*23d0*/  IADD3 R3, P0, R96, UR30, RZ ;  /* 0x0000001e60037c10 */ /* 0x000fe8000ff1e0ff */
[----:B------:R-:W-:Y:S02]  /*23e0*/  IADD3.X R5, R104, UR21, RZ, P0, !PT ;  /* 0x0000001568057c10 */ /* 0x000fe400087fe4ff */
        /* <DEDUP_REMOVED lines=13> */
.L_x_346:
[----:B------:R-:W-:Y:S05]  /*24c0*/  BSYNC B0 ;  /* 0x0000000000007941 */ /* 0x000fea0003800000 */
.L_x_345:
        /* <DEDUP_REMOVED lines=18> */
[----:B------:R-:W-:Y:S01]  /*25f0*/  IADD3 R4, P1, P0, R98, UR35, R32 ;  /* 0x0000002362047c10 */ /* 0x000fe2000f83e020 */
[----:B------:R-:W-:Y:S01]  /*2600*/  IMAD.U32 R5, RZ, RZ, UR39 ;  /* 0x00000027ff057e24 */ /* 0x000fe2000f8e00ff */
[----:B------:R-:W-:Y:S01]  /*2610*/  CS2R R14, SRZ ;  /* 0x00000000000e7805 */ /* 0x000fe2000001ff00 */
[----:B------:R-:W-:Y:S01]  /*2620*/  IMAD.U32 R10, RZ, RZ, UR38 ;  /* 0x00000026ff0a7e24 */ /* 0x000fe2000f8e00ff */
[----:B------:R-:W-:Y:S01]  /*2630*/  IADD3.X R9, R105, UR34, R36, P1, P0 ;  /* 0x0000002269097c10 */ /* 0x000fe20008fe0424 */
[----:B------:R-:W-:Y:S01]  /*2640*/  CS2R R42, SRZ ;  /* 0x00000000002a7805 */ /* 0x000fe2000001ff00 */
[----:B------:R-:W-:Y:S01]  /*2650*/  IADD3 R5, P1, P0, R96, UR30, R5 ;  /* 0x0000001e60057c10 */ /* 0x000fe2000f83e005 */
[----:B------:R-:W-:Y:S01]  /*2660*/  CS2R R16, SRZ ;  /* 0x0000000000107805 */ /* 0x000fe2000001ff00 */
[----:B------:R-:W-:Y:S02]  /*2670*/  CS2R R44, SRZ ;  /* 0x00000000002c7805 */ /* 0x000fe4000001ff00 */
[----:B------:R-:W-:Y:S02]  /*2680*/  IADD3.X R10, R104, UR21, R10, P1, P0 ;  /* 0x00000015680a7c10 */ /* 0x000fe40008fe040a */
        /* <DEDUP_REMOVED lines=12> */
.L_x_348:
[----:B------:R-:W-:Y:S05]  /*2750*/  BSYNC B0 ;  /* 0x0000000000007941 */ /* 0x000fea0003800000 */
.L_x_347:
        /* <DEDUP_REMOVED lines=24> */
[----:B------:R-:W-:Y:S01]  /*28e0*/  IMAD.U32 R5, RZ, RZ, UR31 ;  /* 0x0000001fff057e24 */ /* 0x000fe2000f8e00ff */
[----:B------:R-:W-:Y:S01]  /*28f0*/  IADD3 R5, P1, P0, R96, UR37, R4 ;  /* 0x0000002560057c10 */ /* 0x000fe2000f83e004 */
[----:B------:R-:W-:Y:S03]  /*2900*/  CS2R R48, SRZ ;  /* 0x0000000000307805 */ /* 0x000fe6000001ff00 */
        /* <DEDUP_REMOVED lines=13> */
.L_x_350:
[----:B------:R-:W-:Y:S05]  /*29e0*/  BSYNC B0 ;  /* 0x0000000000007941 */ /* 0x000fea0003800000 */
.L_x_349:
        /* <DEDUP_REMOVED lines=33> */
[----:B------:R-:W-:Y:S02]  /*2c00*/  @!P0 LOP3.LUT R35, R35, 0xffff0000, RZ, 0xc0, !PT ;  /* 0xffff000023238812 */ /* 0x000fe400078ec0ff */
[----:B------:R-:W-:Y:S01]  /*2c10*/  @!P0 PRMT R37, R13, 0x5432, R37 ;  /* 0x000054320d258816 */ /* 0x000fe20000000025 */
[C---:B------:R-:W-:Y:S01]  /*2c20*/  @!P0 IMAD.U32 R13, R2.reuse, 0x10000, RZ ;  /* 0x00010000020d8824 */ /* 0x040fe200078e00ff */
[----:B------:R-:W-:Y:S01]  /*2c30*/  @!P0 LOP3.LUT R5, R2, 0xffff0000, RZ, 0xc0, !PT ;  /* 0xffff000002058812 */ /* 0x000fe200078ec0ff */
        /* <DEDUP_REMOVED lines=37> */
.L_x_354:
[----:B------:R-:W-:Y:S05]  /*2e90*/  BSYNC B0 ;  /* 0x0000000000007941 */ /* 0x000fea0003800000 */
.L_x_353:
        /* <DEDUP_REMOVED lines=9> */
[----:B------:R-:W-:Y:S02]  /*2f30*/  @!P0 SHF.R.U64 R2, R6, 0x10, R7 ;  /* 0x0000001006028819 */ /* 0x000fe40000001207 */
[----:B------:R-:W-:Y:S02]  /*2f40*/  @!P0 PRMT R5, R39, 0x5410, R5 ;  /* 0x0000541027058816 */ /* 0x000fe40000000005 */
[----:B------:R-:W-:Y:S02]  /*2f50*/  @!P0 PRMT R2, R24, 0x5432, R2 ;  /* 0x0000543218028816 */ /* 0x000fe40000000002 */
[----:B------:R-:W-:Y:S01]  /*2f60*/  @!P0 SHF.R.U32.HI R6, RZ, 0x10, R7 ;  /* 0x00000010ff068819 */ /* 0x000fe20000011607 */
[C---:B------:R-:W-:Y:S01]  /*2f70*/  @!P0 IMAD.U32 R12, R5.reuse, 0x10000, RZ ;  /* 0x00010000050c8824 */ /* 0x040fe200078e00ff */
[----:B------:R-:W-:Y:S01]  /*2f80*/  @!P0 SHF.R.U32.HI R34, RZ, 0x10, R41 ;  /* 0x00000010ff228819 */ /* 0x000fe20000011629 */
[----:B------:R-:W-:Y:S01]  /*2f90*/  @!P0 IMAD.U32 R7, R2, 0x10000, RZ ;  /* 0x0001000002078824 */ /* 0x000fe200078e00ff */
[----:B------:R-:W-:Y:S02]  /*2fa0*/  @!P0 PRMT R6, R24, 0x5410, R6 ;  /* 0x0000541018068816 */ /* 0x000fe40000000006 */
        /* <DEDUP_REMOVED lines=40> */
.L_x_352:
[----:B------:R-:W-:Y:S05]  /*3230*/  BSYNC B1 ;  /* 0x0000000000017941 */ /* 0x000fea0003800000 */
.L_x_351:
[----:B------:R4:W1:Y:S01]  /*3240*/  SHFL.IDX PT, R38, R77, 0x1, 0x1c1f ;  /* 0x003c1f004d267f89 */ /* 0x00086200000e0000 */
[----:B------:R-:W-:Y:S03]  /*3250*/  BSSY B1, `(.L_x_355) ;  /* 0x0000077000017945 */ /* 0x000fe60003800000 */
[----:B--2---:R4:W2:Y:S01]  /*3260*/  SHFL.IDX PT, R37, R78, 0x1, 0x1c1f ;  /* 0x003c1f004e257f89 */ /* 0x0048a200000e0000 */
[----:B------:R-:W-:-:S05]  /*3270*/  @P4 BRA `(.L_x_356) ;  /* 0x0000074000004947 */ /* 0x000fca0003800000 */
[----:B------:R-:W-:Y:S01]  /*3280*/  ISETP.NE.AND P0, PT, R90, RZ, PT ;  /* 0x000000ff5a00720c */ /* 0x000fe20003f05270 */
[----:B------:R-:W-:Y:S01]  /*3290*/  @!UPT UIADD3 URZ, URZ, URZ, URZ ;  /* 0x0000003f3f3ff290 */ /* 0x000fe2000fffe03f */
[----:B------:R-:W-:Y:S11]  /*32a0*/  BSSY B0, `(.L_x_357) ;  /* 0x0000038000007945 */ /* 0x000ff60003800000 */
[----:B------:R-:W-:-:S05]  /*32b0*/  @P0 BRA `(.L_x_358) ;  /* 0x0000036000000947 */ /* 0x000fca0003800000 */
[C---:B--2---:R-:W-:Y:S01]  /*32c0*/  LEA R34, P0, R18.reuse, R37, 0x1 ;  /* 0x0000002512227211 */ /* 0x044fe200078008ff */
[----:B------:R-:W2:Y:S03]  /*32d0*/  LDS.128 R8, [R80+0x4000] ;  /* 0x0040000050087984 */ /* 0x000ea60000000c00 */
[----:B-1----:R-:W-:Y:S02]  /*32e0*/  LEA.HI.X R35, R18, R38, R19, 0x1, P0 ;  /* 0x0000002612237211 */ /* 0x002fe400000f0c13 */
        /* <DEDUP_REMOVED lines=51> */
.L_x_358:
[----:B------:R-:W-:Y:S05]  /*3620*/  BSYNC B0 ;  /* 0x0000000000007941 */ /* 0x000fea0003800000 */
.L_x_357:
[----:B------:R-:W-:Y:S11]  /*3630*/  ISETP.NE.AND P0, PT, R107, RZ, PT ;  /* 0x000000ff6b00720c */ /* 0x000ff60003f05270 */
[----:B------:R-:W-:Y:S02]  /*3640*/  @!UPT UIADD3 URZ, URZ, URZ, URZ ;  /* 0x0000003f3f3ff290 */ /* 0x000fe4000fffe03f */
[----:B------:R-:W-:-:S05]  /*3650*/  @P0 BRA `(.L_x_356) ;  /* 0x0000036000000947 */ /* 0x000fca0003800000 */
[C---:B-12---:R-:W-:Y:S01]  /*3660*/  LEA R34, P0, R76.reuse, R37, 0x1 ;  /* 0x000000254c227211 */ /* 0x046fe200078008ff */
[----:B------:R-:W1:Y:S03]  /*3670*/  LDS.128 R8, [R81+0x4000] ;  /* 0x0040000051087984 */ /* 0x000e660000000c00 */
[----:B------:R-:W-:Y:S02]  /*3680*/  LEA.HI.X R35, R76, R38, R82, 0x1, P0 ;  /* 0x000000264c237211 */ /* 0x000fe400000f0c52 */
[----:B------:R-:W-:Y:S11]  /*3690*/  ISETP.GE.AND P0, PT, R30, c[0x0][0x27c], PT ;  /* 0x00009f001e007a0c */ /* 0x000ff60003f06270 */
[----:B------:R-:W-:Y:S02]  /*36a0*/  @!UPT UIADD3 URZ, URZ, URZ, URZ ;  /* 0x0000003f3f3ff290 */ /* 0x000fe4000fffe03f */
[----:B------:R-:W-:Y:S02]  /*36b0*/  @!P0 SHF.R.U64 R14, R44, 0x10, R45 ;  /* 0x000000102c0e8819 */ /* 0x000fe4000000122d */
[--C-:B------:R-:W-:Y:S02]  /*36c0*/  @!P0 SHF.R.U64 R2, R16, 0x10, R17.reuse ;  /* 0x0000001010028819 */ /* 0x100fe40000001211 */
[----:B------:R-:W-:Y:S02]  /*36d0*/  @!P0 SHF.R.U32.HI R3, RZ, 0x10, R17 ;  /* 0x00000010ff038819 */ /* 0x000fe40000011611 */
[C---:B------:R-:W-:Y:S02]  /*36e0*/  @!P0 PRMT R14, R51.reuse, 0x5410, R14 ;  /* 0x00005410330e8816 */ /* 0x040fe4000000000e */
        /* <DEDUP_REMOVED lines=45> */
.L_x_356:
[----:B------:R-:W-:Y:S05]  /*39c0*/  BSYNC B1 ;  /* 0x0000000000017941 */ /* 0x000fea0003800000 */
.L_x_355:
[----:B-1----:R1:W4:Y:S04]  /*39d0*/  SHFL.IDX PT, R34, R77, 0x2, 0x1c1f ;  /* 0x005c1f004d227f89 */ /* 0x00232800000e0000 */
[----:B------:R1:W3:Y:S01]  /*39e0*/  SHFL.IDX PT, R33, R78, 0x2, 0x1c1f ;  /* 0x005c1f004e217f89 */ /* 0x0002e200000e0000 */
[----:B------:R-:W-:-:S05]  /*39f0*/  @P2 BRA `(.L_x_359) ;  /* 0x000026e000002947 */ /* 0x000fca0003800000 */
[----:B------:R-:W-:Y:S01]  /*3a00*/  ISETP.NE.AND P0, PT, R90, RZ, PT ;  /* 0x000000ff5a00720c */ /* 0x000fe20003f05270 */
[----:B------:R-:W-:Y:S01]  /*3a10*/  @!UPT UIADD3 URZ, URZ, URZ, URZ ;  /* 0x0000003f3f3ff290 */ /* 0x000fe2000fffe03f */
[----:B------:R-:W-:Y:S11]  /*3a20*/  BSSY B0, `(.L_x_360) ;  /* 0x0000038000007945 */ /* 0x000ff60003800000 */
[----:B------:R-:W-:-:S05]  /*3a30*/  @P0 BRA `(.L_x_361) ;  /* 0x0000036000000947 */ /* 0x000fca0003800000 */
[C---:B---3--:R-:W-:Y:S01]  /*3a40*/  LEA R24, P0, R18.reuse, R33, 0x1 ;  /* 0x0000002112187211 */ /* 0x048fe200078008ff */
[----:B------:R-:W3:Y:S03]  /*3a50*/  LDS.128 R8, [R80+0x5000] ;  /* 0x0050000050087984 */ /* 0x000ee60000000c00 */
        /* <DEDUP_REMOVED lines=15> */
[C---:B---3--:R-:W-:Y:S01]  /*3b50*/  @!P0 IMAD.U32 R13, R8.reuse, 0x10000, RZ ;  /* 0x00010000080d8824 */ /* 0x048fe200078e00ff */
        /* <DEDUP_REMOVED lines=36> */
.L_x_361:
[----:B------:R-:W-:Y:S05]  /*3da0*/  BSYNC B0 ;  /* 0x0000000000007941 */ /* 0x000fea0003800000 */
.L_x_360:
[----:B------:R-:W-:Y:S11]  /*3db0*/  ISETP.NE.AND P0, PT, R107, RZ, PT ;  /* 0x000000ff6b00720c */ /* 0x000ff60003f05270 */
[----:B------:R-:W-:Y:S02]  /*3dc0*/  @!UPT UIADD3 URZ, URZ, URZ, URZ ;  /* 0x0000003f3f3ff290 */ /* 0x000fe4000fffe03f */
        /* <DEDUP_REMOVED lines=9> */
[C---:B------:R-:W-:Y:S02]  /*3e60*/  @!P0 PRMT R14, R53.reuse, 0x5410, R14 ;  /* 0x00005410350e8816 */ /* 0x040fe4000000000e */
[----:B------:R-:W-:Y:S02]  /*3e70*/  @!P0 PRMT R2, R32, 0x5432, R2 ;  /* 0x0000543220028816 */ /* 0x000fe40000000002 */
[----:B------:R-:W-:Y:S01]  /*3e80*/  @!P0 SHF.R.U32.HI R4, RZ, 0x10, R49 ;  /* 0x00000010ff048819 */ /* 0x000fe20000011631 */
[----:B------:R-:W-:Y:S01]  /*3e90*/  @!P0 IMAD.U32 R12, R14, 0x10000, RZ ;  /* 0x000100000e0c8824 */ /* 0x000fe200078e00ff */
[----:B------:R-:W-:Y:S01]  /*3ea0*/  @!P0 PRMT R6, R32, 0x5410, R3 ;  /* 0x0000541020068816 */ /* 0x000fe20000000003 */
[----:B------:R-:W-:Y:S01]  /*3eb0*/  @!P0 IMAD.U32 R7, R2, 0x10000, RZ ;  /* 0x0001000002078824 */ /* 0x000fe200078e00ff */
[----:B------:R-:W-:Y:S02]  /*3ec0*/  @!P0 PRMT R16, R53, 0x5432, R4 ;  /* 0x0000543235108816 */ /* 0x000fe40000000004 */
[----:B------:R-:W-:Y:S02]  /*3ed0*/  @!P0 LOP3.LUT R14, R14, 0xffff0000, RZ, 0xc0, !PT ;  /* 0xffff00000e0e8812 */ /* 0x000fe400078ec0ff */
[----:B------:R-:W-:Y:S01]  /*3ee0*/  @!P0 LOP3.LUT R5, R2, 0xffff0000, RZ, 0xc0, !PT ;  /* 0xffff000002058812 */ /* 0x000fe200078ec0ff */
        /* <DEDUP_REMOVED lines=38> */
.L_x_344:
[----:B------:R-:W-:Y:S01]  /*4150*/  ISETP.GE.AND P0, PT, R139, UR28, PT ;  /* 0x0000001c8b007c0c */ /* 0x000fe2000bf06270 */
[----:B------:R-:W-:Y:S01]  /*4160*/  CS2R R54, SRZ ;  /* 0x0000000000367805 */ /* 0x000fe2000001ff00 */
[----:B------:R-:W-:Y:S01]  /*4170*/  ISETP.NE.AND P5, PT, R90, RZ, PT ;  /* 0x000000ff5a00720c */ /* 0x000fe20003fa5270 */
[----:B------:R-:W-:Y:S01]  /*4180*/  CS2R R52, SRZ ;  /* 0x0000000000347805 */ /* 0x000fe2000001ff00 */
[----:B------:R-:W-:Y:S01]  /*4190*/  ISETP.GE.OR P2, PT, R18, c[0x0][0x27c], P0 ;  /* 0x00009f0012007a0c */ /* 0x000fe20000746670 */
[----:B------:R-:W-:Y:S01]  /*41a0*/  IMAD.U32 R7, RZ, RZ, UR39 ;  /* 0x00000027ff077e24 */ /* 0x000fe2000f8e00ff */
[----:B------:R-:W-:Y:S01]  /*41b0*/  ISETP.NE.AND P4, PT, R130, RZ, PT ;  /* 0x000000ff8200720c */ /* 0x000fe20003f85270 */
[----:B------:R-:W-:Y:S01]  /*41c0*/  IMAD.U32 R8, RZ, RZ, UR38 ;  /* 0x00000026ff087e24 */ /* 0x000fe2000f8e00ff */
        /* <DEDUP_REMOVED lines=8> */
[----:B------:R-:W-:Y:S01]  /*4250*/  IMAD.U32 R2, RZ, RZ, UR30 ;  /* 0x0000001eff027e24 */ /* 0x000fe2000f8e00ff */
[----:B------:R-:W-:Y:S01]  /*4260*/  @!P2 IADD3 R7, P1, P0, R92, UR30, R7 ;  /* 0x0000001e5c07ac10 */ /* 0x000fe2000f83e007 */
[----:B------:R-:W-:Y:S01]  /*4270*/  IMAD.U32 R3, RZ, RZ, UR31 ;  /* 0x0000001fff037e24 */ /* 0x000fe2000f8e00ff */
[----:B------:R1:W2:Y:S01]  /*4280*/  SHFL.IDX PT, R45, R77, RZ, 0x1c1f ;  /* 0x001c1fff4d2d7589 */ /* 0x0002a200000e0000 */
[----:B------:R-:W-:Y:S01]  /*4290*/  IMAD.U32 R3, RZ, RZ, UR21 ;  /* 0x00000015ff037e24 */ /* 0x000fe2000f8e00ff */
[----:B------:R-:W-:Y:S01]  /*42a0*/  @!P2 IADD3.X R8, R102, UR21, R8, P1, P0 ;  /* 0x000000156608ac10 */ /* 0x000fe20008fe0408 */
[----:B------:R-:W-:Y:S01]  /*42b0*/  BSSY B0, `(.L_x_362) ;  /* 0x00000ba000007945 */ /* 0x000fe20003800000 */
[----:B------:R-:W-:Y:S04]  /*42c0*/  ISETP.GE.AND P0, PT, R138, UR28, PT ;  /* 0x0000001c8a007c0c */ /* 0x000fe8000bf06270 */
[----:B------:R-:W-:Y:S01]  /*42d0*/  ISETP.GE.OR P1, PT, R18, c[0x0][0x27c], P0 ;  /* 0x00009f0012007a0c */ /* 0x000fe20000726670 */
[----:B------:R1:W3:Y:S11]  /*42e0*/  SHFL.IDX PT, R44, R78, RZ, 0x1c1f ;  /* 0x001c1fff4e2c7589 */ /* 0x0002f600000e0000 */
[----:B------:R-:W-:Y:S01]  /*42f0*/  @!UPT UIADD3 URZ, URZ, URZ, URZ ;  /* 0x0000003f3f3ff290 */ /* 0x000fe2000fffe03f */
[----:B------:R-:W-:Y:S04]  /*4300*/  @!P1 IADD3 R10, P3, P0, R92, UR37, R2 ;  /* 0x000000255c0a9c10 */ /* 0x000fe8000f87e002 */
[----:B------:R-:W-:Y:S02]  /*4310*/  @!P1 IADD3.X R11, R102, UR36, R3, P3, P0 ;  /* 0x00000024660b9c10 */ /* 0x000fe40009fe0403 */
[C---:B------:R-:W-:Y:S04]  /*4320*/  @!P2 IADD3 R2, P3, P0, R94.reuse, UR35, R32 ;  /* 0x000000235e02ac10 */ /* 0x040fe8000f87e020 */
[C---:B------:R-:W-:Y:S02]  /*4330*/  @!P2 IADD3.X R3, R103.reuse, UR34, R36, P3, P0 ;  /* 0x000000226703ac10 */ /* 0x040fe40009fe0424 */
[----:B------:R-:W-:Y:S04]  /*4340*/  @!P1 IADD3 R6, P3, P0, R94, UR33, R32 ;  /* 0x000000215e069c10 */ /* 0x000fe8000f87e020 */
[----:B------:R-:W-:Y:S02]  /*4350*/  @!P1 IADD3.X R9, R103, UR32, R36, P3, P0 ;  /* 0x0000002067099c10 */ /* 0x000fe40009fe0424 */
        /* <DEDUP_REMOVED lines=10> */
[----:B------:R-:W-:Y:S01]  /*4400*/  ISETP.GE.AND P0, PT, R31, UR28, PT ;  /* 0x0000001c1f007c0c */ /* 0x000fe2000bf06270 */
[----:B------:R4:W3:Y:S03]  /*4410*/  @!P1 LDG.E.128 R24, [R8.64] ;  /* 0x0000000e08189981 */ /* 0x0008e6000c1e1d00 */
[----:B------:R-:W-:Y:S05]  /*4420*/  ISETP.GE.OR P0, PT, R18, c[0x0][0x27c], P0 ;  /* 0x00009f0012007a0c */ /* 0x000fea0000706670 */
[----:B------:R4:W3:Y:S08]  /*4430*/  @!P1 LDG.E.128 R56, [R6.64] ;  /* 0x0000000e06389981 */ /* 0x0008f0000c1e1d00 */
[----:B-1----:R-:W-:Y:S05]  /*4440*/  @!P0 IADD3 R2, P1, R94, R32, RZ ;  /* 0x000000205e028210 */ /* 0x002fea0007f3e0ff */
[----:B------:R-:W-:Y:S02]  /*4450*/  @!P0 IMAD.X R3, R103, 0x1, R36, P1 ;  /* 0x0000000167038824 */ /* 0x000fe400008e0624 */
[----:B------:R-:W-:Y:S01]  /*4460*/  CS2R R36, SRZ ;  /* 0x0000000000247805 */ /* 0x000fe2000001ff00 */
[C---:B----4-:R-:W-:Y:S04]  /*4470*/  @!P0 LEA R8, P1, R2.reuse, c[0x0][0x270], 0x1 ;  /* 0x00009c0002088a11 */ /* 0x050fe800078208ff */
[----:B------:R-:W-:Y:S02]  /*4480*/  @!P0 LEA.HI.X R9, R2, c[0x0][0x274], R3, 0x1, P1 ;  /* 0x00009d0002098a11 */ /* 0x000fe400008f0c03 */
[----:B------:R-:W-:Y:S01]  /*4490*/  @!P0 IADD3 R3, P1, R92, UR30, RZ ;  /* 0x0000001e5c038c10 */ /* 0x000fe2000ff3e0ff */
[----:B------:R-:W-:Y:S03]  /*44a0*/  CS2R R6, SRZ ;  /* 0x0000000000067805 */ /* 0x000fe6000001ff00 */
[----:B------:R-:W-:Y:S02]  /*44b0*/  @!P0 IADD3.X R4, R102, UR21, RZ, P1, !PT ;  /* 0x0000001566048c10 */ /* 0x000fe40008ffe4ff */
[C---:B------:R-:W-:Y:S04]  /*44c0*/  @!P0 LEA R2, P1, R3.reuse, c[0x0][0x288], 0x1 ;  /* 0x0000a20003028a11 */ /* 0x040fe800078208ff */
[----:B------:R-:W-:Y:S02]  /*44d0*/  @!P0 LEA.HI.X R3, R3, c[0x0][0x28c], R4, 0x1, P1 ;  /* 0x0000a30003038a11 */ /* 0x000fe400008f0c04 */
[----:B------:R-:W-:Y:S01]  /*44e0*/  CS2R R4, SRZ ;  /* 0x0000000000047805 */ /* 0x000fe2000001ff00 */
[----:B------:R-:W-:Y:S02]  /*44f0*/  ISETP.GE.AND P1, PT, R18, c[0x0][0x27c], PT ;  /* 0x00009f0012007a0c */ /* 0x000fe40003f26270 */
[----:B------:R1:W5:Y:S08]  /*4500*/  @!P0 LDG.E.128 R36, [R2.64] ;  /* 0x0000000e02248981 */ /* 0x000370000c1e1d00 */
        /* <DEDUP_REMOVED lines=32> */
[----:B------:R-:W-:Y:S01]  /*4710*/  IMAD.MOV.U32 R35, RZ, RZ, R38 ;  /* 0x000000ffff237224 */ /* 0x000fe200078e0026 */
[----:B------:R-:W-:Y:S01]  /*4720*/  @!P1 SHF.R.U64 R34, R36, 0x10, R37 ;  /* 0x0000001024229819 */ /* 0x000fe20000001225 */
[----:B------:R-:W-:Y:S01]  /*4730*/  IMAD.MOV.U32 R46, RZ, RZ, R39 ;  /* 0x000000ffff2e7224 */ /* 0x000fe200078e0027 */
[----:B------:R-:W-:Y:S01]  /*4740*/  LEA.HI R41, R41, R2, RZ, 0x4 ;  /* 0x0000000229297211 */ /* 0x000fe200078f20ff */
[----:B------:R-:W-:Y:S01]  /*4750*/  IMAD.MOV.U32 R40, RZ, RZ, R37 ;  /* 0x000000ffff287224 */ /* 0x000fe200078e0025 */
[----:B------:R-:W-:Y:S02]  /*4760*/  @!P1 SHF.R.U64 R8, R4, 0x10, R5 ;  /* 0x0000001004089819 */ /* 0x000fe40000001205 */
[----:B------:R-:W-:Y:S02]  /*4770*/  LEA.HI.SX32 R41, R41, R106, 0x1c ;  /* 0x0000006a29297211 */ /* 0x000fe400078fe2ff */
[----:B------:R-:W-:Y:S02]  /*4780*/  LEA R68, P0, R89, R44, 0x1 ;  /* 0x0000002c59447211 */ /* 0x000fe400078008ff */
        /* <DEDUP_REMOVED lines=10> */
[----:B------:R-:W-:Y:S02]  /*4830*/  @!P1 SHF.R.U32.HI R36, RZ, 0x10, R37 ;  /* 0x00000010ff249819 */ /* 0x000fe40000011625 */
[--C-:B------:R-:W-:Y:S01]  /*4840*/  @!P1 SHF.R.U64 R37, R38, 0x10, R39.reuse ;  /* 0x0000001026259819 */ /* 0x100fe20000001227 */
[----:B------:R-:W-:Y:S01]  /*4850*/  IMAD.SHL.U32 R2, R2, 0x2, RZ ;  /* 0x0000000202027824 */ /* 0x000fe200078e00ff */
[----:B------:R-:W-:Y:S01]  /*4860*/  @!P1 SHF.R.U32.HI R39, RZ, 0x10, R39 ;  /* 0x00000010ff279819 */ /* 0x000fe20000011627 */
        /* <DEDUP_REMOVED lines=9> */
[----:B------:R-:W-:Y:S02]  /*4900*/  @!P1 PRMT R46, R46, 0x5410, R39 ;  /* 0x000054102e2e9816 */ /* 0x000fe40000000027 */
[----:B------:R-:W-:Y:S02]  /*4910*/  @!P1 LOP3.LUT R39, R49, 0xffff0000, RZ, 0xc0, !PT ;  /* 0xffff000031279812 */ /* 0x000fe400078ec0ff */
        /* <DEDUP_REMOVED lines=83> */
.L_x_363:
[----:B------:R-:W-:Y:S05]  /*4e50*/  BSYNC B0 ;  /* 0x0000000000007941 */ /* 0x000fea0003800000 */
.L_x_362:
[----:B-----5:R2:W3:Y:S01]  /*4e60*/  SHFL.IDX PT, R39, R77, 0x1, 0x1c1f ;  /* 0x003c1f004d277f89 */ /* 0x0204e200000e0000 */
[----:B------:R-:W-:Y:S01]  /*4e70*/  ISETP.GE.OR P0, PT, R139, UR28, P5 ;  /* 0x0000001c8b007c0c */ /* 0x000fe2000af06670 */
[----:B------:R-:W-:Y:S02]  /*4e80*/  BSSY B0, `(.L_x_364) ;  /* 0x0000074000007945 */ /* 0x000fe40003800000 */
[----:B------:R2:W4:Y:S10]  /*4e90*/  SHFL.IDX PT, R38, R78, 0x1, 0x1c1f ;  /* 0x003c1f004e267f89 */ /* 0x00053400000e0000 */
[----:B------:R-:W-:-:S05]  /*4ea0*/  @P0 BRA `(.L_x_365) ;  /* 0x0000071000000947 */ /* 0x000fca0003800000 */
[----:B------:R-:W-:Y:S01]  /*4eb0*/  SEL R2, R137, R129, !P4 ;  /* 0x0000008189027207 */ /* 0x000fe20006000000 */
[----:B------:R-:W5:Y:S01]  /*4ec0*/  LDS.128 R44, [R126+0x3100] ;  /* 0x003100007e2c7984 */ /* 0x000f620000000c00 */
[----:B------:R-:W-:Y:S02]  /*4ed0*/  @!P1 SHF.R.U64 R6, R52, 0x10, R53 ;  /* 0x0000001034069819 */ /* 0x000fe40000001235 */
[----:B------:R-:W-:Y:S02]  /*4ee0*/  SHF.R.S32.HI R37, RZ, 0x1f, R2 ;  /* 0x0000001fff257819 */ /* 0x000fe40000011402 */
[----:B----4-:R-:W-:Y:S02]  /*4ef0*/  LEA R64, P0, R89, R38, 0x1 ;  /* 0x0000002659407211 */ /* 0x010fe400078008ff */
        /* <DEDUP_REMOVED lines=20> */
[----:B-1----:R1:W3:Y:S01]  /*5040*/  LDS.128 R12, [R2+0x3100] ;  /* 0x00310000020c7984 */ /* 0x0022e20000000c00 */
        /* <DEDUP_REMOVED lines=9> */
[C---:B-----5:R-:W-:Y:S01]  /*50e0*/  @!P1 IMAD.U32 R21, R45.reuse, 0x10000, RZ ;  /* 0x000100002d159824 */ /* 0x060fe200078e00ff */
        /* <DEDUP_REMOVED lines=77> */
.L_x_365:
[----:B------:R-:W-:Y:S05]  /*55c0*/  BSYNC B0 ;  /* 0x0000000000007941 */ /* 0x000fea0003800000 */
.L_x_364:
[----:B-1----:R1:W2:Y:S01]  /*55d0*/  SHFL.IDX PT, R47, R77, 0x2, 0x1c1f ;  /* 0x005c1f004d2f7f89 */ /* 0x0022a200000e0000 */
[----:B------:R-:W-:Y:S03]  /*55e0*/  ISETP.GE.OR P0, PT, R138, UR28, P5 ;  /* 0x0000001c8a007c0c */ /* 0x000fe6000af06670 */
[----:B------:R1:W4:Y:S10]  /*55f0*/  SHFL.IDX PT, R46, R78, 0x2, 0x1c1f ;  /* 0x005c1f004e2e7f89 */ /* 0x00033400000e0000 */
[----:B------:R-:W-:-:S05]  /*5600*/  @P0 BRA `(.L_x_359) ;  /* 0x00000ad000000947 */ /* 0x000fca0003800000 */
[----:B------:R-:W-:Y:S01]  /*5610*/  SEL R2, R137, R129, !P4 ;  /* 0x0000008189027207 */ /* 0x000fe20006000000 */
[----:B------:R-:W5:Y:S01]  /*5620*/  LDS.128 R40, [R125+0x3100] ;  /* 0x003100007d287984 */ /* 0x000f620000000c00 */
[----:B------:R-:W-:Y:S02]  /*5630*/  @!P1 SHF.R.U32.HI R5, RZ, 0x10, R57 ;  /* 0x00000010ff059819 */ /* 0x000fe40000011639 */
[----:B------:R-:W-:Y:S02]  /*5640*/  SHF.R.S32.HI R3, RZ, 0x1f, R2 ;  /* 0x0000001fff037819 */ /* 0x000fe40000011402 */
[----:B----4-:R-:W-:Y:S02]  /*5650*/  LEA R54, P0, R89, R46, 0x1 ;  /* 0x0000002e59367211 */ /* 0x010fe400078008ff */
[----:B------:R-:W-:Y:S02]  /*5660*/  LEA.HI R2, R3, R2, RZ, 0x4 ;  /* 0x0000000203027211 */ /* 0x000fe400078f20ff */
[----:B--2---:R-:W-:Y:S02]  /*5670*/  LEA.HI.X R55, R89, R47, R101, 0x1, P0 ;  /* 0x0000002f59377211 */ /* 0x004fe400000f0c65 */
        /* <DEDUP_REMOVED lines=13> */
[----:B------:R-:W-:Y:S01]  /*5750*/  @!P1 SHF.R.U64 R7, R58, 0x10, R59 ;  /* 0x000000103a079819 */ /* 0x000fe2000000123b */
[----:B------:R-:W-:Y:S01]  /*5760*/  @!P1 IMAD.U32 R3, R5, 0x10000, RZ ;  /* 0x0001000005039824 */ /* 0x000fe200078e00ff */
[----:B------:R-:W-:Y:S01]  /*5770*/  @!P1 PRMT R21, R62, 0x5432, R21 ;  /* 0x000054323e159816 */ /* 0x000fe20000000015 */
[----:B------:R-:W-:Y:S01]  /*5780*/  IMAD.SHL.U32 R12, R12, 0x2, RZ ;  /* 0x000000020c0c7824 */ /* 0x000fe200078e00ff */
[----:B------:R-:W-:Y:S02]  /*5790*/  @!P1 PRMT R10, R63, 0x5410, R7 ;  /* 0x000054103f0a9816 */ /* 0x000fe40000000007 */
[----:B------:R-:W-:Y:S01]  /*57a0*/  @!P1 PRMT R9, R33, 0x5410, R4 ;  /* 0x0000541021099816 */ /* 0x000fe20000000004 */
[----:B------:R-:W-:Y:S01]  /*57b0*/  @!P1 IMAD.U32 R17, R21, 0x10000, RZ ;  /* 0x0001000015119824 */ /* 0x000fe200078e00ff */
[----:B------:R-:W-:Y:S01]  /*57c0*/  @!P1 LOP3.LUT R25, R25, 0xffff0000, RZ, 0xc0, !PT ;  /* 0xffff000019199812 */ /* 0x000fe200078ec0ff */
[C---:B-----5:R-:W-:Y:S01]  /*57d0*/  @!P1 IMAD.U32 R24, R41.reuse, 0x10000, RZ ;  /* 0x0001000029189824 */ /* 0x060fe200078e00ff */
[----:B------:R-:W2:Y:S01]  /*57e0*/  LDS.128 R12, [R12+0x3100] ;  /* 0x003100000c0c7984 */ /* 0x000ea20000000c00 */
[----:B------:R-:W-:Y:S01]  /*57f0*/  @!P1 IMAD.U32 R20, R40, 0x10000, RZ ;  /* 0x0001000028149824 */ /* 0x000fe200078e00ff */
[----:B------:R-:W-:Y:S01]  /*5800*/  @!P1 LOP3.LUT R26, R41, 0xffff0000, RZ, 0xc0, !PT ;  /* 0xffff0000291a9812 */ /* 0x000fe200078ec0ff */
[C---:B------:R-:W-:Y:S01]  /*5810*/  @!P1 IMAD.U32 R32, R42.reuse, 0x10000, RZ ;  /* 0x000100002a209824 */ /* 0x040fe200078e00ff */
[C---:B------:R-:W-:Y:S01]  /*5820*/  @!P1 LOP3.LUT R38, R43.reuse, 0xffff0000, RZ, 0xc0, !PT ;  /* 0xffff00002b269812 */ /* 0x040fe200078ec0ff */
[----:B------:R-:W-:Y:S01]  /*5830*/  @!P1 IMAD.U32 R36, R43, 0x10000, RZ ;  /* 0x000100002b249824 */ /* 0x000fe200078e00ff */
[----:B------:R-:W-:Y:S02]  /*5840*/  @!P1 LOP3.LUT R34, R42, 0xffff0000, RZ, 0xc0, !PT ;  /* 0xffff00002a229812 */ /* 0x000fe400078ec0ff */
[----:B------:R-:W-:Y:S01]  /*5850*/  @!P1 SHF.R.U32.HI R6, RZ, 0x10, R27 ;  /* 0x00000010ff069819 */ /* 0x000fe2000001161b */
[----:B------:R-:W-:Y:S01]  /*5860*/  @!P1 IMAD.U32 R27, R10, 0x10000, RZ ;  /* 0x000100000a1b9824 */ /* 0x000fe200078e00ff */
[----:B------:R-:W-:Y:S02]  /*5870*/  @!P1 LOP3.LUT R21, R21, 0xffff0000, RZ, 0xc0, !PT ;  /* 0xffff000015159812 */ /* 0x000fe400078ec0ff */
[----:B------:R-:W-:Y:S01]  /*5880*/  @!P1 PRMT R11, R33, 0x5432, R6 ;  /* 0x00005432210b9816 */ /* 0x000fe20000000006 */
[----:B------:R-:W-:Y:S01]  /*5890*/  @!P1 IMAD.U32 R6, R8, 0x10000, RZ ;  /* 0x0001000008069824 */ /* 0x000fe200078e00ff */
[----:B------:R-:W-:Y:S02]  /*58a0*/  @!P1 SHF.R.U32.HI R37, RZ, 0x10, R59 ;  /* 0x00000010ff259819 */ /* 0x000fe4000001163b */
[----:B------:R-:W-:Y:S02]  /*58b0*/  ISETP.GE.AND P0, PT, R48, c[0x0][0x1d4], PT ;  /* 0x0000750030007a0c */ /* 0x000fe40003f06270 */
[----:B------:R-:W-:Y:S04]  /*58c0*/  @!P1 PRMT R37, R63, 0x5432, R37 ;  /* 0x000054323f259816 */ /* 0x000fe80000000025 */
[C---:B------:R-:W-:Y:S02]  /*58d0*/  @!P1 SHF.L.U32 R35, R37.reuse, 0x10, RZ ;  /* 0x0000001025239819 */ /* 0x040fe400000006ff */
[----:B------:R-:W-:Y:S02]  /*58e0*/  @!P1 LOP3.LUT R37, R37, 0xffff0000, RZ, 0xc0, !PT ;  /* 0xffff000025259812 */ /* 0x000fe400078ec0ff */
[C---:B--2---:R-:W-:Y:S05]  /*58f0*/  @!P1 SHF.L.U32 R2, R13.reuse, 0x10, RZ ;  /* 0x000000100d029819 */ /* 0x044fea00000006ff */
[C---:B------:R-:W-:Y:S02]  /*5900*/  @!P1 FMUL.FTZ R7, R2.reuse, R23 ;  /* 0x0000001702079220 */ /* 0x040fe40000410000 */
[-C--:B------:R-:W-:Y:S01]  /*5910*/  @!P1 FMUL.FTZ R4, R2, R3.reuse ;  /* 0x0000000302049220 */ /* 0x080fe20000410000 */
[----:B------:R-:W-:Y:S01]  /*5920*/  @!P1 LOP3.LUT R2, R13, 0xffff0000, RZ, 0xc0, !PT ;  /* 0xffff00000d029812 */ /* 0x000fe200078ec0ff */
[----:B------:R-:W-:Y:S01]  /*5930*/  @!P1 FFMA.FTZ R56, R24, R3, -R7 ;  /* 0x0000000318389223 */ /* 0x000fe20000010807 */
[----:B------:R-:W-:Y:S02]  /*5940*/  @!P1 SHF.L.U32 R7, R12, 0x10, RZ ;  /* 0x000000100c079819 */ /* 0x000fe400000006ff */
[----:B------:R-:W-:Y:S01]  /*5950*/  @!P1 LOP3.LUT R3, R5, 0xffff0000, RZ, 0xc0, !PT ;  /* 0xffff000005039812 */ /* 0x000fe200078ec0ff */
[C---:B------:R-:W-:Y:S02]  /*5960*/  @!P1 FMUL.FTZ R16, R2.reuse, R25 ;  /* 0x0000001902109220 */ /* 0x040fe40000410000 */
[C---:B------:R-:W-:Y:S02]  /*5970*/  @!P1 FMUL.FTZ R22, R7.reuse, R17 ;  /* 0x0000001107169220 */ /* 0x040fe40000410000 */
[-C--:B------:R-:W-:Y:S02]  /*5980*/  @!P1 FMUL.FTZ R5, R2, R3.reuse ;  /* 0x0000000302059220 */ /* 0x080fe40000410000 */
[----:B------:R-:W-:Y:S01]  /*5990*/  @!P1 FFMA.FTZ R53, R26, R3, -R16 ;  /* 0x000000031a359223 */ /* 0x000fe20000010810 */
[----:B------:R-:W-:Y:S01]  /*59a0*/  @!P1 LOP3.LUT R3, R12, 0xffff0000, RZ, 0xc0, !PT ;  /* 0xffff00000c039812 */ /* 0x000fe200078ec0ff */
[-C--:B------:R-:W-:Y:S01]  /*59b0*/  @!P1 FMUL.FTZ R2, R7, R6.reuse ;  /* 0x0000000607029220 */ /* 0x080fe20000410000 */
[----:B------:R-:W-:Y:S01]  /*59c0*/  @!P1 SHF.L.U32 R7, R14, 0x10, RZ ;  /* 0x000000100e079819 */ /* 0x000fe200000006ff */
[----:B------:R-:W-:Y:S01]  /*59d0*/  @!P1 FFMA.FTZ R52, R20, R6, -R22 ;  /* 0x0000000614349223 */ /* 0x000fe20000010816 */
[----:B------:R-:W-:Y:S01]  /*59e0*/  @!P1 LOP3.LUT R22, R40, 0xffff0000, RZ, 0xc0, !PT ;  /* 0xffff000028169812 */ /* 0x000fe200078ec0ff */
[----:B------:R-:W-:Y:S01]  /*59f0*/  @!P1 FMUL.FTZ R16, R3, R21 ;  /* 0x0000001503109220 */ /* 0x000fe20000410000 */
[----:B------:R-:W-:Y:S01]  /*5a00*/  @!P1 LOP3.LUT R6, R8, 0xffff0000, RZ, 0xc0, !PT ;  /* 0xffff000008069812 */ /* 0x000fe200078ec0ff */
[C---:B------:R-:W-:Y:S01]  /*5a10*/  @!P1 IMAD.U32 R8, R9.reuse, 0x10000, RZ ;  /* 0x0001000009089824 */ /* 0x040fe200078e00ff */
[----:B------:R-:W-:Y:S01]  /*5a20*/  @!P1 LOP3.LUT R9, R9, 0xffff0000, RZ, 0xc0, !PT ;  /* 0xffff000009099812 */ /* 0x000fe200078ec0ff */
[----:B------:R-:W-:Y:S02]  /*5a30*/  @!P1 FMUL.FTZ R33, R7, R27 ;  /* 0x0000001b07219220 */ /* 0x000fe40000410000 */
[-C--:B------:R-:W-:Y:S02]  /*5a40*/  @!P1 FMUL.FTZ R3, R3, R6.reuse ;  /* 0x0000000603039220 */ /* 0x080fe40000410000 */
[----:B------:R-:W-:Y:S01]  /*5a50*/  @!P1 FFMA.FTZ R51, R22, R6, -R16 ;  /* 0x0000000616339223 */ /* 0x000fe20000010810 */
[----:B------:R-:W-:Y:S01]  /*5a60*/  @!P1 LOP3.LUT R16, R15, 0xffff0000, RZ, 0xc0, !PT ;  /* 0xffff00000f109812 */ /* 0x000fe200078ec0ff */
[-C--:B------:R-:W-:Y:S01]  /*5a70*/  @!P1 FMUL.FTZ R6, R7, R8.reuse ;  /* 0x0000000807069220 */ /* 0x080fe20000410000 */
[----:B------:R-:W-:Y:S01]  /*5a80*/  @!P1 LOP3.LUT R7, R14, 0xffff0000, RZ, 0xc0, !PT ;  /* 0xffff00000e079812 */ /* 0x000fe200078ec0ff */
[----:B------:R-:W-:Y:S01]  /*5a90*/  @!P1 FFMA.FTZ R50, R32, R8, -R33 ;  /* 0x0000000820329223 */ /* 0x000fe20000010821 */
[----:B------:R-:W-:Y:S01]  /*5aa0*/  @!P1 LOP3.LUT R33, R10, 0xffff0000, RZ, 0xc0, !PT ;  /* 0xffff00000a219812 */ /* 0x000fe200078ec0ff */
[----:B------:R-:W-:Y:S02]  /*5ab0*/  @!P1 IMAD.U32 R10, R15, 0x10000, RZ ;  /* 0x000100000f0a9824 */ /* 0x000fe400078e00ff */
[C---:B------:R-:W-:Y:S01]  /*5ac0*/  @!P1 IMAD.U32 R8, R11.reuse, 0x10000, RZ ;  /* 0x000100000b089824 */ /* 0x040fe200078e00ff */
[----:B------:R-:W-:Y:S01]  /*5ad0*/  @!P1 LOP3.LUT R11, R11, 0xffff0000, RZ, 0xc0, !PT ;  /* 0xffff00000b0b9812 */ /* 0x000fe200078ec0ff */
[----:B------:R-:W-:Y:S02]  /*5ae0*/  @!P1 FMUL.FTZ R44, R10, R35 ;  /* 0x000000230a2c9220 */ /* 0x000fe40000410000 */
[----:B---3--:R-:W-:Y:S02]  /*5af0*/  @!P1 FMUL.FTZ R39, R16, R37 ;  /* 0x0000002510279220 */ /* 0x008fe40000410000 */
        /* <DEDUP_REMOVED lines=37> */
.L_x_343:
        /* <DEDUP_REMOVED lines=22> */
.L_x_367:
[----:B-123--:R-:W-:Y:S05]  /*5eb0*/  BSYNC B0 ;  /* 0x0000000000007941 */ /* 0x00efea0003800000 */
.L_x_366:
        /* <DEDUP_REMOVED lines=17> */
.L_x_369:
[----:B------:R-:W-:Y:S05]  /*5fd0*/  BSYNC B0 ;  /* 0x0000000000007941 */ /* 0x000fea0003800000 */
.L_x_368:
[----:B--2---:R2:W4:Y:S01]  /*5fe0*/  SHFL.IDX PT, R3, R77, 0x2, 0x1c1f ;  /* 0x005c1f004d037f89 */ /* 0x00452200000e0000 */
[----:B------:R-:W-:Y:S03]  /*5ff0*/  ISETP.GE.AND P0, PT, R12, 0x41, PT ;  /* 0x000000410c00780c */ /* 0x000fe60003f06270 */
        /* <DEDUP_REMOVED lines=14> */
.L_x_359:
[----:B------:R-:W-:Y:S05]  /*60e0*/  BSYNC B2 ;  /* 0x0000000000027941 */ /* 0x000fea0003800000 */
.L_x_342:
[----:B---3--:R-:W-:Y:S01]  /*60f0*/  IMAD.U32 R2, RZ, RZ, UR6 ;  /* 0x00000006ff027e24 */ /* 0x008fe2000f8e00ff */
[----:B------:R-:W-:Y:S01]  /*6100*/  UIMAD UR5, UR6, -0x60, URZ ;  /* 0xffffffa0060578a4 */ /* 0x000fe2000f8e023f */
[----:B------:R-:W-:Y:S02]  /*6110*/  BSSY B0, `(.L_x_370) ;  /* 0x0000072000007945 */ /* 0x000fe40003800000 */
[----:B----4-:R-:W-:Y:S03]  /*6120*/  IMAD.WIDE R2, R2, 0x60, R110 ;  /* 0x0000006002027825 */ /* 0x010fe600078e026e */
[----:B------:R-:W-:Y:S01]  /*6130*/  IADD3 R4, R118, UR5, RZ ;  /* 0x0000000576047c10 */ /* 0x000fe2000fffe0ff */
[----:B------:R-:W-:Y:S03]  /*6140*/  UIADD3 UR5, UR5, UR4, URZ ;  /* 0x0000000405057290 */ /* 0x000fe6000fffe03f */
[C---:B------:R-:W-:Y:S01]  /*6150*/  ISETP.GE.AND P4, PT, R4.reuse, 0x11, PT ;  /* 0x000000110400780c */ /* 0x040fe20003f86270 */
[----:B------:R-:W-:Y:S01]  /*6160*/  UISETP.LT.AND UP0, UPT, UR5, 0x60, UPT ;  /* 0x000000600500788c */ /* 0x000fe2000bf01270 */
[C---:B------:R-:W-:Y:S02]  /*6170*/  ISETP.GE.AND P3, PT, R4.reuse, 0x21, PT ;  /* 0x000000210400780c */ /* 0x040fe40003f66270 */
[C---:B------:R-:W-:Y:S01]  /*6180*/  ISETP.GE.AND P2, PT, R4.reuse, 0x31, PT ;  /* 0x000000310400780c */ /* 0x040fe20003f46270 */
[----:B------:R-:W-:Y:S01]  /*6190*/  USEL UR5, UR5, 0x60, UP0 ;  /* 0x0000006005057887 */ /* 0x000fe20008000000 */
[----:B------:R-:W-:Y:S07]  /*61a0*/  ISETP.GE.AND P1, PT, R4, 0x41, PT ;  /* 0x000000410400780c */ /* 0x000fee0003f26270 */
        /* <DEDUP_REMOVED lines=12> */
[----:B------:R-:W-:Y:S11]  /*6270*/  ISETP.GE.AND P5, PT, R4, 0x1, PT ;  /* 0x000000010400780c */ /* 0x000ff60003fa6270 */
[----:B------:R-:W-:Y:S02]  /*6280*/  @!UPT UIADD3 URZ, URZ, URZ, URZ ;  /* 0x0000003f3f3ff290 */ /* 0x000fe4000fffe03f */
[----:B------:R-:W-:Y:S02]  /*6290*/  @P5 IMAD R3, R3, c[0x0][0x258], RZ ;  /* 0x0000960003035a24 */ /* 0x000fe400078e02ff */
[----:B------:R-:W-:Y:S02]  /*62a0*/  @P5 IMAD.MOV.U32 R4, RZ, RZ, R84 ;  /* 0x000000ffff045224 */ /* 0x000fe400078e0054 */
[----:B------:R-:W-:Y:S04]  /*62b0*/  @P5 IMAD.MOV.U32 R5, RZ, RZ, R88 ;  /* 0x000000ffff055224 */ /* 0x000fe800078e0058 */
[C---:B------:R-:W-:Y:S04]  /*62c0*/  @P5 IMAD.WIDE.U32 R4, R2.reuse, c[0x0][0x258], R4 ;  /* 0x0000960002045a25 */ /* 0x040fe800078e0004 */
[----:B------:R-:W-:Y:S01]  /*62d0*/  @P5 IMAD R2, R2, c[0x0][0x25c], R3 ;  /* 0x0000970002025a24 */ /* 0x000fe200078e0203 */
[C---:B------:R-:W-:Y:S02]  /*62e0*/  @P5 LEA R14, P6, R4.reuse, c[0x0][0x250], 0x1 ;  /* 0x00009400040e5a11 */ /* 0x040fe400078c08ff */
[----:B------:R-:W-:Y:S02]  /*62f0*/  @P4 MOV R3, R88 ;  /* 0x0000005800034202 */ /* 0x000fe40000000f00 */
[----:B------:R-:W-:Y:S04]  /*6300*/  @P5 IADD3 R2, R5, R2, RZ ;  /* 0x0000000205025210 */ /* 0x000fe80007ffe0ff */
[----:B------:R-:W-:Y:S01]  /*6310*/  @P5 LEA.HI.X R15, R4, c[0x0][0x254], R2, 0x1, P6 ;  /* 0x00009500040f5a11 */ /* 0x000fe200030f0c02 */
[----:B------:R-:W-:Y:S02]  /*6320*/  @P4 IMAD R4, R7, c[0x0][0x258], RZ ;  /* 0x0000960007044a24 */ /* 0x000fe400078e02ff */
[----:B------:R-:W-:Y:S02]  /*6330*/  @P4 IMAD.MOV.U32 R2, RZ, RZ, R84 ;  /* 0x000000ffff024224 */ /* 0x000fe400078e0054 */
[C---:B------:R-:W-:Y:S02]  /*6340*/  @P4 IMAD R4, R6.reuse, c[0x0][0x25c], R4 ;  /* 0x0000970006044a24 */ /* 0x040fe400078e0204 */
[----:B------:R-:W-:Y:S04]  /*6350*/  @P4 IMAD.WIDE.U32 R2, R6, c[0x0][0x258], R2 ;  /* 0x0000960006024a25 */ /* 0x000fe800078e0002 */
[----:B------:R-:W-:Y:S01]  /*6360*/  @P4 IMAD.IADD R4, R3, 0x1, R4 ;  /* 0x0000000103044824 */ /* 0x000fe200078e0204 */
[----:B------:R-:W-:Y:S01]  /*6370*/  @P4 LEA R12, P6, R2, c[0x0][0x250], 0x1 ;  /* 0x00009400020c4a11 */ /* 0x000fe200078c08ff */
[----:B------:R-:W-:Y:S02]  /*6380*/  @P3 IMAD.MOV.U32 R3, RZ, RZ, R88 ;  /* 0x000000ffff033224 */ /* 0x000fe400078e0058 */
[----:B------:R-:W-:Y:S01]  /*6390*/  @P0 IMAD R6, R22, c[0x0][0x258], RZ ;  /* 0x0000960016060a24 */ /* 0x000fe200078e02ff */
[----:B------:R-:W-:Y:S01]  /*63a0*/  @P4 LEA.HI.X R13, R2, c[0x0][0x254], R4, 0x1, P6 ;  /* 0x00009500020d4a11 */ /* 0x000fe200030f0c04 */
[----:B------:R-:W-:Y:S01]  /*63b0*/  @P3 IMAD R4, R10, c[0x0][0x258], RZ ;  /* 0x000096000a043a24 */ /* 0x000fe200078e02ff */
[----:B------:R-:W-:Y:S01]  /*63c0*/  @P3 MOV R2, R84 ;  /* 0x0000005400023202 */ /* 0x000fe20000000f00 */
[----:B------:R-:W-:Y:S02]  /*63d0*/  @P0 IMAD R6, R20, c[0x0][0x25c], R6 ;  /* 0x0000970014060a24 */ /* 0x000fe400078e0206 */
[C---:B------:R-:W-:Y:S02]  /*63e0*/  @P3 IMAD R4, R8.reuse, c[0x0][0x25c], R4 ;  /* 0x0000970008043a24 */ /* 0x040fe400078e0204 */
[----:B------:R-:W-:Y:S05]  /*63f0*/  @P3 IMAD.WIDE.U32 R2, R8, c[0x0][0x258], R2 ;  /* 0x0000960008023a25 */ /* 0x000fea00078e0002 */
[C---:B------:R-:W-:Y:S02]  /*6400*/  @P3 LEA R10, P6, R2.reuse, c[0x0][0x250], 0x1 ;  /* 0x00009400020a3a11 */ /* 0x040fe400078c08ff */
[----:B------:R-:W-:Y:S02]  /*6410*/  @P3 IADD3 R4, R3, R4, RZ ;  /* 0x0000000403043210 */ /* 0x000fe40007ffe0ff */
[----:B------:R-:W-:Y:S02]  /*6420*/  @P2 MOV R3, R88 ;  /* 0x0000005800032202 */ /* 0x000fe40000000f00 */
[----:B------:R-:W-:Y:S01]  /*6430*/  @P3 LEA.HI.X R11, R2, c[0x0][0x254], R4, 0x1, P6 ;  /* 0x00009500020b3a11 */ /* 0x000fe200030f0c04 */
[----:B------:R-:W-:Y:S02]  /*6440*/  @P2 IMAD R4, R17, c[0x0][0x258], RZ ;  /* 0x0000960011042a24 */ /* 0x000fe400078e02ff */
[----:B------:R-:W-:Y:S02]  /*6450*/  @P2 IMAD.MOV.U32 R2, RZ, RZ, R84 ;  /* 0x000000ffff022224 */ /* 0x000fe400078e0054 */
[C---:B------:R-:W-:Y:S02]  /*6460*/  @P2 IMAD R4, R9.reuse, c[0x0][0x25c], R4 ;  /* 0x0000970009042a24 */ /* 0x040fe400078e0204 */
[----:B------:R-:W-:Y:S04]  /*6470*/  @P2 IMAD.WIDE.U32 R2, R9, c[0x0][0x258], R2 ;  /* 0x0000960009022a25 */ /* 0x000fe800078e0002 */
[----:B------:R-:W-:Y:S01]  /*6480*/  @P2 IMAD.IADD R4, R3, 0x1, R4 ;  /* 0x0000000103042824 */ /* 0x000fe200078e0204 */
[C---:B------:R-:W-:Y:S01]  /*6490*/  @P2 LEA R8, P6, R2.reuse, c[0x0][0x250], 0x1 ;  /* 0x0000940002082a11 */ /* 0x040fe200078c08ff */
[----:B------:R-:W-:Y:S03]  /*64a0*/  @P1 IMAD.MOV.U32 R3, RZ, RZ, R88 ;  /* 0x000000ffff031224 */ /* 0x000fe600078e0058 */
[----:B------:R-:W-:Y:S01]  /*64b0*/  @P2 LEA.HI.X R9, R2, c[0x0][0x254], R4, 0x1, P6 ;  /* 0x0000950002092a11 */ /* 0x000fe200030f0c04 */
[----:B------:R-:W-:Y:S01]  /*64c0*/  @P1 IMAD R4, R21, c[0x0][0x258], RZ ;  /* 0x0000960015041a24 */ /* 0x000fe200078e02ff */
[----:B------:R-:W-:Y:S03]  /*64d0*/  @P1 MOV R2, R84 ;  /* 0x0000005400021202 */ /* 0x000fe60000000f00 */
[C---:B------:R-:W-:Y:S02]  /*64e0*/  @P1 IMAD R4, R16.reuse, c[0x0][0x25c], R4 ;  /* 0x0000970010041a24 */ /* 0x040fe400078e0204 */
[----:B------:R-:W-:Y:S05]  /*64f0*/  @P1 IMAD.WIDE.U32 R2, R16, c[0x0][0x258], R2 ;  /* 0x0000960010021a25 */ /* 0x000fea00078e0002 */
[----:B------:R-:W-:Y:S02]  /*6500*/  @P1 IADD3 R3, R3, R4, RZ ;  /* 0x0000000403031210 */ /* 0x000fe40007ffe0ff */
[C---:B------:R-:W-:Y:S04]  /*6510*/  @P1 LEA R4, P6, R2.reuse, c[0x0][0x250], 0x1 ;  /* 0x0000940002041a11 */ /* 0x040fe800078c08ff */
[----:B------:R-:W-:Y:S01]  /*6520*/  @P1 LEA.HI.X R5, R2, c[0x0][0x254], R3, 0x1, P6 ;  /* 0x0000950002051a11 */ /* 0x000fe200030f0c03 */
[----:B------:R-:W-:Y:S01]  /*6530*/  @P0 IMAD.MOV.U32 R2, RZ, RZ, R84 ;  /* 0x000000ffff020224 */ /* 0x000fe200078e0054 */
[----:B------:R-:W-:Y:S05]  /*6540*/  @P0 MOV R3, R88 ;  /* 0x0000005800030202 */ /* 0x000fea0000000f00 */
[----:B------:R-:W-:Y:S04]  /*6550*/  @P0 IMAD.WIDE.U32 R2, R20, c[0x0][0x258], R2 ;  /* 0x0000960014020a25 */ /* 0x000fe800078e0002 */
[----:B------:R-:W-:Y:S01]  /*6560*/  @P0 IMAD.IADD R3, R3, 0x1, R6 ;  /* 0x0000000103030824 */ /* 0x000fe200078e0206 */
        /* <DEDUP_REMOVED lines=16> */
[C---:B-----5:R-:W-:Y:S02]  /*6670*/  IMAD R4, R87.reuse, c[0x0][0x20c], R2 ;  /* 0x0000830057047a24 */ /* 0x060fe400078e0202 */
[----:B------:R-:W-:Y:S05]  /*6680*/  IMAD.WIDE.U32 R2, R87, c[0x0][0x208], RZ ;  /* 0x0000820057027a25 */ /* 0x000fea00078e00ff */
[----:B------:R-:W-:Y:S01]  /*6690*/  IADD3 R3, R3, R4, RZ ;  /* 0x0000000403037210 */ /* 0x000fe20007ffe0ff */
[----:B------:R-:W-:Y:S04]  /*66a0*/  IMAD R4, R100, c[0x0][0x218], RZ ;  /* 0x0000860064047a24 */ /* 0x000fe800078e02ff */
[C---:B------:R-:W-:Y:S01]  /*66b0*/  IMAD.WIDE.U32 R2, R83.reuse, c[0x0][0x218], R2 ;  /* 0x0000860053027a25 */ /* 0x040fe200078e0002 */
[----:B------:R-:W-:Y:S04]  /*66c0*/  DEPBAR.LE SB0, 0x0 ;  /* 0x000080000000791a */ /* 0x000fe80000000000 */
[----:B------:R-:W-:Y:S01]  /*66d0*/  BAR.SYNC.DEFER_BLOCKING 0x0 ;  /* 0x0000000000007b1d */ /* 0x000fe20000010000 */
[----:B------:R-:W-:Y:S01]  /*66e0*/  IMAD R4, R83, c[0x0][0x21c], R4 ;  /* 0x0000870053047a24 */ /* 0x000fe200078e0204 */
[----:B------:R-:W-:Y:S04]  /*66f0*/  IADD3 R2, P0, R2, UR46, RZ ;  /* 0x0000002e02027c10 */ /* 0x000fe8000ff1e0ff */
[----:B------:R-:W-:Y:S02]  /*6700*/  IADD3.X R3, R3, UR19, R4, P0, !PT ;  /* 0x0000001303037c10 */ /* 0x000fe400087fe404 */
[C---:B---3--:R-:W-:Y:S04]  /*6710*/  LEA R14, P0, R2.reuse, c[0x0][0x1f8], 0x1 ;  /* 0x00007e00020e7a11 */ /* 0x048fe800078008ff */
[----:B------:R-:W-:Y:S02]  /*6720*/  LEA.HI.X R12, R2, c[0x0][0x1fc], R3, 0x1, P0 ;  /* 0x00007f00020c7a11 */ /* 0x000fe400000f0c03 */
[----:B------:R1:W3:Y:S01]  /*6730*/  SHFL.IDX PT, R2, R14, RZ, 0x1c1f ;  /* 0x001c1fff0e027589 */ /* 0x0002e200000e0000 */
[----:B------:R-:W-:Y:S07]  /*6740*/  ISETP.GE.AND P0, PT, R13, 0x1, PT ;  /* 0x000000010d00780c */ /* 0x000fee0003f06270 */
[----:B------:R1:W4:Y:S06]  /*6750*/  SHFL.IDX PT, R3, R12, RZ, 0x1c1f ;  /* 0x001c1fff0c037589 */ /* 0x00032c00000e0000 */
[----:B------:R-:W-:-:S05]  /*6760*/  @!P0 BRA `(.L_x_371) ;  /* 0x000000c000008947 */ /* 0x000fca0003800000 */
[C---:B------:R-:W-:Y:S11]  /*6770*/  ISETP.GE.AND P1, PT, R18.reuse, c[0x0][0x1d4], PT ;  /* 0x0000750012007a0c */ /* 0x040ff60003f26270 */
[----:B------:R-:W-:Y:S02]  /*6780*/  @!UPT UIADD3 URZ, URZ, URZ, URZ ;  /* 0x0000003f3f3ff290 */ /* 0x000fe4000fffe03f */
[----:B-1----:R-:W1:Y:S01]  /*6790*/  @!P1 LDS.128 R8, [R80] ;  /* 0x0000000050089984 */ /* 0x002e620000000c00 */
[CC--:B---3--:R-:W-:Y:S04]  /*67a0*/  @!P1 LEA R4, P0, R18.reuse, R2.reuse, 0x1 ;  /* 0x0000000212049211 */ /* 0x0c8fe800078008ff */
[-C--:B----4-:R-:W-:Y:S02]  /*67b0*/  @!P1 LEA.HI.X R5, R18, R3.reuse, R19, 0x1, P0 ;  /* 0x0000000312059211 */ /* 0x090fe400000f0c13 */
[----:B------:R-:W-:Y:S11]  /*67c0*/  ISETP.GE.AND P0, PT, R86, c[0x0][0x1d4], PT ;  /* 0x0000750056007a0c */ /* 0x000ff60003f06270 */
[----:B------:R-:W-:Y:S02]  /*67d0*/  @!UPT UIADD3 URZ, URZ, URZ, URZ ;  /* 0x0000003f3f3ff290 */ /* 0x000fe4000fffe03f */
[C---:B------:R-:W-:Y:S04]  /*67e0*/  @!P0 LEA R2, P2, R76.reuse, R2, 0x1 ;  /* 0x000000024c028211 */ /* 0x040fe800078408ff */
[----:B------:R-:W-:Y:S01]  /*67f0*/  @!P0 LEA.HI.X R3, R76, R3, R82, 0x1, P2 ;  /* 0x000000034c038211 */ /* 0x000fe200010f0c52 */
[----:B-1----:R-:W-:Y:S04]  /*6800*/  @!P1 ST.E.128 [R4.64], R8 ;  /* 0x0000000804009985 */ /* 0x002fe8000c101d0e */
[----:B------:R-:W1:Y:S04]  /*6810*/  @!P0 LDS.128 R4, [R81] ;  /* 0x0000000051048984 */ /* 0x000e680000000c00 */
[----:B-1----:R1:W-:Y:S02]  /*6820*/  @!P0 ST.E.128 [R2.64], R4 ;  /* 0x0000000402008985 */ /* 0x0023e4000c101d0e */
.L_x_371:
[----:B------:R-:W-:Y:S05]  /*6830*/  BSYNC B0 ;  /* 0x0000000000007941 */ /* 0x000fea0003800000 */
.L_x_370:
[----:B-1--4-:R1:W4:Y:S01]  /*6840*/  SHFL.IDX PT, R3, R12, 0x1, 0x1c1f ;  /* 0x003c1f000c037f89 */ /* 0x01232200000e0000 */
        /* <DEDUP_REMOVED lines=16> */
.L_x_373:
[----:B------:R-:W-:Y:S05]  /*6950*/  BSYNC B0 ;  /* 0x0000000000007941 */ /* 0x000fea0003800000 */
.L_x_372:
[----:B---34-:R3:W4:Y:S01]  /*6960*/  SHFL.IDX PT, R3, R12, 0x2, 0x1c1f ;  /* 0x005c1f000c037f89 */ /* 0x01872200000e0000 */
[----:B------:R-:W-:Y:S01]  /*6970*/  ISETP.GE.AND P0, PT, R13, 0x41, PT ;  /* 0x000000410d00780c */ /* 0x000fe20003f06270 */
[----:B------:R-:W-:Y:S02]  /*6980*/  BSSY B0, `(.L_x_374) ;  /* 0x000000f000007945 */ /* 0x000fe40003800000 */
        /* <DEDUP_REMOVED lines=14> */
.L_x_375:
[----:B------:R-:W-:Y:S05]  /*6a70*/  BSYNC B0 ;  /* 0x0000000000007941 */ /* 0x000fea0003800000 */
.L_x_374:
[----:B------:R-:W-:Y:S02]  /*6a80*/  UISETP.GT.AND UP0, UPT, UR6, UR24, UPT ;  /* 0x000000180600728c */ /* 0x000fe4000bf04270 */
[----:B------:R-:W-:Y:S04]  /*6a90*/  UIADD3 UR6, UR6, -0x1, URZ ;  /* 0xffffffff06067890 */ /* 0x000fe8000fffe03f */
[----:B------:R-:W-:Y:S05]  /*6aa0*/  PLOP3.LUT P0, PT, PT, PT, UP0, 0x80, 0x0 ;  /* 0x000000000000781c */ /* 0x000fea0003f0f008 */
[----:B------:R-:W-:Y:S02]  /*6ab0*/  @UP0 UIMAD UR5, UR27, UR6, URZ ;  /* 0x000000061b0502a4 */ /* 0x000fe4000f8e023f */
[----:B------:R-:W-:Y:S04]  /*6ac0*/  @UP0 USHF.R.S32.HI UR21, URZ, 0x1f, UR6 ;  /* 0x0000001f3f150899 */ /* 0x000fe80008011406 */
[----:B-1----:R-:W-:Y:S02]  /*6ad0*/  IMAD.U32 R4, RZ, RZ, UR5 ;  /* 0x00000005ff047e24 */ /* 0x002fe4000f8e00ff */
[----:B------:R-:W-:Y:S02]  /*6ae0*/  @P0 IMAD.MOV.U32 R2, RZ, RZ, R116 ;  /* 0x000000ffff020224 */ /* 0x000fe400078e0074 */
[----:B----4-:R-:W-:Y:S01]  /*6af0*/  @P0 IMAD.MOV.U32 R3, RZ, RZ, R113 ;  /* 0x000000ffff030224 */ /* 0x010fe200078e0071 */
[----:B------:R-:W-:Y:S11]  /*6b00*/  PLOP3.LUT P0, PT, PT, PT, UP0, 0x80, 0x0 ;  /* 0x000000000000781c */ /* 0x000ff60003f0f008 */
[----:B------:R-:W-:Y:S02]  /*6b10*/  @!UPT UIADD3 URZ, URZ, URZ, URZ ;  /* 0x0000003f3f3ff290 */ /* 0x000fe4000fffe03f */
[C---:B------:R-:W-:Y:S01]  /*6b20*/  @P0 IMAD.WIDE.U32 R2, R144.reuse, UR6, R2 ;  /* 0x0000000690020c25 */ /* 0x040fe2000f8e0002 */
[----:B------:R-:W-:Y:S11]  /*6b30*/  PLOP3.LUT P0, PT, PT, PT, UP0, 0x80, 0x0 ;  /* 0x000000000000781c */ /* 0x000ff60003f0f008 */
[----:B------:R-:W-:Y:S02]  /*6b40*/  @!UPT UIADD3 URZ, URZ, URZ, URZ ;  /* 0x0000003f3f3ff290 */ /* 0x000fe4000fffe03f */
[----:B------:R-:W-:Y:S01]  /*6b50*/  @P0 IMAD R4, R144, UR21, R4 ;  /* 0x0000001590040c24 */ /* 0x000fe2000f8e0204 */
[----:B------:R-:W-:Y:S11]  /*6b60*/  PLOP3.LUT P0, PT, PT, PT, UP0, 0x80, 0x0 ;  /* 0x000000000000781c */ /* 0x000ff60003f0f008 */
[----:B------:R-:W-:Y:S02]  /*6b70*/  @!UPT UIADD3 URZ, URZ, URZ, URZ ;  /* 0x0000003f3f3ff290 */ /* 0x000fe4000fffe03f */
[----:B------:R-:W-:Y:S01]  /*6b80*/  @P0 IMAD.IADD R4, R3, 0x1, R4 ;  /* 0x0000000103040824 */ /* 0x000fe200078e0204 */
[----:B------:R-:W-:Y:S11]  /*6b90*/  PLOP3.LUT P0, PT, PT, PT, UP0, 0x80, 0x0 ;  /* 0x000000000000781c */ /* 0x000ff60003f0f008 */
[----:B------:R-:W-:Y:S02]  /*6ba0*/  @!UPT UIADD3 URZ, URZ, URZ, URZ ;  /* 0x0000003f3f3ff290 */ /* 0x000fe4000fffe03f */
[C---:B---3--:R-:W-:Y:S02]  /*6bb0*/  @P0 LEA R12, P1, R2.reuse, c[0x0][0x220], 0x1 ;  /* 0x00008800020c0a11 */ /* 0x048fe400078208ff */
[----:B------:R-:W-:Y:S11]  /*6bc0*/  PLOP3.LUT P0, PT, PT, PT, UP0, 0x80, 0x0 ;  /* 0x000000000000781c */ /* 0x000ff60003f0f008 */
[----:B------:R-:W-:Y:S02]  /*6bd0*/  @!UPT UIADD3 URZ, URZ, URZ, URZ ;  /* 0x0000003f3f3ff290 */ /* 0x000fe4000fffe03f */
[----:B------:R-:W-:Y:S02]  /*6be0*/  @P0 LEA.HI.X R2, R2, c[0x0][0x224], R4, 0x1, P1 ;  /* 0x0000890002020a11 */ /* 0x000fe400008f0c04 */
[----:B------:R-:W-:Y:S11]  /*6bf0*/  PLOP3.LUT P0, PT, PT, PT, UP0, 0x80, 0x0 ;  /* 0x000000000000781c */ /* 0x000ff60003f0f008 */
[----:B------:R-:W-:Y:S02]  /*6c00*/  @!UPT UIADD3 URZ, URZ, URZ, URZ ;  /* 0x0000003f3f3ff290 */ /* 0x000fe4000fffe03f */
[-C--:B------:R-:W-:Y:S02]  /*6c10*/  @P0 IADD3 R10, P1, R12, R136.reuse, RZ ;  /* 0x000000880c0a0210 */ /* 0x080fe40007f3e0ff */
[----:B------:R-:W-:Y:S11]  /*6c20*/  PLOP3.LUT P0, PT, PT, PT, UP0, 0x80, 0x0 ;  /* 0x000000000000781c */ /* 0x000ff60003f0f008 */
[----:B------:R-:W-:Y:S02]  /*6c30*/  @!UPT UIADD3 URZ, URZ, URZ, URZ ;  /* 0x0000003f3f3ff290 */ /* 0x000fe4000fffe03f */
[--C-:B------:R-:W-:Y:S01]  /*6c40*/  @P0 IMAD.X R11, R2, 0x1, R133.reuse, P1 ;  /* 0x00000001020b0824 */ /* 0x100fe200008e0685 */
        /* <DEDUP_REMOVED lines=20> */
[----:B------:R-:W-:Y:S02]  /*6d90*/  @P0 IADD3 R14, P1, R4, R136, RZ ;  /* 0x00000088040e0210 */ /* 0x000fe40007f3e0ff */
[----:B------:R-:W-:Y:S11]  /*6da0*/  PLOP3.LUT P0, PT, PT, PT, UP0, 0x80, 0x0 ;  /* 0x000000000000781c */ /* 0x000ff60003f0f008 */
[----:B------:R-:W-:Y:S02]  /*6db0*/  @!UPT UIADD3 URZ, URZ, URZ, URZ ;  /* 0x0000003f3f3ff290 */ /* 0x000fe4000fffe03f */
[----:B------:R-:W-:Y:S01]  /*6dc0*/  @P0 IMAD.X R3, R5, 0x1, R133, P1 ;  /* 0x0000000105030824 */ /* 0x000fe200008e0685 */
[----:B------:R-:W-:Y:S11]  /*6dd0*/  PLOP3.LUT P0, PT, PT, PT, UP0, 0x80, 0x0 ;  /* 0x000000000000781c */ /* 0x000ff60003f0f008 */
[----:B------:R-:W-:Y:S02]  /*6de0*/  @!UPT UIADD3 URZ, URZ, URZ, URZ ;  /* 0x0000003f3f3ff290 */ /* 0x000fe4000fffe03f */
[----:B------:R-:W-:Y:S01]  /*6df0*/  @P0 IMAD.MOV.U32 R13, RZ, RZ, R2 ;  /* 0x000000ffff0d0224 */ /* 0x000fe200078e0002 */
[----:B------:R-:W-:Y:S11]  /*6e00*/  PLOP3.LUT P0, PT, PT, PT, UP0, 0x80, 0x0 ;  /* 0x000000000000781c */ /* 0x000ff60003f0f008 */
[----:B------:R-:W-:Y:S02]  /*6e10*/  @!UPT UIADD3 URZ, URZ, URZ, URZ ;  /* 0x0000003f3f3ff290 */ /* 0x000fe4000fffe03f */
[----:B------:R-:W-:Y:S01]  /*6e20*/  @!PT LDS RZ, [RZ] ;  /* 0x00000000fffff984 */ /* 0x000fe20000000800 */
[----:B------:R-:W-:Y:S01]  /*6e30*/  @!PT LDS RZ, [RZ] ;  /* 0x00000000fffff984 */ /* 0x000fe20000000800 */
[----:B------:R-:W-:Y:S01]  /*6e40*/  @!PT LDS RZ, [RZ] ;  /* 0x00000000fffff984 */ /* 0x000fe20000000800 */
[----:B------:R1:W-:Y:S01]  /*6e50*/  @P0 LDGSTS.E.BYPASS.LTC128B.128 [R79+0x3100], [R12.64], !P6 ;  /* 0x031000000c4f0fae */ /* 0x0003e2000f101d4e */
[----:B------:R-:W-:Y:S02]  /*6e60*/  PLOP3.LUT P0, PT, PT, PT, UP0, 0x80, 0x0 ;  /* 0x000000000000781c */ /* 0x000fe40003f0f008 */
[----:B------:R-:W-:Y:S11]  /*6e70*/  PLOP3.LUT P0, PT, PT, PT, UP0, 0x80, 0x0 ;  /* 0x000000000000781c */ /* 0x000ff60003f0f008 */
[----:B------:R-:W-:Y:S02]  /*6e80*/  @!UPT UIADD3 URZ, URZ, URZ, URZ ;  /* 0x0000003f3f3ff290 */ /* 0x000fe4000fffe03f */
        /* <DEDUP_REMOVED lines=13> */
[----:B------:R-:W-:Y:S11]  /*6f60*/  PLOP3.LUT P0, PT, PT, PT, UP0, 0x80, 0x0 ;  /* 0x000000000000781c */ /* 0x000ff60003f0f008 */
[----:B------:R-:W-:Y:S02]  /*6f70*/  @!UPT UIADD3 URZ, URZ, URZ, URZ ;  /* 0x0000003f3f3ff290 */ /* 0x000fe4000fffe03f */
[----:B------:R-:W-:Y:S01]  /*6f80*/  @P0 IMAD.MOV.U32 R2, RZ, RZ, R14 ;  /* 0x000000ffff020224 */ /* 0x000fe200078e000e */
[----:B------:R-:W-:Y:S11]  /*6f90*/  PLOP3.LUT P0, PT, PT, PT, UP0, 0x80, 0x0 ;  /* 0x000000000000781c */ /* 0x000ff60003f0f008 */
[----:B------:R-:W-:Y:S02]  /*6fa0*/  @!UPT UIADD3 URZ, URZ, URZ, URZ ;  /* 0x0000003f3f3ff290 */ /* 0x000fe4000fffe03f */
[----:B------:R1:W-:Y:S01]  /*6fb0*/  @P0 LDGSTS.E.BYPASS.LTC128B.128 [R79+0x5900], [R2.64], !P6 ;  /* 0x05900000024f0fae */ /* 0x0003e2000f101d4e */
[----:B------:R-:W-:Y:S05]  /*6fc0*/  PLOP3.LUT P0, PT, PT, PT, UP0, 0x80, 0x0 ;  /* 0x000000000000781c */ /* 0x000fea0003f0f008 */
[----:B------:R-:W0:Y:S08]  /*6fd0*/  LDGDEPBAR ;  /* 0x00000000000079af */ /* 0x000e300000000000 */
[----:B------:R-:W-:-:S05]  /*6fe0*/  @P0 BRA `(.L_x_376) ;  /* 0xffffb00000000947 */ /* 0x000fca000383ffff */
[----:B------:R-:W-:Y:S06]  /*6ff0*/  BAR.SYNC.DEFER_BLOCKING 0x0 ;  /* 0x0000000000007b1d */ /* 0x000fec0000010000 */
.L_x_341:
[----:B------:R-:W-:Y:S02]  /*7000*/  UISETP.NE.AND UP1, UPT, UR13, URZ, UPT ;  /* 0x0000003f0d00728c */ /* 0x000fe4000bf25270 */
[----:B------:R-:W-:-:S02]  /*7010*/  UISETP.NE.AND UP0, UPT, UR12, URZ, UPT ;  /* 0x0000003f0c00728c */ /* 0x000fc4000bf05270 */
[----:B------:R-:W-:Y:S02]  /*7020*/  UIADD3 UR6, UR17, 0x7f, URZ ;  /* 0x0000007f11067890 */ /* 0x000fe4000fffe03f */
[----:B------:R-:W-:Y:S02]  /*7030*/  ULDC.64 UR4, c[0x0][0x2c8] ;  /* 0x0000b20000047ab9 */ /* 0x000fe40000000a00 */
[----:B------:R-:W-:Y:S01]  /*7040*/  UIMAD.WIDE.U32 UR18, UR6, UR4, URZ ;  /* 0x00000004061272a5 */ /* 0x000fe2000f8e003f */
[----:B------:R-:W-:-:S03]  /*7050*/  PLOP3.LUT P0, PT, PT, PT, UP0, 0x40, 0x0 ;  /* 0x000000000000781c */ /* 0x000fc60003f0e808 */
[----:B------:R-:W-:-:S03]  /*7060*/  @UP1 USHF.R.U32.HI UR6, URZ, UR5, UR19 ;  /* 0x000000053f061299 */ /* 0x000fc60008011613 */
[----:B------:R-:W-:Y:S02]  /*7070*/  ULDC UR18, c[0x0][0x328] ;  /* 0x0000ca0000127ab9 */ /* 0x000fe40000000800 */
[----:B------:R-:W-:-:S04]  /*7080*/  UIADD3 UR26, UR26, UR6, URZ ;  /* 0x000000061a1a7290 */ /* 0x000fc8000fffe03f */
[----:B------:R-:W-:Y:S01]  /*7090*/  UIADD3 UR18, UR26, UR18, URZ ;  /* 0x000000121a127290 */ /* 0x000fe2000fffe03f */
[----:B------:R-:W-:Y:S05]  /*70a0*/  @P0 BRA `(.L_x_377) ;  /* 0x0000013000000947 */ /* 0x000fea0003800000 */
[----:B------:R-:W-:Y:S01]  /*70b0*/  ISETP.LT.AND P0, PT, RZ, UR26, PT ;  /* 0x0000001aff007c0c */ /* 0x000fe2000bf01270 */
[----:B------:R-:W-:Y:S02]  /*70c0*/  UIADD3 UR19, UR26, -0x1, URZ ;  /* 0xffffffff1a137890 */ /* 0x000fe4000fffe03f */
[----:B------:R-:W-:-:S10]  /*70d0*/  ULDC UR6, c[0x0][0x32c] ;  /* 0x0000cb0000067ab9 */ /* 0x000fd40000000800 */
        /* <DEDUP_REMOVED lines=8> */
.L_x_378:
[----:B------:R-:W-:Y:S02]  /*7160*/  UISETP.NE.AND UP0, UPT, UR6, 0x1, UPT ;  /* 0x000000010600788c */ /* 0x000fe4000bf05270 */
[----:B------:R-:W-:Y:S02]  /*7170*/  ULDC.64 UR4, c[0x0][0x330] ;  /* 0x0000cc0000047ab9 */ /* 0x000fe40000000a00 */
[----:B------:R-:W-:-:S07]  /*7180*/  UIMAD.WIDE.U32 UR20, UR19, UR4, URZ ;  /* 0x00000004131472a5 */ /* 0x000fce000f8e003f */
[----:B------:R-:W-:Y:S02]  /*7190*/  @UP0 USHF.R.U32.HI UR19, URZ, UR5, UR21 ;  /* 0x000000053f130299 */ /* 0x000fe40008011615 */
.L_x_379:
[----:B------:R-:W-:Y:S02]  /*71a0*/  ULDC UR4, c[0x0][0x32c] ;  /* 0x0000cb0000047ab9 */ /* 0x000fe40000000800 */
[----:B------:R-:W-:-:S04]  /*71b0*/  UIMAD UR4, UR19, UR6, UR4 ;  /* 0x00000006130472a4 */ /* 0x000fc8000f8e0204 */
[----:B------:R-:W-:-:S04]  /*71c0*/  UISETP.LT.AND UP0, UPT, UR18, UR4, UPT ;  /* 0x000000041200728c */ /* 0x000fc8000bf01270 */
[----:B------:R-:W-:Y:S02]  /*71d0*/  USEL UR18, UR18, UR4, UP0 ;  /* 0x0000000412127287 */ /* 0x000fe40008000000 */
.L_x_377:
[----:B------:R-:W-:Y:S02]  /*71e0*/  UISETP.NE.AND UP0, UPT, UR13, URZ, UPT ;  /* 0x0000003f0d00728c */ /* 0x000fe4000bf05270 */
[----:B------:R-:W-:Y:S02]  /*71f0*/  UIADD3 UR20, UR18, 0x5f, URZ ;  /* 0x0000005f12147890 */ /* 0x000fe4000fffe03f */
[----:B------:R-:W-:Y:S02]  /*7200*/  ULDC.64 UR4, c[0x0][0x2c8] ;  /* 0x0000b20000047ab9 */ /* 0x000fe40000000a00 */
[----:B------:R-:W-:Y:S02]  /*7210*/  UISETP.NE.AND UP1, UPT, UR12, URZ, UPT ;  /* 0x0000003f0c00728c */ /* 0x000fe4000bf25270 */
[----:B------:R-:W-:Y:S02]  /*7220*/  UIMAD.WIDE.U32 UR26, UR17, UR4, URZ ;  /* 0x00000004111a72a5 */ /* 0x000fe4000f8e003f */
[----:B------:R-:W-:-:S02]  /*7230*/  UIMAD.WIDE UR20, UR20, 0x2aaaaaab, URZ ;  /* 0x2aaaaaab141478a5 */ /* 0x000fc4000f8e023f */
[----:B------:R-:W-:Y:S01]  /*7240*/  PLOP3.LUT P0, PT, PT, PT, UP1, 0x40, 0x0 ;  /* 0x000000000000781c */ /* 0x000fe20003f0e818 */
[----:B------:R-:W-:Y:S02]  /*7250*/  UMOV UR4, UR17 ;  /* 0x0000001100047c82 */ /* 0x000fe40008000000 */
[----:B------:R-:W-:Y:S02]  /*7260*/  USHF.R.U32.HI UR18, URZ, 0x1f, UR21 ;  /* 0x0000001f3f127899 */ /* 0x000fe40008011615 */
[----:B------:R-:W-:Y:S02]  /*7270*/  @UP0 UMOV UR19, UR27 ;  /* 0x0000001b00130c82 */ /* 0x000fe40008000000 */
[----:B------:R-:W-:Y:S02]  /*7280*/  @UP0 USHF.R.U32.HI UR4, URZ, UR5, UR19 ;  /* 0x000000053f040299 */ /* 0x000fe40008011613 */
        /* <DEDUP_REMOVED lines=15> */
[----:B------:R-:W-:-:S05]  /*7380*/  UIMAD.WIDE.U32 UR20, UR18, UR4, URZ ;  /* 0x00000004121472a5 */ /* 0x000fca000f8e003f */
[----:B------:R-:W-:-:S04]  /*7390*/  @UP0 USHF.R.U32.HI UR18, URZ, UR5, UR21 ;  /* 0x000000053f120299 */ /* 0x000fc80008011615 */
[----:B------:R-:W-:Y:S01]  /*73a0*/  ULOP3.LUT UR18, URZ, UR18, URZ, 0x33, !UPT ;  /* 0x000000123f127292 */ /* 0x000fe2000f8e333f */
[----:B------:R-:W-:Y:S05]  /*73b0*/  BRA `(.L_x_382) ;  /* 0x0000005000007947 */ /* 0x000fea0003800000 */
.L_x_381:
[----:B------:R-:W-:Y:S02]  /*73c0*/  ULDC UR4, c[0x0][0x32c] ;  /* 0x0000cb0000047ab9 */ /* 0x000fe40000000800 */
[----:B------:R-:W-:-:S03]  /*73d0*/  UISETP.NE.AND UP0, UPT, UR4, 0x1, UPT ;  /* 0x000000010400788c */ /* 0x000fc6000bf05270 */
[----:B------:R-:W-:Y:S02]  /*73e0*/  ULDC.64 UR4, c[0x0][0x330] ;  /* 0x0000cc0000047ab9 */ /* 0x000fe40000000a00 */
[----:B------:R-:W-:-:S06]  /*73f0*/  UIMAD.WIDE.U32 UR20, UR18, UR4, URZ ;  /* 0x00000004121472a5 */ /* 0x000fcc000f8e003f */
[----:B------:R-:W-:Y:S02]  /*7400*/  @UP0 USHF.R.U32.HI UR18, URZ, UR5, UR21 ;  /* 0x000000053f120299 */ /* 0x000fe40008011615 */
.L_x_382:
[----:B------:R-:W-:Y:S02]  /*7410*/  ULDC UR4, c[0x0][0x32c] ;  /* 0x0000cb0000047ab9 */ /* 0x000fe40000000800 */
[----:B------:R-:W-:-:S04]  /*7420*/  UIMAD UR4, UR18, UR4, URZ ;  /* 0x00000004120472a4 */ /* 0x000fc8000f8e023f */
[----:B------:R-:W-:-:S04]  /*7430*/  UISETP.LT.AND UP0, UPT, UR6, UR4, UPT ;  /* 0x000000040600728c */ /* 0x000fc8000bf01270 */
[----:B------:R-:W-:-:S04]  /*7440*/  USEL UR6, UR6, UR4, !UP0 ;  /* 0x0000000406067287 */ /* 0x000fc8000c000000 */
.L_x_380:
[----:B------:R-:W-:Y:S01]  /*7450*/  UIMAD.WIDE UR4, UR6, 0x2aaaaaab, URZ ;  /* 0x2aaaaaab060478a5 */ /* 0x000fe2000f8e023f */
[----:B------:R-:W-:Y:S01]  /*7460*/  PLOP3.LUT P4, PT, PT, PT, PT, 0x80, 0x0 ;  /* 0x000000000000781c */ /* 0x000fe20003f8f070 */
[----:B------:R-:W-:Y:S01]  /*7470*/  CS2R R126, SRZ ;  /* 0x00000000007e7805 */ /* 0x000fe2000001ff00 */
[----:B------:R-:W-:Y:S01]  /*7480*/  CS2R R124, SRZ ;  /* 0x00000000007c7805 */ /* 0x000fe2000001ff00 */
[----:B------:R-:W-:Y:S01]  /*7490*/  USHF.R.U32.HI UR4, URZ, 0x1f, UR5 ;  /* 0x0000001f3f047899 */ /* 0x000fe20008011605 */
[----:B------:R-:W-:Y:S01]  /*74a0*/  CS2R R170, SRZ ;  /* 0x0000000000aa7805 */ /* 0x000fe2000001ff00 */
[----:B------:R-:W-:Y:S01]  /*74b0*/  CS2R R168, SRZ ;  /* 0x0000000000a87805 */ /* 0x000fe2000001ff00 */
[----:B-1----:R-:W-:Y:S01]  /*74c0*/  CS2R R12, SRZ ;  /* 0x00000000000c7805 */ /* 0x002fe2000001ff00 */
[----:B------:R-:W-:Y:S01]  /*74d0*/  ULEA.HI.SX32 UR4, UR5, UR4, 0x1c ;  /* 0x0000000405047291 */ /* 0x000fe2000f8fe23f */
[----:B------:R-:W-:Y:S01]  /*74e0*/  IMAD.MOV.U32 R122, RZ, RZ, RZ ;  /* 0x000000ffff7a7224 */ /* 0x000fe200078e00ff */
[----:B------:R-:W-:Y:S01]  /*74f0*/  MOV R16, RZ ;  /* 0x000000ff00107202 */ /* 0x000fe20000000f00 */
[----:B------:R-:W-:Y:S01]  /*7500*/  IMAD.MOV.U32 R120, RZ, RZ, RZ ;  /* 0x000000ffff787224 */ /* 0x000fe200078e00ff */
[----:B------:R-:W-:Y:S01]  /*7510*/  UISETP.LT.AND UP0, UPT, URZ, UR4, UPT ;  /* 0x000000043f00728c */ /* 0x000fe2000bf01270 */
[----:B------:R-:W-:Y:S01]  /*7520*/  IMAD.MOV.U32 R118, RZ, RZ, RZ ;  /* 0x000000ffff767224 */ /* 0x000fe200078e00ff */
[----:B------:R-:W-:Y:S01]  /*7530*/  CS2R R18, SRZ ;  /* 0x0000000000127805 */ /* 0x000fe2000001ff00 */
[----:B------:R-:W-:Y:S01]  /*7540*/  MOV R116, RZ ;  /* 0x000000ff00747202 */ /* 0x000fe20000000f00 */
[----:B------:R-:W-:Y:S01]  /*7550*/  USEL UR18, URZ, UR4, !UP0 ;  /* 0x000000043f127287 */ /* 0x000fe2000c000000 */
[----:B------:R-:W-:Y:S01]  /*7560*/  CS2R R20, SRZ ;  /* 0x0000000000147805 */ /* 0x000fe2000001ff00 */
[----:B------:R-:W-:Y:S01]  /*7570*/  IMAD.MOV.U32 R166, RZ, RZ, RZ ;  /* 0x000000ffffa67224 */ /* 0x000fe200078e00ff */
[----:B------:R-:W-:Y:S01]  /*7580*/  CS2R R14, SRZ ;  /* 0x00000000000e7805 */ /* 0x000fe2000001ff00 */
[----:B------:R-:W-:Y:S01]  /*7590*/  UISETP.GT.AND UP0, UPT, UR19, UR18, UPT ;  /* 0x000000121300728c */ /* 0x000fe2000bf04270 */
[----:B------:R-:W-:Y:S01]  /*75a0*/  MOV R164, RZ ;  /* 0x000000ff00a47202 */ /* 0x000fe20000000f00 */
[----:B------:R-:W-:Y:S01]  /*75b0*/  IMAD.MOV.U32 R114, RZ, RZ, RZ ;  /* 0x000000ffff727224 */ /* 0x000fe200078e00ff */
[----:B------:R-:W-:Y:S01]  /*75c0*/  MOV R112, RZ ;  /* 0x000000ff00707202 */ /* 0x000fe20000000f00 */
[----:B------:R-:W-:Y:S01]  /*75d0*/  CS2R R110, SRZ ;  /* 0x00000000006e7805 */ /* 0x000fe2000001ff00 */
[----:B------:R-:W-:Y:S01]  /*75e0*/  CS2R R22, SRZ ;  /* 0x0000000000167805 */ /* 0x000fe2000001ff00 */
[----:B------:R-:W-:Y:S01]  /*75f0*/  PLOP3.LUT P0, PT, PT, PT, UP0, 0x80, 0x0 ;  /* 0x000000000000781c */ /* 0x000fe20003f0f008 */
[----:B------:R-:W-:Y:S01]  /*7600*/  IMAD.MOV.U32 R108, RZ, RZ, RZ ;  /* 0x000000ffff6c7224 */ /* 0x000fe200078e00ff */
[----:B------:R-:W-:Y:S01]  /*7610*/  MOV R106, RZ ;  /* 0x000000ff006a7202 */ /* 0x000fe20000000f00 */
[----:B------:R-:W-:Y:S01]  /*7620*/  CS2R R24, SRZ ;  /* 0x0000000000187805 */ /* 0x000fe2000001ff00 */
[----:B------:R-:W-:Y:S01]  /*7630*/  IMAD.MOV.U32 R104, RZ, RZ, RZ ;  /* 0x000000ffff687224 */ /* 0x000fe200078e00ff */
[----:B------:R-:W-:Y:S01]  /*7640*/  CS2R R162, SRZ ;  /* 0x0000000000a27805 */ /* 0x000fe2000001ff00 */
[----:B-----5:R-:W-:Y:S01]  /*7650*/  CS2R R30, SRZ ;  /* 0x00000000001e7805 */ /* 0x020fe2000001ff00 */
[----:B------:R-:W-:Y:S01]  /*7660*/  MOV R160, RZ ;  /* 0x000000ff00a07202 */ /* 0x000fe20000000f00 */
[----:B------:R-:W-:Y:S01]  /*7670*/  IMAD.MOV.U32 R102, RZ, RZ, RZ ;  /* 0x000000ffff667224 */ /* 0x000fe200078e00ff */
[----:B------:R-:W-:Y:S01]  /*7680*/  MOV R100, RZ ;  /* 0x000000ff00647202 */ /* 0x000fe20000000f00 */
[----:B------:R-:W-:Y:S01]  /*7690*/  CS2R R158, SRZ ;  /* 0x00000000009e7805 */ /* 0x000fe2000001ff00 */
[----:B------:R-:W-:Y:S01]  /*76a0*/  IMAD.MOV.U32 R156, RZ, RZ, RZ ;  /* 0x000000ffff9c7224 */ /* 0x000fe200078e00ff */
[----:B------:R-:W-:Y:S01]  /*76b0*/  CS2R R26, SRZ ;  /* 0x00000000001a7805 */ /* 0x000fe2000001ff00 */
        /* <DEDUP_REMOVED lines=12> */
[----:B------:R-:W-:Y:S01]  /*7780*/  CS2R R38, SRZ ;  /* 0x0000000000267805 */ /* 0x000fe2000001ff00 */
[----:B--2---:R-:W-:Y:S01]  /*7790*/  CS2R R36, SRZ ;  /* 0x0000000000247805 */ /* 0x004fe2000001ff00 */
[----:B------:R-:W-:Y:S05]  /*77a0*/  @!P0 BRA `(.L_x_383) ;  /* 0x0001dc9000008947 */ /* 0x000fea0003800000 */
[----:B------:R-:W-:Y:S02]  /*77b0*/  ULDC.64 UR4, c[0x0][0x340] ;  /* 0x0000d00000047ab9 */ /* 0x000fe40000000a00 */
[----:B------:R-:W-:-:S02]  /*77c0*/  UISETP.NE.U32.AND UP0, UPT, URZ, UR4, UPT ;  /* 0x000000043f00728c */ /* 0x000fc4000bf05070 */
[----:B------:R-:W-:Y:S02]  /*77d0*/  ULDC.64 UR20, c[0x0][0x340] ;  /* 0x0000d00000147ab9 */ /* 0x000fe40000000a00 */
[----:B------:R-:W-:Y:S02]  /*77e0*/  UISETP.NE.AND.EX UP0, UPT, URZ, UR5, UPT, UP0 ;  /* 0x000000053f00728c */ /* 0x000fe4000bf05300 */
[----:B------:R-:W-:-:S04]  /*77f0*/  UISETP.NE.AND UP1, UPT, UR13, URZ, UPT ;  /* 0x0000003f0d00728c */ /* 0x000fc8000bf25270 */
[----:B------:R-:W-:-:S05]  /*7800*/  PLOP3.LUT P3, PT, PT, PT, UP0, 0x80, 0x0 ;  /* 0x000000000000781c */ /* 0x000fca0003f6f008 */
[----:B------:R-:W-:Y:S02]  /*7810*/  @UP0 UMOV UR4, 0x4 ;  /* 0x0000000400040882 */ /* 0x000fe40000000000 */
[----:B------:R-:W-:Y:S01]  /*7820*/  @UP0 UIMAD.WIDE UR4, UR11, UR4, UR20 ;  /* 0x000000040b0402a5 */ /* 0x000fe2000f8e0214 */
[----:B------:R-:W-:Y:S01]  /*7830*/  SHF.R.S32.HI R205, RZ, 0x1f, R204 ;  /* 0x0000001fffcd7819 */ /* 0x000fe200000114cc */
[----:B------:R-:W-:Y:S01]  /*7840*/  USHF.R.S32.HI UR6, URZ, 0x1f, UR23 ;  /* 0x0000001f3f067899 */ /* 0x000fe20008011417 */
[----:B------:R-:W-:Y:S01]  /*7850*/  PLOP3.LUT P1, PT, PT, PT, UP1, 0x80, 0x0 ;  /* 0x000000000000781c */ /* 0x000fe20003f2f018 */
[----:B------:R-:W-:Y:S02]  /*7860*/  ULDC.64 UR20, c[0x0][0x348] ;  /* 0x0000d20000147ab9 */ /* 0x000fe40000000a00 */
[----:B------:R-:W-:Y:S02]  /*7870*/  IMAD.U32 R2, RZ, RZ, UR4 ;  /* 0x00000004ff027e24 */ /* 0x000fe4000f8e00ff */
[----:B------:R-:W-:Y:S01]  /*7880*/  IMAD.U32 R3, RZ, RZ, UR5 ;  /* 0x00000005ff037e24 */ /* 0x000fe2000f8e00ff */
[----:B------:R-:W-:-:S04]  /*7890*/  ULDC.64 UR4, c[0x0][0x178] ;  /* 0x00005e0000047ab9 */ /* 0x000fc80000000a00 */
[----:B------:R1:W5:Y:S01]  /*78a0*/  @P3 LDG.E R13, [R2.64] ;  /* 0x0000000e020d3981 */ /* 0x000362000c1e1900 */
[----:B------:R-:W-:Y:S01]  /*78b0*/  UIMAD UR6, UR6, UR4, URZ ;  /* 0x00000004060672a4 */ /* 0x000fe2000f8e023f */
[----:B------:R-:W-:Y:S01]  /*78c0*/  PLOP3.LUT P0, PT, PT, PT, UP1, 0x80, 0x0 ;  /* 0x000000000000781c */ /* 0x000fe20003f0f018 */
[----:B------:R-:W-:Y:S01]  /*78d0*/  UIMAD.WIDE.U32 UR24, UR23, UR4, URZ ;  /* 0x00000004171872a5 */ /* 0x000fe2000f8e003f */
[----:B------:R-:W-:Y:S01]  /*78e0*/  LEA.HI R82, R205, R204, RZ, 0x4 ;  /* 0x000000cccd527211 */ /* 0x000fe200078f20ff */
[----:B------:R-:W-:Y:S01]  /*78f0*/  UIMAD UR23, UR23, UR5, UR6 ;  /* 0x00000005171772a4 */ /* 0x000fe2000f8e0206 */
[----:B------:R-:W-:Y:S01]  /*7900*/  BSSY B0, `(.L_x_384) ;  /* 0x0000053000007945 */ /* 0x000fe20003800000 */
[----:B------:R-:W-:Y:S02]  /*7910*/  UISETP.NE.U32.AND UP0, UPT, URZ, UR20, UPT ;  /* 0x000000143f00728c */ /* 0x000fe4000bf05070 */
[----:B------:R-:W-:Y:S02]  /*7920*/  ULDC.64 UR4, c[0x0][0x1b8] ;  /* 0x00006e0000047ab9 */ /* 0x000fe40000000a00 */
[----:B------:R-:W-:-:S02]  /*7930*/  UIADD3 UR25, UR25, UR23, URZ ;  /* 0x0000001719197290 */ /* 0x000fc4000fffe03f */
[----:B------:R-:W-:Y:S02]  /*7940*/  UIMAD UR6, UR22, UR4, URZ ;  /* 0x00000004160672a4 */ /* 0x000fe4000f8e023f */
[----:B------:R-:W-:Y:S02]  /*7950*/  UISETP.NE.AND.EX UP0, UPT, URZ, UR21, UPT, UP0 ;  /* 0x000000153f00728c */ /* 0x000fe4000bf05300 */
[----:B------:R-:W-:Y:S02]  /*7960*/  USHF.R.S32.HI UR20, URZ, 0x1f, UR11 ;  /* 0x0000001f3f147899 */ /* 0x000fe4000801140b */
[----:B------:R-:W-:Y:S02]  /*7970*/  UIMAD UR6, UR8, UR5, UR6 ;  /* 0x00000005080672a4 */ /* 0x000fe4000f8e0206 */
[----:B------:R-:W-:Y:S02]  /*7980*/  UIMAD.WIDE.U32 UR24, UR8, UR4, UR24 ;  /* 0x00000004081872a5 */ /* 0x000fe4000f8e0018 */
[----:B------:R-:W-:Y:S01]  /*7990*/  USEL UR20, UR20, URZ, !UP0 ;  /* 0x0000003f14147287 */ /* 0x000fe2000c000000 */
[----:B-1----:R-:W-:Y:S01]  /*79a0*/  LEA.HI R2, R205, R204, RZ, 0x3 ;  /* 0x000000cccd027211 */ /* 0x002fe200078f18ff */
[----:B------:R-:W-:-:S02]  /*79b0*/  ULDC.64 UR4, c[0x0][0x1c0] ;  /* 0x0000700000047ab9 */ /* 0x000fc40000000a00 */
[----:B------:R-:W-:Y:S01]  /*79c0*/  USEL UR21, UR11, URZ, !UP0 ;  /* 0x0000003f0b157287 */ /* 0x000fe2000c000000 */
[----:B------:R-:W-:Y:S01]  /*79d0*/  LOP3.LUT R0, R2, 0xfffffff8, RZ, 0xc0, !PT ;  /* 0xfffffff802007812 */ /* 0x000fe200078ec0ff */
[----:B------:R-:W-:Y:S01]  /*79e0*/  UIMAD UR20, UR20, UR4, URZ ;  /* 0x00000004141472a4 */ /* 0x000fe2000f8e023f */
[----:B------:R-:W-:Y:S01]  /*79f0*/  SHF.R.S32.HI R75, RZ, 0x3, R2 ;  /* 0x00000003ff4b7819 */ /* 0x000fe20000011402 */
[----:B------:R-:W-:Y:S02]  /*7a00*/  UIADD3 UR25, UR25, UR6, URZ ;  /* 0x0000000619197290 */ /* 0x000fe4000fffe03f */
[----:B------:R-:W-:Y:S01]  /*7a10*/  IMAD.IADD R6, R204, 0x1, -R0 ;  /* 0x00000001cc067824 */ /* 0x000fe200078e0a00 */
[----:B------:R-:W-:Y:S02]  /*7a20*/  UIMAD UR5, UR21, UR5, UR20 ;  /* 0x00000005150572a4 */ /* 0x000fe4000f8e0214 */
[----:B------:R-:W-:Y:S01]  /*7a30*/  UIMAD.WIDE.U32 UR24, UR21, UR4, UR24 ;  /* 0x00000004151872a5 */ /* 0x000fe2000f8e0018 */
[----:B------:R-:W-:-:S02]  /*7a40*/  IMAD R207, R6, 0x10, R75 ;  /* 0x0000001006cf7824 */ /* 0x000fc400078e024b */
[----:B------:R-:W-:Y:S01]  /*7a50*/  IMAD.SHL.U32 R6, R6, 0x8, RZ ;  /* 0x0000000806067824 */ /* 0x000fe200078e00ff */
[----:B------:R-:W-:Y:S02]  /*7a60*/  UIADD3 UR5, UR25, UR5, URZ ;  /* 0x0000000519057290 */ /* 0x000fe4000fffe03f */
[----:B------:R-:W-:Y:S01]  /*7a70*/  IADD3 R4, R207, UR17, RZ ;  /* 0x00000011cf047c10 */ /* 0x000fe2000fffe0ff */
[----:B------:R-:W-:Y:S01]  /*7a80*/  IMAD.U32 R3, RZ, RZ, UR25 ;  /* 0x00000019ff037e24 */ /* 0x000fe2000f8e00ff */
[----:B------:R-:W-:Y:S01]  /*7a90*/  ULDC UR21, c[0x0][0x2c4] ;  /* 0x0000b10000157ab9 */ /* 0x000fe20000000800 */
[----:B------:R1:W-:Y:S01]  /*7aa0*/  STL [R1+0x14], R207 ;  /* 0x000014cf01007387 */ /* 0x0003e20000100800 */
[----:B------:R-:W-:Y:S01]  /*7ab0*/  IMAD.U32 R3, RZ, RZ, UR5 ;  /* 0x00000005ff037e24 */ /* 0x000fe2000f8e00ff */
[----:B------:R-:W-:Y:S01]  /*7ac0*/  UIMAD UR21, UR10, UR21, URZ ;  /* 0x000000150a1572a4 */ /* 0x000fe2000f8e023f */
[----:B------:R-:W-:Y:S01]  /*7ad0*/  @P1 IMAD.HI.U32 R2, R4, c[0x0][0x2c8], RZ ;  /* 0x0000b20004021a27 */ /* 0x000fe200078e00ff */
[----:B------:R-:W-:-:S03]  /*7ae0*/  ISETP.GE.AND P4, PT, R6, c[0x0][0x198], PT ;  /* 0x0000660006007a0c */ /* 0x000fc60003f86270 */
[----:B------:R-:W-:Y:S01]  /*7af0*/  IMAD.MOV.U32 R0, RZ, RZ, R4 ;  /* 0x000000ffff007224 */ /* 0x000fe200078e0004 */
[----:B------:R-:W-:Y:S01]  /*7b00*/  @P0 SHF.R.U32.HI R0, RZ, c[0x0][0x2cc], R2 ;  /* 0x0000b300ff000a19 */ /* 0x000fe20000011602 */
[----:B------:R-:W-:-:S03]  /*7b10*/  IMAD.U32 R2, RZ, RZ, UR24 ;  /* 0x00000018ff027e24 */ /* 0x000fc6000f8e00ff */
[--C-:B------:R-:W-:Y:S01]  /*7b20*/  SHF.R.S32.HI R5, RZ, 0x1f, R0.reuse ;  /* 0x0000001fff057819 */ /* 0x100fe20000011400 */
[----:B------:R-:W-:Y:S02]  /*7b30*/  IMAD.MOV R7, RZ, RZ, -R0 ;  /* 0x000000ffff077224 */ /* 0x000fe400078e0a00 */
[----:B------:R-:W-:-:S04]  /*7b40*/  IMAD.WIDE.U32 R2, R0, c[0x0][0x1b0], R2 ;  /* 0x00006c0000027a25 */ /* 0x000fc800078e0002 */
[----:B------:R-:W-:-:S04]  /*7b50*/  IMAD R5, R5, c[0x0][0x1b0], RZ ;  /* 0x00006c0005057a24 */ /* 0x000fc800078e02ff */
[----:B------:R-:W-:Y:S02]  /*7b60*/  IMAD R5, R0, c[0x0][0x1b4], R5 ;  /* 0x00006d0000057a24 */ /* 0x000fe400078e0205 */
[----:B------:R-:W-:Y:S02]  /*7b70*/  IMAD R0, R7, c[0x0][0x2c4], R4 ;  /* 0x0000b10007007a24 */ /* 0x000fe400078e0204 */
[----:B------:R-:W-:Y:S02]  /*7b80*/  IMAD.IADD R3, R3, 0x1, R5 ;  /* 0x0000000103037824 */ /* 0x000fe400078e0205 */
[----:B------:R-:W-:Y:S01]  /*7b90*/  IMAD.SHL.U32 R4, R75, 0x40, RZ ;  /* 0x000000404b047824 */ /* 0x000fe200078e00ff */
[----:B------:R-:W-:Y:S01]  /*7ba0*/  SHF.R.S32.HI R5, RZ, 0x1f, R0 ;  /* 0x0000001fff057819 */ /* 0x000fe20000011400 */
[----:B------:R-:W-:-:S03]  /*7bb0*/  IMAD.WIDE.U32 R2, R0, c[0x0][0x1a8], R2 ;  /* 0x00006a0000027a25 */ /* 0x000fc600078e0002 */
[----:B------:R-:W-:Y:S01]  /*7bc0*/  LOP3.LUT R4, R4, 0x1c0, RZ, 0xc0, !PT ;  /* 0x000001c004047812 */ /* 0x000fe200078ec0ff */
[----:B------:R-:W-:Y:S01]  /*7bd0*/  IMAD R5, R5, c[0x0][0x1a8], RZ ;  /* 0x00006a0005057a24 */ /* 0x000fe200078e02ff */
[----:B------:R-:W-:-:S03]  /*7be0*/  LEA R9, P0, R2, c[0x0][0x160], 0x1 ;  /* 0x0000580002097a11 */ /* 0x000fc600078008ff */
[----:B------:R-:W-:Y:S01]  /*7bf0*/  IMAD R7, R0, c[0x0][0x1ac], R5 ;  /* 0x00006b0000077a24 */ /* 0x000fe200078e0205 */
[----:B------:R-:W-:Y:S02]  /*7c00*/  LOP3.LUT R0, R82, 0xfffffff0, RZ, 0xc0, !PT ;  /* 0xfffffff052007812 */ /* 0x000fe400078ec0ff */
[----:B------:R-:W-:Y:S01]  /*7c10*/  LOP3.LUT R5, R4, 0x38, R6, 0xf8, !PT ;  /* 0x0000003804057812 */ /* 0x000fe200078ef806 */
[----:B------:R-:W-:Y:S01]  /*7c20*/  IMAD.IADD R3, R3, 0x1, R7 ;  /* 0x0000000103037824 */ /* 0x000fe200078e0207 */
[----:B------:R-:W-:Y:S01]  /*7c30*/  SHF.R.U32.HI R4, RZ, 0x3, R4 ;  /* 0x00000003ff047819 */ /* 0x000fe20000011604 */
[----:B------:R-:W-:Y:S01]  /*7c40*/  IMAD.IADD R0, R204, 0x1, -R0 ;  /* 0x00000001cc007824 */ /* 0x000fe200078e0a00 */
[----:B------:R1:W2:Y:S02]  /*7c50*/  SHFL.IDX PT, R6, R9, RZ, 0x181f ;  /* 0x00181fff09067589 */ /* 0x0002a400000e0000 */
[----:B------:R-:W-:Y:S02]  /*7c60*/  LOP3.LUT R10, R5, R4, RZ, 0x3c, !PT ;  /* 0x00000004050a7212 */ /* 0x000fe400078e3cff */
[----:B------:R-:W-:-:S02]  /*7c70*/  LEA.HI.X R8, R2, c[0x0][0x164], R3, 0x1, P0 ;  /* 0x0000590002087a11 */ /* 0x000fc400000f0c03 */
[----:B------:R-:W-:Y:S02]  /*7c80*/  SHF.R.S32.HI R3, RZ, 0x1f, R0 ;  /* 0x0000001fff037819 */ /* 0x000fe40000011400 */
[----:B------:R-:W-:Y:S01]  /*7c90*/  LEA.HI R5, R205, R204, RZ, 0x6 ;  /* 0x000000cccd057211 */ /* 0x000fe200078f30ff */
[----:B------:R1:W3:Y:S01]  /*7ca0*/  SHFL.IDX PT, R7, R8, RZ, 0x181f ;  /* 0x00181fff08077589 */ /* 0x0002e200000e0000 */
[----:B------:R-:W-:Y:S02]  /*7cb0*/  LEA.HI R81, R3, R0, RZ, 0x3 ;  /* 0x0000000003517211 */ /* 0x000fe400078f18ff */
[----:B------:R-:W-:Y:S01]  /*7cc0*/  LEA.HI R2, R205, R204, RZ, 0x3 ;  /* 0x000000cccd027211 */ /* 0x000fe200078f18ff */
[----:B------:R-:W-:Y:S01]  /*7cd0*/  IMAD.SHL.U32 R3, R5, 0x8, RZ ;  /* 0x0000000805037824 */ /* 0x000fe200078e00ff */
[----:B------:R-:W-:Y:S02]  /*7ce0*/  IADD3 R5, R75, UR17, RZ ;  /* 0x000000114b057c10 */ /* 0x000fe4000fffe0ff */
[----:B------:R-:W-:-:S02]  /*7cf0*/  LOP3.LUT R4, R81, 0xfffffff8, RZ, 0xc0, !PT ;  /* 0xfffffff851047812 */ /* 0x000fc400078ec0ff */
[----:B------:R-:W-:Y:S02]  /*7d00*/  ISETP.GE.AND P0, PT, R5, UR21, PT ;  /* 0x0000001505007c0c */ /* 0x000fe4000bf06270 */
[----:B------:R-:W-:Y:S01]  /*7d10*/  LOP3.LUT R2, R2, 0xfffffff8, RZ, 0xc0, !PT ;  /* 0xfffffff802027812 */ /* 0x000fe200078ec0ff */
[----:B------:R-:W-:Y:S01]  /*7d20*/  IMAD.IADD R80, R0, 0x1, -R4 ;  /* 0x0000000100507824 */ /* 0x000fe200078e0a04 */
[----:B------:R-:W-:Y:S01]  /*7d30*/  LOP3.LUT R61, R10, 0xfffffe00, R3, 0xf8, !PT ;  /* 0xfffffe000a3d7812 */ /* 0x000fe200078ef803 */
[----:B------:R-:W-:Y:S02]  /*7d40*/  IMAD.MOV.U32 R4, RZ, RZ, 0x20 ;  /* 0x00000020ff047424 */ /* 0x000fe400078e00ff */
[----:B------:R-:W-:Y:S01]  /*7d50*/  IMAD.IADD R63, R204, 0x1, -R2 ;  /* 0x00000001cc3f7824 */ /* 0x000fe200078e0a02 */
[----:B------:R-:W-:Y:S01]  /*7d60*/  R2P PR, R80, 0x6 ;  /* 0x0000000650007804 */ /* 0x000fe20000000000 */
[----:B------:R-:W-:Y:S02]  /*7d70*/  IMAD.MOV.U32 R2, RZ, RZ, 0x10 ;  /* 0x00000010ff027424 */ /* 0x000fe400078e00ff */
[----:B------:R-:W-:-:S02]  /*7d80*/  IMAD.SHL.U32 R68, R63, 0x8, RZ ;  /* 0x000000083f447824 */ /* 0x000fc400078e00ff */
[----:B------:R-:W-:Y:S02]  /*7d90*/  SEL R4, R4, 0xffffffe0, !P2 ;  /* 0xffffffe004047807 */ /* 0x000fe40005000000 */
[----:B------:R-:W-:Y:S02]  /*7da0*/  SEL R2, R2, 0xfffffff0, !P1 ;  /* 0xfffffff002027807 */ /* 0x000fe40004800000 */
[----:B------:R-:W-:Y:S01]  /*7db0*/  SHF.R.S32.HI R233, RZ, 0x1f, R68 ;  /* 0x0000001fffe97819 */ /* 0x000fe20000011444 */
[----:B------:R-:W-:Y:S01]  /*7dc0*/  @!P3 IMAD.U32 R13, RZ, RZ, UR11 ;  /* 0x0000000bff0dbe24 */ /* 0x000fe2000f8e00ff */
[----:B------:R-:W-:Y:S05]  /*7dd0*/  @P0 BRA `(.L_x_385) ;  /* 0x0000005000000947 */ /* 0x000fea0003800000 */
[----:B-123--:R-:W-:Y:S01]  /*7de0*/  LEA R6, P0, R68, R6, 0x1 ;  /* 0x0000000644067211 */ /* 0x00efe200078008ff */
[----:B------:R-:W-:-:S03]  /*7df0*/  IMAD.SHL.U32 R0, R61, 0x2, RZ ;  /* 0x000000023d007824 */ /* 0x000fc600078e00ff */
[----:B------:R-:W-:-:S05]  /*7e00*/  LEA.HI.X R7, R68, R7, R233, 0x1, P0 ;  /* 0x0000000744077211 */ /* 0x000fca00000f0ce9 */
[----:B------:R-:W-:Y:S01]  /*7e10*/  @!PT LDS RZ, [RZ] ;  /* 0x00000000fffff984 */ /* 0x000fe20000000800 */
[----:B------:R1:W-:Y:S04]  /*7e20*/  LDGSTS.E.BYPASS.LTC128B.128 [R0+0x6100], [R6.64], !P4 ;  /* 0x0610000006007fae */ /* 0x0003e8000e101d4e */
.L_x_385:
[----:B-123--:R-:W-:Y:S05]  /*7e30*/  BSYNC B0 ;  /* 0x0000000000007941 */ /* 0x00efea0003800000 */
.L_x_384:
[----:B------:R-:W-:Y:S01]  /*7e40*/  IADD3 R0, R5, 0x10, RZ ;  /* 0x0000001005007810 */ /* 0x000fe20007ffe0ff */
[----:B------:R1:W2:Y:S01]  /*7e50*/  SHFL.IDX PT, R3, R8, 0x1, 0x181f ;  /* 0x00381f0008037f89 */ /* 0x0002a200000e0000 */
[----:B------:R-:W-:Y:S02]  /*7e60*/  BSSY B0, `(.L_x_386) ;  /* 0x0000009000007945 */ /* 0x000fe40003800000 */
[----:B------:R-:W-:Y:S01]  /*7e70*/  ISETP.GE.AND P0, PT, R0, UR21, PT ;  /* 0x0000001500007c0c */ /* 0x000fe2000bf06270 */
[----:B------:R1:W3:-:S12]  /*7e80*/  SHFL.IDX PT, R6, R9, 0x1, 0x181f ;  /* 0x00381f0009067f89 */ /* 0x0002d800000e0000 */
[----:B------:R-:W-:Y:S05]  /*7e90*/  @P0 BRA `(.L_x_387) ;  /* 0x0000005000000947 */ /* 0x000fea0003800000 */
[----:B---3--:R-:W-:Y:S01]  /*7ea0*/  LEA R6, P0, R68, R6, 0x1 ;  /* 0x0000000644067211 */ /* 0x008fe200078008ff */
[----:B------:R-:W-:-:S03]  /*7eb0*/  IMAD.SHL.U32 R0, R61, 0x2, RZ ;  /* 0x000000023d007824 */ /* 0x000fc600078e00ff */
[----:B--2---:R-:W-:-:S05]  /*7ec0*/  LEA.HI.X R7, R68, R3, R233, 0x1, P0 ;  /* 0x0000000344077211 */ /* 0x004fca00000f0ce9 */
[----:B------:R-:W-:Y:S01]  /*7ed0*/  @!PT LDS RZ, [RZ] ;  /* 0x00000000fffff984 */ /* 0x000fe20000000800 */
[----:B------:R2:W-:Y:S04]  /*7ee0*/  LDGSTS.E.BYPASS.LTC128B.128 [R0+0x6900], [R6.64], !P4 ;  /* 0x0690000006007fae */ /* 0x0005e8000e101d4e */
.L_x_387:
[----:B------:R-:W-:Y:S05]  /*7ef0*/  BSYNC B0 ;  /* 0x0000000000007941 */ /* 0x000fea0003800000 */
.L_x_386:
[----:B--2---:R-:W-:Y:S01]  /*7f00*/  IADD3 R0, R5, 0x20, RZ ;  /* 0x0000002005007810 */ /* 0x004fe20007ffe0ff */
[----:B------:R2:W4:Y:S01]  /*7f10*/  SHFL.IDX PT, R3, R8, 0x2, 0x181f ;  /* 0x00581f0008037f89 */ /* 0x00052200000e0000 */
[----:B------:R-:W-:Y:S02]  /*7f20*/  BSSY B0, `(.L_x_388) ;  /* 0x0000009000007945 */ /* 0x000fe40003800000 */
[----:B------:R-:W-:Y:S01]  /*7f30*/  ISETP.GE.AND P0, PT, R0, UR21, PT ;  /* 0x0000001500007c0c */ /* 0x000fe2000bf06270 */
[----:B---3--:R2:W3:-:S12]  /*7f40*/  SHFL.IDX PT, R6, R9, 0x2, 0x181f ;  /* 0x00581f0009067f89 */ /* 0x0084d800000e0000 */
[----:B------:R-:W-:Y:S05]  /*7f50*/  @P0 BRA `(.L_x_389) ;  /* 0x0000005000000947 */ /* 0x000fea0003800000 */
[----:B---3--:R-:W-:Y:S01]  /*7f60*/  LEA R6, P0, R68, R6, 0x1 ;  /* 0x0000000644067211 */ /* 0x008fe200078008ff */
[----:B------:R-:W-:-:S03]  /*7f70*/  IMAD.SHL.U32 R0, R61, 0x2, RZ ;  /* 0x000000023d007824 */ /* 0x000fc600078e00ff */
[----:B----4-:R-:W-:-:S05]  /*7f80*/  LEA.HI.X R7, R68, R3, R233, 0x1, P0 ;  /* 0x0000000344077211 */ /* 0x010fca00000f0ce9 */
[----:B------:R-:W-:Y:S01]  /*7f90*/  @!PT LDS RZ, [RZ] ;  /* 0x00000000fffff984 */ /* 0x000fe20000000800 */
[----:B------:R3:W-:Y:S04]  /*7fa0*/  LDGSTS.E.BYPASS.LTC128B.128 [R0+0x7100], [R6.64], !P4 ;  /* 0x0710000006007fae */ /* 0x0007e8000e101d4e */
.L_x_389:
[----:B------:R-:W-:Y:S05]  /*7fb0*/  BSYNC B0 ;  /* 0x0000000000007941 */ /* 0x000fea0003800000 */
.L_x_388:
[----:B---3--:R-:W-:Y:S01]  /*7fc0*/  IADD3 R0, R5, 0x30, RZ ;  /* 0x0000003005007810 */ /* 0x008fe20007ffe0ff */
[----:B----4-:R3:W4:Y:S01]  /*7fd0*/  SHFL.IDX PT, R3, R8, 0x3, 0x181f ;  /* 0x00781f0008037f89 */ /* 0x01072200000e0000 */
[----:B------:R-:W-:Y:S02]  /*7fe0*/  BSSY B0, `(.L_x_390) ;  /* 0x0000009000007945 */ /* 0x000fe40003800000 */
[----:B------:R-:W-:Y:S01]  /*7ff0*/  ISETP.GE.AND P0, PT, R0, UR21, PT ;  /* 0x0000001500007c0c */ /* 0x000fe2000bf06270 */
[----:B------:R3:W1:-:S12]  /*8000*/  SHFL.IDX PT, R6, R9, 0x3, 0x181f ;  /* 0x00781f0009067f89 */ /* 0x00065800000e0000 */
[----:B------:R-:W-:Y:S05]  /*8010*/  @P0 BRA `(.L_x_391) ;  /* 0x0000005000000947 */ /* 0x000fea0003800000 */
[----:B-1----:R-:W-:Y:S01]  /*8020*/  LEA R6, P0, R68, R6, 0x1 ;  /* 0x0000000644067211 */ /* 0x002fe200078008ff */
[----:B------:R-:W-:-:S03]  /*8030*/  IMAD.SHL.U32 R0, R61, 0x2, RZ ;  /* 0x000000023d007824 */ /* 0x000fc600078e00ff */
[----:B----4-:R-:W-:-:S05]  /*8040*/  LEA.HI.X R7, R68, R3, R233, 0x1, P0 ;  /* 0x0000000344077211 */ /* 0x010fca00000f0ce9 */
[----:B------:R-:W-:Y:S01]  /*8050*/  @!PT LDS RZ, [RZ] ;  /* 0x00000000fffff984 */ /* 0x000fe20000000800 */
[----:B------:R1:W-:Y:S04]  /*8060*/  LDGSTS.E.BYPASS.LTC128B.128 [R0+0x7900], [R6.64], !P4 ;  /* 0x0790000006007fae */ /* 0x0003e8000e101d4e */
.L_x_391:
[----:B------:R-:W-:Y:S05]  /*8070*/  BSYNC B0 ;  /* 0x0000000000007941 */ /* 0x000fea0003800000 */
.L_x_390:
[----:B-1----:R-:W-:Y:S01]  /*8080*/  IADD3 R0, R5, 0x40, RZ ;  /* 0x0000004005007810 */ /* 0x002fe20007ffe0ff */
[----:B----4-:R1:W4:Y:S01]  /*8090*/  SHFL.IDX PT, R3, R8, 0x4, 0x181f ;  /* 0x00981f0008037f89 */ /* 0x01032200000e0000 */
[----:B------:R-:W-:Y:S02]  /*80a0*/  BSSY B0, `(.L_x_392) ;  /* 0x0000009000007945 */ /* 0x000fe40003800000 */
[----:B------:R-:W-:Y:S01]  /*80b0*/  ISETP.GE.AND P0, PT, R0, UR21, PT ;  /* 0x0000001500007c0c */ /* 0x000fe2000bf06270 */
[----:B------:R1:W2:-:S12]  /*80c0*/  SHFL.IDX PT, R6, R9, 0x4, 0x181f ;  /* 0x00981f0009067f89 */ /* 0x00029800000e0000 */
[----:B------:R-:W-:Y:S05]  /*80d0*/  @P0 BRA `(.L_x_393) ;  /* 0x0000005000000947 */ /* 0x000fea0003800000 */
[----:B--2---:R-:W-:Y:S01]  /*80e0*/  LEA R6, P0, R68, R6, 0x1 ;  /* 0x0000000644067211 */ /* 0x004fe200078008ff */
[----:B------:R-:W-:-:S03]  /*80f0*/  IMAD.SHL.U32 R0, R61, 0x2, RZ ;  /* 0x000000023d007824 */ /* 0x000fc600078e00ff */
[----:B----4-:R-:W-:-:S05]  /*8100*/  LEA.HI.X R7, R68, R3, R233, 0x1, P0 ;  /* 0x0000000344077211 */ /* 0x010fca00000f0ce9 */
[----:B------:R-:W-:Y:S01]  /*8110*/  @!PT LDS RZ, [RZ] ;  /* 0x00000000fffff984 */ /* 0x000fe20000000800 */
[----:B------:R2:W-:Y:S04]  /*8120*/  LDGSTS.E.BYPASS.LTC128B.128 [R0+0x8100], [R6.64], !P4 ;  /* 0x0810000006007fae */ /* 0x0005e8000e101d4e */
.L_x_393:
[----:B------:R-:W-:Y:S05]  /*8130*/  BSYNC B0 ;  /* 0x0000000000007941 */ /* 0x000fea0003800000 */
.L_x_392:
[----:B--2---:R-:W-:Y:S01]  /*8140*/  IADD3 R0, R5, 0x50, RZ ;  /* 0x0000005005007810 */ /* 0x004fe20007ffe0ff */
        /* <DEDUP_REMOVED lines=10> */
.L_x_395:
[----:B------:R-:W-:Y:S05]  /*81f0*/  BSYNC B0 ;  /* 0x0000000000007941 */ /* 0x000fea0003800000 */
.L_x_394:
        /* <DEDUP_REMOVED lines=11> */
.L_x_397:
[----:B------:R-:W-:Y:S05]  /*82b0*/  BSYNC B0 ;  /* 0x0000000000007941 */ /* 0x000fea0003800000 */
.L_x_396:
[----:B-123--:R-:W1:Y:S01]  /*82c0*/  SHFL.IDX PT, R9, R9, 0x7, 0x181f ;  /* 0x00f81f0009097f89 */ /* 0x00ee6200000e0000 */
[----:B------:R-:W-:Y:S01]  /*82d0*/  IMAD.MOV.U32 R210, RZ, RZ, c[0x0][0x2b8] ;  /* 0x0000ae00ffd27624 */ /* 0x000fe200078e00ff */
[----:B------:R-:W-:Y:S01]  /*82e0*/  UMOV UR36, 0x60 ;  /* 0x0000006000247882 */ /* 0x000fe20000000000 */
[----:B------:R-:W-:Y:S01]  /*82f0*/  IADD3 R5, R5, 0x70, RZ ;  /* 0x0000007005057810 */ /* 0x000fe20007ffe0ff */
[----:B------:R1:W2:Y:S01]  /*8300*/  SHFL.IDX PT, R11, R8, 0x7, 0x181f ;  /* 0x00f81f00080b7f89 */ /* 0x0002a200000e0000 */
[----:B------:R-:W-:Y:S01]  /*8310*/  UIMAD UR20, UR19, UR36, -0x60 ;  /* 0xffffffa0131474a4 */ /* 0x000fe2000f8e0224 */
[----:B------:R-:W-:Y:S01]  /*8320*/  ISETP.NE.AND P2, PT, R210, 0x1, PT ;  /* 0x00000001d200780c */ /* 0x000fe20003f45270 */
[----:B-----5:R-:W-:Y:S01]  /*8330*/  IMAD.WIDE.U32 R208, R13, c[0x0][0x2b0], RZ ;  /* 0x0000ac000dd07a25 */ /* 0x020fe200078e00ff */
[----:B------:R-:W-:Y:S01]  /*8340*/  ISETP.GE.AND P1, PT, R5, UR21, PT ;  /* 0x0000001505007c0c */ /* 0x000fe2000bf26270 */
[----:B------:R-:W-:Y:S01]  /*8350*/  ULDC.64 UR4, c[0x0][0x1e8] ;  /* 0x00007a0000047ab9 */ /* 0x000fe20000000a00 */
[----:B----4-:R-:W-:Y:S01]  /*8360*/  SHF.R.S32.HI R3, RZ, 0x1f, R13 ;  /* 0x0000001fff037819 */ /* 0x010fe2000001140d */
[----:B------:R-:W-:Y:S01]  /*8370*/  IMAD.MOV.U32 R235, RZ, RZ, RZ ;  /* 0x000000ffffeb7224 */ /* 0x000fe200078e00ff */
[----:B------:R-:W-:Y:S01]  /*8380*/  IADD3 R0, R207, UR20, RZ ;  /* 0x00000014cf007c10 */ /* 0x000fe2000fffe0ff */
[----:B------:R-:W-:Y:S01]  /*8390*/  UIMAD UR36, UR19, -0x60, UR36 ;  /* 0xffffffa0132478a4 */ /* 0x000fe2000f8e0224 */
[----:B------:R-:W-:Y:S01]  /*83a0*/  ISETP.GE.AND P6, PT, R68, c[0x0][0x1d4], PT ;  /* 0x0000750044007a0c */ /* 0x000fe20003fc6270 */
[----:B------:R-:W-:Y:S01]  /*83b0*/  IMAD R3, R3, c[0x0][0x2b0], RZ ;  /* 0x0000ac0003037a24 */ /* 0x000fe200078e02ff */
[C---:B------:R-:W-:Y:S01]  /*83c0*/  IADD3 R10, R0.reuse, UR9, RZ ;  /* 0x00000009000a7c10 */ /* 0x040fe2000fffe0ff */
[----:B------:R-:W-:Y:S01]  /*83d0*/  STL.64 [R1+0x20], R208 ;  /* 0x000020d001007387 */ /* 0x000fe20000100a00 */
[----:B------:R-:W-:Y:S01]  /*83e0*/  ISETP.GE.AND P0, PT, R0, UR7, PT ;  /* 0x0000000700007c0c */ /* 0x000fe2000bf06270 */
[----:B------:R-:W-:-:S02]  /*83f0*/  IMAD R3, R13, c[0x0][0x2b4], R3 ;  /* 0x0000ad000d037a24 */ /* 0x000fc400078e0203 */
[----:B------:R-:W-:Y:S01]  /*8400*/  @P2 IMAD.HI.U32 R5, R10, c[0x0][0x2bc], RZ ;  /* 0x0000af000a052a27 */ /* 0x000fe200078e00ff */
[----:B------:R-:W-:-:S03]  /*8410*/  ISETP.GT.OR P0, PT, R207, 0x5f, P0 ;  /* 0x0000005fcf00780c */ /* 0x000fc60000704670 */
[----:B------:R-:W-:Y:S01]  /*8420*/  IMAD.MOV.U32 R0, RZ, RZ, R10 ;  /* 0x000000ffff007224 */ /* 0x000fe200078e000a */
[----:B------:R-:W-:Y:S01]  /*8430*/  @P2 SHF.R.U32.HI R0, RZ, c[0x0][0x2c0], R5 ;  /* 0x0000b000ff002a19 */ /* 0x000fe20000011605 */
[----:B------:R-:W-:Y:S01]  /*8440*/  @!P1 IMAD.SHL.U32 R5, R61, 0x2, RZ ;  /* 0x000000023d059824 */ /* 0x000fe200078e00ff */
[----:B-1----:R-:W-:Y:S01]  /*8450*/  @!P1 LEA R8, P3, R68, R9, 0x1 ;  /* 0x0000000944089211 */ /* 0x002fe200078608ff */
[----:B------:R-:W-:-:S03]  /*8460*/  IMAD.IADD R206, R209, 0x1, R3 ;  /* 0x00000001d1ce7824 */ /* 0x000fc600078e0203 */
[----:B--2---:R-:W-:Y:S01]  /*8470*/  @!P1 LEA.HI.X R9, R68, R11, R233, 0x1, P3 ;  /* 0x0000000b44099211 */ /* 0x004fe200018f0ce9 */
[----:B------:R-:W-:Y:S01]  /*8480*/  UIMAD UR6, UR22, UR4, URZ ;  /* 0x00000004160672a4 */ /* 0x000fe2000f8e023f */
[----:B------:R-:W-:Y:S01]  /*8490*/  STL [R1+0x1c], R206 ;  /* 0x00001cce01007387 */ /* 0x000fe20000100800 */
[----:B------:R-:W-:-:S03]  /*84a0*/  @!P0 IADD3 R3, P2, R0, R208, RZ ;  /* 0x000000d000038210 */ /* 0x000fc60007f5e0ff */
[----:B------:R-:W-:Y:S01]  /*84b0*/  @!PT LDS RZ, [RZ] ;  /* 0x00000000fffff984 */ /* 0x000fe20000000800 */
[----:B------:R1:W-:Y:S01]  /*84c0*/  @!P1 LDGSTS.E.BYPASS.LTC128B.128 [R5+0x9900], [R8.64], !P4 ;  /* 0x0990000008059fae */ /* 0x0003e2000e101d4e */
[----:B------:R-:W-:Y:S02]  /*84d0*/  @!P0 LEA.HI.X.SX32 R7, R0, R206, 0x1, P2 ;  /* 0x000000ce00078211 */ /* 0x000fe400010f0eff */
[C---:B------:R-:W-:Y:S01]  /*84e0*/  @!P0 LEA R6, P2, R3.reuse, c[0x0][0x2a0], 0x2 ;  /* 0x0000a80003068a11 */ /* 0x040fe200078410ff */
[----:B------:R-:W0:Y:S03]  /*84f0*/  LDGDEPBAR ;  /* 0x00000000000079af */ /* 0x000e260000000000 */
[----:B------:R-:W-:Y:S01]  /*8500*/  @!P0 LEA.HI.X R7, R3, c[0x0][0x2a4], R7, 0x2, P2 ;  /* 0x0000a90003078a11 */ /* 0x000fe200010f1407 */
[----:B------:R-:W-:Y:S06]  /*8510*/  BAR.SYNC.DEFER_BLOCKING 0x0 ;  /* 0x0000000000007b1d */ /* 0x000fec0000010000 */
[----:B------:R2:W3:Y:S01]  /*8520*/  @!P0 LDG.E R235, [R6.64] ;  /* 0x0000000e06eb8981 */ /* 0x0004e2000c1e1900 */
[----:B------:R-:W-:Y:S01]  /*8530*/  IMAD.MOV R0, RZ, RZ, -R0 ;  /* 0x000000ffff007224 */ /* 0x000fe200078e0a00 */
[----:B------:R-:W-:Y:S01]  /*8540*/  UIMAD.WIDE.U32 UR48, UR8, UR4, URZ ;  /* 0x00000004083072a5 */ /* 0x000fe2000f8e003f */
[----:B------:R-:W-:Y:S01]  /*8550*/  LEA.HI R202, R205, R204, RZ, 0x5 ;  /* 0x000000cccdca7211 */ /* 0x000fe200078f28ff */
[----:B------:R-:W-:Y:S01]  /*8560*/  UIMAD UR6, UR8, UR5, UR6 ;  /* 0x00000005080672a4 */ /* 0x000fe2000f8e0206 */
[----:B------:R-:W-:Y:S01]  /*8570*/  IMAD R236, R0, c[0x0][0x2b8], R10 ;  /* 0x0000ae0000ec7a24 */ /* 0x000fe200078e020a */
[----:B------:R-:W-:Y:S01]  /*8580*/  UIADD3 UR23, UR7, UR36, URZ ;  /* 0x0000002407177290 */ /* 0x000fe2000fffe03f */
[----:B------:R-:W-:Y:S01]  /*8590*/  SHF.R.S32.HI R203, RZ, 0x5, R202 ;  /* 0x00000005ffcb7819 */ /* 0x000fe200000114ca */
[----:B------:R-:W-:-:S02]  /*85a0*/  UIADD3 UR6, UR49, UR6, URZ ;  /* 0x0000000631067290 */ /* 0x000fc4000fffe03f */
[----:B------:R-:W-:Y:S01]  /*85b0*/  SHF.R.S32.HI R84, RZ, 0x1f, R236 ;  /* 0x0000001fff547819 */ /* 0x000fe200000114ec */
[----:B------:R-:W-:Y:S01]  /*85c0*/  ULDC.64 UR4, c[0x0][0x210] ;  /* 0x0000840000047ab9 */ /* 0x000fe20000000a00 */
[----:B------:R-:W-:Y:S01]  /*85d0*/  IADD3 R62, -R75, UR23, RZ ;  /* 0x000000174b3e7c10 */ /* 0x000fe2000fffe1ff */
[----:B------:R-:W-:Y:S02]  /*85e0*/  UIMAD UR22, UR22, UR4, URZ ;  /* 0x00000004161672a4 */ /* 0x000fe4000f8e023f */
[----:B------:R-:W-:Y:S01]  /*85f0*/  IMAD R0, R84, c[0x0][0x1e0], RZ ;  /* 0x0000780054007a24 */ /* 0x000fe200078e02ff */
[C---:B------:R-:W-:Y:S01]  /*8600*/  ISETP.GE.AND P1, PT, R62.reuse, 0x1, PT ;  /* 0x000000013e00780c */ /* 0x040fe20003f26270 */
[----:B------:R-:W-:Y:S01]  /*8610*/  UIMAD.WIDE.U32 UR46, UR8, UR4, URZ ;  /* 0x00000004082e72a5 */ /* 0x000fe2000f8e003f */
[----:B------:R-:W-:Y:S01]  /*8620*/  ISETP.GE.AND P3, PT, R62, 0x21, PT ;  /* 0x000000213e00780c */ /* 0x000fe20003f66270 */
[----:B------:R-:W-:Y:S01]  /*8630*/  IMAD R0, R236, c[0x0][0x1e4], R0 ;  /* 0x00007900ec007a24 */ /* 0x000fe200078e0200 */
[----:B------:R-:W-:-:S02]  /*8640*/  UIMAD UR5, UR8, UR5, UR22 ;  /* 0x00000005080572a4 */ /* 0x000fc4000f8e0216 */
[----:B------:R-:W-:Y:S02]  /*8650*/  UIADD3 UR22, UR19, -0x1, URZ ;  /* 0xffffffff13167890 */ /* 0x000fe4000fffe03f */
[----:B------:R-:W-:Y:S01]  /*8660*/  UIADD3 UR5, UR47, UR5, URZ ;  /* 0x000000052f057290 */ /* 0x000fe2000fffe03f */
[----:B--2---:R-:W-:-:S04]  /*8670*/  IMAD.WIDE.U32 R6, R236, c[0x0][0x1e0], RZ ;  /* 0x00007800ec067a25 */ /* 0x004fc800078e00ff */
[----:B------:R-:W-:Y:S02]  /*8680*/  IMAD.IADD R7, R7, 0x1, R0 ;  /* 0x0000000107077824 */ /* 0x000fe400078e0200 */
[----:B------:R-:W-:Y:S01]  /*8690*/  @P1 IMAD.SHL.U32 R10, R61, 0x2, RZ ;  /* 0x000000023d0a1824 */ /* 0x000fe200078e00ff */
[----:B---3--:R-:W-:Y:S01]  /*86a0*/  SHF.R.S32.HI R85, RZ, 0x1f, R235 ;  /* 0x0000001fff557819 */ /* 0x008fe200000114eb */
[----:B------:R-:W-:-:S04]  /*86b0*/  IMAD.WIDE.U32 R6, R235, c[0x0][0x1f0], R6 ;  /* 0x00007c00eb067a25 */ /* 0x000fc800078e0006 */
[----:B------:R-:W-:Y:S01]  /*86c0*/  IMAD R3, R85, c[0x0][0x1f0], RZ ;  /* 0x00007c0055037a24 */ /* 0x000fe200078e02ff */
[----:B------:R-:W-:-:S03]  /*86d0*/  IADD3 R0, P0, R6, UR48, RZ ;  /* 0x0000003006007c10 */ /* 0x000fc6000ff1e0ff */
[----:B------:R-:W-:-:S05]  /*86e0*/  IMAD R3, R235, c[0x0][0x1f4], R3 ;  /* 0x00007d00eb037a24 */ /* 0x000fca00078e0203 */
[----:B------:R-:W-:Y:S02]  /*86f0*/  IADD3.X R6, R7, UR6, R3, P0, !PT ;  /* 0x0000000607067c10 */ /* 0x000fe400087fe403 */
[----:B------:R-:W-:-:S04]  /*8700*/  LEA R3, P0, R0, c[0x0][0x1c8], 0x1 ;  /* 0x0000720000037a11 */ /* 0x000fc800078008ff */
[----:B------:R-:W-:Y:S01]  /*8710*/  LEA.HI.X R0, R0, c[0x0][0x1cc], R6, 0x1, P0 ;  /* 0x0000730000007a11 */ /* 0x000fe200000f0c06 */
[----:B-1----:R-:W1:Y:S01]  /*8720*/  SHFL.IDX PT, R8, R3, RZ, 0x181f ;  /* 0x00181fff03087589 */ /* 0x002e6200000e0000 */
[----:B------:R-:W-:-:S03]  /*8730*/  ISETP.GE.AND P0, PT, R62, 0x11, PT ;  /* 0x000000113e00780c */ /* 0x000fc60003f06270 */
[----:B------:R-:W2:Y:S04]  /*8740*/  SHFL.IDX PT, R6, R3, 0x1, 0x181f ;  /* 0x00381f0003067f89 */ /* 0x000ea800000e0000 */
[----:B------:R-:W3:Y:S04]  /*8750*/  SHFL.IDX PT, R9, R0, RZ, 0x181f ;  /* 0x00181fff00097589 */ /* 0x000ee800000e0000 */
[----:B------:R-:W4:Y:S02]  /*8760*/  SHFL.IDX PT, R7, R0, 0x1, 0x181f ;  /* 0x00381f0000077f89 */ /* 0x000f2400000e0000 */
[----:B------:R-:W-:-:S02]  /*8770*/  @P0 IMAD.SHL.U32 R5, R61, 0x2, RZ ;  /* 0x000000023d050824 */ /* 0x000fc400078e00ff */
[----:B------:R-:W-:Y:S04]  /*8780*/  SHFL.IDX PT, R11, R3, 0x2, 0x181f ;  /* 0x00581f00030b7f89 */ /* 0x000fe800000e0000 */
[----:B------:R-:W-:Y:S04]  /*8790*/  SHFL.IDX PT, R13, R0, 0x2, 0x181f ;  /* 0x00581f00000d7f89 */ /* 0x000fe800000e0000 */
[----:B------:R-:W4:Y:S01]  /*87a0*/  SHFL.IDX PT, R14, R3, 0x3, 0x181f ;  /* 0x00781f00030e7f89 */ /* 0x000f2200000e0000 */
[----:B-1----:R-:W-:-:S03]  /*87b0*/  @P1 LEA R8, P4, R68, R8, 0x1 ;  /* 0x0000000844081211 */ /* 0x002fc600078808ff */
[----:B------:R-:W-:Y:S01]  /*87c0*/  SHFL.IDX PT, R15, R3, 0x4, 0x181f ;  /* 0x00981f00030f7f89 */ /* 0x000fe200000e0000 */
[----:B--2---:R-:W-:-:S03]  /*87d0*/  @P0 LEA R6, P2, R68, R6, 0x1 ;  /* 0x0000000644060211 */ /* 0x004fc600078408ff */
[----:B------:R-:W-:Y:S01]  /*87e0*/  SHFL.IDX PT, R3, R3, 0x5, 0x181f ;  /* 0x00b81f0003037f89 */ /* 0x000fe200000e0000 */
[----:B---3--:R-:W-:-:S03]  /*87f0*/  @P1 LEA.HI.X R9, R68, R9, R233, 0x1, P4 ;  /* 0x0000000944091211 */ /* 0x008fc600020f0ce9 */
[----:B------:R-:W1:Y:S01]  /*8800*/  SHFL.IDX PT, R17, R0, 0x3, 0x181f ;  /* 0x00781f0000117f89 */ /* 0x000e6200000e0000 */
[----:B----4-:R-:W-:Y:S02]  /*8810*/  @P0 LEA.HI.X R7, R68, R7, R233, 0x1, P2 ;  /* 0x0000000744070211 */ /* 0x010fe400010f0ce9 */
[C---:B------:R-:W-:Y:S01]  /*8820*/  ISETP.GE.AND P2, PT, R62.reuse, 0x31, PT ;  /* 0x000000313e00780c */ /* 0x040fe20003f46270 */
[----:B------:R-:W2:Y:S04]  /*8830*/  SHFL.IDX PT, R18, R0, 0x4, 0x181f ;  /* 0x00981f0000127f89 */ /* 0x000ea800000e0000 */
[----:B------:R3:W4:Y:S04]  /*8840*/  SHFL.IDX PT, R16, R0, 0x5, 0x181f ;  /* 0x00b81f0000107f89 */ /* 0x00072800000e0000 */
[----:B------:R1:W-:Y:S01]  /*8850*/  @P1 LDGSTS.E.BYPASS.LTC128B.128 [R10+0x3100], [R8.64], !P6 ;  /* 0x03100000080a1fae */ /* 0x0003e2000f101d4e */
[----:B------:R-:W-:-:S03]  /*8860*/  ISETP.GE.AND P1, PT, R62, 0x41, PT ;  /* 0x000000413e00780c */ /* 0x000fc60003f26270 */
[----:B------:R2:W-:Y:S01]  /*8870*/  @P0 LDGSTS.E.BYPASS.LTC128B.128 [R5+0x3900], [R6.64], !P6 ;  /* 0x0390000006050fae */ /* 0x0005e2000f101d4e */
[----:B------:R-:W-:Y:S01]  /*8880*/  ISETP.GE.AND P0, PT, R62, 0x51, PT ;  /* 0x000000513e00780c */ /* 0x000fe20003f06270 */
[C---:B---3--:R-:W-:Y:S01]  /*8890*/  @P3 IMAD.SHL.U32 R0, R61.reuse, 0x2, RZ ;  /* 0x000000023d003824 */ /* 0x048fe200078e00ff */
[C---:B-1----:R-:W-:Y:S02]  /*88a0*/  @P2 LEA R10, P5, R68.reuse, R14, 0x1 ;  /* 0x0000000e440a2211 */ /* 0x042fe400078a08ff */
[C---:B--2---:R-:W-:Y:S01]  /*88b0*/  @P3 LEA R6, P4, R68.reuse, R11, 0x1 ;  /* 0x0000000b44063211 */ /* 0x044fe200078808ff */
[----:B------:R-:W-:Y:S01]  /*88c0*/  @P2 IMAD.SHL.U32 R5, R61, 0x2, RZ ;  /* 0x000000023d052824 */ /* 0x000fe200078e00ff */
[C-C-:B------:R-:W-:Y:S02]  /*88d0*/  @P2 LEA.HI.X R11, R68.reuse, R17, R233.reuse, 0x1, P5 ;  /* 0x00000011440b2211 */ /* 0x140fe400028f0ce9 */
[C---:B------:R-:W-:Y:S02]  /*88e0*/  @P3 LEA.HI.X R7, R68.reuse, R13, R233, 0x1, P4 ;  /* 0x0000000d44073211 */ /* 0x040fe400020f0ce9 */
[----:B------:R-:W-:-:S02]  /*88f0*/  @P1 LEA R8, P4, R68, R15, 0x1 ;  /* 0x0000000f44081211 */ /* 0x000fc400078808ff */
[----:B------:R-:W-:Y:S01]  /*8900*/  ISETP.GT.AND P5, PT, R207, 0x5f, PT ;  /* 0x0000005fcf00780c */ /* 0x000fe20003fa4270 */
[----:B------:R1:W-:Y:S01]  /*8910*/  @P3 LDGSTS.E.BYPASS.LTC128B.128 [R0+0x4100], [R6.64], !P6 ;  /* 0x0410000006003fae */ /* 0x0003e2000f101d4e */
[----:B------:R-:W-:-:S03]  /*8920*/  @P1 LEA.HI.X R9, R68, R18, R233, 0x1, P4 ;  /* 0x0000001244091211 */ /* 0x000fc600020f0ce9 */
[----:B------:R2:W-:Y:S01]  /*8930*/  @P2 LDGSTS.E.BYPASS.LTC128B.128 [R5+0x4900], [R10.64], !P6 ;  /* 0x049000000a052fae */ /* 0x0005e2000f101d4e */
[C---:B-1----:R-:W-:Y:S01]  /*8940*/  @P0 LEA R6, P3, R68.reuse, R3, 0x1 ;  /* 0x0000000344060211 */ /* 0x042fe200078608ff */
[C---:B------:R-:W-:Y:S02]  /*8950*/  @P1 IMAD.SHL.U32 R3, R61.reuse, 0x2, RZ ;  /* 0x000000023d031824 */ /* 0x040fe400078e00ff */
[----:B------:R-:W-:Y:S01]  /*8960*/  @P0 IMAD.SHL.U32 R0, R61, 0x2, RZ ;  /* 0x000000023d000824 */ /* 0x000fe200078e00ff */
[----:B----4-:R-:W-:Y:S02]  /*8970*/  @P0 LEA.HI.X R7, R68, R16, R233, 0x1, P3 ;  /* 0x0000001044070211 */ /* 0x010fe400018f0ce9 */
[----:B------:R2:W-:Y:S04]  /*8980*/  @P1 LDGSTS.E.BYPASS.LTC128B.128 [R3+0x5100], [R8.64], !P6 ;  /* 0x0510000008031fae */ /* 0x0005e8000f101d4e */
[----:B------:R2:W-:Y:S01]  /*8990*/  @P0 LDGSTS.E.BYPASS.LTC128B.128 [R0+0x5900], [R6.64], !P6 ;  /* 0x0590000006000fae */ /* 0x0005e2000f101d4e */
[----:B------:R-:W-:-:S03]  /*89a0*/  ISETP.LT.AND P0, PT, RZ, c[0x0][0x27c], PT ;  /* 0x00009f00ff007a0c */ /* 0x000fc60003f01270 */
[----:B------:R-:W0:Y:S10]  /*89b0*/  LDGDEPBAR ;  /* 0x00000000000079af */ /* 0x000e340000000000 */
[----:B------:R-:W-:Y:S05]  /*89c0*/  @P0 BRA `(.L_x_398) ;  /* 0x0000002000000947 */ /* 0x000fea0003800000 */
[----:B------:R-:W-:-:S04]  /*89d0*/  DEPBAR.LE SB0, 0x1 ;  /* 0x000080400000791a */ /* 0x000fc80000000000 */
[----:B------:R-:W-:Y:S05]  /*89e0*/  BRA `(.L_x_399) ;  /* 0x00004e0000007947 */ /* 0x000fea0003800000 */
.L_x_398:
[----:B------:R-:W-:Y:S01]  /*89f0*/  ULDC.U8 UR4, c[0x0][0x298] ;  /* 0x0000a60000047ab9 */ /* 0x000fe20000000000 */
[----:B--2---:R-:W-:Y:S01]  /*8a00*/  SHF.R.S32.HI R0, RZ, 0x1f, R132 ;  /* 0x0000001fff007819 */ /* 0x004fe20000011484 */
[----:B------:R-:W-:Y:S01]  /*8a10*/  IMAD.WIDE.U32 R12, R132, c[0x0][0x280], RZ ;  /* 0x0000a000840c7a25 */ /* 0x000fe200078e00ff */
[----:B------:R-:W-:Y:S01]  /*8a20*/  ISETP.NE.AND P0, PT, RZ, UR4, PT ;  /* 0x00000004ff007c0c */ /* 0x000fe2000bf05270 */
[----:B------:R-:W-:Y:S01]  /*8a30*/  BSSY B2, `(.L_x_399) ;  /* 0x00004db000027945 */ /* 0x000fe20003800000 */
[-C--:B------:R-:W-:Y:S01]  /*8a40*/  LEA.HI R6, R205, R204.reuse, RZ, 0x2 ;  /* 0x000000cccd067211 */ /* 0x080fe200078f10ff */
[C---:B------:R-:W-:Y:S02]  /*8a50*/  IMAD R3, R0.reuse, c[0x0][0x280], RZ ;  /* 0x0000a00000037a24 */ /* 0x040fe400078e02ff */
[----:B------:R-:W-:Y:S01]  /*8a60*/  IMAD R0, R0, c[0x0][0x290], RZ ;  /* 0x0000a40000007a24 */ /* 0x000fe200078e02ff */
[----:B------:R-:W-:Y:S01]  /*8a70*/  LOP3.LUT R5, R6, 0xfffffffc, RZ, 0xc0, !PT ;  /* 0xfffffffc06057812 */ /* 0x000fe200078ec0ff */
[C---:B------:R-:W-:Y:S01]  /*8a80*/  IMAD R3, R132.reuse, c[0x0][0x284], R3 ;  /* 0x0000a10084037a24 */ /* 0x040fe200078e0203 */
[----:B------:R-:W-:Y:S01]  /*8a90*/  SHF.R.S32.HI R60, RZ, 0x2, R6 ;  /* 0x00000002ff3c7819 */ /* 0x000fe20000011406 */
[C---:B------:R-:W-:Y:S01]  /*8aa0*/  IMAD R0, R132.reuse, c[0x0][0x294], R0 ;  /* 0x0000a50084007a24 */ /* 0x040fe200078e0200 */
[----:B------:R-:W-:Y:S01]  /*8ab0*/  IADD3 R14, -R5, R204, RZ ;  /* 0x000000cc050e7210 */ /* 0x000fe20007ffe1ff */
[----:B------:R-:W-:Y:S01]  /*8ac0*/  IMAD.WIDE.U32 R10, R132, c[0x0][0x290], RZ ;  /* 0x0000a400840a7a25 */ /* 0x000fe200078e00ff */
[----:B------:R-:W-:-:S02]  /*8ad0*/  IADD3 R24, R60, UR17, RZ ;  /* 0x000000113c187c10 */ /* 0x000fc4000fffe0ff */
[----:B------:R-:W-:Y:S01]  /*8ae0*/  IADD3 R9, R3, R13, RZ ;  /* 0x0000000d03097210 */ /* 0x000fe20007ffe0ff */
[----:B------:R-:W-:Y:S01]  /*8af0*/  IMAD.IADD R7, R0, 0x1, R11 ;  /* 0x0000000100077824 */ /* 0x000fe200078e020b */
[C---:B------:R-:W-:Y:S01]  /*8b00*/  SHF.L.U32 R29, R14.reuse, 0x3, RZ ;  /* 0x000000030e1d7819 */ /* 0x040fe200000006ff */
[----:B------:R-:W-:Y:S01]  /*8b10*/  IMAD R0, R14, 0x20, R24 ;  /* 0x000000200e007824 */ /* 0x000fe200078e0218 */
[----:B------:R-:W-:Y:S05]  /*8b20*/  @!P0 BRA `(.L_x_400) ;  /* 0x0000274000008947 */ /* 0x000fea0003800000 */
[----:B------:R-:W-:Y:S01]  /*8b30*/  UISETP.NE.AND UP0, UPT, UR13, URZ, UPT ;  /* 0x0000003f0d00728c */ /* 0x000fe2000bf05270 */
[----:B------:R-:W-:Y:S01]  /*8b40*/  MOV R6, R10 ;  /* 0x0000000a00067202 */ /* 0x000fe20000000f00 */
[----:B------:R-:W-:Y:S01]  /*8b50*/  IMAD.MOV.U32 R8, RZ, RZ, R12 ;  /* 0x000000ffff087224 */ /* 0x000fe200078e000c */
[----:B------:R-:W-:Y:S01]  /*8b60*/  BSSY B0, `(.L_x_401) ;  /* 0x0000030000007945 */ /* 0x000fe20003800000 */
[----:B------:R-:W-:Y:S01]  /*8b70*/  IMAD.SHL.U32 R17, R14, 0x4, RZ ;  /* 0x000000040e117824 */ /* 0x000fe200078e00ff */
[----:B------:R-:W-:Y:S01]  /*8b80*/  CS2R R36, SRZ ;  /* 0x0000000000247805 */ /* 0x000fe2000001ff00 */
[----:B------:R-:W-:Y:S01]  /*8b90*/  PLOP3.LUT P1, PT, PT, PT, UP0, 0x80, 0x0 ;  /* 0x000000000000781c */ /* 0x000fe20003f2f008 */
[----:B------:R-:W-:Y:S01]  /*8ba0*/  CS2R R22, SRZ ;  /* 0x0000000000167805 */ /* 0x000fe2000001ff00 */
[----:B------:R-:W-:Y:S01]  /*8bb0*/  PLOP3.LUT P0, PT, PT, PT, UP0, 0x80, 0x0 ;  /* 0x000000000000781c */ /* 0x000fe20003f0f008 */
[----:B------:R-:W-:Y:S01]  /*8bc0*/  CS2R R14, SRZ ;  /* 0x00000000000e7805 */ /* 0x000fe2000001ff00 */
[----:B------:R-:W-:Y:S01]  /*8bd0*/  CS2R R26, SRZ ;  /* 0x00000000001a7805 */ /* 0x000fe2000001ff00 */
[----:B------:R-:W-:-:S08]  /*8be0*/  CS2R R18, SRZ ;  /* 0x0000000000127805 */ /* 0x000fd0000001ff00 */
[----:B------:R-:W-:-:S05]  /*8bf0*/  @P1 IMAD.HI.U32 R3, R0, c[0x0][0x2c8], RZ ;  /* 0x0000b20000031a27 */ /* 0x000fca00078e00ff */
[----:B------:R-:W-:-:S04]  /*8c00*/  @P0 SHF.R.U32.HI R0, RZ, c[0x0][0x2cc], R3 ;  /* 0x0000b300ff000a19 */ /* 0x000fc80000011603 */
[----:B------:R-:W-:Y:S01]  /*8c10*/  SHF.R.S32.HI R3, RZ, 0x1f, R0 ;  /* 0x0000001fff037819 */ /* 0x000fe20000011400 */
[----:B------:R-:W-:-:S04]  /*8c20*/  IMAD.WIDE.U32 R8, R0, c[0x0][0x280], R8 ;  /* 0x0000a00000087a25 */ /* 0x000fc800078e0008 */
[C---:B------:R-:W-:Y:S01]  /*8c30*/  IMAD R10, R3.reuse, c[0x0][0x280], RZ ;  /* 0x0000a000030a7a24 */ /* 0x040fe200078e02ff */
[----:B------:R-:W-:Y:S01]  /*8c40*/  LEA R21, P1, R8, c[0x0][0x270], 0x1 ;  /* 0x00009c0008157a11 */ /* 0x000fe200078208ff */
[----:B------:R-:W-:Y:S02]  /*8c50*/  IMAD R5, R3, c[0x0][0x290], RZ ;  /* 0x0000a40003057a24 */ /* 0x000fe400078e02ff */
[----:B------:R-:W-:-:S04]  /*8c60*/  IMAD.WIDE.U32 R6, R0, c[0x0][0x290], R6 ;  /* 0x0000a40000067a25 */ /* 0x000fc800078e0006 */
[----:B------:R-:W-:Y:S01]  /*8c70*/  IMAD R3, R0, c[0x0][0x284], R10 ;  /* 0x0000a10000037a24 */ /* 0x000fe200078e020a */
[----:B------:R-:W-:Y:S01]  /*8c80*/  LEA R25, P0, R6, c[0x0][0x288], 0x1 ;  /* 0x0000a20006197a11 */ /* 0x000fe200078008ff */
[----:B------:R-:W-:Y:S02]  /*8c90*/  IMAD R0, R0, c[0x0][0x294], R5 ;  /* 0x0000a50000007a24 */ /* 0x000fe400078e0205 */
[----:B------:R-:W-:-:S03]  /*8ca0*/  IMAD.IADD R3, R9, 0x1, R3 ;  /* 0x0000000109037824 */ /* 0x000fc600078e0203 */
[----:B------:R-:W-:Y:S02]  /*8cb0*/  IADD3 R0, R7, R0, RZ ;  /* 0x0000000007007210 */ /* 0x000fe40007ffe0ff */
[----:B------:R-:W-:Y:S02]  /*8cc0*/  LEA.HI.X R20, R8, c[0x0][0x274], R3, 0x1, P1 ;  /* 0x00009d0008147a11 */ /* 0x000fe400008f0c03 */
[----:B------:R-:W-:Y:S01]  /*8cd0*/  LEA.HI.X R16, R6, c[0x0][0x28c], R0, 0x1, P0 ;  /* 0x0000a30006107a11 */ /* 0x000fe200000f0c00 */
[----:B------:R1:W2:Y:S01]  /*8ce0*/  SHFL.IDX PT, R8, R21, RZ, 0x1c1f ;  /* 0x001c1fff15087589 */ /* 0x0002a200000e0000 */
[----:B------:R-:W-:-:S03]  /*8cf0*/  ISETP.GE.AND P0, PT, R24, UR21, PT ;  /* 0x0000001518007c0c */ /* 0x000fc6000bf06270 */
[----:B------:R1:W3:Y:S04]  /*8d00*/  SHFL.IDX PT, R6, R25, RZ, 0x1c1f ;  /* 0x001c1fff19067589 */ /* 0x0002e800000e0000 */
[----:B------:R1:W4:Y:S04]  /*8d10*/  SHFL.IDX PT, R9, R20, RZ, 0x1c1f ;  /* 0x001c1fff14097589 */ /* 0x00032800000e0000 */
[----:B------:R1:W1:Y:S02]  /*8d20*/  SHFL.IDX PT, R7, R16, RZ, 0x1c1f ;  /* 0x001c1fff10077589 */ /* 0x00026400000e0000 */
[----:B------:R-:W-:Y:S05]  /*8d30*/  @P0 BRA `(.L_x_402) ;  /* 0x0000012000000947 */ /* 0x000fea0003800000 */
[C---:B------:R-:W-:Y:S01]  /*8d40*/  IADD3 R3, R17.reuse, 0x10, RZ ;  /* 0x0000001011037810 */ /* 0x040fe20007ffe0ff */
[----:B------:R-:W-:Y:S01]  /*8d50*/  CS2R R14, SRZ ;  /* 0x00000000000e7805 */ /* 0x000fe2000001ff00 */
[----:B------:R-:W-:Y:S01]  /*8d60*/  ISETP.GE.AND P1, PT, R17, c[0x0][0x27c], PT ;  /* 0x00009f0011007a0c */ /* 0x000fe20003f26270 */
[----:B------:R-:W-:Y:S01]  /*8d70*/  CS2R R18, SRZ ;  /* 0x0000000000127805 */ /* 0x000fe2000001ff00 */
[----:B------:R-:W-:Y:S01]  /*8d80*/  ISETP.GE.AND P0, PT, R3, c[0x0][0x27c], PT ;  /* 0x00009f0003007a0c */ /* 0x000fe20003f06270 */
[----:B------:R-:W-:Y:S01]  /*8d90*/  CS2R R22, SRZ ;  /* 0x0000000000167805 */ /* 0x000fe2000001ff00 */
[----:B------:R-:W-:-:S09]  /*8da0*/  CS2R R26, SRZ ;  /* 0x00000000001a7805 */ /* 0x000fd2000001ff00 */
[----:B--2-4-:R-:W-:Y:S02]  /*8db0*/  @!P1 IMAD.WIDE R12, R17, 0x2, R8 ;  /* 0x00000002110c9825 */ /* 0x014fe400078e0208 */
[----:B------:R-:W-:-:S03]  /*8dc0*/  @!P0 SHF.R.S32.HI R0, RZ, 0x1f, R3 ;  /* 0x0000001fff008819 */ /* 0x000fc60000011403 */
[----:B------:R2:W5:Y:S01]  /*8dd0*/  @!P1 LD.E.64 R14, [R12.64] ;  /* 0x0000000e0c0e9980 */ /* 0x000562000c101b00 */
[----:B------:R-:W-:-:S04]  /*8de0*/  @!P0 LEA.HI R0, R0, R3, RZ, 0x2 ;  /* 0x0000000300008211 */ /* 0x000fc800078f10ff */
[----:B------:R-:W-:-:S05]  /*8df0*/  @!P0 LOP3.LUT R0, R0, 0xfffffffc, RZ, 0xc0, !PT ;  /* 0xfffffffc00008812 */ /* 0x000fca00078ec0ff */
[----:B------:R-:W-:-:S04]  /*8e00*/  @!P0 IMAD.WIDE R10, R0, 0x2, R8 ;  /* 0x00000002000a8825 */ /* 0x000fc800078e0208 */
[--C-:B-1-3--:R-:W-:Y:S01]  /*8e10*/  @!P0 IMAD.WIDE R8, R0, 0x2, R6.reuse ;  /* 0x0000000200088825 */ /* 0x10afe200078e0206 */
[----:B------:R2:W5:Y:S03]  /*8e20*/  @!P0 LD.E.64 R22, [R10.64] ;  /* 0x0000000e0a168980 */ /* 0x000566000c101b00 */
[----:B------:R-:W-:Y:S01]  /*8e30*/  @!P1 IMAD.WIDE R6, R17, 0x2, R6 ;  /* 0x0000000211069825 */ /* 0x000fe200078e0206 */
[----:B------:R2:W5:Y:S04]  /*8e40*/  @!P0 LD.E.64 R26, [R8.64] ;  /* 0x0000000e081a8980 */ /* 0x000568000c101b00 */
[----:B------:R2:W5:Y:S02]  /*8e50*/  @!P1 LD.E.64 R18, [R6.64] ;  /* 0x0000000e06129980 */ /* 0x000564000c101b00 */
.L_x_402:
[----:B------:R-:W-:Y:S05]  /*8e60*/  BSYNC B0 ;  /* 0x0000000000007941 */ /* 0x000fea0003800000 */
.L_x_401:
[----:B------:R-:W-:Y:S01]  /*8e70*/  IADD3 R0, R24, 0x20, RZ ;  /* 0x0000002018007810 */ /* 0x000fe20007ffe0ff */
[----:B--2--5:R-:W-:Y:S01]  /*8e80*/  IMAD.MOV.U32 R10, RZ, RZ, R22 ;  /* 0x000000ffff0a7224 */ /* 0x024fe200078e0016 */
[----:B----4-:R2:W4:Y:S01]  /*8e90*/  SHFL.IDX PT, R9, R20, 0x1, 0x1c1f ;  /* 0x003c1f0014097f89 */ /* 0x01052200000e0000 */
[----:B------:R-:W-:Y:S01]  /*8ea0*/  IMAD.MOV.U32 R5, RZ, RZ, R23 ;  /* 0x000000ffff057224 */ /* 0x000fe200078e0017 */
[----:B------:R-:W-:Y:S01]  /*8eb0*/  ISETP.GE.AND P0, PT, R0, UR21, PT ;  /* 0x0000001500007c0c */ /* 0x000fe2000bf06270 */
[----:B------:R-:W-:Y:S01]  /*8ec0*/  IMAD.MOV.U32 R3, RZ, RZ, R14 ;  /* 0x000000ffff037224 */ /* 0x000fe200078e000e */
[----:B------:R2:W3:Y:S01]  /*8ed0*/  SHFL.IDX PT, R8, R21, 0x1, 0x1c1f ;  /* 0x003c1f0015087f89 */ /* 0x0004e200000e0000 */
[----:B------:R-:W-:Y:S01]  /*8ee0*/  IMAD.MOV.U32 R0, RZ, RZ, R15 ;  /* 0x000000ffff007224 */ /* 0x000fe200078e000f */
[----:B------:R-:W-:Y:S01]  /*8ef0*/  PRMT R55, R5, 0x5410, R10 ;  /* 0x0000541005377816 */ /* 0x000fe2000000000a */
[----:B------:R-:W-:Y:S01]  /*8f00*/  IMAD.MOV.U32 R5, RZ, RZ, R27 ;  /* 0x000000ffff057224 */ /* 0x000fe200078e001b */
[----:B------:R-:W-:Y:S01]  /*8f10*/  MOV R10, R26 ;  /* 0x0000001a000a7202 */ /* 0x000fe20000000f00 */
[----:B-1----:R2:W1:Y:S01]  /*8f20*/  SHFL.IDX PT, R7, R16, 0x1, 0x1c1f ;  /* 0x003c1f0010077f89 */ /* 0x00246200000e0000 */
[----:B------:R-:W-:Y:S01]  /*8f30*/  PRMT R53, R0, 0x5410, R3 ;  /* 0x0000541000357816 */ /* 0x000fe20000000003 */
[----:B------:R-:W-:Y:S01]  /*8f40*/  IMAD.MOV.U32 R3, RZ, RZ, R18 ;  /* 0x000000ffff037224 */ /* 0x000fe200078e0012 */
[----:B------:R-:W-:Y:S01]  /*8f50*/  MOV R0, R19 ;  /* 0x0000001300007202 */ /* 0x000fe20000000f00 */
[----:B---3--:R2:W3:Y:S01]  /*8f60*/  SHFL.IDX PT, R6, R25, 0x1, 0x1c1f ;  /* 0x003c1f0019067f89 */ /* 0x0084e200000e0000 */
[----:B------:R-:W-:Y:S01]  /*8f70*/  BSSY B0, `(.L_x_403) ;  /* 0x0000019000007945 */ /* 0x000fe20003800000 */
[----:B------:R-:W-:Y:S01]  /*8f80*/  PRMT R54, R5, 0x5410, R10 ;  /* 0x0000541005367816 */ /* 0x000fe2000000000a */
[----:B------:R-:W-:Y:S01]  /*8f90*/  CS2R R30, SRZ ;  /* 0x00000000001e7805 */ /* 0x000fe2000001ff00 */
[----:B------:R-:W-:Y:S01]  /*8fa0*/  PRMT R52, R0, 0x5410, R3 ;  /* 0x0000541000347816 */ /* 0x000fe20000000003 */
[----:B------:R-:W-:Y:S01]  /*8fb0*/  CS2R R34, SRZ ;  /* 0x0000000000227805 */ /* 0x000fe2000001ff00 */
[----:B------:R-:W-:Y:S01]  /*8fc0*/  CS2R R32, SRZ ;  /* 0x0000000000207805 */ /* 0x000fe2000001ff00 */
        /* <DEDUP_REMOVED lines=8> */
[----:B----4-:R-:W-:Y:S02]  /*9050*/  @!P1 IMAD.WIDE R12, R17, 0x2, R8 ;  /* 0x00000002110c9825 */ /* 0x010fe400078e0208 */
        /* <DEDUP_REMOVED lines=10> */
.L_x_404:
[----:B------:R-:W-:Y:S05]  /*9100*/  BSYNC B0 ;  /* 0x0000000000007941 */ /* 0x000fea0003800000 */
.L_x_403:
[----:B------:R-:W-:Y:S01]  /*9110*/  IADD3 R0, R24, 0x40, RZ ;  /* 0x0000004018007810 */ /* 0x000fe20007ffe0ff */
[----:B----45:R-:W-:Y:S01]  /*9120*/  IMAD.MOV.U32 R10, RZ, RZ, R36 ;  /* 0x000000ffff0a7224 */ /* 0x030fe200078e0024 */
[----:B------:R4:W2:Y:S01]  /*9130*/  SHFL.IDX PT, R9, R20, 0x2, 0x1c1f ;  /* 0x005c1f0014097f89 */ /* 0x0008a200000e0000 */
        /* <DEDUP_REMOVED lines=29> */
[----:B--2---:R-:W-:Y:S02]  /*9310*/  @!P1 IMAD.WIDE R12, R17, 0x2, R8 ;  /* 0x00000002110c9825 */ /* 0x004fe400078e0208 */
        /* <DEDUP_REMOVED lines=10> */
.L_x_406:
[----:B------:R-:W-:Y:S05]  /*93c0*/  BSYNC B0 ;  /* 0x0000000000007941 */ /* 0x000fea0003800000 */
.L_x_405:
[----:B------:R-:W-:Y:S01]  /*93d0*/  IADD3 R0, R24, 0x60, RZ ;  /* 0x0000006018007810 */ /* 0x000fe20007ffe0ff */
[----:B--2--5:R-:W-:Y:S01]  /*93e0*/  IMAD.MOV.U32 R10, RZ, RZ, R42 ;  /* 0x000000ffff0a7224 */ /* 0x024fe200078e002a */
[----:B------:R-:W2:Y:S01]  /*93f0*/  SHFL.IDX PT, R9, R20, 0x3, 0x1c1f ;  /* 0x007c1f0014097f89 */ /* 0x000ea200000e0000 */
[----:B------:R-:W-:Y:S01]  /*9400*/  IMAD.MOV.U32 R5, RZ, RZ, R43 ;  /* 0x000000ffff057224 */ /* 0x000fe200078e002b */
[----:B------:R-:W-:Y:S01]  /*9410*/  ISETP.GE.AND P0, PT, R0, UR21, PT ;  /* 0x0000001500007c0c */ /* 0x000fe2000bf06270 */
[----:B------:R-:W-:Y:S01]  /*9420*/  IMAD.MOV.U32 R3, RZ, RZ, R38 ;  /* 0x000000ffff037224 */ /* 0x000fe200078e0026 */
[----:B------:R-:W4:Y:S01]  /*9430*/  SHFL.IDX PT, R8, R21, 0x3, 0x1c1f ;  /* 0x007c1f0015087f89 */ /* 0x000f2200000e0000 */
[----:B------:R-:W-:Y:S01]  /*9440*/  IMAD.MOV.U32 R0, RZ, RZ, R39 ;  /* 0x000000ffff007224 */ /* 0x000fe200078e0027 */
[----:B------:R-:W-:Y:S01]  /*9450*/  PRMT R67, R5, 0x5410, R10 ;  /* 0x0000541005437816 */ /* 0x000fe2000000000a */
[----:B------:R-:W-:Y:S01]  /*9460*/  IMAD.MOV.U32 R5, RZ, RZ, R45 ;  /* 0x000000ffff057224 */ /* 0x000fe200078e002d */
[----:B------:R-:W-:Y:S01]  /*9470*/  MOV R10, R44 ;  /* 0x0000002c000a7202 */ /* 0x000fe20000000f00 */
[----:B-1----:R-:W1:Y:S01]  /*9480*/  SHFL.IDX PT, R7, R16, 0x3, 0x1c1f ;  /* 0x007c1f0010077f89 */ /* 0x002e6200000e0000 */
[----:B------:R-:W-:Y:S01]  /*9490*/  PRMT R65, R0, 0x5410, R3 ;  /* 0x0000541000417816 */ /* 0x000fe20000000003 */
[----:B------:R-:W-:Y:S01]  /*94a0*/  IMAD.MOV.U32 R3, RZ, RZ, R40 ;  /* 0x000000ffff037224 */ /* 0x000fe200078e0028 */
[----:B------:R-:W-:Y:S01]  /*94b0*/  MOV R0, R41 ;  /* 0x0000002900007202 */ /* 0x000fe20000000f00 */
[----:B---3--:R3:W1:Y:S01]  /*94c0*/  SHFL.IDX PT, R6, R25, 0x3, 0x1c1f ;  /* 0x007c1f0019067f89 */ /* 0x00866200000e0000 */
[----:B------:R-:W-:Y:S01]  /*94d0*/  BSSY B0, `(.L_x_407) ;  /* 0x0000019000007945 */ /* 0x000fe20003800000 */
[----:B------:R-:W-:Y:S01]  /*94e0*/  PRMT R66, R5, 0x5410, R10 ;  /* 0x0000541005427816 */ /* 0x000fe2000000000a */
[----:B------:R-:W-:Y:S01]  /*94f0*/  CS2R R48, SRZ ;  /* 0x0000000000307805 */ /* 0x000fe2000001ff00 */
[----:B------:R-:W-:Y:S01]  /*9500*/  PRMT R64, R0, 0x5410, R3 ;  /* 0x0000541000407816 */ /* 0x000fe20000000003 */
[----:B------:R-:W-:Y:S01]  /*9510*/  CS2R R46, SRZ ;  /* 0x00000000002e7805 */ /* 0x000fe2000001ff00 */
[----:B---34-:R-:W-:Y:S01]  /*9520*/  CS2R R24, SRZ ;  /* 0x0000000000187805 */ /* 0x018fe2000001ff00 */
[----:B------:R-:W-:Y:S05]  /*9530*/  @P0 BRA `(.L_x_408) ;  /* 0x0000012000000947 */ /* 0x000fea0003800000 */
[C---:B-12---:R-:W-:Y:S01]  /*9540*/  IADD3 R3, R17.reuse, 0x10, RZ ;  /* 0x0000001011037810 */ /* 0x046fe20007ffe0ff */
[----:B------:R-:W-:Y:S01]  /*9550*/  CS2R R24, SRZ ;  /* 0x0000000000187805 */ /* 0x000fe2000001ff00 */
[----:B------:R-:W-:Y:S01]  /*9560*/  ISETP.GE.AND P1, PT, R17, c[0x0][0x27c], PT ;  /* 0x00009f0011007a0c */ /* 0x000fe20003f26270 */
[----:B------:R-:W-:Y:S01]  /*9570*/  CS2R R46, SRZ ;  /* 0x00000000002e7805 */ /* 0x000fe2000001ff00 */
[----:B------:R-:W-:Y:S01]  /*9580*/  ISETP.GE.AND P0, PT, R3, c[0x0][0x27c], PT ;  /* 0x00009f0003007a0c */ /* 0x000fe20003f06270 */
[----:B------:R-:W-:Y:S01]  /*9590*/  CS2R R50, SRZ ;  /* 0x0000000000327805 */ /* 0x000fe2000001ff00 */
[----:B------:R-:W-:-:S09]  /*95a0*/  CS2R R48, SRZ ;  /* 0x0000000000307805 */ /* 0x000fd2000001ff00 */
[----:B------:R-:W-:Y:S02]  /*95b0*/  @!P1 IMAD.WIDE R12, R17, 0x2, R8 ;  /* 0x00000002110c9825 */ /* 0x000fe400078e0208 */
[----:B------:R-:W-:-:S03]  /*95c0*/  @!P0 SHF.R.S32.HI R0, RZ, 0x1f, R3 ;  /* 0x0000001fff008819 */ /* 0x000fc60000011403 */
[----:B------:R1:W5:Y:S01]  /*95d0*/  @!P1 LD.E.64 R24, [R12.64] ;  /* 0x0000000e0c189980 */ /* 0x000362000c101b00 */
[----:B------:R-:W-:-:S04]  /*95e0*/  @!P0 LEA.HI R0, R0, R3, RZ, 0x2 ;  /* 0x0000000300008211 */ /* 0x000fc800078f10ff */
[----:B------:R-:W-:-:S05]  /*95f0*/  @!P0 LOP3.LUT R0, R0, 0xfffffffc, RZ, 0xc0, !PT ;  /* 0xfffffffc00008812 */ /* 0x000fca00078ec0ff */
[----:B------:R-:W-:-:S04]  /*9600*/  @!P0 IMAD.WIDE R10, R0, 0x2, R8 ;  /* 0x00000002000a8825 */ /* 0x000fc800078e0208 */
[--C-:B------:R-:W-:Y:S01]  /*9610*/  @!P0 IMAD.WIDE R8, R0, 0x2, R6.reuse ;  /* 0x0000000200088825 */ /* 0x100fe200078e0206 */
[----:B------:R1:W5:Y:S03]  /*9620*/  @!P0 LD.E.64 R50, [R10.64] ;  /* 0x0000000e0a328980 */ /* 0x000366000c101b00 */
[----:B------:R-:W-:Y:S01]  /*9630*/  @!P1 IMAD.WIDE R6, R17, 0x2, R6 ;  /* 0x0000000211069825 */ /* 0x000fe200078e0206 */
[----:B------:R1:W5:Y:S04]  /*9640*/  @!P0 LD.E.64 R48, [R8.64] ;  /* 0x0000000e08308980 */ /* 0x000368000c101b00 */
[----:B------:R1:W5:Y:S02]  /*9650*/  @!P1 LD.E.64 R46, [R6.64] ;  /* 0x0000000e062e9980 */ /* 0x000364000c101b00 */
.L_x_408:
[----:B-12---:R-:W-:Y:S05]  /*9660*/  BSYNC B0 ;  /* 0x0000000000007941 */ /* 0x006fea0003800000 */
.L_x_407:
[----:B------:R-:W-:Y:S01]  /*9670*/  SHF.R.S32.HI R0, RZ, 0x1f, R60 ;  /* 0x0000001fff007819 */ /* 0x000fe2000001143c */
[----:B-----5:R-:W-:Y:S01]  /*9680*/  IMAD.MOV.U32 R6, RZ, RZ, R50 ;  /* 0x000000ffff067224 */ /* 0x020fe200078e0032 */
[----:B------:R-:W-:Y:S01]  /*9690*/  UIADD3 UR4, -UR17, UR21, URZ ;  /* 0x0000001511047290 */ /* 0x000fe2000fffe13f */
[----:B------:R-:W-:Y:S01]  /*96a0*/  IMAD.MOV.U32 R5, RZ, RZ, R51 ;  /* 0x000000ffff057224 */ /* 0x000fe200078e0033 */
[----:B------:R-:W-:Y:S01]  /*96b0*/  LEA.HI R0, R0, R60, RZ, 0x3 ;  /* 0x0000003c00007211 */ /* 0x000fe200078f18ff */
[----:B------:R-:W-:Y:S01]  /*96c0*/  IMAD.MOV.U32 R3, RZ, RZ, R24 ;  /* 0x000000ffff037224 */ /* 0x000fe200078e0018 */
[----:B------:R-:W-:Y:S01]  /*96d0*/  UISETP.LT.AND UP0, UPT, UR4, 0x80, UPT ;  /* 0x000000800400788c */ /* 0x000fe2000bf01270 */
[----:B------:R-:W-:Y:S01]  /*96e0*/  IMAD.MOV.U32 R7, RZ, RZ, R49 ;  /* 0x000000ffff077224 */ /* 0x000fe200078e0031 */
[----:B------:R-:W-:Y:S01]  /*96f0*/  LOP3.LUT R0, R0, 0xfffffff8, RZ, 0xc0, !PT ;  /* 0xfffffff800007812 */ /* 0x000fe200078ec0ff */
[----:B------:R-:W-:-:S04]  /*9700*/  DEPBAR.LE SB0, 0x1 ;  /* 0x000080400000791a */ /* 0x000fc80000000000 */
[----:B------:R-:W-:Y:S01]  /*9710*/  IMAD.IADD R0, R60, 0x1, -R0 ;  /* 0x000000013c007824 */ /* 0x000fe200078e0a00 */
[----:B------:R-:W-:Y:S01]  /*9720*/  PRMT R71, R5, 0x5410, R6 ;  /* 0x0000541005477816 */ /* 0x000fe20000000006 */
[----:B------:R-:W-:Y:S01]  /*9730*/  USEL UR4, UR4, 0x80, UP0 ;  /* 0x0000008004047887 */ /* 0x000fe20008000000 */
[----:B------:R-:W-:Y:S01]  /*9740*/  PRMT R69, R69, 0x5410, R3 ;  /* 0x0000541045457816 */ /* 0x000fe20000000003 */
[C---:B------:R-:W-:Y:S01]  /*9750*/  IMAD.SHL.U32 R6, R0.reuse, 0x40, RZ ;  /* 0x0000004000067824 */ /* 0x040fe200078e00ff */
[----:B------:R-:W-:Y:S01]  /*9760*/  BAR.SYNC.DEFER_BLOCKING 0x0 ;  /* 0x0000000000007b1d */ /* 0x000fe20000010000 */
[----:B------:R-:W-:Y:S01]  /*9770*/  LOP3.LUT P1, RZ, R0, 0x4, RZ, 0xc0, !PT ;  /* 0x0000000400ff7812 */ /* 0x000fe2000782c0ff */
[----:B------:R-:W-:Y:S01]  /*9780*/  IMAD.MOV.U32 R5, RZ, RZ, R25 ;  /* 0x000000ffff057224 */ /* 0x000fe200078e0019 */
[----:B------:R-:W-:Y:S02]  /*9790*/  ISETP.GE.AND P0, PT, R60, UR4, PT ;  /* 0x000000043c007c0c */ /* 0x000fe4000bf06270 */
[----:B------:R-:W-:Y:S01]  /*97a0*/  LOP3.LUT R0, R6, 0x1c0, RZ, 0xc0, !PT ;  /* 0x000001c006007812 */ /* 0x000fe200078ec0ff */
[----:B------:R-:W-:Y:S01]  /*97b0*/  IMAD.MOV.U32 R6, RZ, RZ, R46 ;  /* 0x000000ffff067224 */ /* 0x000fe200078e002e */
[----:B------:R-:W-:Y:S01]  /*97c0*/  PRMT R69, R5, 0x7610, R69 ;  /* 0x0000761005457816 */ /* 0x000fe20000000045 */
[----:B------:R-:W-:Y:S01]  /*97d0*/  IMAD.MOV.U32 R5, RZ, RZ, R47 ;  /* 0x000000ffff057224 */ /* 0x000fe200078e002f */
[----:B------:R-:W-:Y:S01]  /*97e0*/  LOP3.LUT R3, R0, 0x18, R29, 0xf8, !PT ;  /* 0x0000001800037812 */ /* 0x000fe200078ef81d */
[----:B------:R-:W-:Y:S01]  /*97f0*/  BSSY B1, `(.L_x_409) ;  /* 0x0000070000017945 */ /* 0x000fe20003800000 */
[----:B------:R-:W-:-:S02]  /*9800*/  SHF.R.U32.HI R0, RZ, 0x3, R0 ;  /* 0x00000003ff007819 */ /* 0x000fc40000011600 */
[----:B------:R-:W-:Y:S02]  /*9810*/  PRMT R29, R5, 0x5410, R6 ;  /* 0x00005410051d7816 */ /* 0x000fe40000000006 */
[----:B------:R-:W-:Y:S01]  /*9820*/  LOP3.LUT R0, R3, R0, RZ, 0x3c, !PT ;  /* 0x0000000003007212 */ /* 0x000fe200078e3cff */
[----:B------:R-:W-:-:S04]  /*9830*/  IMAD.MOV.U32 R3, RZ, RZ, R48 ;  /* 0x000000ffff037224 */ /* 0x000fc800078e0030 */
[----:B------:R-:W-:Y:S01]  /*9840*/  IMAD R0, R203, 0x200, R0 ;  /* 0x00000200cb007824 */ /* 0x000fe200078e0200 */
[----:B------:R-:W-:-:S04]  /*9850*/  PRMT R70, R70, 0x5410, R3 ;  /* 0x0000541046467816 */ /* 0x000fc80000000003 */
[C---:B------:R-:W-:Y:S02]  /*9860*/  IADD3 R3, R0.reuse, 0x20, RZ ;  /* 0x0000002000037810 */ /* 0x040fe40007ffe0ff */
[C---:B------:R-:W-:Y:S02]  /*9870*/  @P1 IADD3 R3, R0.reuse, -0x20, RZ ;  /* 0xffffffe000031810 */ /* 0x040fe40007ffe0ff */
[----:B------:R-:W-:Y:S02]  /*9880*/  PRMT R70, R7, 0x7610, R70 ;  /* 0x0000761007467816 */ /* 0x000fe40000000046 */
[----:B------:R-:W-:Y:S02]  /*9890*/  LEA R21, R0, 0x6100, 0x1 ;  /* 0x0000610000157811 */ /* 0x000fe400078e08ff */
[----:B------:R-:W-:Y:S01]  /*98a0*/  LEA R28, R3, 0x6100, 0x1 ;  /* 0x00006100031c7811 */ /* 0x000fe200078e08ff */
[----:B------:R-:W-:Y:S05]  /*98b0*/  @P0 BRA `(.L_x_410) ;  /* 0x0000063000000947 */ /* 0x000fea0003800000 */
[----:B------:R-:W-:Y:S01]  /*98c0*/  ISETP.GE.AND P0, PT, R17, c[0x0][0x27c], PT ;  /* 0x00009f0011007a0c */ /* 0x000fe20003f06270 */
[----:B------:R-:W-:-:S12]  /*98d0*/  BSSY B0, `(.L_x_411) ;  /* 0x0000030000007945 */ /* 0x000fd80003800000 */
[----:B------:R-:W-:Y:S05]  /*98e0*/  @P0 BRA `(.L_x_412) ;  /* 0x000002e000000947 */ /* 0x000fea0003800000 */
[----:B------:R-:W1:Y:S01]  /*98f0*/  LDS.128 R8, [R21] ;  /* 0x0000000015087984 */ /* 0x000e620000000c00 */
[----:B------:R-:W-:Y:S02]  /*9900*/  SHF.R.U64 R0, R14, 0x10, R15 ;  /* 0x000000100e007819 */ /* 0x000fe4000000120f */
[----:B------:R-:W-:Y:S02]  /*9910*/  SHF.R.U32.HI R6, RZ, 0x10, R19 ;  /* 0x00000010ff067819 */ /* 0x000fe40000011613 */
[----:B------:R-:W-:Y:S02]  /*9920*/  SHF.R.U32.HI R3, RZ, 0x10, R15 ;  /* 0x00000010ff037819 */ /* 0x000fe4000001160f */
[----:B------:R-:W-:Y:S02]  /*9930*/  SHF.R.U64 R5, R18, 0x10, R19 ;  /* 0x0000001012057819 */ /* 0x000fe40000001213 */
[----:B------:R-:W-:Y:S02]  /*9940*/  PRMT R14, R53, 0x5432, R0 ;  /* 0x00005432350e7816 */ /* 0x000fe40000000000 */
[----:B------:R-:W-:-:S02]  /*9950*/  PRMT R0, R52, 0x5410, R6 ;  /* 0x0000541034007816 */ /* 0x000fc40000000006 */
[----:B------:R-:W-:Y:S02]  /*9960*/  PRMT R3, R53, 0x5410, R3 ;  /* 0x0000541035037816 */ /* 0x000fe40000000003 */
[----:B------:R-:W-:Y:S01]  /*9970*/  PRMT R13, R52, 0x5432, R5 ;  /* 0x00005432340d7816 */ /* 0x000fe20000000005 */
[C---:B------:R-:W-:Y:S01]  /*9980*/  IMAD.U32 R18, R0.reuse, 0x10000, RZ ;  /* 0x0001000000127824 */ /* 0x040fe200078e00ff */
[----:B------:R-:W-:Y:S01]  /*9990*/  LOP3.LUT R20, R0, 0xffff0000, RZ, 0xc0, !PT ;  /* 0xffff000000147812 */ /* 0x000fe200078ec0ff */
[----:B------:R-:W-:Y:S01]  /*99a0*/  IMAD.U32 R19, R3, 0x10000, RZ ;  /* 0x0001000003137824 */ /* 0x000fe200078e00ff */
[C---:B-1----:R-:W-:Y:S01]  /*99b0*/  LOP3.LUT R5, R10.reuse, 0xffff0000, RZ, 0xc0, !PT ;  /* 0xffff00000a057812 */ /* 0x042fe200078ec0ff */
[----:B------:R-:W-:Y:S01]  /*99c0*/  IMAD.U32 R6, R10, 0x10000, RZ ;  /* 0x000100000a067824 */ /* 0x000fe200078e00ff */
[C---:B------:R-:W-:Y:S01]  /*99d0*/  LOP3.LUT R10, R11.reuse, 0xffff0000, RZ, 0xc0, !PT ;  /* 0xffff00000b0a7812 */ /* 0x040fe200078ec0ff */
[----:B------:R-:W-:Y:S01]  /*99e0*/  IMAD.U32 R12, R11, 0x10000, RZ ;  /* 0x000100000b0c7824 */ /* 0x000fe200078e00ff */
[----:B------:R-:W-:Y:S01]  /*99f0*/  LOP3.LUT R11, R3, 0xffff0000, RZ, 0xc0, !PT ;  /* 0xffff0000030b7812 */ /* 0x000fe200078ec0ff */
[C---:B------:R-:W-:Y:S01]  /*9a00*/  FMUL.FTZ R0, R5.reuse, R18 ;  /* 0x0000001205007220 */ /* 0x040fe20000410000 */
[C---:B------:R-:W-:Y:S01]  /*9a10*/  SHF.L.U32 R15, R8.reuse, 0x10, RZ ;  /* 0x00000010080f7819 */ /* 0x040fe200000006ff */
[-C--:B------:R-:W-:Y:S01]  /*9a20*/  FMUL.FTZ R5, R5, R19.reuse ;  /* 0x0000001305057220 */ /* 0x080fe20000410000 */
[----:B------:R-:W-:Y:S01]  /*9a30*/  LOP3.LUT R7, R8, 0xffff0000, RZ, 0xc0, !PT ;  /* 0xffff000008077812 */ /* 0x000fe200078ec0ff */
[----:B------:R-:W-:Y:S01]  /*9a40*/  FFMA.FTZ R19, R6, R19, -R0 ;  /* 0x0000001306137223 */ /* 0x000fe20000010800 */
[C---:B------:R-:W-:Y:S01]  /*9a50*/  SHF.L.U32 R16, R9.reuse, 0x10, RZ ;  /* 0x0000001009107819 */ /* 0x040fe200000006ff */
[C---:B------:R-:W-:Y:S01]  /*9a60*/  FMUL.FTZ R3, R10.reuse, R20 ;  /* 0x000000140a037220 */ /* 0x040fe20000410000 */
[----:B------:R-:W-:Y:S01]  /*9a70*/  LOP3.LUT R8, R9, 0xffff0000, RZ, 0xc0, !PT ;  /* 0xffff000009087812 */ /* 0x000fe200078ec0ff */
[-C--:B------:R-:W-:Y:S01]  /*9a80*/  FMUL.FTZ R0, R10, R11.reuse ;  /* 0x0000000b0a007220 */ /* 0x080fe20000410000 */
[----:B------:R-:W-:Y:S01]  /*9a90*/  SHF.L.U32 R9, R14, 0x10, RZ ;  /* 0x000000100e097819 */ /* 0x000fe200000006ff */
[C---:B------:R-:W-:Y:S01]  /*9aa0*/  IMAD.U32 R10, R13.reuse, 0x10000, RZ ;  /* 0x000100000d0a7824 */ /* 0x040fe200078e00ff */
[----:B------:R-:W-:Y:S01]  /*9ab0*/  LOP3.LUT R13, R13, 0xffff0000, RZ, 0xc0, !PT ;  /* 0xffff00000d0d7812 */ /* 0x000fe200078ec0ff */
[----:B------:R-:W-:Y:S01]  /*9ac0*/  FFMA.FTZ R18, R6, R18, R5 ;  /* 0x0000001206127223 */ /* 0x000fe20000010005 */
[----:B------:R-:W-:Y:S01]  /*9ad0*/  LOP3.LUT R14, R14, 0xffff0000, RZ, 0xc0, !PT ;  /* 0xffff00000e0e7812 */ /* 0x000fe200078ec0ff */
[----:B------:R-:W-:-:S02]  /*9ae0*/  FFMA.FTZ R6, R12, R11, -R3 ;  /* 0x0000000b0c067223 */ /* 0x000fc40000010803 */
[----:B------:R-:W-:Y:S02]  /*9af0*/  FFMA.FTZ R11, R12, R20, R0 ;  /* 0x000000140c0b7223 */ /* 0x000fe40000010000 */
[----:B------:R-:W-:Y:S02]  /*9b00*/  FMUL.FTZ R5, R7, R10 ;  /* 0x0000000a07057220 */ /* 0x000fe40000410000 */
[C---:B------:R-:W-:Y:S01]  /*9b10*/  FMUL.FTZ R0, R8.reuse, R13 ;  /* 0x0000000d08007220 */ /* 0x040fe20000410000 */
[----:B------:R-:W-:Y:S01]  /*9b20*/  F2FP.BF16.PACK_AB R11, R11, R6 ;  /* 0x000000060b0b723e */ /* 0x000fe200000010ff */
[-C--:B------:R-:W-:Y:S02]  /*9b30*/  FMUL.FTZ R3, R7, R9.reuse ;  /* 0x0000000907037220 */ /* 0x080fe40000410000 */
[----:B------:R-:W-:Y:S02]  /*9b40*/  FMUL.FTZ R8, R8, R14 ;  /* 0x0000000e08087220 */ /* 0x000fe40000410000 */
[----:B------:R-:W-:-:S02]  /*9b50*/  FFMA.FTZ R5, R15, R9, -R5 ;  /* 0x000000090f057223 */ /* 0x000fc40000010805 */
[----:B------:R-:W-:Y:S01]  /*9b60*/  FFMA.FTZ R3, R15, R10, R3 ;  /* 0x0000000a0f037223 */ /* 0x000fe20000010003 */
[----:B------:R-:W-:Y:S01]  /*9b70*/  F2FP.BF16.PACK_AB R10, R18, R19 ;  /* 0x00000013120a723e */ /* 0x000fe200000010ff */
[C---:B------:R-:W-:Y:S02]  /*9b80*/  FFMA.FTZ R0, R16.reuse, R14, -R0 ;  /* 0x0000000e10007223 */ /* 0x040fe40000010800 */
[----:B------:R-:W-:Y:S01]  /*9b90*/  FFMA.FTZ R9, R16, R13, R8 ;  /* 0x0000000d10097223 */ /* 0x000fe20000010008 */
[----:B------:R-:W-:-:S04]  /*9ba0*/  F2FP.BF16.PACK_AB R8, R3, R5 ;  /* 0x000000050308723e */ /* 0x000fc800000010ff */
[----:B------:R-:W-:-:S05]  /*9bb0*/  F2FP.BF16.PACK_AB R9, R9, R0 ;  /* 0x000000000909723e */ /* 0x000fca00000010ff */
[----:B------:R1:W-:Y:S02]  /*9bc0*/  STS.128 [R21], R8 ;  /* 0x0000000815007388 */ /* 0x0003e40000000c00 */
.L_x_412:
[----:B------:R-:W-:Y:S05]  /*9bd0*/  BSYNC B0 ;  /* 0x0000000000007941 */ /* 0x000fea0003800000 */
.L_x_411:
[----:B------:R-:W-:-:S04]  /*9be0*/  IADD3 R0, R17, 0x10, RZ ;  /* 0x0000001011007810 */ /* 0x000fc80007ffe0ff */
[----:B------:R-:W-:-:S13]  /*9bf0*/  ISETP.GE.AND P0, PT, R0, c[0x0][0x27c], PT ;  /* 0x00009f0000007a0c */ /* 0x000fda0003f06270 */
[----:B------:R-:W-:Y:S05]  /*9c00*/  @P0 BRA `(.L_x_410) ;  /* 0x000002e000000947 */ /* 0x000fea0003800000 */
[----:B-1----:R-:W1:Y:S01]  /*9c10*/  LDS.128 R8, [R28] ;  /* 0x000000001c087984 */ /* 0x002e620000000c00 */
        /* <DEDUP_REMOVED lines=45> */
.L_x_410:
[----:B------:R-:W-:Y:S05]  /*9ef0*/  BSYNC B1 ;  /* 0x0000000000017941 */ /* 0x000fea0003800000 */
.L_x_409:
        /* <DEDUP_REMOVED lines=52> */
[----:B------:R1:W-:Y:S02]  /*a240*/  STS.128 [R21+0x1000], R8 ;  /* 0x0010000815007388 */ /* 0x0003e40000000c00 */
.L_x_416:
[----:B------:R-:W-:Y:S05]  /*a250*/  BSYNC B0 ;  /* 0x0000000000007941 */ /* 0x000fea0003800000 */
.L_x_415:
[----:B------:R-:W-:-:S04]  /*a260*/  IADD3 R0, R17, 0x10, RZ ;  /* 0x0000001011007810 */ /* 0x000fc80007ffe0ff */
[----:B------:R-:W-:-:S13]  /*a270*/  ISETP.GE.AND P0, PT, R0, c[0x0][0x27c], PT ;  /* 0x00009f0000007a0c */ /* 0x000fda0003f06270 */
        /* <DEDUP_REMOVED lines=47> */
.L_x_414:
[----:B------:R-:W-:Y:S05]  /*a570*/  BSYNC B1 ;  /* 0x0000000000017941 */ /* 0x000fea0003800000 */
.L_x_413:
        /* <DEDUP_REMOVED lines=53> */
.L_x_420:
[----:B------:R-:W-:Y:S05]  /*a8d0*/  BSYNC B0 ;  /* 0x0000000000007941 */ /* 0x000fea0003800000 */
.L_x_419:
        /* <DEDUP_REMOVED lines=49> */
.L_x_418:
[----:B------:R-:W-:Y:S05]  /*abf0*/  BSYNC B1 ;  /* 0x0000000000017941 */ /* 0x000fea0003800000 */
.L_x_417:
[----:B------:R-:W-:-:S04]  /*ac00*/  IADD3 R0, R60, 0x60, RZ ;  /* 0x000000603c007810 */ /* 0x000fc80007ffe0ff */
        /* <DEDUP_REMOVED lines=51> */
.L_x_423:
[----:B------:R-:W-:Y:S05]  /*af40*/  BSYNC B0 ;  /* 0x0000000000007941 */ /* 0x000fea0003800000 */
.L_x_422:
        /* <DEDUP_REMOVED lines=28> */
[----:B------:R-:W-:Y:S01]  /*b110*/  FMUL.FTZ R0, R10, R11 ;  /* 0x0000000b0a007220 */ /* 0x000fe20000410000 */
        /* <DEDUP_REMOVED lines=19> */
[----:B------:R1:W-:Y:S01]  /*b250*/  STS.128 [R28+0x3000], R8 ;  /* 0x003000081c007388 */ /* 0x0003e20000000c00 */
[----:B------:R-:W-:Y:S05]  /*b260*/  BRA `(.L_x_421) ;  /* 0x0000257000007947 */ /* 0x000fea0003800000 */
.L_x_400:
[----:B------:R-:W-:Y:S01]  /*b270*/  UISETP.NE.AND UP0, UPT, UR13, URZ, UPT ;  /* 0x0000003f0d00728c */ /* 0x000fe2000bf05270 */
[----:B------:R-:W-:Y:S01]  /*b280*/  IMAD.MOV.U32 R8, RZ, RZ, R12 ;  /* 0x000000ffff087224 */ /* 0x000fe200078e000c */
[----:B------:R-:W-:Y:S01]  /*b290*/  ISETP.GE.AND P2, PT, R29, c[0x0][0x27c], PT ;  /* 0x00009f001d007a0c */ /* 0x000fe20003f46270 */
[----:B------:R-:W-:Y:S01]  /*b2a0*/  IMAD.MOV.U32 R6, RZ, RZ, R10 ;  /* 0x000000ffff067224 */ /* 0x000fe200078e000a */
[----:B------:R-:W-:Y:S01]  /*b2b0*/  SHF.R.S32.HI R30, RZ, 0x1f, R29 ;  /* 0x0000001fff1e7819 */ /* 0x000fe2000001141d */
[----:B------:R-:W-:Y:S01]  /*b2c0*/  CS2R R22, SRZ ;  /* 0x0000000000167805 */ /* 0x000fe2000001ff00 */
[----:B------:R-:W-:Y:S01]  /*b2d0*/  PLOP3.LUT P1, PT, PT, PT, UP0, 0x80, 0x0 ;  /* 0x000000000000781c */ /* 0x000fe20003f2f008 */
[----:B------:R-:W-:Y:S01]  /*b2e0*/  CS2R R20, SRZ ;  /* 0x0000000000147805 */ /* 0x000fe2000001ff00 */
[----:B------:R-:W-:-:S11]  /*b2f0*/  PLOP3.LUT P0, PT, PT, PT, UP0, 0x80, 0x0 ;  /* 0x000000000000781c */ /* 0x000fd60003f0f008 */
[----:B------:R-:W-:-:S05]  /*b300*/  @P1 IMAD.HI.U32 R3, R0, c[0x0][0x2c8], RZ ;  /* 0x0000b20000031a27 */ /* 0x000fca00078e00ff */
[----:B------:R-:W-:-:S04]  /*b310*/  @P0 SHF.R.U32.HI R0, RZ, c[0x0][0x2cc], R3 ;  /* 0x0000b300ff000a19 */ /* 0x000fc80000011603 */
[----:B------:R-:W-:Y:S01]  /*b320*/  SHF.R.S32.HI R3, RZ, 0x1f, R0 ;  /* 0x0000001fff037819 */ /* 0x000fe20000011400 */
[----:B------:R-:W-:-:S04]  /*b330*/  IMAD.WIDE.U32 R8, R0, c[0x0][0x280], R8 ;  /* 0x0000a00000087a25 */ /* 0x000fc800078e0008 */
[C---:B------:R-:W-:Y:S01]  /*b340*/  IMAD R5, R3.reuse, c[0x0][0x280], RZ ;  /* 0x0000a00003057a24 */ /* 0x040fe200078e02ff */
[----:B------:R-:W-:Y:S01]  /*b350*/  LEA R14, P0, R8, c[0x0][0x270], 0x1 ;  /* 0x00009c00080e7a11 */ /* 0x000fe200078008ff */
[----:B------:R-:W-:Y:S02]  /*b360*/  IMAD R3, R3, c[0x0][0x290], RZ ;  /* 0x0000a40003037a24 */ /* 0x000fe400078e02ff */
[C---:B------:R-:W-:Y:S02]  /*b370*/  IMAD R5, R0.reuse, c[0x0][0x284], R5 ;  /* 0x0000a10000057a24 */ /* 0x040fe400078e0205 */
[----:B------:R-:W-:-:S04]  /*b380*/  IMAD.WIDE.U32 R6, R0, c[0x0][0x290], R6 ;  /* 0x0000a40000067a25 */ /* 0x000fc800078e0006 */
[----:B------:R-:W-:Y:S02]  /*b390*/  IMAD.IADD R5, R9, 0x1, R5 ;  /* 0x0000000109057824 */ /* 0x000fe400078e0205 */
[----:B------:R-:W-:-:S03]  /*b3a0*/  IMAD R0, R0, c[0x0][0x294], R3 ;  /* 0x0000a50000007a24 */ /* 0x000fc600078e0203 */
[----:B------:R-:W-:Y:S01]  /*b3b0*/  LEA.HI.X R12, R8, c[0x0][0x274], R5, 0x1, P0 ;  /* 0x00009d00080c7a11 */ /* 0x000fe200000f0c05 */
[----:B------:R-:W-:Y:S01]  /*b3c0*/  IMAD.IADD R0, R7, 0x1, R0 ;  /* 0x0000000107007824 */ /* 0x000fe200078e0200 */
[----:B------:R-:W1:Y:S01]  /*b3d0*/  SHFL.IDX PT, R8, R14, RZ, 0x1c1f ;  /* 0x001c1fff0e087589 */ /* 0x000e6200000e0000 */
[----:B------:R-:W-:-:S03]  /*b3e0*/  LEA R13, P0, R6, c[0x0][0x288], 0x1 ;  /* 0x0000a200060d7a11 */ /* 0x000fc600078008ff */
[----:B------:R-:W2:Y:S01]  /*b3f0*/  SHFL.IDX PT, R7, R12, RZ, 0x1c1f ;  /* 0x001c1fff0c077589 */ /* 0x000ea200000e0000 */
[----:B------:R-:W-:Y:S02]  /*b400*/  LEA.HI.X R11, R6, c[0x0][0x28c], R0, 0x1, P0 ;  /* 0x0000a300060b7a11 */ /* 0x000fe400000f0c00 */
[----:B------:R-:W-:Y:S01]  /*b410*/  ISETP.GE.OR P0, PT, R24, UR21, P2 ;  /* 0x0000001518007c0c */ /* 0x000fe20009706670 */
[----:B------:R-:W3:Y:S04]  /*b420*/  SHFL.IDX PT, R6, R13, RZ, 0x1c1f ;  /* 0x001c1fff0d067589 */ /* 0x000ee800000e0000 */
[----:B------:R-:W4:Y:S08]  /*b430*/  SHFL.IDX PT, R5, R11, RZ, 0x1c1f ;  /* 0x001c1fff0b057589 */ /* 0x000f3000000e0000 */
[C---:B------:R-:W-:Y:S01]  /*b440*/  @!P0 IMAD.SHL.U32 R0, R29.reuse, 0x2, RZ ;  /* 0x000000021d008824 */ /* 0x040fe200078e00ff */
[----:B------:R-:W-:-:S04]  /*b450*/  @!P0 SHF.L.U64.HI R3, R29, 0x1, R30 ;  /* 0x000000011d038819 */ /* 0x000fc8000001021e */
[----:B-1----:R-:W-:-:S05]  /*b460*/  @!P0 IADD3 R8, P1, R8, R0, RZ ;  /* 0x0000000008088210 */ /* 0x002fca0007f3e0ff */
[--C-:B--2---:R-:W-:Y:S01]  /*b470*/  @!P0 IMAD.X R9, R7, 0x1, R3.reuse, P1 ;  /* 0x0000000107098824 */ /* 0x104fe200008e0603 */
[----:B---3--:R-:W-:Y:S01]  /*b480*/  @!P0 IADD3 R6, P1, R6, R0, RZ ;  /* 0x0000000006068210 */ /* 0x008fe20007f3e0ff */
[----:B------:R-:W-:Y:S01]  /*b490*/  CS2R R18, SRZ ;  /* 0x0000000000127805 */ /* 0x000fe2000001ff00 */
[----:B------:R-:W-:Y:S02]  /*b4a0*/  CS2R R16, SRZ ;  /* 0x0000000000107805 */ /* 0x000fe4000001ff00 */
[----:B------:R1:W2:Y:S01]  /*b4b0*/  @!P0 LD.E.128 R20, [R8.64] ;  /* 0x0000000e08148980 */ /* 0x0002a2000c101d00 */
[----:B----4-:R-:W-:-:S05]  /*b4c0*/  @!P0 IMAD.X R7, R5, 0x1, R3, P1 ;  /* 0x0000000105078824 */ /* 0x010fca00008e0603 */
[----:B------:R3:W4:Y:S01]  /*b4d0*/  @!P0 LD.E.128 R16, [R6.64] ;  /* 0x0000000e06108980 */ /* 0x000722000c101d00 */
[----:B------:R-:W-:Y:S01]  /*b4e0*/  IADD3 R0, R24, 0x20, RZ ;  /* 0x0000002018007810 */ /* 0x000fe20007ffe0ff */
[----:B------:R-:W-:Y:S01]  /*b4f0*/  BSSY B0, `(.L_x_424) ;  /* 0x0000024000007945 */ /* 0x000fe20003800000 */
[----:B------:R-:W-:Y:S01]  /*b500*/  CS2R R38, SRZ ;  /* 0x0000000000267805 */ /* 0x000fe2000001ff00 */
[----:B------:R2:W2:Y:S01]  /*b510*/  SHFL.IDX PT, R15, R12, 0x1, 0x1c1f ;  /* 0x003c1f000c0f7f89 */ /* 0x0004a200000e0000 */
[----:B------:R-:W-:Y:S01]  /*b520*/  ISETP.GE.AND P0, PT, R0, UR21, PT ;  /* 0x0000001500007c0c */ /* 0x000fe2000bf06270 */
[----:B------:R-:W-:Y:S01]  /*b530*/  CS2R R36, SRZ ;  /* 0x0000000000247805 */ /* 0x000fe2000001ff00 */
[----:B------:R-:W-:Y:S01]  /*b540*/  CS2R R34, SRZ ;  /* 0x0000000000227805 */ /* 0x000fe2000001ff00 */
[----:B------:R2:W2:Y:S01]  /*b550*/  SHFL.IDX PT, R10, R11, 0x1, 0x1c1f ;  /* 0x003c1f000b0a7f89 */ /* 0x0004a200000e0000 */
[----:B------:R-:W-:-:S03]  /*b560*/  CS2R R32, SRZ ;  /* 0x0000000000207805 */ /* 0x000fc6000001ff00 */
[----:B-1----:R1:W1:Y:S04]  /*b570*/  SHFL.IDX PT, R9, R13, 0x1, 0x1c1f ;  /* 0x003c1f000d097f89 */ /* 0x00226800000e0000 */
[----:B---3--:R3:W1:Y:S01]  /*b580*/  SHFL.IDX PT, R7, R14, 0x1, 0x1c1f ;  /* 0x003c1f000e077f89 */ /* 0x00866200000e0000 */
[----:B--2---:R-:W-:Y:S01]  /*b590*/  IMAD.MOV.U32 R3, RZ, RZ, R20 ;  /* 0x000000ffff037224 */ /* 0x004fe200078e0014 */
[----:B------:R-:W-:Y:S01]  /*b5a0*/  MOV R6, R22 ;  /* 0x0000001600067202 */ /* 0x000fe20000000f00 */
[----:B------:R-:W-:Y:S02]  /*b5b0*/  IMAD.MOV.U32 R0, RZ, RZ, R21 ;  /* 0x000000ffff007224 */ /* 0x000fe400078e0015 */
[----:B------:R-:W-:Y:S01]  /*b5c0*/  IMAD.MOV.U32 R5, RZ, RZ, R23 ;  /* 0x000000ffff057224 */ /* 0x000fe200078e0017 */
[----:B------:R-:W-:-:S02]  /*b5d0*/  PRMT R31, R6, 0x7610, R31 ;  /* 0x00007610061f7816 */ /* 0x000fc4000000001f */
[----:B------:R-:W-:Y:S01]  /*b5e0*/  PRMT R26, R0, 0x5410, R3 ;  /* 0x00005410001a7816 */ /* 0x000fe20000000003 */
[----:B----4-:R-:W-:Y:S01]  /*b5f0*/  IMAD.MOV.U32 R6, RZ, RZ, R18 ;  /* 0x000000ffff067224 */ /* 0x010fe200078e0012 */
[----:B------:R-:W-:Y:S01]  /*b600*/  PRMT R27, R5, 0x7610, R27 ;  /* 0x00007610051b7816 */ /* 0x000fe2000000001b */
[----:B------:R-:W-:Y:S01]  /*b610*/  IMAD.MOV.U32 R3, RZ, RZ, R16 ;  /* 0x000000ffff037224 */ /* 0x000fe200078e0010 */
[----:B------:R-:W-:Y:S01]  /*b620*/  MOV R5, R19 ;  /* 0x0000001300057202 */ /* 0x000fe20000000f00 */
[----:B------:R-:W-:-:S03]  /*b630*/  IMAD.MOV.U32 R0, RZ, RZ, R17 ;  /* 0x000000ffff007224 */ /* 0x000fc600078e0011 */
[----:B------:R-:W-:Y:S02]  /*b640*/  PRMT R28, R5, 0x5410, R6 ;  /* 0x00005410051c7816 */ /* 0x000fe40000000006 */
[----:B------:R-:W-:Y:S01]  /*b650*/  PRMT R25, R0, 0x5410, R3 ;  /* 0x0000541000197816 */ /* 0x000fe20000000003 */
[----:B------:R-:W-:Y:S05]  /*b660*/  @P0 BRA `(.L_x_425) ;  /* 0x000000c000000947 */ /* 0x000fea0003800000 */
[----:B-1-3--:R-:W-:Y:S01]  /*b670*/  CS2R R36, SRZ ;  /* 0x0000000000247805 */ /* 0x00afe2000001ff00 */
[----:B------:R-:W-:Y:S01]  /*b680*/  CS2R R34, SRZ ;  /* 0x0000000000227805 */ /* 0x000fe2000001ff00 */
[----:B------:R-:W-:Y:S01]  /*b690*/  CS2R R32, SRZ ;  /* 0x0000000000207805 */ /* 0x000fe2000001ff00 */
[----:B------:R-:W-:Y:S05]  /*b6a0*/  @P2 BRA `(.L_x_425) ;  /* 0x0000008000002947 */ /* 0x000fea0003800000 */
[C---:B------:R-:W-:Y:S01]  /*b6b0*/  IMAD.SHL.U32 R6, R29.reuse, 0x2, RZ ;  /* 0x000000021d067824 */ /* 0x040fe200078e00ff */
[----:B------:R-:W-:-:S04]  /*b6c0*/  SHF.L.U64.HI R0, R29, 0x1, R30 ;  /* 0x000000011d007819 */ /* 0x000fc8000001021e */
[-C--:B------:R-:W-:Y:S02]  /*b6d0*/  IADD3 R8, P1, R7, R6.reuse, RZ ;  /* 0x0000000607087210 */ /* 0x080fe40007f3e0ff */
[----:B------:R-:W-:-:S03]  /*b6e0*/  IADD3 R6, P0, R9, R6, RZ ;  /* 0x0000000609067210 */ /* 0x000fc60007f1e0ff */
[--C-:B------:R-:W-:Y:S02]  /*b6f0*/  IMAD.X R9, R15, 0x1, R0.reuse, P1 ;  /* 0x000000010f097824 */ /* 0x100fe400008e0600 */
[----:B------:R-:W-:-:S03]  /*b700*/  IMAD.X R7, R10, 0x1, R0, P0 ;  /* 0x000000010a077824 */ /* 0x000fc600000e0600 */
[----:B------:R1:W5:Y:S04]  /*b710*/  LD.E.128 R36, [R8.64] ;  /* 0x0000000e08247980 */ /* 0x000368000c101d00 */
[----:B------:R1:W5:Y:S02]  /*b720*/  LD.E.128 R32, [R6.64] ;  /* 0x0000000e06207980 */ /* 0x000364000c101d00 */
.L_x_425:
[----:B-1-3--:R-:W-:Y:S05]  /*b730*/  BSYNC B0 ;  /* 0x0000000000007941 */ /* 0x00afea0003800000 */
.L_x_424:
[----:B------:R-:W1:Y:S01]  /*b740*/  SHFL.IDX PT, R5, R14, 0x2, 0x1c1f ;  /* 0x005c1f000e057f89 */ /* 0x000e6200000e0000 */
[----:B------:R-:W-:Y:S01]  /*b750*/  IADD3 R0, R24, 0x40, RZ ;  /* 0x0000004018007810 */ /* 0x000fe20007ffe0ff */
[----:B------:R-:W-:Y:S01]  /*b760*/  CS2R R54, SRZ ;  /* 0x0000000000367805 */ /* 0x000fe2000001ff00 */
[----:B------:R-:W-:Y:S01]  /*b770*/  CS2R R52, SRZ ;  /* 0x0000000000347805 */ /* 0x000fe2000001ff00 */
[----:B------:R-:W2:Y:S01]  /*b780*/  SHFL.IDX PT, R7, R12, 0x2, 0x1c1f ;  /* 0x005c1f000c077f89 */ /* 0x000ea200000e0000 */
[----:B------:R-:W-:-:S03]  /*b790*/  ISETP.GE.OR P0, PT, R0, UR21, P2 ;  /* 0x0000001500007c0c */ /* 0x000fc60009706670 */
[----:B------:R-:W3:Y:S04]  /*b7a0*/  SHFL.IDX PT, R6, R13, 0x2, 0x1c1f ;  /* 0x005c1f000d067f89 */ /* 0x000ee800000e0000 */
[----:B------:R-:W4:Y:S06]  /*b7b0*/  SHFL.IDX PT, R10, R11, 0x2, 0x1c1f ;  /* 0x005c1f000b0a7f89 */ /* 0x000f2c00000e0000 */
[C---:B------:R-:W-:Y:S01]  /*b7c0*/  @!P0 IMAD.SHL.U32 R0, R29.reuse, 0x2, RZ ;  /* 0x000000021d008824 */ /* 0x040fe200078e00ff */
[----:B------:R-:W-:-:S04]  /*b7d0*/  @!P0 SHF.L.U64.HI R3, R29, 0x1, R30 ;  /* 0x000000011d038819 */ /* 0x000fc8000001021e */
[----:B-1----:R-:W-:-:S05]  /*b7e0*/  @!P0 IADD3 R8, P1, R5, R0, RZ ;  /* 0x0000000005088210 */ /* 0x002fca0007f3e0ff */
[----:B--2---:R-:W-:Y:S01]  /*b7f0*/  @!P0 IMAD.X R9, R7, 0x1, R3, P1 ;  /* 0x0000000107098824 */ /* 0x004fe200008e0603 */
[----:B---3--:R-:W-:Y:S01]  /*b800*/  @!P0 IADD3 R6, P1, R6, R0, RZ ;  /* 0x0000000006068210 */ /* 0x008fe20007f3e0ff */
[----:B------:R-:W-:-:S03]  /*b810*/  CS2R R50, SRZ ;  /* 0x0000000000327805 */ /* 0x000fc6000001ff00 */
[----:B------:R1:W2:Y:S01]  /*b820*/  @!P0 LD.E.128 R52, [R8.64] ;  /* 0x0000000e08348980 */ /* 0x0002a2000c101d00 */
[----:B------:R-:W-:Y:S01]  /*b830*/  CS2R R48, SRZ ;  /* 0x0000000000307805 */ /* 0x000fe2000001ff00 */
[----:B----4-:R-:W-:-:S05]  /*b840*/  @!P0 IMAD.X R7, R10, 0x1, R3, P1 ;  /* 0x000000010a078824 */ /* 0x010fca00008e0603 */
[----:B------:R3:W4:Y:S01]  /*b850*/  @!P0 LD.E.128 R48, [R6.64] ;  /* 0x0000000e06308980 */ /* 0x000722000c101d00 */
[----:B------:R-:W-:Y:S01]  /*b860*/  IADD3 R0, R24, 0x60, RZ ;  /* 0x0000006018007810 */ /* 0x000fe20007ffe0ff */
[----:B-----5:R-:W-:Y:S01]  /*b870*/  IMAD.MOV.U32 R5, RZ, RZ, R39 ;  /* 0x000000ffff057224 */ /* 0x020fe200078e0027 */
[----:B------:R-:W-:Y:S01]  /*b880*/  BSSY B0, `(.L_x_426) ;  /* 0x000002d000007945 */ /* 0x000fe20003800000 */
[----:B------:R-:W-:Y:S01]  /*b890*/  IMAD.MOV.U32 R3, RZ, RZ, R36 ;  /* 0x000000ffff037224 */ /* 0x000fe200078e0024 */
[----:B------:R-:W-:Y:S01]  /*b8a0*/  ISETP.GE.AND P0, PT, R0, UR21, PT ;  /* 0x0000001500007c0c */ /* 0x000fe2000bf06270 */
[----:B------:R-:W2:Y:S01]  /*b8b0*/  SHFL.IDX PT, R12, R12, 0x3, 0x1c1f ;  /* 0x007c1f000c0c7f89 */ /* 0x000ea200000e0000 */
[----:B------:R-:W-:Y:S01]  /*b8c0*/  MOV R0, R37 ;  /* 0x0000002500007202 */ /* 0x000fe20000000f00 */
[----:B------:R-:W-:Y:S01]  /*b8d0*/  CS2R R66, SRZ ;  /* 0x0000000000427805 */ /* 0x000fe2000001ff00 */
[----:B------:R-:W-:Y:S01]  /*b8e0*/  CS2R R64, SRZ ;  /* 0x0000000000407805 */ /* 0x000fe2000001ff00 */
[----:B------:R2:W2:Y:S01]  /*b8f0*/  SHFL.IDX PT, R10, R11, 0x3, 0x1c1f ;  /* 0x007c1f000b0a7f89 */ /* 0x0004a200000e0000 */
[----:B------:R-:W-:Y:S01]  /*b900*/  PRMT R47, R0, 0x5410, R3 ;  /* 0x00005410002f7816 */ /* 0x000fe20000000003 */
[----:B------:R-:W-:Y:S01]  /*b910*/  IMAD.MOV.U32 R3, RZ, RZ, R32 ;  /* 0x000000ffff037224 */ /* 0x000fe200078e0020 */
[----:B------:R-:W-:Y:S01]  /*b920*/  CS2R R58, SRZ ;  /* 0x00000000003a7805 */ /* 0x000fe2000001ff00 */
[----:B------:R-:W-:Y:S01]  /*b930*/  IMAD.MOV.U32 R0, RZ, RZ, R33 ;  /* 0x000000ffff007224 */ /* 0x000fe200078e0021 */
[----:B------:R-:W-:Y:S01]  /*b940*/  CS2R R56, SRZ ;  /* 0x0000000000387805 */ /* 0x000fe2000001ff00 */
[----:B-1----:R1:W1:Y:S03]  /*b950*/  SHFL.IDX PT, R9, R13, 0x3, 0x1c1f ;  /* 0x007c1f000d097f89 */ /* 0x00226600000e0000 */
[----:B------:R-:W-:Y:S01]  /*b960*/  PRMT R46, R0, 0x5410, R3 ;  /* 0x00005410002e7816 */ /* 0x000fe20000000003 */
[----:B---3--:R-:W-:Y:S01]  /*b970*/  IMAD.MOV.U32 R6, RZ, RZ, R38 ;  /* 0x000000ffff067224 */ /* 0x008fe200078e0026 */
[----:B------:R3:W1:Y:S04]  /*b980*/  SHFL.IDX PT, R7, R14, 0x3, 0x1c1f ;  /* 0x007c1f000e077f89 */ /* 0x00066800000e0000 */
[----:B------:R-:W-:Y:S01]  /*b990*/  PRMT R70, R5, 0x5410, R6 ;  /* 0x0000541005467816 */ /* 0x000fe20000000006 */
[----:B------:R-:W-:-:S02]  /*b9a0*/  IMAD.MOV.U32 R6, RZ, RZ, R34 ;  /* 0x000000ffff067224 */ /* 0x000fc400078e0022 */
[----:B------:R-:W-:-:S05]  /*b9b0*/  IMAD.MOV.U32 R5, RZ, RZ, R35 ;  /* 0x000000ffff057224 */ /* 0x000fca00078e0023 */
[----:B------:R-:W-:Y:S01]  /*b9c0*/  PRMT R69, R5, 0x5410, R6 ;  /* 0x0000541005457816 */ /* 0x000fe20000000006 */
[----:B--2---:R-:W-:Y:S01]  /*b9d0*/  IMAD.MOV.U32 R5, RZ, RZ, R55 ;  /* 0x000000ffff057224 */ /* 0x004fe200078e0037 */
[----:B------:R-:W-:Y:S01]  /*b9e0*/  MOV R6, R54 ;  /* 0x0000003600067202 */ /* 0x000fe20000000f00 */
[----:B------:R-:W-:Y:S02]  /*b9f0*/  IMAD.MOV.U32 R3, RZ, RZ, R52 ;  /* 0x000000ffff037224 */ /* 0x000fe400078e0034 */
[----:B------:R-:W-:Y:S01]  /*ba00*/  IMAD.MOV.U32 R0, RZ, RZ, R53 ;  /* 0x000000ffff007224 */ /* 0x000fe200078e0035 */
[----:B------:R-:W-:Y:S01]  /*ba10*/  PRMT R74, R5, 0x5410, R6 ;  /* 0x00005410054a7816 */ /* 0x000fe20000000006 */
[----:B----4-:R-:W-:-:S03]  /*ba20*/  IMAD.MOV.U32 R6, RZ, RZ, R50 ;  /* 0x000000ffff067224 */ /* 0x010fc600078e0032 */
[----:B------:R-:W-:Y:S01]  /*ba30*/  PRMT R72, R0, 0x5410, R3 ;  /* 0x0000541000487816 */ /* 0x000fe20000000003 */
[----:B------:R-:W-:Y:S01]  /*ba40*/  IMAD.MOV.U32 R3, RZ, RZ, R48 ;  /* 0x000000ffff037224 */ /* 0x000fe200078e0030 */
[----:B------:R-:W-:Y:S01]  /*ba50*/  MOV R5, R51 ;  /* 0x0000003300057202 */ /* 0x000fe20000000f00 */
[----:B------:R-:W-:-:S03]  /*ba60*/  IMAD.MOV.U32 R0, RZ, RZ, R49 ;  /* 0x000000ffff007224 */ /* 0x000fc600078e0031 */
[----:B------:R-:W-:Y:S02]  /*ba70*/  PRMT R73, R5, 0x5410, R6 ;  /* 0x0000541005497816 */ /* 0x000fe40000000006 */
[----:B------:R-:W-:Y:S01]  /*ba80*/  PRMT R71, R0, 0x5410, R3 ;  /* 0x0000541000477816 */ /* 0x000fe20000000003 */
[----:B------:R-:W-:Y:S05]  /*ba90*/  @P0 BRA `(.L_x_427) ;  /* 0x000000b000000947 */ /* 0x000fea0003800000 */
[C---:B-1-3--:R-:W-:Y:S01]  /*baa0*/  IMAD.SHL.U32 R3, R29.reuse, 0x2, RZ ;  /* 0x000000021d037824 */ /* 0x04afe200078e00ff */
[----:B------:R-:W-:Y:S01]  /*bab0*/  SHF.L.U64.HI R0, R29, 0x1, R30 ;  /* 0x000000011d007819 */ /* 0x000fe2000001021e */
[----:B------:R-:W-:Y:S01]  /*bac0*/  CS2R R64, SRZ ;  /* 0x0000000000407805 */ /* 0x000fe2000001ff00 */
[----:B------:R-:W-:Y:S01]  /*bad0*/  CS2R R58, SRZ ;  /* 0x00000000003a7805 */ /* 0x000fe2000001ff00 */
[----:B------:R-:W-:Y:S01]  /*bae0*/  CS2R R56, SRZ ;  /* 0x0000000000387805 */ /* 0x000fe2000001ff00 */
[-C--:B------:R-:W-:Y:S02]  /*baf0*/  IADD3 R8, P1, R7, R3.reuse, RZ ;  /* 0x0000000307087210 */ /* 0x080fe40007f3e0ff */
[----:B------:R-:W-:-:S03]  /*bb00*/  IADD3 R6, P0, R9, R3, RZ ;  /* 0x0000000309067210 */ /* 0x000fc60007f1e0ff */
[--C-:B------:R-:W-:Y:S02]  /*bb10*/  IMAD.X R9, R12, 0x1, R0.reuse, P1 ;  /* 0x000000010c097824 */ /* 0x100fe400008e0600 */
[----:B------:R-:W-:-:S03]  /*bb20*/  IMAD.X R7, R10, 0x1, R0, P0 ;  /* 0x000000010a077824 */ /* 0x000fc600000e0600 */
[----:B------:R1:W5:Y:S04]  /*bb30*/  @!P2 LD.E.128 R64, [R8.64] ;  /* 0x0000000e0840a980 */ /* 0x000368000c101d00 */
[----:B------:R1:W5:Y:S02]  /*bb40*/  @!P2 LD.E.128 R56, [R6.64] ;  /* 0x0000000e0638a980 */ /* 0x000364000c101d00 */
.L_x_427:
[----:B-1-3--:R-:W-:Y:S05]  /*bb50*/  BSYNC B0 ;  /* 0x0000000000007941 */ /* 0x00afea0003800000 */
.L_x_426:
[----:B------:R-:W-:Y:S01]  /*bb60*/  UIADD3 UR4, -UR17, UR21, URZ ;  /* 0x0000001511047290 */ /* 0x000fe2000fffe13f */
[----:B-----5:R-:W-:Y:S01]  /*bb70*/  IMAD.MOV.U32 R0, RZ, RZ, R66 ;  /* 0x000000ffff007224 */ /* 0x020fe200078e0042 */
[----:B------:R-:W-:-:S04]  /*bb80*/  DEPBAR.LE SB0, 0x1 ;  /* 0x000080400000791a */ /* 0x000fc80000000000 */
[----:B------:R-:W-:Y:S01]  /*bb90*/  UISETP.LT.AND UP0, UPT, UR4, 0x80, UPT ;  /* 0x000000800400788c */ /* 0x000fe2000bf01270 */
[----:B------:R-:W-:Y:S01]  /*bba0*/  PRMT R79, R79, 0x5410, R0 ;  /* 0x000054104f4f7816 */ /* 0x000fe20000000000 */
[----:B------:R-:W-:Y:S01]  /*bbb0*/  IMAD.MOV.U32 R5, RZ, RZ, R67 ;  /* 0x000000ffff057224 */ /* 0x000fe200078e0043 */
[----:B------:R-:W-:Y:S01]  /*bbc0*/  MOV R6, R58 ;  /* 0x0000003a00067202 */ /* 0x000fe20000000f00 */
[----:B------:R-:W-:Y:S01]  /*bbd0*/  USEL UR4, UR4, 0x80, UP0 ;  /* 0x0000008004047887 */ /* 0x000fe20008000000 */
[----:B------:R-:W-:Y:S01]  /*bbe0*/  IMAD.MOV.U32 R3, RZ, RZ, R64 ;  /* 0x000000ffff037224 */ /* 0x000fe200078e0040 */
[----:B------:R-:W-:Y:S01]  /*bbf0*/  BSSY B0, `(.L_x_428) ;  /* 0x0000073000007945 */ /* 0x000fe20003800000 */
[----:B------:R-:W-:Y:S01]  /*bc00*/  IMAD.MOV.U32 R0, RZ, RZ, R65 ;  /* 0x000000ffff007224 */ /* 0x000fe200078e0041 */
[----:B------:R-:W-:Y:S01]  /*bc10*/  PRMT R79, R5, 0x7610, R79 ;  /* 0x00007610054f7816 */ /* 0x000fe2000000004f */
[----:B------:R-:W-:Y:S01]  /*bc20*/  IMAD.MOV.U32 R5, RZ, RZ, R59 ;  /* 0x000000ffff057224 */ /* 0x000fe200078e003b */
[----:B------:R-:W-:Y:S01]  /*bc30*/  BAR.SYNC.DEFER_BLOCKING 0x0 ;  /* 0x0000000000007b1d */ /* 0x000fe20000010000 */
[----:B------:R-:W-:-:S02]  /*bc40*/  ISETP.GE.OR P0, PT, R60, UR4, P2 ;  /* 0x000000043c007c0c */ /* 0x000fc40009706670 */
[----:B------:R-:W-:Y:S01]  /*bc50*/  PRMT R77, R0, 0x5410, R3 ;  /* 0x00005410004d7816 */ /* 0x000fe20000000003 */
[----:B------:R-:W-:Y:S01]  /*bc60*/  IMAD.MOV.U32 R3, RZ, RZ, R56 ;  /* 0x000000ffff037224 */ /* 0x000fe200078e0038 */
[----:B------:R-:W-:Y:S02]  /*bc70*/  MOV R0, R57 ;  /* 0x0000003900007202 */ /* 0x000fe40000000f00 */
[----:B------:R-:W-:Y:S02]  /*bc80*/  PRMT R78, R5, 0x5410, R6 ;  /* 0x00005410054e7816 */ /* 0x000fe40000000006 */
[----:B------:R-:W-:-:S05]  /*bc90*/  PRMT R76, R0, 0x5410, R3 ;  /* 0x00005410004c7816 */ /* 0x000fca0000000003 */
[----:B------:R-:W-:Y:S05]  /*bca0*/  @P0 BRA `(.L_x_429) ;  /* 0x0000067000000947 */ /* 0x000fea0003800000 */
[----:B------:R-:W-:Y:S01]  /*bcb0*/  IMAD.SHL.U32 R0, R60, 0x40, RZ ;  /* 0x000000403c007824 */ /* 0x000fe200078e00ff */
[----:B------:R-:W-:Y:S01]  /*bcc0*/  IADD3 R6, R29, c[0x0][0x27c], RZ ;  /* 0x00009f001d067a10 */ /* 0x000fe20007ffe0ff */
[----:B------:R-:W-:-:S03]  /*bcd0*/  IMAD.SHL.U32 R7, R203, 0x200, RZ ;  /* 0x00000200cb077824 */ /* 0x000fc600078e00ff */
[----:B------:R-:W-:-:S04]  /*bce0*/  LOP3.LUT R0, R0, 0x1c0, RZ, 0xc0, !PT ;  /* 0x000001c000007812 */ /* 0x000fc800078ec0ff */
[C---:B------:R-:W-:Y:S02]  /*bcf0*/  LOP3.LUT R3, R0.reuse, 0x38, R29, 0xf8, !PT ;  /* 0x0000003800037812 */ /* 0x040fe400078ef81d */
[----:B------:R-:W-:Y:S02]  /*bd00*/  SHF.R.U32.HI R5, RZ, 0x3, R0 ;  /* 0x00000003ff057819 */ /* 0x000fe40000011600 */
[----:B------:R-:W-:Y:S02]  /*bd10*/  LOP3.LUT R0, R0, 0x38, R6, 0xf8, !PT ;  /* 0x0000003800007812 */ /* 0x000fe400078ef806 */
[C-C-:B------:R-:W-:Y:S02]  /*bd20*/  LOP3.LUT R3, R7.reuse, R3, R5.reuse, 0xf6, !PT ;  /* 0x0000000307037212 */ /* 0x140fe400078ef605 */
[----:B------:R-:W-:Y:S02]  /*bd30*/  LOP3.LUT R0, R7, R0, R5, 0xf6, !PT ;  /* 0x0000000007007212 */ /* 0x000fe400078ef605 */
[----:B------:R-:W-:Y:S01]  /*bd40*/  SHF.R.U64 R7, R16, 0x10, R17 ;  /* 0x0000001010077819 */ /* 0x000fe20000001211 */
[----:B------:R-:W-:Y:S01]  /*bd50*/  IMAD.SHL.U32 R44, R3, 0x2, RZ ;  /* 0x00000002032c7824 */ /* 0x000fe200078e00ff */
[--C-:B------:R-:W-:Y:S01]  /*bd60*/  SHF.R.U32.HI R3, RZ, 0x10, R21.reuse ;  /* 0x00000010ff037819 */ /* 0x100fe20000011615 */
[----:B------:R-:W-:Y:S01]  /*bd70*/  IMAD.SHL.U32 R42, R0, 0x2, RZ ;  /* 0x00000002002a7824 */ /* 0x000fe200078e00ff */
[----:B------:R-:W-:-:S02]  /*bd80*/  SHF.R.U64 R0, R20, 0x10, R21 ;  /* 0x0000001014007819 */ /* 0x000fc40000001215 */
[----:B------:R-:W1:Y:S01]  /*bd90*/  LDS.128 R12, [R44+0x6100] ;  /* 0x006100002c0c7984 */ /* 0x000e620000000c00 */
[----:B------:R-:W-:Y:S02]  /*bda0*/  SHF.R.U64 R5, R22, 0x10, R23 ;  /* 0x0000001016057819 */ /* 0x000fe40000001217 */
[----:B------:R-:W-:Y:S01]  /*bdb0*/  PRMT R20, R26, 0x5432, R0 ;  /* 0x000054321a147816 */ /* 0x000fe20000000000 */
[----:B------:R-:W2:Y:S01]  /*bdc0*/  LDS.128 R8, [R42+0x6100] ;  /* 0x006100002a087984 */ /* 0x000ea20000000c00 */
[----:B------:R-:W-:Y:S02]  /*bdd0*/  PRMT R0, R25, 0x5432, R7 ;  /* 0x0000543219007816 */ /* 0x000fe40000000007 */
[----:B------:R-:W-:Y:S02]  /*bde0*/  SHF.R.U64 R16, R18, 0x10, R19 ;  /* 0x0000001012107819 */ /* 0x000fe40000001213 */
[----:B------:R-:W-:Y:S01]  /*bdf0*/  PRMT R22, R26, 0x5410, R3 ;  /* 0x000054101a167816 */ /* 0x000fe20000000003 */
[----:B------:R-:W-:Y:S01]  /*be00*/  IMAD.U32 R40, R0, 0x10000, RZ ;  /* 0x0001000000287824 */ /* 0x000fe200078e00ff */
[----:B------:R-:W-:-:S02]  /*be10*/  SHF.R.U32.HI R17, RZ, 0x10, R17 ;  /* 0x00000010ff117819 */ /* 0x000fc40000011611 */
[----:B------:R-:W-:Y:S02]  /*be20*/  PRMT R31, R31, 0x5410, R5 ;  /* 0x000054101f1f7816 */ /* 0x000fe40000000005 */
[----:B------:R-:W-:Y:S02]  /*be30*/  SHF.R.U32.HI R18, RZ, 0x10, R19 ;  /* 0x00000010ff127819 */ /* 0x000fe40000011613 */
[----:B------:R-:W-:Y:S02]  /*be40*/  PRMT R26, R28, 0x5432, R16 ;  /* 0x000054321c1a7816 */ /* 0x000fe40000000010 */
[----:B------:R-:W-:Y:S02]  /*be50*/  SHF.R.U32.HI R6, RZ, 0x10, R23 ;  /* 0x00000010ff067819 */ /* 0x000fe40000011617 */
[----:B------:R-:W-:Y:S02]  /*be60*/  PRMT R17, R25, 0x5410, R17 ;  /* 0x0000541019117816 */ /* 0x000fe40000000011 */
[----:B------:R-:W-:-:S02]  /*be70*/  LOP3.LUT R45, R0, 0xffff0000, RZ, 0xc0, !PT ;  /* 0xffff0000002d7812 */ /* 0x000fc400078ec0ff */
[----:B------:R-:W-:Y:S02]  /*be80*/  PRMT R25, R28, 0x5410, R18 ;  /* 0x000054101c197816 */ /* 0x000fe40000000012 */
[----:B------:R-:W-:Y:S01]  /*be90*/  PRMT R27, R27, 0x5410, R6 ;  /* 0x000054101b1b7816 */ /* 0x000fe20000000006 */
[C---:B-1----:R-:W-:Y:S01]  /*bea0*/  IMAD.U32 R21, R14.reuse, 0x10000, RZ ;  /* 0x000100000e157824 */ /* 0x042fe200078e00ff */
[----:B------:R-:W-:Y:S01]  /*beb0*/  LOP3.LUT R30, R14, 0xffff0000, RZ, 0xc0, !PT ;  /* 0xffff00000e1e7812 */ /* 0x000fe200078ec0ff */
[C---:B------:R-:W-:Y:S01]  /*bec0*/  IMAD.U32 R16, R12.reuse, 0x10000, RZ ;  /* 0x000100000c107824 */ /* 0x040fe200078e00ff */
[----:B------:R-:W-:Y:S01]  /*bed0*/  LOP3.LUT R19, R12, 0xffff0000, RZ, 0xc0, !PT ;  /* 0xffff00000c137812 */ /* 0x000fe200078ec0ff */
[C---:B--2---:R-:W-:Y:S01]  /*bee0*/  IMAD.U32 R3, R8.reuse, 0x10000, RZ ;  /* 0x0001000008037824 */ /* 0x044fe200078e00ff */
[----:B------:R-:W-:Y:S01]  /*bef0*/  LOP3.LUT R5, R8, 0xffff0000, RZ, 0xc0, !PT ;  /* 0xffff000008057812 */ /* 0x000fe200078ec0ff */
[----:B------:R-:W-:Y:S01]  /*bf00*/  IMAD.U32 R14, R20, 0x10000, RZ ;  /* 0x00010000140e7824 */ /* 0x000fe200078e00ff */
[----:B------:R-:W-:Y:S01]  /*bf10*/  LOP3.LUT R28, R15, 0xffff0000, RZ, 0xc0, !PT ;  /* 0xffff00000f1c7812 */ /* 0x000fe200078ec0ff */
[----:B------:R-:W-:Y:S01]  /*bf20*/  FMUL.FTZ R8, R3, R40 ;  /* 0x0000002803087220 */ /* 0x000fe20000410000 */
[----:B------:R-:W-:Y:S01]  /*bf30*/  SHF.L.U32 R7, R9, 0x10, RZ ;  /* 0x0000001009077819 */ /* 0x000fe200000006ff */
[----:B------:R-:W-:Y:S01]  /*bf40*/  IMAD.U32 R24, R15, 0x10000, RZ ;  /* 0x000100000f187824 */ /* 0x000fe200078e00ff */
[----:B------:R-:W-:Y:S01]  /*bf50*/  LOP3.LUT R6, R9, 0xffff0000, RZ, 0xc0, !PT ;  /* 0xffff000009067812 */ /* 0x000fe200078ec0ff */
[-C--:B------:R-:W-:Y:S01]  /*bf60*/  FFMA.FTZ R43, R16, R14.reuse, -R8 ;  /* 0x0000000e102b7223 */ /* 0x080fe20000010808 */
[----:B------:R-:W-:Y:S01]  /*bf70*/  SHF.L.U32 R12, R11, 0x10, RZ ;  /* 0x000000100b0c7819 */ /* 0x000fe200000006ff */
[----:B------:R-:W-:Y:S01]  /*bf80*/  FMUL.FTZ R3, R3, R14 ;  /* 0x0000000e03037220 */ /* 0x000fe20000410000 */
[----:B------:R-:W-:Y:S01]  /*bf90*/  LOP3.LUT R15, R11, 0xffff0000, RZ, 0xc0, !PT ;  /* 0xffff00000b0f7812 */ /* 0x000fe200078ec0ff */
[----:B------:R-:W-:Y:S01]  /*bfa0*/  IMAD.U32 R9, R10, 0x10000, RZ ;  /* 0x000100000a097824 */ /* 0x000fe200078e00ff */
[----:B------:R-:W-:Y:S01]  /*bfb0*/  LOP3.LUT R8, R20, 0xffff0000, RZ, 0xc0, !PT ;  /* 0xffff000014087812 */ /* 0x000fe200078ec0ff */
[----:B------:R-:W-:Y:S01]  /*bfc0*/  IMAD.U32 R11, R17, 0x10000, RZ ;  /* 0x00010000110b7824 */ /* 0x000fe200078e00ff */
[----:B------:R-:W-:Y:S01]  /*bfd0*/  LOP3.LUT R23, R10, 0xffff0000, RZ, 0xc0, !PT ;  /* 0xffff00000a177812 */ /* 0x000fe200078ec0ff */
[----:B------:R-:W-:Y:S01]  /*bfe0*/  FMUL.FTZ R0, R5, R45 ;  /* 0x0000002d05007220 */ /* 0x000fe20000410000 */
[C---:B------:R-:W-:Y:S01]  /*bff0*/  SHF.L.U32 R18, R13.reuse, 0x10, RZ ;  /* 0x000000100d127819 */ /* 0x040fe200000006ff */
[----:B------:R-:W-:Y:S01]  /*c000*/  IMAD.U32 R10, R22, 0x10000, RZ ;  /* 0x00010000160a7824 */ /* 0x000fe200078e00ff */
[----:B------:R-:W-:Y:S01]  /*c010*/  LOP3.LUT R13, R13, 0xffff0000, RZ, 0xc0, !PT ;  /* 0xffff00000d0d7812 */ /* 0x000fe200078ec0ff */
[----:B------:R-:W-:Y:S01]  /*c020*/  FFMA.FTZ R41, R16, R40, R3 ;  /* 0x0000002810297223 */ /* 0x000fe20000010003 */
[----:B------:R-:W-:Y:S01]  /*c030*/  LOP3.LUT R20, R26, 0xffff0000, RZ, 0xc0, !PT ;  /* 0xffff00001a147812 */ /* 0x000fe200078ec0ff */
[----:B------:R-:W-:-:S02]  /*c040*/  FMUL.FTZ R5, R5, R8 ;  /* 0x0000000805057220 */ /* 0x000fc40000410000 */
[----:B------:R-:W-:Y:S01]  /*c050*/  FFMA.FTZ R40, R19, R8, -R0 ;  /* 0x0000000813287223 */ /* 0x000fe20000010800 */
[----:B------:R-:W-:Y:S01]  /*c060*/  LOP3.LUT R8, R17, 0xffff0000, RZ, 0xc0, !PT ;  /* 0xffff000011087812 */ /* 0x000fe200078ec0ff */
[CC--:B------:R-:W-:Y:S02]  /*c070*/  FMUL.FTZ R3, R7.reuse, R11.reuse ;  /* 0x0000000b07037220 */ /* 0x0c0fe40000410000 */
[-C--:B------:R-:W-:Y:S02]  /*c080*/  FMUL.FTZ R0, R7, R10.reuse ;  /* 0x0000000a07007220 */ /* 0x080fe40000410000 */
[----:B------:R-:W-:Y:S01]  /*c090*/  FFMA.FTZ R17, R18, R10, -R3 ;  /* 0x0000000a12117223 */ /* 0x000fe20000010803 */
[----:B------:R-:W-:Y:S01]  /*c0a0*/  LOP3.LUT R3, R22, 0xffff0000, RZ, 0xc0, !PT ;  /* 0xffff000016037812 */ /* 0x000fe200078ec0ff */
[----:B------:R-:W-:Y:S01]  /*c0b0*/  FFMA.FTZ R18, R18, R11, R0 ;  /* 0x0000000b12127223 */ /* 0x000fe20000010000 */
[----:B------:R-:W-:Y:S01]  /*c0c0*/  SHF.L.U32 R10, R26, 0x10, RZ ;  /* 0x000000101a0a7819 */ /* 0x000fe200000006ff */
[----:B------:R-:W-:-:S02]  /*c0d0*/  FMUL.FTZ R0, R6, R8 ;  /* 0x0000000806007220 */ /* 0x000fc40000410000 */
[----:B------:R-:W-:Y:S02]  /*c0e0*/  IMAD.U32 R7, R31, 0x10000, RZ ;  /* 0x000100001f077824 */ /* 0x000fe400078e00ff */
[----:B------:R-:W-:Y:S02]  /*c0f0*/  FFMA.FTZ R19, R19, R45, R5 ;  /* 0x0000002d13137223 */ /* 0x000fe40000010005 */
[-C--:B------:R-:W-:Y:S02]  /*c100*/  FFMA.FTZ R16, R13, R3.reuse, -R0 ;  /* 0x000000030d107223 */ /* 0x080fe40000010800 */
[----:B------:R-:W-:Y:S02]  /*c110*/  FMUL.FTZ R5, R6, R3 ;  /* 0x0000000306057220 */ /* 0x000fe40000410000 */
[----:B------:R-:W-:Y:S02]  /*c120*/  FMUL.FTZ R0, R9, R7 ;  /* 0x0000000709007220 */ /* 0x000fe40000410000 */
[----:B------:R-:W-:-:S02]  /*c130*/  IMAD.U32 R22, R25, 0x10000, RZ ;  /* 0x0001000019167824 */ /* 0x000fc400078e00ff */
[----:B------:R-:W-:Y:S02]  /*c140*/  IMAD.U32 R6, R27, 0x10000, RZ ;  /* 0x000100001b067824 */ /* 0x000fe400078e00ff */
[----:B------:R-:W-:Y:S02]  /*c150*/  FMUL.FTZ R3, R9, R10 ;  /* 0x0000000a09037220 */ /* 0x000fe40000410000 */
[----:B------:R-:W-:Y:S01]  /*c160*/  FFMA.FTZ R9, R13, R8, R5 ;  /* 0x000000080d097223 */ /* 0x000fe20000010005 */
[----:B------:R-:W-:Y:S01]  /*c170*/  LOP3.LUT R13, R25, 0xffff0000, RZ, 0xc0, !PT ;  /* 0xffff0000190d7812 */ /* 0x000fe200078ec0ff */
[----:B------:R-:W-:Y:S01]  /*c180*/  FFMA.FTZ R10, R21, R10, R0 ;  /* 0x0000000a150a7223 */ /* 0x000fe20000010000 */
[----:B------:R-:W-:Y:S01]  /*c190*/  LOP3.LUT R8, R27, 0xffff0000, RZ, 0xc0, !PT ;  /* 0xffff00001b087812 */ /* 0x000fe200078ec0ff */
[C---:B------:R-:W-:Y:S01]  /*c1a0*/  FMUL.FTZ R5, R12.reuse, R22 ;  /* 0x000000160c057220 */ /* 0x040fe20000410000 */
[----:B------:R-:W-:Y:S01]  /*c1b0*/  F2FP.BF16.PACK_AB R9, R9, R18 ;  /* 0x000000120909723e */ /* 0x000fe200000010ff */
[----:B------:R-:W-:Y:S01]  /*c1c0*/  FMUL.FTZ R0, R12, R6 ;  /* 0x000000060c007220 */ /* 0x000fe20000410000 */
[----:B------:R-:W-:Y:S01]  /*c1d0*/  LOP3.LUT R12, R31, 0xffff0000, RZ, 0xc0, !PT ;  /* 0xffff00001f0c7812 */ /* 0x000fe200078ec0ff */
[----:B------:R-:W-:-:S02]  /*c1e0*/  FFMA.FTZ R14, R21, R7, -R3 ;  /* 0x00000007150e7223 */ /* 0x000fc40000010803 */
[C---:B------:R-:W-:Y:S02]  /*c1f0*/  FFMA.FTZ R11, R24.reuse, R6, -R5 ;  /* 0x00000006180b7223 */ /* 0x040fe40000010805 */
[----:B------:R-:W-:Y:S02]  /*c200*/  FFMA.FTZ R7, R24, R22, R0 ;  /* 0x0000001618077223 */ /* 0x000fe40000010000 */
[----:B------:R-:W-:Y:S02]  /*c210*/  FMUL.FTZ R6, R23, R20 ;  /* 0x0000001417067220 */ /* 0x000fe40000410000 */
[----:B------:R-:W-:Y:S02]  /*c220*/  FMUL.FTZ R3, R15, R13 ;  /* 0x0000000d0f037220 */ /* 0x000fe40000410000 */
[----:B------:R-:W-:Y:S02]  /*c230*/  FMUL.FTZ R5, R23, R12 ;  /* 0x0000000c17057220 */ /* 0x000fe40000410000 */
[----:B------:R-:W-:-:S02]  /*c240*/  FMUL.FTZ R0, R15, R8 ;  /* 0x000000080f007220 */ /* 0x000fc40000410000 */
[----:B------:R-:W-:Y:S01]  /*c250*/  FFMA.FTZ R6, R30, R12, -R6 ;  /* 0x0000000c1e067223 */ /* 0x000fe20000010806 */
[----:B------:R-:W-:Y:S01]  /*c260*/  F2FP.BF16.PACK_AB R12, R40, R43 ;  /* 0x0000002b280c723e */ /* 0x000fe200000010ff */
[----:B------:R-:W-:Y:S01]  /*c270*/  FFMA.FTZ R3, R28, R8, -R3 ;  /* 0x000000081c037223 */ /* 0x000fe20000010803 */
[----:B------:R-:W-:Y:S01]  /*c280*/  F2FP.BF16.PACK_AB R8, R19, R41 ;  /* 0x000000291308723e */ /* 0x000fe200000010ff */
[----:B------:R-:W-:Y:S01]  /*c290*/  FFMA.FTZ R5, R30, R20, R5 ;  /* 0x000000141e057223 */ /* 0x000fe20000010005 */
[----:B------:R-:W-:Y:S01]  /*c2a0*/  F2FP.BF16.PACK_AB R14, R6, R14 ;  /* 0x0000000e060e723e */ /* 0x000fe200000010ff */
[----:B------:R-:W-:Y:S01]  /*c2b0*/  FFMA.FTZ R0, R28, R13, R0 ;  /* 0x0000000d1c007223 */ /* 0x000fe20000010000 */
[----:B------:R-:W-:Y:S02]  /*c2c0*/  F2FP.BF16.PACK_AB R13, R16, R17 ;  /* 0x00000011100d723e */ /* 0x000fe400000010ff */
[----:B------:R-:W-:Y:S02]  /*c2d0*/  F2FP.BF16.PACK_AB R15, R3, R11 ;  /* 0x0000000b030f723e */ /* 0x000fe400000010ff */
[----:B------:R-:W-:-:S02]  /*c2e0*/  F2FP.BF16.PACK_AB R10, R5, R10 ;  /* 0x0000000a050a723e */ /* 0x000fc400000010ff */
[----:B------:R-:W-:Y:S01]  /*c2f0*/  F2FP.BF16.PACK_AB R11, R0, R7 ;  /* 0x00000007000b723e */ /* 0x000fe200000010ff */
[----:B------:R1:W-:Y:S04]  /*c300*/  STS.128 [R44+0x6100], R12 ;  /* 0x0061000c2c007388 */ /* 0x0003e80000000c00 */
[----:B------:R1:W-:Y:S02]  /*c310*/  STS.128 [R42+0x6100], R8 ;  /* 0x006100082a007388 */ /* 0x0003e40000000c00 */
.L_x_429:
[----:B------:R-:W-:Y:S05]  /*c320*/  BSYNC B0 ;  /* 0x0000000000007941 */ /* 0x000fea0003800000 */
.L_x_428:
        /* <DEDUP_REMOVED lines=8> */
[----:B------:R-:W-:Y:S02]  /*c3b0*/  LOP3.LUT R0, R5, 0x1c0, RZ, 0xc0, !PT ;  /* 0x000001c005007812 */ /* 0x000fe400078ec0ff */
[----:B------:R-:W-:Y:S01]  /*c3c0*/  SHF.R.U64 R17, R34, 0x10, R35 ;  /* 0x0000001022117819 */ /* 0x000fe20000001223 */
[----:B------:R-:W-:Y:S01]  /*c3d0*/  IMAD.SHL.U32 R3, R3, 0x40, RZ ;  /* 0x0000004003037824 */ /* 0x000fe200078e00ff */
[----:B------:R-:W-:-:S02]  /*c3e0*/  LOP3.LUT R5, R0, 0x38, R29, 0xf8, !PT ;  /* 0x0000003800057812 */ /* 0x000fc400078ef81d */
[----:B------:R-:W-:Y:S02]  /*c3f0*/  SHF.R.U32.HI R6, RZ, 0x3, R0 ;  /* 0x00000003ff067819 */ /* 0x000fe40000011600 */
[----:B------:R-:W-:Y:S02]  /*c400*/  LOP3.LUT R3, R3, 0xfffffe00, RZ, 0xc0, !PT ;  /* 0xfffffe0003037812 */ /* 0x000fe400078ec0ff */
        /* <DEDUP_REMOVED lines=8> */
[----:B-1----:R-:W1:Y:S01]  /*c490*/  LDS.128 R12, [R41+0x6100] ;  /* 0x00610000290c7984 */ /* 0x002e620000000c00 */
[----:B------:R-:W-:Y:S02]  /*c4a0*/  SHF.R.U32.HI R16, RZ, 0x10, R33 ;  /* 0x00000010ff107819 */ /* 0x000fe40000011621 */
[C---:B------:R-:W-:Y:S01]  /*c4b0*/  PRMT R20, R47.reuse, 0x5432, R0 ;  /* 0x000054322f147816 */ /* 0x040fe20000000000 */
[----:B------:R-:W2:Y:S01]  /*c4c0*/  LDS.128 R8, [R40+0x6100] ;  /* 0x0061000028087984 */ /* 0x000ea20000000c00 */
[----:B------:R-:W-:Y:S02]  /*c4d0*/  PRMT R0, R46, 0x5432, R7 ;  /* 0x000054322e007816 */ /* 0x000fe40000000007 */
[----:B------:R-:W-:Y:S01]  /*c4e0*/  SHF.R.U32.HI R18, RZ, 0x10, R35 ;  /* 0x00000010ff127819 */ /* 0x000fe20000011623 */
[----:B------:R-:W-:Y:S01]  /*c4f0*/  IMAD.U32 R31, R20, 0x10000, RZ ;  /* 0x00010000141f7824 */ /* 0x000fe200078e00ff */
[----:B------:R-:W-:Y:S02]  /*c500*/  SHF.R.U64 R5, R38, 0x10, R39 ;  /* 0x0000001026057819 */ /* 0x000fe40000001227 */
[----:B------:R-:W-:-:S02]  /*c510*/  PRMT R22, R47, 0x5410, R3 ;  /* 0x000054102f167816 */ /* 0x000fc40000000003 */
[----:B------:R-:W-:Y:S02]  /*c520*/  SHF.L.U32 R32, R0, 0x10, RZ ;  /* 0x0000001000207819 */ /* 0x000fe400000006ff */
[----:B------:R-:W-:Y:S02]  /*c530*/  SHF.R.U32.HI R6, RZ, 0x10, R39 ;  /* 0x00000010ff067819 */ /* 0x000fe40000011627 */
[C---:B------:R-:W-:Y:S02]  /*c540*/  PRMT R25, R69.reuse, 0x5432, R17 ;  /* 0x0000543245197816 */ /* 0x040fe40000000011 */
[----:B------:R-:W-:Y:S02]  /*c550*/  PRMT R19, R46, 0x5410, R16 ;  /* 0x000054102e137816 */ /* 0x000fe40000000010 */
[----:B------:R-:W-:Y:S02]  /*c560*/  PRMT R24, R69, 0x5410, R18 ;  /* 0x0000541045187816 */ /* 0x000fe40000000012 */
[----:B------:R-:W-:-:S02]  /*c570*/  PRMT R27, R70, 0x5432, R5 ;  /* 0x00005432461b7816 */ /* 0x000fc40000000005 */
[----:B------:R-:W-:Y:S02]  /*c580*/  LOP3.LUT R34, R0, 0xffff0000, RZ, 0xc0, !PT ;  /* 0xffff000000227812 */ /* 0x000fe400078ec0ff */
[----:B------:R-:W-:Y:S01]  /*c590*/  PRMT R26, R70, 0x5410, R6 ;  /* 0x00005410461a7816 */ /* 0x000fe20000000006 */
[C---:B-1----:R-:W-:Y:S01]  /*c5a0*/  IMAD.U32 R17, R13.reuse, 0x10000, RZ ;  /* 0x000100000d117824 */ /* 0x042fe200078e00ff */
[----:B------:R-:W-:Y:S01]  /*c5b0*/  LOP3.LUT R21, R13, 0xffff0000, RZ, 0xc0, !PT ;  /* 0xffff00000d157812 */ /* 0x000fe200078ec0ff */
[C---:B------:R-:W-:Y:S01]  /*c5c0*/  IMAD.U32 R16, R12.reuse, 0x10000, RZ ;  /* 0x000100000c107824 */ /* 0x040fe200078e00ff */
[----:B------:R-:W-:Y:S01]  /*c5d0*/  LOP3.LUT R18, R12, 0xffff0000, RZ, 0xc0, !PT ;  /* 0xffff00000c127812 */ /* 0x000fe200078ec0ff */
[C---:B--2---:R-:W-:Y:S01]  /*c5e0*/  IMAD.U32 R3, R8.reuse, 0x10000, RZ ;  /* 0x0001000008037824 */ /* 0x044fe200078e00ff */
[C---:B------:R-:W-:Y:S01]  /*c5f0*/  LOP3.LUT R28, R15.reuse, 0xffff0000, RZ, 0xc0, !PT ;  /* 0xffff00000f1c7812 */ /* 0x040fe200078ec0ff */
[----:B------:R-:W-:Y:S01]  /*c600*/  IMAD.U32 R13, R15, 0x10000, RZ ;  /* 0x000100000f0d7824 */ /* 0x000fe200078e00ff */
[----:B------:R-:W-:Y:S01]  /*c610*/  LOP3.LUT R5, R8, 0xffff0000, RZ, 0xc0, !PT ;  /* 0xffff000008057812 */ /* 0x000fe200078ec0ff */
[C---:B------:R-:W-:Y:S01]  /*c620*/  IMAD.U32 R12, R10.reuse, 0x10000, RZ ;  /* 0x000100000a0c7824 */ /* 0x040fe200078e00ff */
[----:B------:R-:W-:Y:S01]  /*c630*/  LOP3.LUT R15, R10, 0xffff0000, RZ, 0xc0, !PT ;  /* 0xffff00000a0f7812 */ /* 0x000fe200078ec0ff */
[C---:B------:R-:W-:Y:S01]  /*c640*/  IMAD.U32 R23, R14.reuse, 0x10000, RZ ;  /* 0x000100000e177824 */ /* 0x040fe200078e00ff */
[----:B------:R-:W-:Y:S01]  /*c650*/  LOP3.LUT R30, R14, 0xffff0000, RZ, 0xc0, !PT ;  /* 0xffff00000e1e7812 */ /* 0x000fe200078ec0ff */
[----:B------:R-:W-:Y:S01]  /*c660*/  FMUL.FTZ R8, R3, R32 ;  /* 0x0000002003087220 */ /* 0x000fe20000410000 */
[----:B------:R-:W-:Y:S01]  /*c670*/  LOP3.LUT R10, R20, 0xffff0000, RZ, 0xc0, !PT ;  /* 0xffff0000140a7812 */ /* 0x000fe200078ec0ff */
[C---:B------:R-:W-:Y:S01]  /*c680*/  IMAD.U32 R6, R11.reuse, 0x10000, RZ ;  /* 0x000100000b067824 */ /* 0x040fe200078e00ff */
[----:B------:R-:W-:Y:S01]  /*c690*/  LOP3.LUT R14, R11, 0xffff0000, RZ, 0xc0, !PT ;  /* 0xffff00000b0e7812 */ /* 0x000fe200078ec0ff */
[----:B------:R-:W-:-:S02]  /*c6a0*/  FMUL.FTZ R3, R3, R31 ;  /* 0x0000001f03037220 */ /* 0x000fc40000410000 */
[C---:B------:R-:W-:Y:S01]  /*c6b0*/  IMAD.U32 R7, R9.reuse, 0x10000, RZ ;  /* 0x0001000009077824 */ /* 0x040fe200078e00ff */
[----:B------:R-:W-:Y:S01]  /*c6c0*/  LOP3.LUT R9, R9, 0xffff0000, RZ, 0xc0, !PT ;  /* 0xffff000009097812 */ /* 0x000fe200078ec0ff */
[----:B------:R-:W-:Y:S02]  /*c6d0*/  IMAD.U32 R11, R19, 0x10000, RZ ;  /* 0x00010000130b7824 */ /* 0x000fe400078e00ff */
[C---:B------:R-:W-:Y:S02]  /*c6e0*/  FFMA.FTZ R36, R16.reuse, R31, -R8 ;  /* 0x0000001f10247223 */ /* 0x040fe40000010808 */
[----:B------:R-:W-:Y:S02]  /*c6f0*/  FMUL.FTZ R0, R5, R34 ;  /* 0x0000002205007220 */ /* 0x000fe40000410000 */
[----:B------:R-:W-:Y:S01]  /*c700*/  FFMA.FTZ R35, R16, R32, R3 ;  /* 0x0000002010237223 */ /* 0x000fe20000010003 */
[----:B------:R-:W-:Y:S01]  /*c710*/  SHF.L.U32 R16, R24, 0x10, RZ ;  /* 0x0000001018107819 */ /* 0x000fe200000006ff */
[----:B------:R-:W-:-:S02]  /*c720*/  IMAD.U32 R8, R22, 0x10000, RZ ;  /* 0x0001000016087824 */ /* 0x000fc400078e00ff */
[-C--:B------:R-:W-:Y:S02]  /*c730*/  FMUL.FTZ R5, R5, R10.reuse ;  /* 0x0000000a05057220 */ /* 0x080fe40000410000 */
[C---:B------:R-:W-:Y:S02]  /*c740*/  FMUL.FTZ R3, R7.reuse, R11 ;  /* 0x0000000b07037220 */ /* 0x040fe40000410000 */
[----:B------:R-:W-:Y:S01]  /*c750*/  FFMA.FTZ R33, R18, R10, -R0 ;  /* 0x0000000a12217223 */ /* 0x000fe20000010800 */
[----:B------:R-:W-:Y:S01]  /*c760*/  LOP3.LUT R10, R22, 0xffff0000, RZ, 0xc0, !PT ;  /* 0xffff0000160a7812 */ /* 0x000fe200078ec0ff */
[----:B------:R-:W-:Y:S02]  /*c770*/  FMUL.FTZ R0, R7, R8 ;  /* 0x0000000807007220 */ /* 0x000fe40000410000 */
[----:B------:R-:W-:Y:S02]  /*c780*/  FFMA.FTZ R32, R18, R34, R5 ;  /* 0x0000002212207223 */ /* 0x000fe40000010005 */
[----:B------:R-:W-:Y:S01]  /*c790*/  FFMA.FTZ R31, R17, R8, -R3 ;  /* 0x00000008111f7223 */ /* 0x000fe20000010803 */
[----:B------:R-:W-:Y:S01]  /*c7a0*/  LOP3.LUT R8, R19, 0xffff0000, RZ, 0xc0, !PT ;  /* 0xffff000013087812 */ /* 0x000fe200078ec0ff */
[----:B------:R-:W-:-:S02]  /*c7b0*/  IMAD.U32 R5, R26, 0x10000, RZ ;  /* 0x000100001a057824 */ /* 0x000fc400078e00ff */
[C---:B------:R-:W-:Y:S02]  /*c7c0*/  FMUL.FTZ R3, R6.reuse, R16 ;  /* 0x0000001006037220 */ /* 0x040fe40000410000 */
[----:B------:R-:W-:Y:S02]  /*c7d0*/  IMAD.U32 R19, R25, 0x10000, RZ ;  /* 0x0001000019137824 */ /* 0x000fe400078e00ff */
[----:B------:R-:W-:Y:S02]  /*c7e0*/  FFMA.FTZ R20, R17, R11, R0 ;  /* 0x0000000b11147223 */ /* 0x000fe40000010000 */
[-C--:B------:R-:W-:Y:S02]  /*c7f0*/  FMUL.FTZ R0, R6, R5.reuse ;  /* 0x0000000506007220 */ /* 0x080fe40000410000 */
[----:B------:R-:W-:Y:S02]  /*c800*/  FFMA.FTZ R18, R13, R5, -R3 ;  /* 0x000000050d127223 */ /* 0x000fe40000010803 */
[----:B------:R-:W-:-:S02]  /*c810*/  IMAD.U32 R7, R27, 0x10000, RZ ;  /* 0x000100001b077824 */ /* 0x000fc400078e00ff */
[----:B------:R-:W-:Y:S02]  /*c820*/  FMUL.FTZ R5, R9, R10 ;  /* 0x0000000a09057220 */ /* 0x000fe40000410000 */
[C---:B------:R-:W-:Y:S02]  /*c830*/  FMUL.FTZ R3, R12.reuse, R19 ;  /* 0x000000130c037220 */ /* 0x040fe40000410000 */
[----:B------:R-:W-:Y:S01]  /*c840*/  FFMA.FTZ R17, R13, R16, R0 ;  /* 0x000000100d117223 */ /* 0x000fe20000010000 */
[----:B------:R-:W-:Y:S01]  /*c850*/  LOP3.LUT R16, R25, 0xffff0000, RZ, 0xc0, !PT ;  /* 0xffff000019107812 */ /* 0x000fe200078ec0ff */
[-C--:B------:R-:W-:Y:S02]  /*c860*/  FMUL.FTZ R6, R9, R8.reuse ;  /* 0x0000000809067220 */ /* 0x080fe40000410000 */
[-C--:B------:R-:W-:Y:S01]  /*c870*/  FMUL.FTZ R0, R12, R7.reuse ;  /* 0x000000070c007220 */ /* 0x080fe20000410000 */
[----:B------:R-:W-:Y:S01]  /*c880*/  LOP3.LUT R12, R24, 0xffff0000, RZ, 0xc0, !PT ;  /* 0xffff0000180c7812 */ /* 0x000fe200078ec0ff */
[----:B------:R-:W-:Y:S01]  /*c890*/  FFMA.FTZ R9, R21, R8, R5 ;  /* 0x0000000815097223 */ /* 0x000fe20000010005 */
[----:B------:R-:W-:Y:S01]  /*c8a0*/  LOP3.LUT R8, R26, 0xffff0000, RZ, 0xc0, !PT ;  /* 0xffff00001a087812 */ /* 0x000fe200078ec0ff */
[----:B------:R-:W-:Y:S01]  /*c8b0*/  FFMA.FTZ R11, R23, R7, -R3 ;  /* 0x00000007170b7223 */ /* 0x000fe20000010803 */
[----:B------:R-:W-:Y:S01]  /*c8c0*/  LOP3.LUT R7, R27, 0xffff0000, RZ, 0xc0, !PT ;  /* 0xffff00001b077812 */ /* 0x000fe200078ec0ff */
[----:B------:R-:W-:Y:S01]  /*c8d0*/  FFMA.FTZ R13, R21, R10, -R6 ;  /* 0x0000000a150d7223 */ /* 0x000fe20000010806 */
[----:B------:R-:W-:Y:S01]  /*c8e0*/  F2FP.BF16.PACK_AB R9, R9, R20 ;  /* 0x000000140909723e */ /* 0x000fe200000010ff */
[----:B------:R-:W-:-:S02]  /*c8f0*/  FFMA.FTZ R10, R23, R19, R0 ;  /* 0x00000013170a7223 */ /* 0x000fc40000010000 */
[----:B------:R-:W-:Y:S01]  /*c900*/  FMUL.FTZ R6, R15, R16 ;  /* 0x000000100f067220 */ /* 0x000fe20000410000 */
[----:B------:R-:W-:Y:S01]  /*c910*/  F2FP.BF16.PACK_AB R13, R13, R31 ;  /* 0x0000001f0d0d723e */ /* 0x000fe200000010ff */
[C---:B------:R-:W-:Y:S02]  /*c920*/  FMUL.FTZ R3, R14.reuse, R12 ;  /* 0x0000000c0e037220 */ /* 0x040fe40000410000 */
[-C--:B------:R-:W-:Y:S02]  /*c930*/  FMUL.FTZ R5, R15, R7.reuse ;  /* 0x000000070f057220 */ /* 0x080fe40000410000 */
[-C--:B------:R-:W-:Y:S02]  /*c940*/  FMUL.FTZ R0, R14, R8.reuse ;  /* 0x000000080e007220 */ /* 0x080fe40000410000 */
[----:B------:R-:W-:Y:S02]  /*c950*/  FFMA.FTZ R6, R30, R7, -R6 ;  /* 0x000000071e067223 */ /* 0x000fe40000010806 */
[----:B------:R-:W-:Y:S01]  /*c960*/  FFMA.FTZ R3, R28, R8, -R3 ;  /* 0x000000081c037223 */ /* 0x000fe20000010803 */
[----:B------:R-:W-:Y:S01]  /*c970*/  F2FP.BF16.PACK_AB R8, R32, R35 ;  /* 0x000000232008723e */ /* 0x000fe200000010ff */
[----:B------:R-:W-:Y:S01]  /*c980*/  FFMA.FTZ R5, R30, R16, R5 ;  /* 0x000000101e057223 */ /* 0x000fe20000010005 */
[----:B------:R-:W-:Y:S01]  /*c990*/  F2FP.BF16.PACK_AB R14, R6, R11 ;  /* 0x0000000b060e723e */ /* 0x000fe200000010ff */
[----:B------:R-:W-:Y:S01]  /*c9a0*/  FFMA.FTZ R0, R28, R12, R0 ;  /* 0x0000000c1c007223 */ /* 0x000fe20000010000 */
[----:B------:R-:W-:-:S02]  /*c9b0*/  F2FP.BF16.PACK_AB R12, R33, R36 ;  /* 0x00000024210c723e */ /* 0x000fc400000010ff */
[----:B------:R-:W-:Y:S02]  /*c9c0*/  F2FP.BF16.PACK_AB R15, R3, R18 ;  /* 0x00000012030f723e */ /* 0x000fe400000010ff */
[----:B------:R-:W-:Y:S02]  /*c9d0*/  F2FP.BF16.PACK_AB R10, R5, R10 ;  /* 0x0000000a050a723e */ /* 0x000fe400000010ff */
[----:B------:R-:W-:Y:S01]  /*c9e0*/  F2FP.BF16.PACK_AB R11, R0, R17 ;  /* 0x00000011000b723e */ /* 0x000fe200000010ff */
[----:B------:R1:W-:Y:S04]  /*c9f0*/  STS.128 [R41+0x6100], R12 ;  /* 0x0061000c29007388 */ /* 0x0003e80000000c00 */
[----:B------:R1:W-:Y:S02]  /*ca00*/  STS.128 [R40+0x6100], R8 ;  /* 0x0061000828007388 */ /* 0x0003e40000000c00 */
.L_x_431:
[----:B------:R-:W-:Y:S05]  /*ca10*/  BSYNC B0 ;  /* 0x0000000000007941 */ /* 0x000fea0003800000 */
.L_x_430:
        /* <DEDUP_REMOVED lines=24> */
[----:B------:R-:W-:Y:S01]  /*cba0*/  PRMT R20, R72, 0x5432, R0 ;  /* 0x0000543248147816 */ /* 0x000fe20000000000 */
        /* <DEDUP_REMOVED lines=8> */
[----:B------:R-:W-:Y:S02]  /*cc30*/  PRMT R25, R73, 0x5432, R17 ;  /* 0x0000543249197816 */ /* 0x000fe40000000011 */
        /* <DEDUP_REMOVED lines=34> */
[-C--:B------:R-:W-:Y:S02]  /*ce60*/  FMUL.FTZ R0, R7, R8.reuse ;  /* 0x0000000807007220 */ /* 0x080fe40000410000 */
        /* <DEDUP_REMOVED lines=41> */
.L_x_433:
[----:B------:R-:W-:Y:S05]  /*d100*/  BSYNC B0 ;  /* 0x0000000000007941 */ /* 0x000fea0003800000 */
.L_x_432:
[----:B------:R-:W-:-:S04]  /*d110*/  IADD3 R0, R60, 0x60, RZ ;  /* 0x000000603c007810 */ /* 0x000fc80007ffe0ff */
[----:B------:R-:W-:-:S13]  /*d120*/  ISETP.GE.OR P0, PT, R0, UR4, P2 ;  /* 0x0000000400007c0c */ /* 0x000fda0009706670 */
[----:B------:R-:W-:Y:S05]  /*d130*/  @P0 BRA `(.L_x_421) ;  /* 0x000006a000000947 */ /* 0x000fea0003800000 */
[----:B------:R-:W-:Y:S01]  /*d140*/  SHF.R.S32.HI R3, RZ, 0x1f, R0 ;  /* 0x0000001fff037819 */ /* 0x000fe20000011400 */
[----:B------:R-:W-:Y:S01]  /*d150*/  IMAD.SHL.U32 R5, R0, 0x40, RZ ;  /* 0x0000004000057824 */ /* 0x000fe200078e00ff */
[----:B------:R-:W-:Y:S02]  /*d160*/  IADD3 R7, R29, c[0x0][0x27c], RZ ;  /* 0x00009f001d077a10 */ /* 0x000fe40007ffe0ff */
[----:B------:R-:W-:Y:S02]  /*d170*/  LEA.HI R3, R3, R0, RZ, 0x3 ;  /* 0x0000000003037211 */ /* 0x000fe400078f18ff */
[----:B------:R-:W-:Y:S02]  /*d180*/  LOP3.LUT R0, R5, 0x1c0, RZ, 0xc0, !PT ;  /* 0x000001c005007812 */ /* 0x000fe400078ec0ff */
[----:B------:R-:W-:Y:S01]  /*d190*/  SHF.R.U32.HI R18, RZ, 0x10, R59 ;  /* 0x00000010ff127819 */ /* 0x000fe2000001163b */
[----:B------:R-:W-:Y:S01]  /*d1a0*/  IMAD.SHL.U32 R3, R3, 0x40, RZ ;  /* 0x0000004003037824 */ /* 0x000fe200078e00ff */
[----:B------:R-:W-:-:S02]  /*d1b0*/  LOP3.LUT R5, R0, 0x38, R29, 0xf8, !PT ;  /* 0x0000003800057812 */ /* 0x000fc400078ef81d */
[----:B------:R-:W-:Y:S02]  /*d1c0*/  SHF.R.U32.HI R6, RZ, 0x3, R0 ;  /* 0x00000003ff067819 */ /* 0x000fe40000011600 */
[----:B------:R-:W-:Y:S02]  /*d1d0*/  LOP3.LUT R3, R3, 0xfffffe00, RZ, 0xc0, !PT ;  /* 0xfffffe0003037812 */ /* 0x000fe400078ec0ff */
[----:B------:R-:W-:Y:S02]  /*d1e0*/  LOP3.LUT R0, R0, 0x38, R7, 0xf8, !PT ;  /* 0x0000003800007812 */ /* 0x000fe400078ef807 */
[C-C-:B------:R-:W-:Y:S02]  /*d1f0*/  LOP3.LUT R5, R3.reuse, R5, R6.reuse, 0xf6, !PT ;  /* 0x0000000503057212 */ /* 0x140fe400078ef606 */
[----:B------:R-:W-:Y:S02]  /*d200*/  LOP3.LUT R0, R3, R0, R6, 0xf6, !PT ;  /* 0x0000000003007212 */ /* 0x000fe400078ef606 */
[----:B------:R-:W-:Y:S01]  /*d210*/  SHF.R.U32.HI R6, RZ, 0x10, R67 ;  /* 0x00000010ff067819 */ /* 0x000fe20000011643 */
[----:B------:R-:W-:Y:S01]  /*d220*/  IMAD.SHL.U32 R35, R5, 0x2, RZ ;  /* 0x0000000205237824 */ /* 0x000fe200078e00ff */
[----:B------:R-:W-:Y:S01]  /*d230*/  SHF.R.U64 R7, R56, 0x10, R57 ;  /* 0x0000001038077819 */ /* 0x000fe20000001239 */
[----:B------:R-:W-:Y:S01]  /*d240*/  IMAD.SHL.U32 R33, R0, 0x2, RZ ;  /* 0x0000000200217824 */ /* 0x000fe200078e00ff */
[----:B------:R-:W-:-:S02]  /*d250*/  PRMT R28, R79, 0x5410, R6 ;  /* 0x000054104f1c7816 */ /* 0x000fc40000000006 */
[----:B-1----:R-:W1:Y:S01]  /*d260*/  LDS.128 R12, [R35+0x6100] ;  /* 0x00610000230c7984 */ /* 0x002e620000000c00 */
[--C-:B------:R-:W-:Y:S02]  /*d270*/  SHF.R.U64 R0, R64, 0x10, R65.reuse ;  /* 0x0000001040007819 */ /* 0x100fe40000001241 */
[----:B------:R-:W-:Y:S01]  /*d280*/  SHF.R.U32.HI R3, RZ, 0x10, R65 ;  /* 0x00000010ff037819 */ /* 0x000fe20000011641 */
[----:B------:R-:W2:Y:S01]  /*d290*/  LDS.128 R8, [R33+0x6100] ;  /* 0x0061000021087984 */ /* 0x000ea20000000c00 */
[----:B------:R-:W-:Y:S02]  /*d2a0*/  PRMT R6, R76, 0x5432, R7 ;  /* 0x000054324c067816 */ /* 0x000fe40000000007 */
[----:B------:R-:W-:Y:S02]  /*d2b0*/  SHF.R.U64 R5, R66, 0x10, R67 ;  /* 0x0000001042057819 */ /* 0x000fe40000001243 */
[----:B------:R-:W-:Y:S02]  /*d2c0*/  SHF.R.U32.HI R16, RZ, 0x10, R57 ;  /* 0x00000010ff107819 */ /* 0x000fe40000011639 */
[----:B------:R-:W-:-:S02]  /*d2d0*/  PRMT R19, R77, 0x5432, R0 ;  /* 0x000054324d137816 */ /* 0x000fc40000000000 */
[----:B------:R-:W-:Y:S02]  /*d2e0*/  PRMT R22, R77, 0x5410, R3 ;  /* 0x000054104d167816 */ /* 0x000fe40000000003 */
[----:B------:R-:W-:Y:S02]  /*d2f0*/  SHF.L.U32 R31, R6, 0x10, RZ ;  /* 0x00000010061f7819 */ /* 0x000fe400000006ff */
[----:B------:R-:W-:Y:S02]  /*d300*/  PRMT R27, R79, 0x5432, R5 ;  /* 0x000054324f1b7816 */ /* 0x000fe40000000005 */
[----:B------:R-:W-:Y:S02]  /*d310*/  PRMT R25, R78, 0x5410, R18 ;  /* 0x000054104e197816 */ /* 0x000fe40000000012 */
[----:B------:R-:W-:Y:S02]  /*d320*/  SHF.R.U64 R17, R58, 0x10, R59 ;  /* 0x000000103a117819 */ /* 0x000fe4000000123b */
[----:B------:R-:W-:-:S02]  /*d330*/  PRMT R20, R76, 0x5410, R16 ;  /* 0x000054104c147816 */ /* 0x000fc40000000010 */
[----:B------:R-:W-:Y:S01]  /*d340*/  PRMT R26, R78, 0x5432, R17 ;  /* 0x000054324e1a7816 */ /* 0x000fe20000000011 */
[C---:B-1----:R-:W-:Y:S01]  /*d350*/  IMAD.U32 R18, R15.reuse, 0x10000, RZ ;  /* 0x000100000f127824 */ /* 0x042fe200078e00ff */
[----:B------:R-:W-:Y:S01]  /*d360*/  LOP3.LUT R29, R15, 0xffff0000, RZ, 0xc0, !PT ;  /* 0xffff00000f1d7812 */ /* 0x000fe200078ec0ff */
[C---:B------:R-:W-:Y:S01]  /*d370*/  IMAD.U32 R24, R14.reuse, 0x10000, RZ ;  /* 0x000100000e187824 */ /* 0x040fe200078e00ff */
[----:B------:R-:W-:Y:S01]  /*d380*/  LOP3.LUT R30, R14, 0xffff0000, RZ, 0xc0, !PT ;  /* 0xffff00000e1e7812 */ /* 0x000fe200078ec0ff */
[C---:B--2---:R-:W-:Y:S01]  /*d390*/  IMAD.U32 R3, R8.reuse, 0x10000, RZ ;  /* 0x0001000008037824 */ /* 0x044fe200078e00ff */
[----:B------:R-:W-:Y:S01]  /*d3a0*/  LOP3.LUT R5, R8, 0xffff0000, RZ, 0xc0, !PT ;  /* 0xffff000008057812 */ /* 0x000fe200078ec0ff */
[C---:B------:R-:W-:Y:S01]  /*d3b0*/  IMAD.U32 R8, R11.reuse, 0x10000, RZ ;  /* 0x000100000b087824 */ /* 0x040fe200078e00ff */
[----:B------:R-:W-:Y:S01]  /*d3c0*/  LOP3.LUT R15, R11, 0xffff0000, RZ, 0xc0, !PT ;  /* 0xffff00000b0f7812 */ /* 0x000fe200078ec0ff */
[----:B------:R-:W-:Y:S01]  /*d3d0*/  IMAD.U32 R16, R12, 0x10000, RZ ;  /* 0x000100000c107824 */ /* 0x000fe200078e00ff */
[----:B------:R-:W-:Y:S01]  /*d3e0*/  LOP3.LUT R11, R6, 0xffff0000, RZ, 0xc0, !PT ;  /* 0xffff0000060b7812 */ /* 0x000fe200078ec0ff */
[----:B------:R-:W-:Y:S01]  /*d3f0*/  IMAD.U32 R14, R19, 0x10000, RZ ;  /* 0x00010000130e7824 */ /* 0x000fe200078e00ff */
[----:B------:R-:W-:Y:S01]  /*d400*/  LOP3.LUT R21, R13, 0xffff0000, RZ, 0xc0, !PT ;  /* 0xffff00000d157812 */ /* 0x000fe200078ec0ff */
[----:B------:R-:W-:Y:S01]  /*d410*/  FMUL.FTZ R0, R3, R31 ;  /* 0x0000001f03007220 */ /* 0x000fe20000410000 */
[----:B------:R-:W-:Y:S01]  /*d420*/  LOP3.LUT R12, R12, 0xffff0000, RZ, 0xc0, !PT ;  /* 0xffff00000c0c7812 */ /* 0x000fe200078ec0ff */
[----:B------:R-:W-:Y:S01]  /*d430*/  IMAD.U32 R17, R13, 0x10000, RZ ;  /* 0x000100000d117824 */ /* 0x000fe200078e00ff */
[C---:B------:R-:W-:Y:S01]  /*d440*/  LOP3.LUT R23, R10.reuse, 0xffff0000, RZ, 0xc0, !PT ;  /* 0xffff00000a177812 */ /* 0x040fe200078ec0ff */
[----:B------:R-:W-:Y:S01]  /*d450*/  IMAD.U32 R13, R10, 0x10000, RZ ;  /* 0x000100000a0d7824 */ /* 0x000fe200078e00ff */
[----:B------:R-:W-:Y:S01]  /*d460*/  LOP3.LUT R19, R19, 0xffff0000, RZ, 0xc0, !PT ;  /* 0xffff000013137812 */ /* 0x000fe200078ec0ff */
[----:B------:R-:W-:-:S02]  /*d470*/  FMUL.FTZ R3, R3, R14 ;  /* 0x0000000e03037220 */ /* 0x000fc40000410000 */
[----:B------:R-:W-:Y:S01]  /*d480*/  FFMA.FTZ R36, R16, R14, -R0 ;  /* 0x0000000e10247223 */ /* 0x000fe20000010800 */
[----:B------:R-:W-:Y:S01]  /*d490*/  SHF.L.U32 R14, R25, 0x10, RZ ;  /* 0x00000010190e7819 */ /* 0x000fe200000006ff */
[C---:B------:R-:W-:Y:S01]  /*d4a0*/  IMAD.U32 R7, R9.reuse, 0x10000, RZ ;  /* 0x0001000009077824 */ /* 0x040fe200078e00ff */
[----:B------:R-:W-:Y:S01]  /*d4b0*/  LOP3.LUT R9, R9, 0xffff0000, RZ, 0xc0, !PT ;  /* 0xffff000009097812 */ /* 0x000fe200078ec0ff */
[C---:B------:R-:W-:Y:S01]  /*d4c0*/  IMAD.U32 R10, R20.reuse, 0x10000, RZ ;  /* 0x00010000140a7824 */ /* 0x040fe200078e00ff */
[----:B------:R-:W-:Y:S01]  /*d4d0*/  LOP3.LUT R20, R20, 0xffff0000, RZ, 0xc0, !PT ;  /* 0xffff000014147812 */ /* 0x000fe200078ec0ff */
[----:B------:R-:W-:Y:S01]  /*d4e0*/  FMUL.FTZ R0, R5, R11 ;  /* 0x0000000b05007220 */ /* 0x000fe20000410000 */
[----:B------:R-:W-:Y:S01]  /*d4f0*/  LOP3.LUT R25, R25, 0xffff0000, RZ, 0xc0, !PT ;  /* 0xffff000019197812 */ /* 0x000fe200078ec0ff */
[----:B------:R-:W-:Y:S02]  /*d500*/  IMAD.U32 R6, R22, 0x10000, RZ ;  /* 0x0001000016067824 */ /* 0x000fe400078e00ff */
[----:B------:R-:W-:-:S02]  /*d510*/  FFMA.FTZ R34, R16, R31, R3 ;  /* 0x0000001f10227223 */ /* 0x000fc40000010003 */
[-C--:B------:R-:W-:Y:S02]  /*d520*/  FMUL.FTZ R5, R5, R19.reuse ;  /* 0x0000001305057220 */ /* 0x080fe40000410000 */
[C---:B------:R-:W-:Y:S02]  /*d530*/  FFMA.FTZ R32, R12.reuse, R19, -R0 ;  /* 0x000000130c207223 */ /* 0x040fe40000010800 */
[C---:B------:R-:W-:Y:S02]  /*d540*/  FMUL.FTZ R3, R7.reuse, R10 ;  /* 0x0000000a07037220 */ /* 0x040fe40000410000 */
[-C--:B------:R-:W-:Y:S02]  /*d550*/  FMUL.FTZ R0, R7, R6.reuse ;  /* 0x0000000607007220 */ /* 0x080fe40000410000 */
[----:B------:R-:W-:Y:S01]  /*d560*/  FFMA.FTZ R31, R12, R11, R5 ;  /* 0x0000000b0c1f7223 */ /* 0x000fe20000010005 */
[----:B------:R-:W-:Y:S01]  /*d570*/  LOP3.LUT R11, R22, 0xffff0000, RZ, 0xc0, !PT ;  /* 0xffff0000160b7812 */ /* 0x000fe200078ec0ff */
[----:B------:R-:W-:Y:S01]  /*d580*/  FFMA.FTZ R19, R17, R6, -R3 ;  /* 0x0000000611137223 */ /* 0x000fe20000010803 */
[----:B------:R-:W-:Y:S01]  /*d590*/  F2FP.BF16.PACK_AB R12, R32, R36 ;  /* 0x00000024200c723e */ /* 0x000fe200000010ff */
[----:B------:R-:W-:-:S02]  /*d5a0*/  IMAD.U32 R5, R28, 0x10000, RZ ;  /* 0x000100001c057824 */ /* 0x000fc400078e00ff */
[----:B------:R-:W-:Y:S02]  /*d5b0*/  FFMA.FTZ R17, R17, R10, R0 ;  /* 0x0000000a11117223 */ /* 0x000fe40000010000 */
[----:B------:R-:W-:Y:S02]  /*d5c0*/  FMUL.FTZ R3, R8, R14 ;  /* 0x0000000e08037220 */ /* 0x000fe40000410000 */
[C---:B------:R-:W-:Y:S01]  /*d5d0*/  IMAD.U32 R10, R26.reuse, 0x10000, RZ ;  /* 0x000100001a0a7824 */ /* 0x040fe200078e00ff */
[----:B------:R-:W-:Y:S01]  /*d5e0*/  LOP3.LUT R26, R26, 0xffff0000, RZ, 0xc0, !PT ;  /* 0xffff00001a1a7812 */ /* 0x000fe200078ec0ff */
[-C--:B------:R-:W-:Y:S01]  /*d5f0*/  FMUL.FTZ R0, R8, R5.reuse ;  /* 0x0000000508007220 */ /* 0x080fe20000410000 */
[----:B------:R-:W-:Y:S01]  /*d600*/  LOP3.LUT R8, R28, 0xffff0000, RZ, 0xc0, !PT ;  /* 0xffff00001c087812 */ /* 0x000fe200078ec0ff */
[----:B------:R-:W-:Y:S02]  /*d610*/  FFMA.FTZ R16, R18, R5, -R3 ;  /* 0x0000000512107223 */ /* 0x000fe40000010803 */
[----:B------:R-:W-:-:S02]  /*d620*/  IMAD.U32 R7, R27, 0x10000, RZ ;  /* 0x000100001b077824 */ /* 0x000fc400078e00ff */
[----:B------:R-:W-:Y:S02]  /*d630*/  FMUL.FTZ R3, R13, R10 ;  /* 0x0000000a0d037220 */ /* 0x000fe40000410000 */
[----:B------:R-:W-:Y:S02]  /*d640*/  FFMA.FTZ R18, R18, R14, R0 ;  /* 0x0000000e12127223 */ /* 0x000fe40000010000 */
[----:B------:R-:W-:Y:S02]  /*d650*/  FMUL.FTZ R6, R9, R20 ;  /* 0x0000001409067220 */ /* 0x000fe40000410000 */
[-C--:B------:R-:W-:Y:S02]  /*d660*/  FMUL.FTZ R0, R13, R7.reuse ;  /* 0x000000070d007220 */ /* 0x080fe40000410000 */
[----:B------:R-:W-:Y:S01]  /*d670*/  FFMA.FTZ R14, R24, R7, -R3 ;  /* 0x00000007180e7223 */ /* 0x000fe20000010803 */
[----:B------:R-:W-:Y:S01]  /*d680*/  LOP3.LUT R7, R27, 0xffff0000, RZ, 0xc0, !PT ;  /* 0xffff00001b077812 */ /* 0x000fe200078ec0ff */
[----:B------:R-:W-:-:S02]  /*d690*/  FMUL.FTZ R5, R9, R11 ;  /* 0x0000000b09057220 */ /* 0x000fc40000410000 */
[C---:B------:R-:W-:Y:S02]  /*d6a0*/  FFMA.FTZ R11, R21.reuse, R11, -R6 ;  /* 0x0000000b150b7223 */ /* 0x040fe40000010806 */
[----:B------:R-:W-:Y:S02]  /*d6b0*/  FFMA.FTZ R9, R21, R20, R5 ;  /* 0x0000001415097223 */ /* 0x000fe40000010005 */
[----:B------:R-:W-:Y:S01]  /*d6c0*/  FFMA.FTZ R10, R24, R10, R0 ;  /* 0x0000000a180a7223 */ /* 0x000fe20000010000 */
[----:B------:R-:W-:Y:S01]  /*d6d0*/  F2FP.BF16.PACK_AB R13, R11, R19 ;  /* 0x000000130b0d723e */ /* 0x000fe200000010ff */
[----:B------:R-:W-:Y:S01]  /*d6e0*/  FMUL.FTZ R6, R23, R26 ;  /* 0x0000001a17067220 */ /* 0x000fe20000410000 */
[----:B------:R-:W-:Y:S01]  /*d6f0*/  F2FP.BF16.PACK_AB R9, R9, R17 ;  /* 0x000000110909723e */ /* 0x000fe200000010ff */
[----:B------:R-:W-:Y:S02]  /*d700*/  FMUL.FTZ R3, R15, R25 ;  /* 0x000000190f037220 */ /* 0x000fe40000410000 */
[----:B------:R-:W-:-:S02]  /*d710*/  FMUL.FTZ R5, R23, R7 ;  /* 0x0000000717057220 */ /* 0x000fc40000410000 */
[-C--:B------:R-:W-:Y:S02]  /*d720*/  FMUL.FTZ R0, R15, R8.reuse ;  /* 0x000000080f007220 */ /* 0x080fe40000410000 */
[C---:B------:R-:W-:Y:S02]  /*d730*/  FFMA.FTZ R6, R30.reuse, R7, -R6 ;  /* 0x000000071e067223 */ /* 0x040fe40000010806 */
[----:B------:R-:W-:Y:S01]  /*d740*/  FFMA.FTZ R3, R29, R8, -R3 ;  /* 0x000000081d037223 */ /* 0x000fe20000010803 */
[----:B------:R-:W-:Y:S01]  /*d750*/  F2FP.BF16.PACK_AB R8, R31, R34 ;  /* 0x000000221f08723e */ /* 0x000fe200000010ff */
[----:B------:R-:W-:Y:S01]  /*d760*/  FFMA.FTZ R5, R30, R26, R5 ;  /* 0x0000001a1e057223 */ /* 0x000fe20000010005 */
[----:B------:R-:W-:Y:S01]  /*d770*/  F2FP.BF16.PACK_AB R14, R6, R14 ;  /* 0x0000000e060e723e */ /* 0x000fe200000010ff */
[----:B------:R-:W-:Y:S01]  /*d780*/  FFMA.FTZ R0, R29, R25, R0 ;  /* 0x000000191d007223 */ /* 0x000fe20000010000 */
[----:B------:R-:W-:Y:S02]  /*d790*/  F2FP.BF16.PACK_AB R15, R3, R16 ;  /* 0x00000010030f723e */ /* 0x000fe400000010ff */
[----:B------:R-:W-:-:S02]  /*d7a0*/  F2FP.BF16.PACK_AB R10, R5, R10 ;  /* 0x0000000a050a723e */ /* 0x000fc400000010ff */
[----:B------:R-:W-:Y:S01]  /*d7b0*/  F2FP.BF16.PACK_AB R11, R0, R18 ;  /* 0x00000012000b723e */ /* 0x000fe200000010ff */
[----:B------:R1:W-:Y:S04]  /*d7c0*/  STS.128 [R35+0x6100], R12 ;  /* 0x0061000c23007388 */ /* 0x0003e80000000c00 */
[----:B------:R1:W-:Y:S02]  /*d7d0*/  STS.128 [R33+0x6100], R8 ;  /* 0x0061000821007388 */ /* 0x0003e40000000c00 */
.L_x_421:
[----:B------:R-:W-:Y:S05]  /*d7e0*/  BSYNC B2 ;  /* 0x0000000000027941 */ /* 0x000fea0003800000 */
.L_x_399:
[----:B--2---:R-:W-:Y:S01]  /*d7f0*/  SHF.R.S32.HI R7, RZ, 0x4, R82 ;  /* 0x00000004ff077819 */ /* 0x004fe20000011452 */
        /* <DEDUP_REMOVED lines=17> */
[----:B------:R-:W-:Y:S01]  /*d910*/  UISETP.GT.AND UP0, UPT, UR22, UR18, UPT ;  /* 0x000000121600728c */ /* 0x000fe2000bf04270 */
[----:B------:R-:W-:-:S02]  /*d920*/  SHF.R.U32.HI R0, RZ, 0x3, R0 ;  /* 0x00000003ff007819 */ /* 0x000fc40000011600 */
[----:B------:R-:W-:Y:S02]  /*d930*/  LOP3.LUT R8, R3, 0x8, R6, 0xf8, !PT ;  /* 0x0000000803087812 */ /* 0x000fe400078ef806 */
[----:B------:R-:W-:Y:S01]  /*d940*/  SHF.R.U32.HI R6, RZ, 0x3, R3 ;  /* 0x00000003ff067819 */ /* 0x000fe20000011603 */
[----:B------:R-:W-:Y:S01]  /*d950*/  IMAD R3, R203, 0x400, R201 ;  /* 0x00000400cb037824 */ /* 0x000fe200078e02c9 */
[----:B------:R-:W-:Y:S02]  /*d960*/  LOP3.LUT R0, R5, R0, RZ, 0x3c, !PT ;  /* 0x0000000005007212 */ /* 0x000fe400078e3cff */
[----:B------:R-:W-:Y:S02]  /*d970*/  LOP3.LUT R200, R8, R6, RZ, 0x3c, !PT ;  /* 0x0000000608c87212 */ /* 0x000fe400078e3cff */
[----:B------:R-:W-:Y:S01]  /*d980*/  IADD3 R243, R237, 0x100, RZ ;  /* 0x00000100edf37810 */ /* 0x000fe20007ffe0ff */
[----:B------:R-:W-:Y:S02]  /*d990*/  IMAD R0, R7, 0x200, R0 ;  /* 0x0000020007007824 */ /* 0x000fe400078e0200 */
[----:B------:R-:W-:-:S02]  /*d9a0*/  IMAD.IADD R3, R200, 0x1, R3 ;  /* 0x00000001c8037824 */ /* 0x000fc400078e0203 */
[----:B------:R-:W-:Y:S01]  /*d9b0*/  IMAD.SHL.U32 R216, R0, 0x2, RZ ;  /* 0x0000000200d87824 */ /* 0x000fe200078e00ff */
[----:B------:R-:W-:Y:S01]  /*d9c0*/  BAR.SYNC.DEFER_BLOCKING 0x0 ;  /* 0x0000000000007b1d */ /* 0x000fe20000010000 */
[----:B------:R-:W-:Y:S02]  /*d9d0*/  IMAD.SHL.U32 R223, R3, 0x2, RZ ;  /* 0x0000000203df7824 */ /* 0x000fe400078e00ff */
[----:B------:R-:W-:Y:S01]  /*d9e0*/  IMAD R0, R84, c[0x0][0x208], RZ ;  /* 0x0000820054007a24 */ /* 0x000fe200078e02ff */
[----:B------:R-:W-:Y:S01]  /*d9f0*/  IADD3 R5, R216, 0x3100, RZ ;  /* 0x00003100d8057810 */ /* 0x000fe20007ffe0ff */
[----:B------:R-:W-:Y:S01]  /*da00*/  IMAD.WIDE.U32 R6, R236, c[0x0][0x208], RZ ;  /* 0x00008200ec067a25 */ /* 0x000fe200078e00ff */
[----:B------:R-:W-:Y:S02]  /*da10*/  IADD3 R227, R216, 0x3120, RZ ;  /* 0x00003120d8e37810 */ /* 0x000fe40007ffe0ff */
[----:B------:R-:W-:Y:S01]  /*da20*/  @P1 IADD3 R227, R5, -0x20, RZ ;  /* 0xffffffe005e31810 */ /* 0x000fe20007ffe0ff */
[----:B------:R-:W-:Y:S01]  /*da30*/  IMAD R0, R236, c[0x0][0x20c], R0 ;  /* 0x00008300ec007a24 */ /* 0x000fe200078e0200 */
[----:B------:R-:W-:Y:S01]  /*da40*/  ISETP.GE.AND P1, PT, R68, c[0x0][0x1d4], PT ;  /* 0x0000750044007a0c */ /* 0x000fe20003f26270 */
[----:B------:R-:W-:Y:S01]  /*da50*/  IMAD R3, R85, c[0x0][0x218], RZ ;  /* 0x0000860055037a24 */ /* 0x000fe200078e02ff */
[----:B------:R-:W-:Y:S01]  /*da60*/  IADD3 R232, R227, 0x800, RZ ;  /* 0x00000800e3e87810 */ /* 0x000fe20007ffe0ff */
[----:B------:R-:W-:Y:S01]  /*da70*/  IMAD.IADD R7, R7, 0x1, R0 ;  /* 0x0000000107077824 */ /* 0x000fe200078e0200 */
[C---:B------:R-:W-:Y:S01]  /*da80*/  ISETP.LT.OR P3, PT, R62.reuse, 0x1, P1 ;  /* 0x000000013e00780c */ /* 0x040fe20000f61670 */
[C---:B------:R-:W-:Y:S01]  /*da90*/  IMAD R3, R235.reuse, c[0x0][0x21c], R3 ;  /* 0x00008700eb037a24 */ /* 0x040fe200078e0203 */
[----:B------:R-:W-:Y:S01]  /*daa0*/  ISETP.LT.OR P4, PT, R62, 0x11, P1 ;  /* 0x000000113e00780c */ /* 0x000fe20000f81670 */
[----:B------:R-:W-:Y:S01]  /*dab0*/  IMAD.WIDE.U32 R6, R235, c[0x0][0x218], R6 ;  /* 0x00008600eb067a25 */ /* 0x000fe200078e0006 */
[----:B------:R-:W-:-:S02]  /*dac0*/  IADD3 R231, R227, 0x1000, RZ ;  /* 0x00001000e3e77810 */ /* 0x000fc40007ffe0ff */
[C---:B------:R-:W-:Y:S01]  /*dad0*/  IADD3 R230, R227.reuse, 0x1800, RZ ;  /* 0x00001800e3e67810 */ /* 0x040fe20007ffe0ff */
[--C-:B------:R-:W-:Y:S01]  /*dae0*/  IMAD R226, R2, 0x2, R223.reuse ;  /* 0x0000000202e27824 */ /* 0x100fe200078e02df */
[----:B------:R-:W-:Y:S01]  /*daf0*/  IADD3 R0, P0, R6, UR46, RZ ;  /* 0x0000002e06007c10 */ /* 0x000fe2000ff1e0ff */
[----:B------:R-:W-:Y:S01]  /*db00*/  IMAD R224, R4, 0x2, R223 ;  /* 0x0000000204e07824 */ /* 0x000fe200078e02df */
[----:B------:R-:W-:Y:S01]  /*db10*/  LDSM.16.M88.4 R12, [R223+0x6100] ;  /* 0x00610000df0c783b */ /* 0x000fe20000000200 */
[----:B------:R-:W-:Y:S02]  /*db20*/  IADD3 R229, R227, 0x2000, RZ ;  /* 0x00002000e3e57810 */ /* 0x000fe40007ffe0ff */
[----:B------:R-:W-:Y:S01]  /*db30*/  IADD3.X R6, R7, UR5, R3, P0, !PT ;  /* 0x0000000507067c10 */ /* 0x000fe200087fe403 */
[----:B------:R-:W-:Y:S01]  /*db40*/  LDSM.16.M88.4 R8, [R223+0x8100] ;  /* 0x00810000df08783b */ /* 0x000fe20000000200 */
[----:B------:R-:W-:Y:S01]  /*db50*/  LEA R3, P0, R0, c[0x0][0x1f8], 0x1 ;  /* 0x00007e0000037a11 */ /* 0x000fe200078008ff */
[----:B------:R-:W-:Y:S01]  /*db60*/  IMAD R225, R2, 0x2, R224 ;  /* 0x0000000202e17824 */ /* 0x000fe200078e02e0 */
[----:B------:R-:W-:Y:S01]  /*db70*/  IADD3 R228, R227, 0x2800, RZ ;  /* 0x00002800e3e47810 */ /* 0x000fe20007ffe0ff */
[----:B------:R-:W1:Y:S01]  /*db80*/  LDSM.16.M88.4 R24, [R216+0x3900] ;  /* 0x00390000d818783b */ /* 0x000e620000000200 */
[----:B------:R-:W-:-:S03]  /*db90*/  LEA.HI.X R0, R0, c[0x0][0x1fc], R6, 0x1, P0 ;  /* 0x00007f0000007a11 */ /* 0x000fc600000f0c06 */
[----:B------:R-:W-:Y:S04]  /*dba0*/  LDSM.16.M88.4 R20, [R216+0x4100] ;  /* 0x00410000d814783b */ /* 0x000fe80000000200 */
[----:B------:R-:W-:Y:S04]  /*dbb0*/  LDSM.16.M88.4 R28, [R216+0x3100] ;  /* 0x00310000d81c783b */ /* 0x000fe80000000200 */
[----:B------:R-:W-:Y:S04]  /*dbc0*/  LDSM.16.M88.4 R16, [R216+0x4900] ;  /* 0x00490000d810783b */ /* 0x000fe80000000200 */
[----:B------:R-:W-:Y:S04]  /*dbd0*/  LDSM.16.M88.4 R32, [R216+0x5100] ;  /* 0x00510000d820783b */ /* 0x000fe80000000200 */
[----:B------:R-:W2:Y:S04]  /*dbe0*/  SHFL.IDX PT, R6, R3, RZ, 0x181f ;  /* 0x00181fff03067589 */ /* 0x000ea800000e0000 */
[----:B------:R-:W-:Y:S04]  /*dbf0*/  SHFL.IDX PT, R7, R3, 0x1, 0x181f ;  /* 0x00381f0003077f89 */ /* 0x000fe800000e0000 */
[----:B------:R-:W-:Y:S04]  /*dc00*/  SHFL.IDX PT, R5, R3, 0x2, 0x181f ;  /* 0x00581f0003057f89 */ /* 0x000fe800000e0000 */
[----:B------:R-:W-:Y:S04]  /*dc10*/  LDSM.16.M88.4 R44, [R227] ;  /* 0x00000000e32c783b */ /* 0x000fe80000000200 */
[----:B------:R-:W-:Y:S01]  /*dc20*/  LDSM.16.M88.4 R40, [R227+0x800] ;  /* 0x00080000e328783b */ /* 0x000fe20000000200 */
[----:B-1----:R-:W-:Y:S03]  /*dc30*/  HMMA.16816.F32.BF16 R168, R12, R24, RZ ;  /* 0x000000180ca8723c */ /* 0x002fe600000418ff */
[----:B------:R-:W-:Y:S01]  /*dc40*/  LDSM.16.M88.4 R36, [R227+0x1000] ;  /* 0x00100000e324783b */ /* 0x000fe20000000200 */
[----:B--2---:R-:W-:-:S04]  /*dc50*/  IADD3 R6, P2, R6, R234, RZ ;  /* 0x000000ea06067210 */ /* 0x004fc80007f5e0ff */
[C---:B------:R-:W-:Y:S08]  /*dc60*/  HMMA.16816.F32.BF16 R80, R8.reuse, R24, RZ ;  /* 0x000000180850723c */ /* 0x040ff000000418ff */
[-C--:B------:R-:W-:Y:S08]  /*dc70*/  HMMA.16816.F32.BF16 R96, R8, R26.reuse, RZ ;  /* 0x0000001a0860723c */ /* 0x080ff000000418ff */
[C---:B------:R-:W-:Y:S01]  /*dc80*/  HMMA.16816.F32.BF16 R136, R12.reuse, R26, RZ ;  /* 0x0000001a0c88723c */ /* 0x040fe200000418ff */
[----:B------:R-:W1:Y:S07]  /*dc90*/  LDSM.16.M88.4 R24, [R216+0x5900] ;  /* 0x00590000d818783b */ /* 0x000e6e0000000200 */
[-C--:B------:R-:W-:Y:S08]  /*dca0*/  HMMA.16816.F32.BF16 R128, R12, R20.reuse, RZ ;  /* 0x000000140c80723c */ /* 0x080ff000000418ff */
[C---:B------:R-:W-:Y:S01]  /*dcb0*/  HMMA.16816.F32.BF16 R72, R8.reuse, R20, RZ ;  /* 0x000000140848723c */ /* 0x040fe200000418ff */
[----:B------:R-:W2:Y:S04]  /*dcc0*/  SHFL.IDX PT, R20, R0, RZ, 0x181f ;  /* 0x00181fff00147589 */ /* 0x000ea800000e0000 */
[----:B------:R-:W-:Y:S03]  /*dcd0*/  SHFL.IDX PT, R21, R3, 0x3, 0x181f ;  /* 0x00781f0003157f89 */ /* 0x000fe600000e0000 */
[C---:B------:R-:W-:Y:S08]  /*dce0*/  HMMA.16816.F32.BF16 R48, R8.reuse, R28, RZ ;  /* 0x0000001c0830723c */ /* 0x040ff000000418ff */
[C---:B------:R-:W-:Y:S08]  /*dcf0*/  HMMA.16816.F32.BF16 R88, R8.reuse, R30, RZ ;  /* 0x0000001e0858723c */ /* 0x040ff000000418ff */
[C---:B------:R-:W-:Y:S08]  /*dd00*/  HMMA.16816.F32.BF16 R92, R8.reuse, R22, RZ ;  /* 0x00000016085c723c */ /* 0x040ff000000418ff */
[C---:B------:R-:W-:Y:S08]  /*dd10*/  HMMA.16816.F32.BF16 R64, R8.reuse, R16, RZ ;  /* 0x000000100840723c */ /* 0x040ff000000418ff */
[C---:B------:R-:W-:Y:S08]  /*dd20*/  HMMA.16816.F32.BF16 R104, R8.reuse, R18, RZ ;  /* 0x000000120868723c */ /* 0x040ff000000418ff */
[C---:B------:R-:W-:Y:S08]  /*dd30*/  HMMA.16816.F32.BF16 R52, R8.reuse, R32, RZ ;  /* 0x000000200834723c */ /* 0x040ff000000418ff */
[C---:B------:R-:W-:Y:S08]  /*dd40*/  HMMA.16816.F32.BF16 R148, R8.reuse, R34, RZ ;  /* 0x000000220894723c */ /* 0x040ff000000418ff */
[C---:B-1----:R-:W-:Y:S08]  /*dd50*/  HMMA.16816.F32.BF16 R76, R8.reuse, R24, RZ ;  /* 0x00000018084c723c */ /* 0x042ff000000418ff */
[----:B------:R-:W-:Y:S01]  /*dd60*/  HMMA.16816.F32.BF16 R112, R8, R26, RZ ;  /* 0x0000001a0870723c */ /* 0x000fe200000418ff */
[----:B------:R-:W-:Y:S07]  /*dd70*/  SHFL.IDX PT, R8, R0, 0x1, 0x181f ;  /* 0x00381f0000087f89 */ /* 0x000fee00000e0000 */
[C---:B------:R-:W-:Y:S08]  /*dd80*/  HMMA.16816.F32.BF16 R140, R12.reuse, R28, RZ ;  /* 0x0000001c0c8c723c */ /* 0x040ff000000418ff */
[C---:B------:R-:W-:Y:S01]  /*dd90*/  HMMA.16816.F32.BF16 R144, R12.reuse, R30, RZ ;  /* 0x0000001e0c90723c */ /* 0x040fe200000418ff */
[----:B------:R-:W-:Y:S07]  /*dda0*/  LDSM.16.M88.4 R28, [R227+0x2000] ;  /* 0x00200000e31c783b */ /* 0x000fee0000000200 */
[C---:B------:R-:W-:Y:S01]  /*ddb0*/  HMMA.16816.F32.BF16 R152, R12.reuse, R22, RZ ;  /* 0x000000160c98723c */ /* 0x040fe200000418ff */
[----:B------:R-:W-:Y:S04]  /*ddc0*/  SHFL.IDX PT, R23, R0, 0x3, 0x181f ;  /* 0x00781f0000177f89 */ /* 0x000fe800000e0000 */
[----:B------:R-:W-:Y:S03]  /*ddd0*/  SHFL.IDX PT, R22, R3, 0x4, 0x181f ;  /* 0x00981f0003167f89 */ /* 0x000fe600000e0000 */
[C---:B------:R-:W-:Y:S01]  /*dde0*/  HMMA.16816.F32.BF16 R124, R12.reuse, R16, RZ ;  /* 0x000000100c7c723c */ /* 0x040fe200000418ff */
[----:B------:R-:W-:Y:S07]  /*ddf0*/  SHFL.IDX PT, R3, R3, 0x5, 0x181f ;  /* 0x00b81f0003037f89 */ /* 0x000fee00000e0000 */
[C---:B------:R-:W-:Y:S01]  /*de00*/  HMMA.16816.F32.BF16 R164, R12.reuse, R18, RZ ;  /* 0x000000120ca4723c */ /* 0x040fe200000418ff */
[----:B------:R-:W1:Y:S07]  /*de10*/  LDSM.16.M88.4 R16, [R226+0x8100] ;  /* 0x00810000e210783b */ /* 0x000e6e0000000200 */
[C---:B------:R-:W-:Y:S08]  /*de20*/  HMMA.16816.F32.BF16 R120, R12.reuse, R32, RZ ;  /* 0x000000200c78723c */ /* 0x040ff000000418ff */
[C---:B------:R-:W-:Y:S01]  /*de30*/  HMMA.16816.F32.BF16 R180, R12.reuse, R34, RZ ;  /* 0x000000220cb4723c */ /* 0x040fe200000418ff */
[----:B------:R-:W-:Y:S07]  /*de40*/  LDSM.16.M88.4 R32, [R227+0x1800] ;  /* 0x00180000e320783b */ /* 0x000fee0000000200 */
[C---:B------:R-:W-:Y:S08]  /*de50*/  HMMA.16816.F32.BF16 R116, R12.reuse, R24, RZ ;  /* 0x000000180c74723c */ /* 0x040ff000000418ff */
[----:B------:R-:W-:Y:S01]  /*de60*/  HMMA.16816.F32.BF16 R108, R12, R26, RZ ;  /* 0x0000001a0c6c723c */ /* 0x000fe200000418ff */
[----:B------:R-:W3:Y:S04]  /*de70*/  SHFL.IDX PT, R15, R0, 0x2, 0x181f ;  /* 0x00581f00000f7f89 */ /* 0x000ee800000e0000 */
[----:B------:R-:W4:Y:S02]  /*de80*/  LDSM.16.M88.4 R24, [R227+0x2800] ;  /* 0x00280000e318783b */ /* 0x000f240000000200 */
[-C--:B------:R-:W-:Y:S01]  /*de90*/  IADD3 R12, P0, R7, R234.reuse, RZ ;  /* 0x000000ea070c7210 */ /* 0x080fe20007f1e0ff */
[--C-:B--2---:R-:W-:Y:S01]  /*dea0*/  IMAD.X R7, R20, 0x1, R233.reuse, P2 ;  /* 0x0000000114077824 */ /* 0x104fe200010e06e9 */
[----:B------:R-:W-:Y:S01]  /*deb0*/  ISETP.LT.OR P2, PT, R62, 0x21, P1 ;  /* 0x000000213e00780c */ /* 0x000fe20000f41670 */
[----:B------:R-:W2:Y:S01]  /*dec0*/  SHFL.IDX PT, R20, R0, 0x4, 0x181f ;  /* 0x00981f0000147f89 */ /* 0x000ea200000e0000 */
[C---:B-1----:R-:W-:Y:S01]  /*ded0*/  HMMA.16816.F32.BF16 R100, R16.reuse, R44, R48 ;  /* 0x0000002c1064723c */ /* 0x042fe20000041830 */
[--C-:B------:R-:W-:Y:S01]  /*dee0*/  IMAD.X R13, R8, 0x1, R233.reuse, P0 ;  /* 0x00000001080d7824 */ /* 0x100fe200000e06e9 */
[----:B------:R-:W-:Y:S01]  /*def0*/  IADD3 R14, P0, R5, R234, RZ ;  /* 0x000000ea050e7210 */ /* 0x000fe20007f1e0ff */
[----:B------:R-:W-:Y:S04]  /*df00*/  LDSM.16.M88.4 R8, [R226+0x6100] ;  /* 0x00610000e208783b */ /* 0x000fe80000000200 */
[----:B------:R1:W5:Y:S01]  /*df10*/  SHFL.IDX PT, R5, R0, 0x5, 0x181f ;  /* 0x00b81f0000057f89 */ /* 0x00036200000e0000 */
[----:B------:R-:W-:Y:S03]  /*df20*/  HMMA.16816.F32.BF16 R80, R16, R40, R80 ;  /* 0x000000281050723c */ /* 0x000fe60000041850 */
[----:B------:R-:W-:Y:S01]  /*df30*/  @!PT LDS RZ, [RZ] ;  /* 0x00000000fffff984 */ /* 0x000fe20000000800 */
[----:B------:R-:W-:Y:S01]  /*df40*/  @!PT LDS RZ, [RZ] ;  /* 0x00000000fffff984 */ /* 0x000fe20000000800 */
[----:B------:R2:W-:Y:S01]  /*df50*/  LDGSTS.E.BYPASS.LTC128B.128 [R237+0x100], [R6.64], !P3 ;  /* 0x0010000006ed7fae */ /* 0x0005e2000d901d4e */
[----:B------:R-:W-:Y:S01]  /*df60*/  ISETP.LT.OR P3, PT, R62, 0x41, P1 ;  /* 0x000000413e00780c */ /* 0x000fe20000f61670 */
[----:B---3--:R-:W-:-:S02]  /*df70*/  IMAD.X R15, R15, 0x1, R233, P0 ;  /* 0x000000010f0f7824 */ /* 0x008fc400000e06e9 */
[----:B------:R3:W-:Y:S01]  /*df80*/  LDGSTS.E.BYPASS.LTC128B.128 [R237+0x900], [R12.64], !P4 ;  /* 0x009000000ced7fae */ /* 0x0007e2000e101d4e */
[C---:B------:R-:W-:Y:S01]  /*df90*/  ISETP.LT.OR P4, PT, R62.reuse, 0x31, P1 ;  /* 0x000000313e00780c */ /* 0x040fe20000f81670 */
[----:B------:R-:W-:Y:S01]  /*dfa0*/  HMMA.16816.F32.BF16 R72, R16, R36, R72 ;  /* 0x000000241048723c */ /* 0x000fe20000041848 */
[----:B------:R-:W-:Y:S01]  /*dfb0*/  ISETP.LT.OR P1, PT, R62, 0x51, P1 ;  /* 0x000000513e00780c */ /* 0x000fe20000f21670 */
[----:B------:R5:W-:Y:S01]  /*dfc0*/  LDGSTS.E.BYPASS.LTC128B.128 [R237+0x1100], [R14.64], !P2 ;  /* 0x011000000eed7fae */ /* 0x000be2000d101d4e */
[----:B------:R-:W-:-:S05]  /*dfd0*/  LOP3.LUT P2, RZ, R63, 0x4, RZ, 0xc0, !PT ;  /* 0x000000043fff7812 */ /* 0x000fca000784c0ff */
[----:B------:R-:W-:Y:S01]  /*dfe0*/  HMMA.16816.F32.BF16 R64, R16, R32, R64 ;  /* 0x000000201040723c */ /* 0x000fe20000041840 */
[----:B-1----:R-:W-:-:S07]  /*dff0*/  IMAD.MOV.U32 R0, RZ, RZ, 0x40 ;  /* 0x00000040ff007424 */ /* 0x002fce00078e00ff */
[----:B------:R-:W-:Y:S01]  /*e000*/  HMMA.16816.F32.BF16 R88, R16, R46, R88 ;  /* 0x0000002e1058723c */ /* 0x000fe20000041858 */
[----:B------:R-:W-:Y:S02]  /*e010*/  SEL R0, R0, 0xffffffc0, !P2 ;  /* 0xffffffc000007807 */ /* 0x000fe40005000000 */
[----:B--2---:R-:W-:-:S03]  /*e020*/  IADD3 R6, P0, R21, R234, RZ ;  /* 0x000000ea15067210 */ /* 0x004fc60007f1e0ff */
[----:B------:R-:W-:Y:S02]  /*e030*/  IMAD.IADD R222, R216, 0x1, R0 ;  /* 0x00000001d8de7824 */ /* 0x000fe400078e0200 */
[----:B----4-:R-:W-:Y:S01]  /*e040*/  HMMA.16816.F32.BF16 R76, R16, R24, R76 ;  /* 0x00000018104c723c */ /* 0x010fe2000004184c */
[----:B------:R-:W-:Y:S02]  /*e050*/  IMAD.IADD R221, R0, 0x1, R227 ;  /* 0x0000000100dd7824 */ /* 0x000fe400078e02e3 */
[----:B------:R-:W-:Y:S01]  /*e060*/  IMAD.X R7, R23, 0x1, R233, P0 ;  /* 0x0000000117077824 */ /* 0x000fe200000e06e9 */
[----:B---3--:R-:W-:-:S04]  /*e070*/  IADD3 R12, P0, R22, R234, RZ ;  /* 0x000000ea160c7210 */ /* 0x008fc80007f1e0ff */
[----:B------:R1:W-:Y:S01]  /*e080*/  LDGSTS.E.BYPASS.LTC128B.128 [R237+0x1900], [R6.64], !P4 ;  /* 0x0190000006ed7fae */ /* 0x0003e2000e101d4e */
[----:B------:R-:W-:Y:S01]  /*e090*/  IMAD.X R13, R20, 0x1, R233, P0 ;  /* 0x00000001140d7824 */ /* 0x000fe200000e06e9 */
[C---:B------:R-:W-:Y:S04]  /*e0a0*/  HMMA.16816.F32.BF16 R96, R16.reuse, R42, R96 ;  /* 0x0000002a1060723c */ /* 0x040fe80000041860 */
[----:B------:R2:W-:Y:S04]  /*e0b0*/  LDGSTS.E.BYPASS.LTC128B.128 [R237+0x2100], [R12.64], !P3 ;  /* 0x021000000ced7fae */ /* 0x0005e8000d901d4e */
[C---:B------:R-:W-:Y:S08]  /*e0c0*/  HMMA.16816.F32.BF16 R92, R16.reuse, R38, R92 ;  /* 0x00000026105c723c */ /* 0x040ff0000004185c */
[C---:B------:R-:W-:Y:S08]  /*e0d0*/  HMMA.16816.F32.BF16 R104, R16.reuse, R34, R104 ;  /* 0x000000221068723c */ /* 0x040ff00000041868 */
[----:B------:R-:W-:Y:S01]  /*e0e0*/  HMMA.16816.F32.BF16 R148, R16, R30, R148 ;  /* 0x0000001e1094723c */ /* 0x000fe20000041894 */
[----:B-1----:R-:W-:-:S05]  /*e0f0*/  IADD3 R6, P0, R3, R234, RZ ;  /* 0x000000ea03067210 */ /* 0x002fca0007f1e0ff */
[----:B-----5:R-:W-:Y:S01]  /*e100*/  IMAD.X R7, R5, 0x1, R233, P0 ;  /* 0x0000000105077824 */ /* 0x020fe200000e06e9 */
[----:B------:R-:W-:Y:S01]  /*e110*/  PLOP3.LUT P0, PT, PT, PT, UP0, 0x80, 0x0 ;  /* 0x000000000000781c */ /* 0x000fe20003f0f008 */
[C---:B--2---:R-:W-:Y:S03]  /*e120*/  HMMA.16816.F32.BF16 R12, R16.reuse, R28, R52 ;  /* 0x0000001c100c723c */ /* 0x044fe60000041834 */
[----:B------:R1:W-:Y:S04]  /*e130*/  LDGSTS.E.BYPASS.LTC128B.128 [R237+0x2900], [R6.64], !P1 ;  /* 0x0290000006ed7fae */ /* 0x0003e8000c901d4e */
[----:B------:R-:W-:Y:S01]  /*e140*/  LDSM.16.M88.4 R20, [R224+0x8100] ;  /* 0x00810000e014783b */ /* 0x000fe20000000200 */
[----:B------:R-:W-:Y:S03]  /*e150*/  HMMA.16816.F32.BF16 R132, R16, R26, R112 ;  /* 0x0000001a1084723c */ /* 0x000fe60000041870 */
[----:B------:R-:W2:Y:S04]  /*e160*/  LDSM.16.M88.4 R68, [R222+0x5100] ;  /* 0x00510000de44783b */ /* 0x000ea80000000200 */
[----:B------:R-:W-:Y:S01]  /*e170*/  LDSM.16.M88.4 R60, [R222+0x3100] ;  /* 0x00310000de3c783b */ /* 0x000fe20000000200 */
[C---:B------:R-:W-:Y:S03]  /*e180*/  HMMA.16816.F32.BF16 R196, R8.reuse, R24, R116 ;  /* 0x0000001808c4723c */ /* 0x040fe60000041874 */
[----:B------:R-:W3:Y:S04]  /*e190*/  LDSM.16.M88.4 R56, [R222+0x3900] ;  /* 0x00390000de38783b */ /* 0x000ee80000000200 */
[----:B------:R-:W-:Y:S01]  /*e1a0*/  LDSM.16.M88.4 R52, [R222+0x4100] ;  /* 0x00410000de34783b */ /* 0x000fe20000000200 */
[C---:B------:R-:W-:Y:S03]  /*e1b0*/  HMMA.16816.F32.BF16 R140, R8.reuse, R44, R140 ;  /* 0x0000002c088c723c */ /* 0x040fe6000004188c */
[----:B------:R-:W4:Y:S04]  /*e1c0*/  LDSM.16.M88.4 R84, [R222+0x5900] ;  /* 0x00590000de54783b */ /* 0x000f280000000200 */
[----:B------:R-:W5:Y:S01]  /*e1d0*/  LDSM.16.M88.4 R48, [R222+0x4900] ;  /* 0x00490000de30783b */ /* 0x000f620000000200 */
[C---:B------:R-:W-:Y:S03]  /*e1e0*/  HMMA.16816.F32.BF16 R168, R8.reuse, R40, R168 ;  /* 0x0000002808a8723c */ /* 0x040fe600000418a8 */
[----:B------:R-:W1:Y:S04]  /*e1f0*/  LDSM.16.M88.4 R16, [R224+0x6100] ;  /* 0x00610000e010783b */ /* 0x000e680000000200 */
[----:B------:R-:W0:Y:S01]  /*e200*/  LDGDEPBAR ;  /* 0x00000000000079af */ /* 0x000e220000000000 */
[C---:B------:R-:W-:Y:S03]  /*e210*/  HMMA.16816.F32.BF16 R116, R8.reuse, R46, R144 ;  /* 0x0000002e0874723c */ /* 0x040fe60000041890 */
[----:B------:R-:W-:Y:S05]  /*e220*/  LDSM.16.M88.4 R44, [R221] ;  /* 0x00000000dd2c783b */ /* 0x000fea0000000200 */
[C---:B------:R-:W-:Y:S01]  /*e230*/  HMMA.16816.F32.BF16 R136, R8.reuse, R42, R136 ;  /* 0x0000002a0888723c */ /* 0x040fe20000041888 */
[----:B------:R-:W-:Y:S07]  /*e240*/  LDSM.16.M88.4 R40, [R221+0x800] ;  /* 0x00080000dd28783b */ /* 0x000fee0000000200 */
[C---:B------:R-:W-:Y:S08]  /*e250*/  HMMA.16816.F32.BF16 R184, R8.reuse, R36, R128 ;  /* 0x0000002408b8723c */ /* 0x040ff00000041880 */
[C---:B------:R-:W-:Y:S08]  /*e260*/  HMMA.16816.F32.BF16 R188, R8.reuse, R32, R124 ;  /* 0x0000002008bc723c */ /* 0x040ff0000004187c */
[C---:B------:R-:W-:Y:S01]  /*e270*/  HMMA.16816.F32.BF16 R152, R8.reuse, R38, R152 ;  /* 0x000000260898723c */ /* 0x040fe20000041898 */
[----:B------:R-:W-:Y:S07]  /*e280*/  LDSM.16.M88.4 R36, [R221+0x1000] ;  /* 0x00100000dd24783b */ /* 0x000fee0000000200 */
[C---:B------:R-:W-:Y:S01]  /*e290*/  HMMA.16816.F32.BF16 R164, R8.reuse, R34, R164 ;  /* 0x0000002208a4723c */ /* 0x040fe200000418a4 */
[----:B------:R-:W-:Y:S07]  /*e2a0*/  LDSM.16.M88.4 R32, [R221+0x1800] ;  /* 0x00180000dd20783b */ /* 0x000fee0000000200 */
[C---:B------:R-:W-:Y:S08]  /*e2b0*/  HMMA.16816.F32.BF16 R192, R8.reuse, R28, R120 ;  /* 0x0000001c08c0723c */ /* 0x040ff00000041878 */
[C---:B------:R-:W-:Y:S01]  /*e2c0*/  HMMA.16816.F32.BF16 R180, R8.reuse, R30, R180 ;  /* 0x0000001e08b4723c */ /* 0x040fe200000418b4 */
[----:B------:R-:W-:Y:S07]  /*e2d0*/  LDSM.16.M88.4 R28, [R221+0x2000] ;  /* 0x00200000dd1c783b */ /* 0x000fee0000000200 */
[----:B------:R-:W-:Y:S01]  /*e2e0*/  HMMA.16816.F32.BF16 R176, R8, R26, R108 ;  /* 0x0000001a08b0723c */ /* 0x000fe2000004186c */
[----:B------:R-:W1:Y:S04]  /*e2f0*/  LDSM.16.M88.4 R8, [R225+0x8100] ;  /* 0x00810000e108783b */ /* 0x000e680000000200 */
[----:B------:R-:W-:Y:S03]  /*e300*/  LDSM.16.M88.4 R24, [R221+0x2800] ;  /* 0x00280000dd18783b */ /* 0x000fe60000000200 */
[----:B--2---:R-:W-:Y:S01]  /*e310*/  HMMA.16816.F32.BF16 R128, R20, R68, R12 ;  /* 0x000000441480723c */ /* 0x004fe2000004180c */
[----:B------:R-:W2:Y:S01]  /*e320*/  LDSM.16.M88.4 R12, [R225+0x6100] ;  /* 0x00610000e10c783b */ /* 0x000ea20000000200 */
[----:B------:R-:W-:-:S06]  /*e330*/  DEPBAR.LE SB0, 0x0 ;  /* 0x000080000000791a */ /* 0x000fcc0000000000 */
[C---:B---3--:R-:W-:Y:S08]  /*e340*/  HMMA.16816.F32.BF16 R160, R20.reuse, R56, R80 ;  /* 0x0000003814a0723c */ /* 0x048ff00000041850 */
[C---:B----4-:R-:W-:Y:S08]  /*e350*/  HMMA.16816.F32.BF16 R124, R20.reuse, R84, R76 ;  /* 0x00000054147c723c */ /* 0x050ff0000004184c */
[C---:B------:R-:W-:Y:S08]  /*e360*/  HMMA.16816.F32.BF16 R120, R20.reuse, R62, R88 ;  /* 0x0000003e1478723c */ /* 0x040ff00000041858 */
[C---:B------:R-:W-:Y:S08]  /*e370*/  HMMA.16816.F32.BF16 R108, R20.reuse, R54, R92 ;  /* 0x00000036146c723c */ /* 0x040ff0000004185c */
[C---:B------:R-:W-:Y:S08]  /*e380*/  HMMA.16816.F32.BF16 R172, R20.reuse, R60, R100 ;  /* 0x0000003c14ac723c */ /* 0x040ff00000041864 */
[C---:B------:R-:W-:Y:S08]  /*e390*/  HMMA.16816.F32.BF16 R156, R20.reuse, R52, R72 ;  /* 0x00000034149c723c */ /* 0x040ff00000041848 */
[C---:B-----5:R-:W-:Y:S08]  /*e3a0*/  HMMA.16816.F32.BF16 R144, R20.reuse, R48, R64 ;  /* 0x000000301490723c */ /* 0x060ff00000041840 */
[----:B------:R-:W-:Y:S08]  /*e3b0*/  HMMA.16816.F32.BF16 R112, R20, R58, R96 ;  /* 0x0000003a1470723c */ /* 0x000ff00000041860 */
[C---:B-1----:R-:W-:Y:S08]  /*e3c0*/  HMMA.16816.F32.BF16 R92, R16.reuse, R60, R140 ;  /* 0x0000003c105c723c */ /* 0x042ff0000004188c */
[C---:B------:R-:W-:Y:S08]  /*e3d0*/  HMMA.16816.F32.BF16 R88, R16.reuse, R62, R116 ;  /* 0x0000003e1058723c */ /* 0x040ff00000041874 */
[C---:B------:R-:W-:Y:S08]  /*e3e0*/  HMMA.16816.F32.BF16 R80, R16.reuse, R56, R168 ;  /* 0x000000381050723c */ /* 0x040ff000000418a8 */
[----:B------:R-:W-:Y:S08]  /*e3f0*/  HMMA.16816.F32.BF16 R76, R16, R58, R136 ;  /* 0x0000003a104c723c */ /* 0x000ff00000041888 */
        /* <DEDUP_REMOVED lines=45> */
[----:B------:R-:W-:-:S04]  /*e6d0*/  @!P5 IADD3 R5, P0, R0, R208, RZ ;  /* 0x000000d00005d210 */ /* 0x000fc80007f1e0ff */
[----:B------:R-:W-:Y:S02]  /*e6e0*/  @!P5 LEA.HI.X.SX32 R7, R0, R206, 0x1, P0 ;  /* 0x000000ce0007d211 */ /* 0x000fe400000f0eff */
        /* <DEDUP_REMOVED lines=20> */
[----:B------:R-:W2:Y:S04]  /*e830*/  SHFL.IDX PT, R7, R0, RZ, 0x181f ;  /* 0x00181fff00077589 */ /* 0x000ea800000e0000 */
[----:B------:R-:W3:Y:S04]  /*e840*/  SHFL.IDX PT, R8, R3, 0x2, 0x181f ;  /* 0x00581f0003087f89 */ /* 0x000ee800000e0000 */
[----:B------:R-:W4:Y:S04]  /*e850*/  SHFL.IDX PT, R10, R3, 0x3, 0x181f ;  /* 0x00781f00030a7f89 */ /* 0x000f2800000e0000 */
[----:B------:R-:W5:Y:S04]  /*e860*/  SHFL.IDX PT, R9, R0, 0x1, 0x181f ;  /* 0x00381f0000097f89 */ /* 0x000f6800000e0000 */
[----:B------:R-:W5:Y:S04]  /*e870*/  SHFL.IDX PT, R11, R3, 0x4, 0x181f ;  /* 0x00981f00030b7f89 */ /* 0x000f6800000e0000 */
[----:B------:R-:W-:Y:S01]  /*e880*/  SHFL.IDX PT, R3, R3, 0x5, 0x181f ;  /* 0x00b81f0003037f89 */ /* 0x000fe200000e0000 */
[----:B-1----:R-:W-:-:S03]  /*e890*/  IADD3 R6, P0, R6, R234, RZ ;  /* 0x000000ea06067210 */ /* 0x002fc60007f1e0ff */
[----:B------:R-:W1:Y:S02]  /*e8a0*/  SHFL.IDX PT, R13, R0, 0x2, 0x181f ;  /* 0x00581f00000d7f89 */ /* 0x000e6400000e0000 */
[----:B--2---:R-:W-:Y:S01]  /*e8b0*/  IMAD.X R7, R7, 0x1, R233, P0 ;  /* 0x0000000107077824 */ /* 0x004fe200000e06e9 */
[-C--:B------:R-:W-:Y:S01]  /*e8c0*/  IADD3 R14, P0, R5, R234.reuse, RZ ;  /* 0x000000ea050e7210 */ /* 0x080fe20007f1e0ff */
[----:B------:R-:W2:Y:S01]  /*e8d0*/  SHFL.IDX PT, R17, R0, 0x3, 0x181f ;  /* 0x00781f0000117f89 */ /* 0x000ea200000e0000 */
[----:B---3--:R-:W-:-:S03]  /*e8e0*/  IADD3 R12, P3, R8, R234, RZ ;  /* 0x000000ea080c7210 */ /* 0x008fc60007f7e0ff */
[----:B------:R-:W3:Y:S01]  /*e8f0*/  SHFL.IDX PT, R16, R0, 0x4, 0x181f ;  /* 0x00981f0000107f89 */ /* 0x000ee200000e0000 */
[----:B----4-:R-:W-:-:S03]  /*e900*/  IADD3 R10, P2, R10, R234, RZ ;  /* 0x000000ea0a0a7210 */ /* 0x010fc60007f5e0ff */
[----:B------:R-:W4:Y:S01]  /*e910*/  SHFL.IDX PT, R0, R0, 0x5, 0x181f ;  /* 0x00b81f0000007f89 */ /* 0x000f2200000e0000 */
[----:B-----5:R-:W-:-:S03]  /*e920*/  IMAD.X R15, R9, 0x1, R233, P0 ;  /* 0x00000001090f7824 */ /* 0x020fc600000e06e9 */
[----:B------:R5:W-:Y:S01]  /*e930*/  LDGSTS.E.BYPASS.LTC128B.128 [R237+0x3100], [R6.64], !P6 ;  /* 0x0310000006ed7fae */ /* 0x000be2000f101d4e */
[----:B------:R-:W-:-:S03]  /*e940*/  IADD3 R8, P1, R11, R234, RZ ;  /* 0x000000ea0b087210 */ /* 0x000fc60007f3e0ff */
[----:B------:R4:W-:Y:S01]  /*e950*/  LDGSTS.E.BYPASS.LTC128B.128 [R237+0x3900], [R14.64], !P6 ;  /* 0x039000000eed7fae */ /* 0x0009e2000f101d4e */
[--C-:B-1----:R-:W-:Y:S02]  /*e960*/  IMAD.X R13, R13, 0x1, R233.reuse, P3 ;  /* 0x000000010d0d7824 */ /* 0x102fe400018e06e9 */
[----:B--2---:R-:W-:-:S03]  /*e970*/  IMAD.X R11, R17, 0x1, R233, P2 ;  /* 0x00000001110b7824 */ /* 0x004fc600010e06e9 */
[----:B------:R1:W-:Y:S01]  /*e980*/  LDGSTS.E.BYPASS.LTC128B.128 [R237+0x4100], [R12.64], !P6 ;  /* 0x041000000ced7fae */ /* 0x0003e2000f101d4e */
[----:B---3--:R-:W-:-:S03]  /*e990*/  IMAD.X R9, R16, 0x1, R233, P1 ;  /* 0x0000000110097824 */ /* 0x008fc600008e06e9 */
[----:B------:R1:W-:Y:S04]  /*e9a0*/  LDGSTS.E.BYPASS.LTC128B.128 [R237+0x4900], [R10.64], !P6 ;  /* 0x049000000aed7fae */ /* 0x0003e8000f101d4e */
[----:B------:R1:W-:Y:S01]  /*e9b0*/  LDGSTS.E.BYPASS.LTC128B.128 [R237+0x5100], [R8.64], !P6 ;  /* 0x0510000008ed7fae */ /* 0x0003e2000f101d4e */
[----:B-----5:R-:W-:-:S05]  /*e9c0*/  IADD3 R6, P0, R3, R234, RZ ;  /* 0x000000ea03067210 */ /* 0x020fca0007f1e0ff */
[----:B----4-:R-:W-:-:S05]  /*e9d0*/  IMAD.X R7, R0, 0x1, R233, P0 ;  /* 0x0000000100077824 */ /* 0x010fca00000e06e9 */
[----:B------:R1:W-:Y:S03]  /*e9e0*/  LDGSTS.E.BYPASS.LTC128B.128 [R237+0x5900], [R6.64], !P6 ;  /* 0x0590000006ed7fae */ /* 0x0003e6000f101d4e */
.L_x_434:
[----:B------:R-:W-:Y:S01]  /*e9f0*/  LOP3.LUT R0, R202, 0xffffffe0, RZ, 0xc0, !PT ;  /* 0xffffffe0ca007812 */ /* 0x000fe200078ec0ff */
[----:B------:R-:W-:Y:S01]  /*ea00*/  UISETP.NE.AND UP1, UPT, UR13, URZ, UPT ;  /* 0x0000003f0d00728c */ /* 0x000fe2000bf25270 */
[----:B------:R-:W-:Y:S01]  /*ea10*/  LEA.HI R3, R205, R204, RZ, 0x2 ;  /* 0x000000cccd037211 */ /* 0x000fe200078f10ff */
[----:B------:R-:W-:Y:S01]  /*ea20*/  UISETP.NE.AND UP0, UPT, UR12, URZ, UPT ;  /* 0x0000003f0c00728c */ /* 0x000fe2000bf05270 */
[----:B------:R-:W-:Y:S01]  /*ea30*/  SHF.R.S32.HI R5, RZ, 0x1f, R203 ;  /* 0x0000001fff057819 */ /* 0x000fe200000114cb */
[C---:B------:R-:W-:Y:S01]  /*ea40*/  IMAD.IADD R0, R204.reuse, 0x1, -R0 ;  /* 0x00000001cc007824 */ /* 0x040fe200078e0a00 */
[----:B------:R-:W-:Y:S01]  /*ea50*/  LOP3.LUT R3, R3, 0xfffffffc, RZ, 0xc0, !PT ;  /* 0xfffffffc03037812 */ /* 0x000fe200078ec0ff */
[----:B------:R-:W-:Y:S01]  /*ea60*/  ULDC UR4, c[0x0][0x324] ;  /* 0x0000c90000047ab9 */ /* 0x000fe20000000800 */
[----:B------:R-:W-:Y:S01]  /*ea70*/  LEA.HI R5, R5, R203, RZ, 0x2 ;  /* 0x000000cb05057211 */ /* 0x000fe200078f10ff */
[----:B------:R-:W-:Y:S01]  /*ea80*/  ULOP3.LUT UR4, URZ, UR4, URZ, 0x33, !UPT ;  /* 0x000000043f047292 */ /* 0x000fe2000f8e333f */
[----:B-1----:R-:W-:Y:S01]  /*ea90*/  SHF.R.S32.HI R6, RZ, 0x1f, R0 ;  /* 0x0000001fff067819 */ /* 0x002fe20000011400 */
[----:B------:R-:W-:Y:S01]  /*eaa0*/  IMAD.IADD R3, R204, 0x1, -R3 ;  /* 0x00000001cc037824 */ /* 0x000fe200078e0a03 */
[----:B------:R-:W-:Y:S01]  /*eab0*/  LOP3.LUT R7, R5, 0xffffffc, RZ, 0xc0, !PT ;  /* 0x0ffffffc05077812 */ /* 0x000fe200078ec0ff */
[----:B------:R-:W0:Y:S01]  /*eac0*/  LDGDEPBAR ;  /* 0x00000000000079af */ /* 0x000e220000000000 */
[----:B------:R-:W-:-:S02]  /*ead0*/  LEA.HI R6, R6, R0, RZ, 0x2 ;  /* 0x0000000006067211 */ /* 0x000fc400078f10ff */
[----:B------:R-:W-:Y:S01]  /*eae0*/  LEA.HI R5, R3, R3, RZ, 0x1 ;  /* 0x0000000303057211 */ /* 0x000fe200078f08ff */
[----:B------:R-:W-:Y:S01]  /*eaf0*/  IMAD.IADD R8, R203, 0x1, -R7 ;  /* 0x00000001cb087824 */ /* 0x000fe200078e0a07 */
[----:B------:R-:W-:Y:S02]  /*eb00*/  LEA.HI.SX32 R7, R6, UR17, 0x1e ;  /* 0x0000001106077c11 */ /* 0x000fe4000f8ff2ff */
[----:B------:R-:W-:Y:S01]  /*eb10*/  PLOP3.LUT P1, PT, PT, PT, UP1, 0x80, 0x0 ;  /* 0x000000000000781c */ /* 0x000fe20003f2f018 */
[C---:B------:R-:W-:Y:S01]  /*eb20*/  IMAD.SHL.U32 R9, R5.reuse, 0x20, RZ ;  /* 0x0000002005097824 */ /* 0x040fe200078e00ff */
[----:B------:R-:W-:Y:S01]  /*eb30*/  LOP3.LUT R5, R5, 0x1ffffffe, RZ, 0xc0, !PT ;  /* 0x1ffffffe05057812 */ /* 0x000fe200078ec0ff */
[----:B------:R-:W-:Y:S01]  /*eb40*/  IMAD R8, R8, 0x10, R7 ;  /* 0x0000001008087824 */ /* 0x000fe200078e0207 */
[----:B------:R-:W-:Y:S02]  /*eb50*/  PLOP3.LUT P0, PT, PT, PT, UP1, 0x80, 0x0 ;  /* 0x000000000000781c */ /* 0x000fe40003f0f018 */
[----:B------:R-:W-:Y:S01]  /*eb60*/  LOP3.LUT R7, R9, 0xffffffc0, RZ, 0xc0, !PT ;  /* 0xffffffc009077812 */ /* 0x000fe200078ec0ff */
[----:B------:R-:W-:-:S04]  /*eb70*/  IMAD.IADD R5, R3, 0x1, -R5 ;  /* 0x0000000103057824 */ /* 0x000fc800078e0a05 */
[----:B------:R-:W-:-:S04]  /*eb80*/  IMAD.IADD R3, R7, 0x1, R8 ;  /* 0x0000000107037824 */ /* 0x000fc800078e0208 */
[----:B------:R-:W-:-:S04]  /*eb90*/  IMAD R10, R5, 0x8, R3 ;  /* 0x00000008050a7824 */ /* 0x000fc800078e0203 */
[----:B------:R-:W-:Y:S01]  /*eba0*/  @P1 IMAD.HI.U32 R3, R10, c[0x0][0x2c8], RZ ;  /* 0x0000b2000a031a27 */ /* 0x000fe200078e00ff */
[----:B------:R1:W-:Y:S03]  /*ebb0*/  STL [R1+0x18], R10 ;  /* 0x0000180a01007387 */ /* 0x0003e60000100800 */
[----:B------:R-:W-:Y:S01]  /*ebc0*/  IMAD.MOV.U32 R9, RZ, RZ, R10 ;  /* 0x000000ffff097224 */ /* 0x000fe200078e000a */
[----:B------:R-:W-:Y:S02]  /*ebd0*/  @P0 SHF.R.U32.HI R9, RZ, c[0x0][0x2cc], R3 ;  /* 0x0000b300ff090a19 */ /* 0x000fe40000011603 */
[----:B------:R-:W-:Y:S02]  /*ebe0*/  LOP3.LUT R3, R6, 0x7ffffffc, RZ, 0xc0, !PT ;  /* 0x7ffffffc06037812 */ /* 0x000fe400078ec0ff */
[----:B------:R-:W-:Y:S01]  /*ebf0*/  PLOP3.LUT P0, PT, PT, PT, UP0, 0x40, 0x0 ;  /* 0x000000000000781c */ /* 0x000fe20003f0e808 */
[----:B------:R-:W2:Y:S02]  /*ec00*/  SHFL.IDX PT, R6, R9, RZ, 0x1c1f ;  /* 0x001c1fff09067589 */ /* 0x000ea400000e0000 */
[----:B------:R-:W-:-:S02]  /*ec10*/  IMAD.IADD R3, R0, 0x1, -R3 ;  /* 0x0000000100037824 */ /* 0x000fc400078e0a03 */
[----:B------:R-:W-:Y:S02]  /*ec20*/  IMAD.U32 R0, RZ, RZ, UR23 ;  /* 0x00000017ff007e24 */ /* 0x000fe4000f8e00ff */
[----:B------:R-:W-:Y:S02]  /*ec30*/  IMAD.SHL.U32 R7, R3, 0x2, RZ ;  /* 0x0000000203077824 */ /* 0x000fe400078e00ff */
[----:B------:R-:W-:-:S03]  /*ec40*/  IMAD.U32 R3, RZ, RZ, UR36 ;  /* 0x00000024ff037e24 */ /* 0x000fc6000f8e00ff */
[----:B------:R3:W-:Y:S01]  /*ec50*/  STL [R1], R7 ;  /* 0x0000000701007387 */ /* 0x0007e20000100800 */
[C---:B------:R-:W-:Y:S02]  /*ec60*/  IADD3 R0, -R7.reuse, 0x1, R0 ;  /* 0x0000000107007810 */ /* 0x040fe40007ffe100 */
[C---:B------:R-:W-:Y:S02]  /*ec70*/  IADD3 R11, -R7.reuse, UR7, R3 ;  /* 0x00000007070b7c10 */ /* 0x040fe4000fffe103 */
[----:B------:R-:W-:Y:S02]  /*ec80*/  IADD3 R0, R0, -UR10, RZ ;  /* 0x8000000a00007c10 */ /* 0x000fe4000fffe0ff */
[----:B------:R-:W-:Y:S02]  /*ec90*/  IADD3 R13, -R7, UR36, RZ ;  /* 0x00000024070d7c10 */ /* 0x000fe4000fffe1ff */
[C---:B-1----:R-:W-:Y:S02]  /*eca0*/  IADD3 R10, R0.reuse, c[0x0][0x328], RZ ;  /* 0x0000ca00000a7a10 */ /* 0x042fe40007ffe0ff */
[----:B------:R-:W-:Y:S01]  /*ecb0*/  IADD3 R12, R0, UR4, RZ ;  /* 0x00000004000c7c10 */ /* 0x000fe2000fffe0ff */
[----:B------:R-:W-:-:S02]  /*ecc0*/  IMAD.IADD R0, R201, 0x1, R200 ;  /* 0x00000001c9007824 */ /* 0x000fc400078e02c8 */
[--C-:B--2---:R-:W-:Y:S02]  /*ecd0*/  IMAD.IADD R5, R10, 0x1, R6.reuse ;  /* 0x000000010a057824 */ /* 0x104fe400078e0206 */
[----:B------:R-:W-:-:S03]  /*ece0*/  IMAD.IADD R3, R12, 0x1, R6 ;  /* 0x000000010c037824 */ /* 0x000fc600078e0206 */
[----:B------:R-:W-:Y:S01]  /*ecf0*/  IMNMX R5, R5, R11, PT ;  /* 0x0000000b05057217 */ /* 0x000fe20003800200 */
[----:B------:R-:W-:Y:S05]  /*ed00*/  @P0 BRA `(.L_x_435) ;  /* 0x0000015000000947 */ /* 0x000fea0003800000 */
[----:B---3--:R-:W-:Y:S01]  /*ed10*/  IMAD.U32 R7, RZ, RZ, UR10 ;  /* 0x0000000aff077e24 */ /* 0x008fe2000f8e00ff */
        /* <DEDUP_REMOVED lines=11> */
.L_x_437:
[----:B------:R-:W-:-:S04]  /*edd0*/  MOV R7, c[0x0][0x32c] ;  /* 0x0000cb0000077a02 */ /* 0x000fc80000000f00 */
[----:B------:R-:W-:-:S13]  /*ede0*/  ISETP.NE.AND P0, PT, R7, 0x1, PT ;  /* 0x000000010700780c */ /* 0x000fda0003f05270 */
[----:B------:R-:W-:-:S05]  /*edf0*/  @P0 IMAD.HI.U32 R7, R6, c[0x0][0x330], RZ ;  /* 0x0000cc0006070a27 */ /* 0x000fca00078e00ff */
[----:B------:R-:W-:Y:S02]  /*ee00*/  @P0 SHF.R.U32.HI R6, RZ, c[0x0][0x334], R7 ;  /* 0x0000cd00ff060a19 */ /* 0x000fe40000011607 */
.L_x_438:
[----:B------:R-:W-:Y:S05]  /*ee10*/  BSYNC B0 ;  /* 0x0000000000007941 */ /* 0x000fea0003800000 */
.L_x_436:
[----:B------:R-:W-:-:S05]  /*ee20*/  IMAD R6, R6, c[0x0][0x32c], R13 ;  /* 0x0000cb0006067a24 */ /* 0x000fca00078e020d */
[----:B------:R-:W-:Y:S02]  /*ee30*/  IADD3 R7, R6, c[0x0][0x32c], RZ ;  /* 0x0000cb0006077a10 */ /* 0x000fe40007ffe0ff */
[----:B------:R-:W-:Y:S02]  /*ee40*/  IMNMX R3, R3, R6, !PT ;  /* 0x0000000603037217 */ /* 0x000fe40007800200 */
[----:B------:R-:W-:Y:S02]  /*ee50*/  IMNMX R5, R5, R7, PT ;  /* 0x0000000705057217 */ /* 0x000fe40003800200 */
.L_x_435:
[----:B------:R-:W1:Y:S01]  /*ee60*/  SHFL.IDX PT, R8, R9, 0x1, 0x1c1f ;  /* 0x003c1f0009087f89 */ /* 0x000e6200000e0000 */
[----:B------:R-:W-:-:S06]  /*ee70*/  UISETP.NE.AND UP0, UPT, UR12, URZ, UPT ;  /* 0x0000003f0c00728c */ /* 0x000fcc000bf05270 */
[----:B------:R-:W-:Y:S01]  /*ee80*/  PLOP3.LUT P0, PT, PT, PT, UP0, 0x40, 0x0 ;  /* 0x000000000000781c */ /* 0x000fe20003f0e808 */
[--C-:B-1-3--:R-:W-:Y:S02]  /*ee90*/  IMAD.IADD R7, R10, 0x1, R8.reuse ;  /* 0x000000010a077824 */ /* 0x10afe400078e0208 */
        /* <DEDUP_REMOVED lines=15> */
.L_x_441:
[----:B------:R-:W-:-:S04]  /*ef90*/  MOV R14, c[0x0][0x32c] ;  /* 0x0000cb00000e7a02 */ /* 0x000fc80000000f00 */
[----:B------:R-:W-:-:S13]  /*efa0*/  ISETP.NE.AND P0, PT, R14, 0x1, PT ;  /* 0x000000010e00780c */ /* 0x000fda0003f05270 */
[----:B------:R-:W-:-:S05]  /*efb0*/  @P0 IMAD.HI.U32 R14, R8, c[0x0][0x330], RZ ;  /* 0x0000cc00080e0a27 */ /* 0x000fca00078e00ff */
[----:B------:R-:W-:Y:S02]  /*efc0*/  @P0 SHF.R.U32.HI R8, RZ, c[0x0][0x334], R14 ;  /* 0x0000cd00ff080a19 */ /* 0x000fe4000001160e */
.L_x_442:
[----:B------:R-:W-:Y:S05]  /*efd0*/  BSYNC B0 ;  /* 0x0000000000007941 */ /* 0x000fea0003800000 */
.L_x_440:
[----:B------:R-:W-:-:S05]  /*efe0*/  IMAD R8, R8, c[0x0][0x32c], R13 ;  /* 0x0000cb0008087a24 */ /* 0x000fca00078e020d */
[----:B------:R-:W-:Y:S02]  /*eff0*/  IADD3 R14, R8, c[0x0][0x32c], RZ ;  /* 0x0000cb00080e7a10 */ /* 0x000fe40007ffe0ff */
[----:B------:R-:W-:Y:S02]  /*f000*/  IMNMX R6, R6, R8, !PT ;  /* 0x0000000806067217 */ /* 0x000fe40007800200 */
[----:B------:R-:W-:Y:S02]  /*f010*/  IMNMX R7, R7, R14, PT ;  /* 0x0000000e07077217 */ /* 0x000fe40003800200 */
.L_x_439:
[----:B------:R-:W-:Y:S01]  /*f020*/  UISETP.GE.AND UP0, UPT, UR36, 0x1, UPT ;  /* 0x000000012400788c */ /* 0x000fe2000bf06270 */
[----:B------:R-:W1:Y:S01]  /*f030*/  SHFL.IDX PT, R8, R9, 0x2, 0x1c1f ;  /* 0x005c1f0009087f89 */ /* 0x000e6200000e0000 */
[----:B------:R-:W-:Y:S02]  /*f040*/  UISETP.GE.AND UP3, UPT, UR36, 0x2, UPT ;  /* 0x000000022400788c */ /* 0x000fe4000bf66270 */
[----:B------:R-:W-:Y:S02]  /*f050*/  UISETP.GE.AND UP2, UPT, UR36, 0x9, UPT ;  /* 0x000000092400788c */ /* 0x000fe4000bf46270 */
[----:B------:R-:W-:Y:S01]  /*f060*/  UP2UR UR35, UPR, URZ, 0x1 ;  /* 0x000000013f237883 */ /* 0x000fe20008000000 */
[----:B------:R-:W-:Y:S01]  /*f070*/  PLOP3.LUT P0, PT, PT, PT, UP0, 0x40, 0x0 ;  /* 0x000000000000781c */ /* 0x000fe20003f0e808 */
[----:B------:R-:W-:Y:S01]  /*f080*/  UISETP.GE.AND UP0, UPT, UR36, 0x11, UPT ;  /* 0x000000112400788c */ /* 0x000fe2000bf06270 */
[----:B------:R-:W-:Y:S01]  /*f090*/  PLOP3.LUT P1, PT, PT, PT, UP3, 0x40, 0x0 ;  /* 0x000000000000781c */ /* 0x000fe20003f2e838 */
[----:B------:R-:W-:Y:S01]  /*f0a0*/  UISETP.GE.AND UP1, UPT, UR36, 0xa, UPT ;  /* 0x0000000a2400788c */ /* 0x000fe2000bf26270 */
[----:B------:R-:W-:Y:S01]  /*f0b0*/  PLOP3.LUT P3, PT, PT, PT, UP2, 0x40, 0x0 ;  /* 0x000000000000781c */ /* 0x000fe20003f6e828 */
[----:B------:R-:W-:Y:S01]  /*f0c0*/  UP2UR UR31, UPR, URZ, 0x1 ;  /* 0x000000013f1f7883 */ /* 0x000fe20008000000 */
[C---:B------:R-:W-:Y:S01]  /*f0d0*/  ISETP.GT.AND P0, PT, R3.reuse, RZ, P0 ;  /* 0x000000ff0300720c */ /* 0x040fe20000704270 */
[----:B------:R-:W-:Y:S01]  /*f0e0*/  UISETP.GE.AND UP6, UPT, UR36, 0x42, UPT ;  /* 0x000000422400788c */ /* 0x000fe2000bfc6270 */
[C---:B------:R-:W-:Y:S01]  /*f0f0*/  ISETP.GT.AND P4, PT, R3.reuse, 0x1, P1 ;  /* 0x000000010300780c */ /* 0x040fe20000f84270 */
[----:B------:R-:W-:Y:S01]  /*f100*/  UISETP.GE.AND UP5, UPT, UR36, 0x49, UPT ;  /* 0x000000492400788c */ /* 0x000fe2000bfa6270 */
[----:B------:R-:W-:Y:S01]  /*f110*/  ISETP.GT.AND P1, PT, R3, 0x8, P3 ;  /* 0x000000080300780c */ /* 0x000fe20001f24270 */
[----:B------:R-:W-:Y:S01]  /*f120*/  UISETP.GE.AND UP4, UPT, UR36, 0x4a, UPT ;  /* 0x0000004a2400788c */ /* 0x000fe2000bf86270 */
[----:B------:R-:W-:Y:S01]  /*f130*/  PLOP3.LUT P3, PT, PT, PT, UP0, 0x40, 0x0 ;  /* 0x000000000000781c */ /* 0x000fe20003f6e808 */
[----:B------:R-:W-:Y:S01]  /*f140*/  UISETP.GE.AND UP0, UPT, UR36, 0x12, UPT ;  /* 0x000000122400788c */ /* 0x000fe2000bf06270 */
[C---:B------:R-:W-:Y:S01]  /*f150*/  ISETP.LT.OR P2, PT, R5.reuse, 0x1, P0 ;  /* 0x000000010500780c */ /* 0x040fe20000741670 */
[----:B------:R-:W-:Y:S01]  /*f160*/  UP2UR UR33, UPR, URZ, 0x4 ;  /* 0x000000043f217883 */ /* 0x000fe20008000000 */
[----:B------:R-:W-:Y:S01]  /*f170*/  PLOP3.LUT P0, PT, PT, PT, UP1, 0x40, 0x0 ;  /* 0x000000000000781c */ /* 0x000fe20003f0e818 */
[----:B------:R-:W-:Y:S01]  /*f180*/  UP2UR UR30, UPR, URZ, 0x1 ;  /* 0x000000013f1e7883 */ /* 0x000fe20008000000 */
[----:B------:R-:W-:Y:S01]  /*f190*/  ISETP.LT.OR P5, PT, R5, 0x2, P4 ;  /* 0x000000020500780c */ /* 0x000fe200027a1670 */
[----:B------:R-:W-:Y:S01]  /*f1a0*/  UP2UR UR32, UPR, URZ, 0x2 ;  /* 0x000000023f207883 */ /* 0x000fe20008000000 */
[----:B------:R-:W-:Y:S01]  /*f1b0*/  ISETP.GT.AND P4, PT, R3, 0x9, P0 ;  /* 0x000000090300780c */ /* 0x000fe20000784270 */
[----:B------:R-:W-:Y:S01]  /*f1c0*/  UISETP.GE.AND UP2, UPT, UR36, 0x52, UPT ;  /* 0x000000522400788c */ /* 0x000fe2000bf46270 */
[----:B------:R-:W-:Y:S01]  /*f1d0*/  PLOP3.LUT P0, PT, PT, PT, UP0, 0x40, 0x0 ;  /* 0x000000000000781c */ /* 0x000fe20003f0e808 */
[----:B------:R-:W-:Y:S01]  /*f1e0*/  UISETP.GE.AND UP0, UPT, UR36, 0x19, UPT ;  /* 0x000000192400788c */ /* 0x000fe2000bf06270 */
[----:B------:R-:W-:Y:S01]  /*f1f0*/  FSEL R15, R92, -INF , !P2 ;  /* 0xff8000005c0f7808 */ /* 0x000fe20005000000 */
        /* <DEDUP_REMOVED lines=9> */
[----:B------:R-:W-:Y:S01]  /*f290*/  ISETP.LT.OR P5, PT, R5, 0xa, P4 ;  /* 0x0000000a0500780c */ /* 0x000fe200027a1670 */
[----:B------:R-:W-:Y:S01]  /*f2a0*/  UP2UR UR28, UPR, URZ, 0x1 ;  /* 0x000000013f1c7883 */ /* 0x000fe20008000000 */
[----:B------:R-:W-:Y:S01]  /*f2b0*/  ISETP.GT.AND P4, PT, R3, 0x11, P0 ;  /* 0x000000110300780c */ /* 0x000fe20000784270 */
[----:B------:R-:W-:Y:S01]  /*f2c0*/  UISETP.GE.AND UP3, UPT, UR36, 0x51, UPT ;  /* 0x000000512400788c */ /* 0x000fe2000bf66270 */
[----:B------:R-:W-:Y:S01]  /*f2d0*/  PLOP3.LUT P0, PT, PT, PT, UP0, 0x40, 0x0 ;  /* 0x000000000000781c */ /* 0x000fe20003f0e808 */
[----:B------:R-:W-:Y:S01]  /*f2e0*/  UISETP.GE.AND UP0, UPT, UR36, 0x21, UPT ;  /* 0x000000212400788c */ /* 0x000fe2000bf06270 */
[----:B------:R-:W-:-:S02]  /*f2f0*/  FSEL R17, R88, -INF , !P2 ;  /* 0xff80000058117808 */ /* 0x000fc40005000000 */
[----:B------:R-:W-:Y:S01]  /*f300*/  ISETP.LT.OR P2, PT, R5, 0x11, P1 ;  /* 0x000000110500780c */ /* 0x000fe20000f41670 */
[----:B------:R-:W-:Y:S01]  /*f310*/  UP2UR UR27, UPR, URZ, 0x1 ;  /* 0x000000013f1b7883 */ /* 0x000fe20008000000 */
[----:B------:R-:W-:Y:S02]  /*f320*/  ISETP.GT.AND P1, PT, R3, 0x18, P3 ;  /* 0x000000180300780c */ /* 0x000fe40001f24270 */
[----:B------:R-:W-:Y:S01]  /*f330*/  PLOP3.LUT P3, PT, PT, PT, UP0, 0x40, 0x0 ;  /* 0x000000000000781c */ /* 0x000fe20003f6e808 */
[----:B------:R-:W-:Y:S01]  /*f340*/  UISETP.GE.AND UP0, UPT, UR36, 0x22, UPT ;  /* 0x000000222400788c */ /* 0x000fe2000bf06270 */
[----:B------:R-:W-:Y:S02]  /*f350*/  FSEL R19, R89, -INF , !P5 ;  /* 0xff80000059137808 */ /* 0x000fe40006800000 */
[----:B------:R-:W-:Y:S01]  /*f360*/  ISETP.LT.OR P5, PT, R5, 0x12, P4 ;  /* 0x000000120500780c */ /* 0x000fe200027a1670 */
[----:B------:R-:W-:Y:S01]  /*f370*/  UP2UR UR26, UPR, URZ, 0x1 ;  /* 0x000000013f1a7883 */ /* 0x000fe20008000000 */
[----:B------:R-:W-:-:S02]  /*f380*/  ISETP.GT.AND P4, PT, R3, 0x19, P0 ;  /* 0x000000190300780c */ /* 0x000fc40000784270 */
[----:B------:R-:W-:Y:S01]  /*f390*/  PLOP3.LUT P0, PT, PT, PT, UP0, 0x40, 0x0 ;  /* 0x000000000000781c */ /* 0x000fe20003f0e808 */
[----:B------:R-:W-:Y:S01]  /*f3a0*/  UISETP.GE.AND UP0, UPT, UR36, 0x29, UPT ;  /* 0x000000292400788c */ /* 0x000fe2000bf06270 */
[----:B------:R-:W-:Y:S02]  /*f3b0*/  FSEL R22, R80, -INF , !P2 ;  /* 0xff80000050167808 */ /* 0x000fe40005000000 */
[----:B------:R-:W-:Y:S01]  /*f3c0*/  ISETP.LT.OR P2, PT, R5, 0x19, P1 ;  /* 0x000000190500780c */ /* 0x000fe20000f41670 */
[----:B------:R-:W-:Y:S01]  /*f3d0*/  UP2UR UR25, UPR, URZ, 0x1 ;  /* 0x000000013f197883 */ /* 0x000fe20008000000 */
[----:B------:R-:W-:Y:S02]  /*f3e0*/  ISETP.GT.AND P1, PT, R3, 0x20, P3 ;  /* 0x000000200300780c */ /* 0x000fe40001f24270 */
        /* <DEDUP_REMOVED lines=29> */
[----:B------:R-:W-:-:S02]  /*f5c0*/  FSEL R44, R64, -INF , !P2 ;  /* 0xff800000402c7808 */ /* 0x000fc40005000000 */
[----:B------:R-:W-:Y:S02]  /*f5d0*/  ISETP.GT.AND P4, PT, R3, 0x31, P0 ;  /* 0x000000310300780c */ /* 0x000fe40000784270 */
[----:B------:R-:W-:Y:S02]  /*f5e0*/  ISETP.LT.OR P2, PT, R5, 0x31, P1 ;  /* 0x000000310500780c */ /* 0x000fe40000f41670 */
[----:B------:R-:W-:Y:S01]  /*f5f0*/  PLOP3.LUT P0, PT, PT, PT, UP0, 0x40, 0x0 ;  /* 0x000000000000781c */ /* 0x000fe20003f0e808 */
[----:B------:R-:W-:Y:S01]  /*f600*/  UISETP.GE.AND UP0, UPT, UR36, 0x41, UPT ;  /* 0x000000412400788c */ /* 0x000fe2000bf06270 */
[----:B------:R-:W-:Y:S02]  /*f610*/  ISETP.GT.AND P1, PT, R3, 0x38, P3 ;  /* 0x000000380300780c */ /* 0x000fe40001f24270 */
[----:B------:R-:W-:Y:S01]  /*f620*/  FSEL R45, R65, -INF , !P5 ;  /* 0xff800000412d7808 */ /* 0x000fe20006800000 */
[----:B------:R-:W-:Y:S01]  /*f630*/  UP2UR UR4, UPR, URZ, 0x1 ;  /* 0x000000013f047883 */ /* 0x000fe20008000000 */
[----:B------:R-:W-:-:S02]  /*f640*/  ISETP.LT.OR P5, PT, R5, 0x32, P4 ;  /* 0x000000320500780c */ /* 0x000fc400027a1670 */
[----:B------:R-:W-:Y:S02]  /*f650*/  ISETP.GT.AND P4, PT, R3, 0x39, P0 ;  /* 0x000000390300780c */ /* 0x000fe40000784270 */
[----:B------:R-:W-:Y:S02]  /*f660*/  ISETP.LT.OR P0, PT, R5, 0x39, P1 ;  /* 0x000000390500780c */ /* 0x000fe40000f01670 */
[----:B------:R-:W-:Y:S02]  /*f670*/  FSEL R140, R60, -INF , !P2 ;  /* 0xff8000003c8c7808 */ /* 0x000fe40005000000 */
[----:B------:R-:W-:Y:S01]  /*f680*/  PLOP3.LUT P2, PT, PT, PT, UP6, 0x40, 0x0 ;  /* 0x000000000000781c */ /* 0x000fe20003f4e868 */
[----:B------:R-:W-:Y:S01]  /*f690*/  UISETP.NE.AND UP6, UPT, UR12, URZ, UPT ;  /* 0x0000003f0c00728c */ /* 0x000fe2000bfc5270 */
[----:B------:R-:W-:Y:S02]  /*f6a0*/  FSEL R144, R56, -INF , !P0 ;  /* 0xff80000038907808 */ /* 0x000fe40004000000 */
[----:B------:R-:W-:-:S02]  /*f6b0*/  PLOP3.LUT P1, PT, PT, PT, UP5, 0x40, 0x0 ;  /* 0x000000000000781c */ /* 0x000fc40003f2e858 */
[----:B------:R-:W-:Y:S02]  /*f6c0*/  PLOP3.LUT P0, PT, PT, PT, UP4, 0x40, 0x0 ;  /* 0x000000000000781c */ /* 0x000fe40003f0e848 */
[C---:B------:R-:W-:Y:S02]  /*f6d0*/  ISETP.GT.AND P2, PT, R3.reuse, 0x41, P2 ;  /* 0x000000410300780c */ /* 0x040fe40001744270 */
[C---:B------:R-:W-:Y:S02]  /*f6e0*/  ISETP.GT.AND P1, PT, R3.reuse, 0x48, P1 ;  /* 0x000000480300780c */ /* 0x040fe40000f24270 */
[----:B------:R-:W-:Y:S02]  /*f6f0*/  ISETP.GT.AND P0, PT, R3, 0x49, P0 ;  /* 0x000000490300780c */ /* 0x000fe40000704270 */
[----:B------:R-:W-:Y:S01]  /*f700*/  PLOP3.LUT P3, PT, PT, PT, UP0, 0x40, 0x0 ;  /* 0x000000000000781c */ /* 0x000fe20003f6e808 */
[----:B------:R-:W-:Y:S01]  /*f710*/  UISETP.GE.AND UP0, UPT, UR36, 0x5a, UPT ;  /* 0x0000005a2400788c */ /* 0x000fe2000bf06270 */
[----:B------:R-:W-:-:S02]  /*f720*/  ISETP.LT.OR P2, PT, R5, 0x42, P2 ;  /* 0x000000420500780c */ /* 0x000fc40001741670 */
[C---:B------:R-:W-:Y:S02]  /*f730*/  ISETP.LT.OR P1, PT, R5.reuse, 0x49, P1 ;  /* 0x000000490500780c */ /* 0x040fe40000f21670 */
[----:B------:R-:W-:Y:S02]  /*f740*/  ISETP.LT.OR P0, PT, R5, 0x4a, P0 ;  /* 0x0000004a0500780c */ /* 0x000fe40000701670 */
[----:B------:R-:W-:Y:S02]  /*f750*/  ISETP.GT.AND P3, PT, R3, 0x40, P3 ;  /* 0x000000400300780c */ /* 0x000fe40001f64270 */
[----:B------:R-:W-:Y:S02]  /*f760*/  FSEL R164, R53, -INF , !P2 ;  /* 0xff80000035a47808 */ /* 0x000fe40005000000 */
[----:B------:R-:W-:Y:S02]  /*f770*/  PLOP3.LUT P2, PT, PT, PT, UP2, 0x40, 0x0 ;  /* 0x000000000000781c */ /* 0x000fe40003f4e828 */
[----:B------:R-:W-:-:S02]  /*f780*/  FSEL R163, R48, -INF , !P1 ;  /* 0xff80000030a37808 */ /* 0x000fc40004800000 */
[----:B------:R-:W-:Y:S02]  /*f790*/  PLOP3.LUT P1, PT, PT, PT, UP1, 0x40, 0x0 ;  /* 0x000000000000781c */ /* 0x000fe40003f2e818 */
[----:B------:R-:W-:Y:S02]  /*f7a0*/  FSEL R167, R49, -INF , !P0 ;  /* 0xff80000031a77808 */ /* 0x000fe40004000000 */
[----:B------:R-:W-:Y:S02]  /*f7b0*/  PLOP3.LUT P0, PT, PT, PT, UP0, 0x40, 0x0 ;  /* 0x000000000000781c */ /* 0x000fe40003f0e808 */
[----:B------:R-:W-:Y:S02]  /*f7c0*/  ISETP.LT.OR P3, PT, R5, 0x41, P3 ;  /* 0x000000410500780c */ /* 0x000fe40001f61670 */
[C---:B------:R-:W-:Y:S02]  /*f7d0*/  ISETP.GT.AND P2, PT, R3.reuse, 0x51, P2 ;  /* 0x000000510300780c */ /* 0x040fe40001744270 */
[----:B------:R-:W-:-:S02]  /*f7e0*/  ISETP.GT.AND P1, PT, R3, 0x58, P1 ;  /* 0x000000580300780c */ /* 0x000fc40000f24270 */
[----:B------:R-:W-:Y:S02]  /*f7f0*/  ISETP.GT.AND P0, PT, R3, 0x59, P0 ;  /* 0x000000590300780c */ /* 0x000fe40000704270 */
[C---:B------:R-:W-:Y:S02]  /*f800*/  ISETP.LT.OR P4, PT, R5.reuse, 0x3a, P4 ;  /* 0x0000003a0500780c */ /* 0x040fe40002781670 */
[----:B------:R-:W-:Y:S02]  /*f810*/  FSEL R146, R52, -INF , !P3 ;  /* 0xff80000034927808 */ /* 0x000fe40005800000 */
[C---:B------:R-:W-:Y:S02]  /*f820*/  ISETP.LT.OR P3, PT, R5.reuse, 0x52, P2 ;  /* 0x000000520500780c */ /* 0x040fe40001761670 */
[C---:B------:R-:W-:Y:S02]  /*f830*/  ISETP.LT.OR P2, PT, R5.reuse, 0x59, P1 ;  /* 0x000000590500780c */ /* 0x040fe40000f41670 */
[----:B------:R-:W-:-:S02]  /*f840*/  ISETP.LT.OR P1, PT, R5, 0x5a, P0 ;  /* 0x0000005a0500780c */ /* 0x000fc40000721670 */
[----:B------:R-:W-:Y:S02]  /*f850*/  FSEL R145, R57, -INF , !P4 ;  /* 0xff80000039917808 */ /* 0x000fe40006000000 */
[----:B------:R-:W-:Y:S01]  /*f860*/  PLOP3.LUT P0, PT, PT, PT, UP6, 0x40, 0x0 ;  /* 0x000000000000781c */ /* 0x000fe20003f0e868 */
[----:B------:R-:W-:Y:S01]  /*f870*/  UISETP.NE.AND UP6, UPT, UR37, URZ, UPT ;  /* 0x0000003f2500728c */ /* 0x000fe2000bfc5270 */
[----:B------:R-:W-:Y:S02]  /*f880*/  PLOP3.LUT P4, PT, PT, PT, UP3, 0x40, 0x0 ;  /* 0x000000000000781c */ /* 0x000fe40003f8e838 */
[----:B------:R-:W-:Y:S02]  /*f890*/  FSEL R141, R61, -INF , !P5 ;  /* 0xff8000003d8d7808 */ /* 0x000fe40006800000 */
[----:B------:R-:W-:Y:S01]  /*f8a0*/  ISETP.GT.AND P4, PT, R3, 0x50, P4 ;  /* 0x000000500300780c */ /* 0x000fe20002784270 */
[----:B-1----:R-:W-:Y:S01]  /*f8b0*/  IMAD.IADD R3, R12, 0x1, R8 ;  /* 0x000000010c037824 */ /* 0x002fe200078e0208 */
[----:B------:R-:W-:-:S02]  /*f8c0*/  FSEL R203, R33, -INF , !P3 ;  /* 0xff80000021cb7808 */ /* 0x000fc40005800000 */
[----:B------:R-:W-:Y:S01]  /*f8d0*/  ISETP.LT.OR P4, PT, R5, 0x51, P4 ;  /* 0x000000510500780c */ /* 0x000fe20002781670 */
[----:B------:R-:W-:Y:S01]  /*f8e0*/  IMAD.IADD R5, R10, 0x1, R8 ;  /* 0x000000010a057824 */ /* 0x000fe200078e0208 */
[----:B------:R-:W-:Y:S02]  /*f8f0*/  FSEL R202, R28, -INF , !P2 ;  /* 0xff8000001cca7808 */ /* 0x000fe40005000000 */
[----:B------:R-:W-:Y:S02]  /*f900*/  FSEL R204, R32, -INF , !P4 ;  /* 0xff80000020cc7808 */ /* 0x000fe40006000000 */
[----:B------:R-:W-:Y:S02]  /*f910*/  IMNMX R5, R5, R11, PT ;  /* 0x0000000b05057217 */ /* 0x000fe40003800200 */
        /* <DEDUP_REMOVED lines=14> */
.L_x_445:
[----:B------:R-:W-:-:S04]  /*fa00*/  MOV R14, c[0x0][0x32c] ;  /* 0x0000cb00000e7a02 */ /* 0x000fc80000000f00 */
[----:B------:R-:W-:-:S13]  /*fa10*/  ISETP.NE.AND P0, PT, R14, 0x1, PT ;  /* 0x000000010e00780c */ /* 0x000fda0003f05270 */
[----:B------:R-:W-:-:S05]  /*fa20*/  @P0 IMAD.HI.U32 R14, R8, c[0x0][0x330], RZ ;  /* 0x0000cc00080e0a27 */ /* 0x000fca00078e00ff */
[----:B------:R-:W-:Y:S02]  /*fa30*/  @P0 SHF.R.U32.HI R8, RZ, c[0x0][0x334], R14 ;  /* 0x0000cd00ff080a19 */ /* 0x000fe4000001160e */
.L_x_446:
[----:B------:R-:W-:Y:S05]  /*fa40*/  BSYNC B0 ;  /* 0x0000000000007941 */ /* 0x000fea0003800000 */
.L_x_444:
[----:B------:R-:W-:-:S05]  /*fa50*/  IMAD R8, R8, c[0x0][0x32c], R13 ;  /* 0x0000cb0008087a24 */ /* 0x000fca00078e020d */
[----:B------:R-:W-:Y:S02]  /*fa60*/  IADD3 R14, R8, c[0x0][0x32c], RZ ;  /* 0x0000cb00080e7a10 */ /* 0x000fe40007ffe0ff */
[----:B------:R-:W-:Y:S02]  /*fa70*/  IMNMX R3, R3, R8, !PT ;  /* 0x0000000803037217 */ /* 0x000fe40007800200 */
[----:B------:R-:W-:Y:S02]  /*fa80*/  IMNMX R5, R5, R14, PT ;  /* 0x0000000e05057217 */ /* 0x000fe40003800200 */
.L_x_443:
[----:B------:R-:W-:Y:S01]  /*fa90*/  UP2UR UR42, UPR, URZ, 0x40 ;  /* 0x000000403f2a7883 */ /* 0x000fe20008000000 */
[----:B------:R-:W1:Y:S01]  /*faa0*/  SHFL.IDX PT, R8, R9, 0x3, 0x1c1f ;  /* 0x007c1f0009087f89 */ /* 0x000e6200000e0000 */
[----:B------:R-:W-:Y:S02]  /*fab0*/  UISETP.NE.AND UP6, UPT, UR26, URZ, UPT ;  /* 0x0000003f1a00728c */ /* 0x000fe4000bfc5270 */
[----:B------:R-:W-:Y:S02]  /*fac0*/  UP2UR UR36, UPR, URZ, 0x1 ;  /* 0x000000013f247883 */ /* 0x000fe40008000000 */
[----:B------:R-:W-:-:S02]  /*fad0*/  UP2UR UR43, UPR, URZ, 0x40 ;  /* 0x000000403f2b7883 */ /* 0x000fc40008000000 */
[----:B------:R-:W-:Y:S02]  /*fae0*/  UISETP.NE.AND UP6, UPT, UR32, URZ, UPT ;  /* 0x0000003f2000728c */ /* 0x000fe4000bfc5270 */
[----:B------:R-:W-:Y:S02]  /*faf0*/  UISETP.NE.AND UP0, UPT, UR34, URZ, UPT ;  /* 0x0000003f2200728c */ /* 0x000fe4000bf05270 */
[----:B------:R-:W-:Y:S02]  /*fb00*/  UP2UR UR44, UPR, URZ, 0x40 ;  /* 0x000000403f2c7883 */ /* 0x000fe40008000000 */
[----:B------:R-:W-:Y:S02]  /*fb10*/  UISETP.NE.AND UP6, UPT, UR35, URZ, UPT ;  /* 0x0000003f2300728c */ /* 0x000fe4000bfc5270 */
[----:B------:R-:W-:Y:S01]  /*fb20*/  PLOP3.LUT P0, PT, PT, PT, UP0, 0x40, 0x0 ;  /* 0x000000000000781c */ /* 0x000fe20003f0e808 */
[----:B------:R-:W-:Y:S02]  /*fb30*/  UP2UR UR41, UPR, URZ, 0x20 ;  /* 0x000000203f297883 */ /* 0x000fe40008000000 */
[----:B------:R-:W-:Y:S01]  /*fb40*/  UISETP.NE.AND UP5, UPT, UR33, URZ, UPT ;  /* 0x0000003f2100728c */ /* 0x000fe2000bfa5270 */
[----:B------:R-:W-:Y:S01]  /*fb50*/  PLOP3.LUT P1, PT, PT, PT, UP6, 0x40, 0x0 ;  /* 0x000000000000781c */ /* 0x000fe20003f2e868 */
[----:B------:R-:W-:Y:S01]  /*fb60*/  UISETP.NE.AND UP6, UPT, UR44, URZ, UPT ;  /* 0x0000003f2c00728c */ /* 0x000fe2000bfc5270 */
[C---:B------:R-:W-:Y:S01]  /*fb70*/  ISETP.GT.AND P0, PT, R6.reuse, 0x1, P0 ;  /* 0x000000010600780c */ /* 0x040fe20000704270 */
[----:B------:R-:W-:Y:S01]  /*fb80*/  UP2UR UR40, UPR, URZ, 0x10 ;  /* 0x000000103f287883 */ /* 0x000fe20008000000 */
[C---:B------:R-:W-:Y:S01]  /*fb90*/  ISETP.GT.AND P1, PT, R6.reuse, RZ, P1 ;  /* 0x000000ff0600720c */ /* 0x040fe20000f24270 */
[----:B------:R-:W-:Y:S01]  /*fba0*/  UISETP.NE.AND UP4, UPT, UR31, URZ, UPT ;  /* 0x0000003f1f00728c */ /* 0x000fe2000bf85270 */
[C---:B------:R-:W-:Y:S01]  /*fbb0*/  ISETP.LT.OR P2, PT, R7.reuse, 0x2, P0 ;  /* 0x000000020700780c */ /* 0x040fe20000741670 */
[----:B------:R-:W-:Y:S01]  /*fbc0*/  UP2UR UR39, UPR, URZ, 0x8 ;  /* 0x000000083f277883 */ /* 0x000fe20008000000 */
[----:B------:R-:W-:Y:S01]  /*fbd0*/  ISETP.LT.OR P3, PT, R7, 0x1, P1 ;  /* 0x000000010700780c */ /* 0x000fe20000f61670 */
[----:B------:R-:W-:Y:S01]  /*fbe0*/  UISETP.NE.AND UP3, UPT, UR30, URZ, UPT ;  /* 0x0000003f1e00728c */ /* 0x000fe2000bf65270 */
[----:B------:R-:W-:Y:S01]  /*fbf0*/  PLOP3.LUT P1, PT, PT, PT, UP5, 0x40, 0x0 ;  /* 0x000000000000781c */ /* 0x000fe20003f2e858 */
[----:B------:R-:W-:Y:S01]  /*fc00*/  UP2UR UR37, UPR, URZ, 0x2 ;  /* 0x000000023f257883 */ /* 0x000fe20008000000 */
[----:B------:R-:W-:Y:S01]  /*fc10*/  PLOP3.LUT P0, PT, PT, PT, UP6, 0x40, 0x0 ;  /* 0x000000000000781c */ /* 0x000fe20003f0e868 */
[----:B------:R-:W-:Y:S01]  /*fc20*/  UISETP.NE.AND UP6, UPT, UR29, URZ, UPT ;  /* 0x0000003f1d00728c */ /* 0x000fe2000bfc5270 */
[----:B------:R-:W-:Y:S01]  /*fc30*/  FSEL R18, R95, -INF , !P2 ;  /* 0xff8000005f127808 */ /* 0x000fe20005000000 */
[----:B------:R-:W-:Y:S01]  /*fc40*/  UISETP.NE.AND UP1, UPT, UR28, URZ, UPT ;  /* 0x0000003f1c00728c */ /* 0x000fe2000bf25270 */
[C---:B------:R-:W-:Y:S01]  /*fc50*/  ISETP.GT.AND P2, PT, R6.reuse, 0x8, P1 ;  /* 0x000000080600780c */ /* 0x040fe20000f44270 */
[----:B------:R-:W-:Y:S01]  /*fc60*/  UP2UR UR38, UPR, URZ, 0x4 ;  /* 0x000000043f267883 */ /* 0x000fe20008000000 */
[----:B------:R-:W-:Y:S01]  /*fc70*/  ISETP.GT.AND P1, PT, R6, 0x9, P0 ;  /* 0x000000090600780c */ /* 0x000fe20000724270 */
[----:B------:R-:W-:Y:S01]  /*fc80*/  UISETP.NE.AND UP2, UPT, UR27, URZ, UPT ;  /* 0x0000003f1b00728c */ /* 0x000fe2000bf45270 */
[----:B------:R-:W-:Y:S01]  /*fc90*/  PLOP3.LUT P0, PT, PT, PT, UP4, 0x40, 0x0 ;  /* 0x000000000000781c */ /* 0x000fe20003f0e848 */
[----:B------:R-:W-:Y:S01]  /*fca0*/  UP2UR UR44, UPR, URZ, 0x10 ;  /* 0x000000103f2c7883 */ /* 0x000fe20008000000 */
[----:B------:R-:W-:Y:S01]  /*fcb0*/  FSEL R14, R94, -INF , !P3 ;  /* 0xff8000005e0e7808 */ /* 0x000fe20005800000 */
[----:B------:R-:W-:Y:S01]  /*fcc0*/  UISETP.NE.AND UP4, UPT, UR32, URZ, UPT ;  /* 0x0000003f2000728c */ /* 0x000fe2000bf85270 */
[----:B------:R-:W-:-:S02]  /*fcd0*/  PLOP3.LUT P3, PT, PT, PT, UP3, 0x40, 0x0 ;  /* 0x000000000000781c */ /* 0x000fc40003f6e838 */
[C---:B------:R-:W-:Y:S02]  /*fce0*/  ISETP.LT.OR P4, PT, R7.reuse, 0x9, P2 ;  /* 0x000000090700780c */ /* 0x040fe40001781670 */
[C---:B------:R-:W-:Y:S02]  /*fcf0*/  ISETP.LT.OR P2, PT, R7.reuse, 0xa, P1 ;  /* 0x0000000a0700780c */ /* 0x040fe40000f41670 */
[C---:B------:R-:W-:Y:S02]  /*fd00*/  ISETP.GT.AND P1, PT, R6.reuse, 0x10, P0 ;  /* 0x000000100600780c */ /* 0x040fe40000724270 */
[----:B------:R-:W-:Y:S02]  /*fd10*/  ISETP.GT.AND P0, PT, R6, 0x11, P3 ;  /* 0x000000110600780c */ /* 0x000fe40001f04270 */
[----:B------:R-:W-:Y:S02]  /*fd20*/  ISETP.LT.OR P3, PT, R7, 0x11, P1 ;  /* 0x000000110700780c */ /* 0x000fe40000f61670 */
[----:B------:R-:W-:-:S02]  /*fd30*/  FSEL R21, R91, -INF , !P2 ;  /* 0xff8000005b157808 */ /* 0x000fc40005000000 */
[----:B------:R-:W-:Y:S01]  /*fd40*/  PLOP3.LUT P1, PT, PT, PT, UP6, 0x40, 0x0 ;  /* 0x000000000000781c */ /* 0x000fe20003f2e868 */
[----:B------:R-:W-:Y:S01]  /*fd50*/  UISETP.NE.AND UP6, UPT, UR43, URZ, UPT ;  /* 0x0000003f2b00728c */ /* 0x000fe2000bfc5270 */
[----:B------:R-:W-:Y:S01]  /*fd60*/  ISETP.LT.OR P2, PT, R7, 0x12, P0 ;  /* 0x000000120700780c */ /* 0x000fe20000741670 */
[----:B------:R-:W-:Y:S01]  /*fd70*/  UP2UR UR43, UPR, URZ, 0x2 ;  /* 0x000000023f2b7883 */ /* 0x000fe20008000000 */
[----:B------:R-:W-:Y:S01]  /*fd80*/  PLOP3.LUT P0, PT, PT, PT, UP1, 0x40, 0x0 ;  /* 0x000000000000781c */ /* 0x000fe20003f0e818 */
[----:B------:R-:W-:Y:S01]  /*fd90*/  UISETP.NE.AND UP1, UPT, UR35, URZ, UPT ;  /* 0x0000003f2300728c */ /* 0x000fe2000bf25270 */
[----:B------:R-:W-:Y:S02]  /*fda0*/  FSEL R27, R83, -INF , !P2 ;  /* 0xff800000531b7808 */ /* 0x000fe40005000000 */
[----:B------:R-:W-:Y:S02]  /*fdb0*/  FSEL R25, R82, -INF , !P3 ;  /* 0xff80000052197808 */ /* 0x000fe40005800000 */
[----:B------:R-:W-:-:S02]  /*fdc0*/  ISETP.GT.AND P3, PT, R6, 0x18, P1 ;  /* 0x000000180600780c */ /* 0x000fc40000f64270 */
[----:B------:R-:W-:Y:S01]  /*fdd0*/  PLOP3.LUT P2, PT, PT, PT, UP1, 0x40, 0x0 ;  /* 0x000000000000781c */ /* 0x000fe20003f4e818 */
[----:B------:R-:W-:Y:S01]  /*fde0*/  UISETP.NE.AND UP1, UPT, UR29, URZ, UPT ;  /* 0x0000003f1d00728c */ /* 0x000fe2000bf25270 */
[----:B------:R-:W-:Y:S02]  /*fdf0*/  ISETP.GT.AND P1, PT, R6, 0x19, P0 ;  /* 0x000000190600780c */ /* 0x000fe40000724270 */
[----:B------:R-:W-:Y:S01]  /*fe00*/  PLOP3.LUT P0, PT, PT, PT, UP0, 0x40, 0x0 ;  /* 0x000000000000781c */ /* 0x000fe20003f0e808 */
[----:B------:R-:W-:Y:S01]  /*fe10*/  UISETP.NE.AND UP0, UPT, UR25, URZ, UPT ;  /* 0x0000003f1900728c */ /* 0x000fe2000bf05270 */
[----:B------:R-:W-:Y:S02]  /*fe20*/  FSEL R20, R90, -INF , !P4 ;  /* 0xff8000005a147808 */ /* 0x000fe40006000000 */
[----:B------:R-:W-:Y:S02]  /*fe30*/  ISETP.GT.AND P2, PT, R3, RZ, P2 ;  /* 0x000000ff0300720c */ /* 0x000fe40001744270 */
[----:B------:R-:W-:-:S02]  /*fe40*/  ISETP.LT.OR P4, PT, R7, 0x19, P3 ;  /* 0x000000190700780c */ /* 0x000fc40001f81670 */
[----:B------:R-:W-:Y:S02]  /*fe50*/  ISETP.LT.OR P3, PT, R7, 0x1a, P1 ;  /* 0x0000001a0700780c */ /* 0x000fe40000f61670 */
[----:B------:R-:W-:Y:S02]  /*fe60*/  ISETP.GT.AND P0, PT, R3, 0x1, P0 ;  /* 0x000000010300780c */ /* 0x000fe40000704270 */
[----:B------:R-:W-:Y:S02]  /*fe70*/  ISETP.LT.OR P1, PT, R5, 0x1, P2 ;  /* 0x000000010500780c */ /* 0x000fe40001721670 */
[----:B------:R-:W-:Y:S02]  /*fe80*/  PLOP3.LUT P2, PT, PT, PT, UP2, 0x40, 0x0 ;  /* 0x000000000000781c */ /* 0x000fe40003f4e828 */
[----:B------:R-:W-:Y:S02]  /*fe90*/  FSEL R37, R79, -INF , !P3 ;  /* 0xff8000004f257808 */ /* 0x000fe40005800000 */
[----:B------:R-:W-:-:S02]  /*fea0*/  ISETP.LT.OR P3, PT, R5, 0x2, P0 ;  /* 0x000000020500780c */ /* 0x000fc40000761670 */
[----:B------:R-:W-:Y:S02]  /*feb0*/  FSEL R91, R172, -INF , !P1 ;  /* 0xff800000ac5b7808 */ /* 0x000fe40004800000 */
[----:B------:R-:W-:Y:S02]  /*fec0*/  PLOP3.LUT P0, PT, PT, PT, UP6, 0x40, 0x0 ;  /* 0x000000000000781c */ /* 0x000fe40003f0e868 */
[C---:B------:R-:W-:Y:S02]  /*fed0*/  ISETP.GT.AND P1, PT, R6.reuse, 0x20, P2 ;  /* 0x000000200600780c */ /* 0x040fe40001724270 */
[----:B------:R-:W-:Y:S02]  /*fee0*/  FSEL R93, R173, -INF , !P3 ;  /* 0xff800000ad5d7808 */ /* 0x000fe40005800000 */
[----:B------:R-:W-:Y:S02]  /*fef0*/  ISETP.GT.AND P3, PT, R6, 0x21, P0 ;  /* 0x000000210600780c */ /* 0x000fe40000764270 */
[----:B------:R-:W-:-:S02]  /*ff00*/  ISETP.LT.OR P0, PT, R7, 0x21, P1 ;  /* 0x000000210700780c */ /* 0x000fc40000f01670 */
[----:B------:R-:W-:Y:S01]  /*ff10*/  PLOP3.LUT P1, PT, PT, PT, UP4, 0x40, 0x0 ;  /* 0x000000000000781c */ /* 0x000fe20003f2e848 */
[----:B------:R-:W-:Y:S01]  /*ff20*/  UISETP.NE.AND UP4, UPT, UR44, URZ, UPT ;  /* 0x0000003f2c00728c */ /* 0x000fe2000bf85270 */
[----:B------:R-:W-:Y:S01]  /*ff30*/  PLOP3.LUT P2, PT, PT, PT, UP5, 0x40, 0x0 ;  /* 0x000000000000781c */ /* 0x000fe20003f4e858 */
[----:B------:R-:W-:Y:S01]  /*ff40*/  UISETP.NE.AND UP5, UPT, UR24, URZ, UPT ;  /* 0x0000003f1800728c */ /* 0x000fe2000bfa5270 */
[----:B------:R-:W-:Y:S02]  /*ff50*/  FSEL R88, R74, -INF , !P0 ;  /* 0xff8000004a587808 */ /* 0x000fe40004000000 */
[----:B------:R-:W-:Y:S02]  /*ff60*/  ISETP.GT.AND P2, PT, R3, 0x8, P2 ;  /* 0x000000080300780c */ /* 0x000fe40001744270 */
[----:B------:R-:W-:Y:S01]  /*ff70*/  PLOP3.LUT P0, PT, PT, PT, UP4, 0x40, 0x0 ;  /* 0x000000000000781c */ /* 0x000fe20003f0e848 */
[----:B------:R-:W-:Y:S01]  /*ff80*/  UISETP.NE.AND UP4, UPT, UR23, URZ, UPT ;  /* 0x0000003f1700728c */ /* 0x000fe2000bf85270 */
[----:B------:R-:W-:-:S02]  /*ff90*/  FSEL R36, R78, -INF , !P4 ;  /* 0xff8000004e247808 */ /* 0x000fc40006000000 */
[----:B------:R-:W-:Y:S02]  /*ffa0*/  ISETP.GT.AND P1, PT, R3, 0x9, P1 ;  /* 0x000000090300780c */ /* 0x000fe40000f24270 */
[----:B------:R-:W-:Y:S02]  /*ffb0*/  ISETP.LT.OR P4, PT, R7, 0x22, P3 ;  /* 0x000000220700780c */ /* 0x000fe40001f81670 */
[----:B------:R-:W-:Y:S02]  /*ffc0*/  ISETP.LT.OR P3, PT, R5, 0x9, P2 ;  /* 0x000000090500780c */ /* 0x000fe40001761670 */
[----:B------:R-:W-:Y:S02]  /*ffd0*/  ISETP.GT.AND P2, PT, R3, 0x10, P0 ;  /* 0x000000100300780c */ /* 0x000fe40000744270 */
[----:B------:R-:W-:Y:S02]  /*ffe0*/  ISETP.LT.OR P0, PT, R5, 0xa, P1 ;  /* 0x0000000a0500780c */ /* 0x000fe40000f01670 */
[----:B------:R-:W-:-:S02]  /*fff0*/  PLOP3.LUT P1, PT, PT, PT, UP0, 0x40, 0x0 ;  /* 0x000000000000781c */ /* 0x000fc40003f2e808 */
[----:B------:R-:W-:Y:S02]  /*10000*/  FSEL R95, R85, -INF , !P0 ;  /* 0xff800000555f7808 */ /* 0x000fe40004000000 */
[----:B------:R-:W-:Y:S02]  /*10010*/  PLOP3.LUT P0, PT, PT, PT, UP5, 0x40, 0x0 ;  /* 0x000000000000781c */ /* 0x000fe40003f0e858 */
[----:B------:R-:W-:Y:S02]  /*10020*/  ISETP.GT.AND P1, PT, R6, 0x28, P1 ;  /* 0x000000280600780c */ /* 0x000fe40000f24270 */
[----:B------:R-:W-:Y:S02]  /*10030*/  FSEL R94, R84, -INF , !P3 ;  /* 0xff800000545e7808 */ /* 0x000fe40005800000 */
[----:B------:R-:W-:Y:S02]  /*10040*/  ISETP.LT.OR P2, PT, R5, 0x11, P2 ;  /* 0x000000110500780c */ /* 0x000fe40001741670 */
[----:B------:R-:W-:-:S02]  /*10050*/  ISETP.GT.AND P3, PT, R6, 0x29, P0 ;  /* 0x000000290600780c */ /* 0x000fc40000764270 */
[----:B------:R-:W-:Y:S02]  /*10060*/  ISETP.LT.OR P0, PT, R7, 0x29, P1 ;  /* 0x000000290700780c */ /* 0x000fe40000f01670 */
[----:B------:R-:W-:Y:S01]  /*10070*/  PLOP3.LUT P1, PT, PT, PT, UP1, 0x40, 0x0 ;  /* 0x000000000000781c */ /* 0x000fe20003f2e818 */
[----:B------:R-:W-:Y:S01]  /*10080*/  UISETP.NE.AND UP1, UPT, UR43, URZ, UPT ;  /* 0x0000003f2b00728c */ /* 0x000fe2000bf25270 */
[----:B------:R-:W-:Y:S02]  /*10090*/  FSEL R112, R120, -INF , !P2 ;  /* 0xff80000078707808 */ /* 0x000fe40005000000 */
[----:B------:R-:W-:Y:S01]  /*100a0*/  PLOP3.LUT P2, PT, PT, PT, UP3, 0x40, 0x0 ;  /* 0x000000000000781c */ /* 0x000fe20003f4e838 */
[----:B------:R-:W-:Y:S01]  /*100b0*/  UISETP.NE.AND UP3, UPT, UR22, URZ, UPT ;  /* 0x0000003f1600728c */ /* 0x000fe2000bf65270 */
[----:B------:R-:W-:Y:S02]  /*100c0*/  FSEL R90, R66, -INF , !P0 ;  /* 0xff800000425a7808 */ /* 0x000fe40004000000 */
[----:B------:R-:W-:-:S02]  /*100d0*/  ISETP.GT.AND P2, PT, R3, 0x11, P2 ;  /* 0x000000110300780c */ /* 0x000fc40001744270 */
[----:B------:R-:W-:Y:S01]  /*100e0*/  PLOP3.LUT P0, PT, PT, PT, UP1, 0x40, 0x0 ;  /* 0x000000000000781c */ /* 0x000fe20003f0e818 */
[----:B------:R-:W-:Y:S01]  /*100f0*/  UISETP.NE.AND UP1, UPT, UR20, URZ, UPT ;  /* 0x0000003f1400728c */ /* 0x000fe2000bf25270 */
[----:B------:R-:W-:Y:S02]  /*10100*/  FSEL R89, R75, -INF , !P4 ;  /* 0xff8000004b597808 */ /* 0x000fe40006000000 */
[----:B------:R-:W-:Y:S02]  /*10110*/  ISETP.GT.AND P1, PT, R3, 0x18, P1 ;  /* 0x000000180300780c */ /* 0x000fe40000f24270 */
[----:B------:R-:W-:Y:S02]  /*10120*/  ISETP.LT.OR P4, PT, R7, 0x2a, P3 ;  /* 0x0000002a0700780c */ /* 0x000fe40001f81670 */
[----:B------:R-:W-:Y:S02]  /*10130*/  ISETP.LT.OR P3, PT, R5, 0x12, P2 ;  /* 0x000000120500780c */ /* 0x000fe40001761670 */
[----:B------:R-:W-:-:S02]  /*10140*/  ISETP.GT.AND P2, PT, R3, 0x19, P0 ;  /* 0x000000190300780c */ /* 0x000fc40000744270 */
[C---:B------:R-:W-:Y:S02]  /*10150*/  ISETP.LT.OR P0, PT, R5.reuse, 0x19, P1 ;  /* 0x000000190500780c */ /* 0x040fe40000f01670 */
[----:B------:R-:W-:Y:S02]  /*10160*/  PLOP3.LUT P1, PT, PT, PT, UP4, 0x40, 0x0 ;  /* 0x000000000000781c */ /* 0x000fe40003f2e848 */
[----:B------:R-:W-:Y:S02]  /*10170*/  FSEL R114, R116, -INF , !P0 ;  /* 0xff80000074727808 */ /* 0x000fe40004000000 */
[----:B------:R-:W-:Y:S02]  /*10180*/  ISETP.LT.OR P2, PT, R5, 0x1a, P2 ;  /* 0x0000001a0500780c */ /* 0x000fe40001741670 */
[----:B------:R-:W-:Y:S02]  /*10190*/  PLOP3.LUT P0, PT, PT, PT, UP3, 0x40, 0x0 ;  /* 0x000000000000781c */ /* 0x000fe40003f0e838 */
[----:B------:R-:W-:-:S02]  /*101a0*/  ISETP.GT.AND P1, PT, R6, 0x30, P1 ;  /* 0x000000300600780c */ /* 0x000fc40000f24270 */
[----:B------:R-:W-:Y:S02]  /*101b0*/  FSEL R113, R121, -INF , !P3 ;  /* 0xff80000079717808 */ /* 0x000fe40005800000 */
[----:B------:R-:W-:Y:S02]  /*101c0*/  FSEL R115, R117, -INF , !P2 ;  /* 0xff80000075737808 */ /* 0x000fe40005000000 */
[----:B------:R-:W-:Y:S02]  /*101d0*/  ISETP.GT.AND P3, PT, R6, 0x31, P0 ;  /* 0x000000310600780c */ /* 0x000fe40000764270 */
[----:B------:R-:W-:Y:S01]  /*101e0*/  PLOP3.LUT P2, PT, PT, PT, UP2, 0x40, 0x0 ;  /* 0x000000000000781c */ /* 0x000fe20003f4e828 */
[----:B------:R-:W-:Y:S01]  /*101f0*/  UISETP.NE.AND UP2, UPT, UR21, URZ, UPT ;  /* 0x0000003f1500728c */ /* 0x000fe2000bf45270 */
[----:B------:R-:W-:Y:S02]  /*10200*/  ISETP.LT.OR P0, PT, R7, 0x31, P1 ;  /* 0x000000310700780c */ /* 0x000fe40000f01670 */
[----:B------:R-:W-:Y:S01]  /*10210*/  PLOP3.LUT P1, PT, PT, PT, UP6, 0x40, 0x0 ;  /* 0x000000000000781c */ /* 0x000fe20003f2e868 */
[----:B------:R-:W-:Y:S01]  /*10220*/  UISETP.NE.AND UP6, UPT, UR42, URZ, UPT ;  /* 0x0000003f2a00728c */ /* 0x000fe2000bfc5270 */
[----:B------:R-:W-:-:S02]  /*10230*/  ISETP.GT.AND P2, PT, R3, 0x20, P2 ;  /* 0x000000200300780c */ /* 0x000fc40001744270 */
[----:B------:R-:W-:Y:S02]  /*10240*/  FSEL R131, R62, -INF , !P0 ;  /* 0xff8000003e837808 */ /* 0x000fe40004000000 */
[----:B------:R-:W-:Y:S01]  /*10250*/  PLOP3.LUT P0, PT, PT, PT, UP0, 0x40, 0x0 ;  /* 0x000000000000781c */ /* 0x000fe20003f0e808 */
[----:B------:R-:W-:Y:S01]  /*10260*/  UISETP.NE.AND UP0, UPT, UR4, URZ, UPT ;  /* 0x0000003f0400728c */ /* 0x000fe2000bf05270 */
[----:B------:R-:W-:Y:S02]  /*10270*/  FSEL R92, R67, -INF , !P4 ;  /* 0xff800000435c7808 */ /* 0x000fe40006000000 */
[----:B------:R-:W-:Y:S02]  /*10280*/  ISETP.GT.AND P1, PT, R3, 0x21, P1 ;  /* 0x000000210300780c */ /* 0x000fe40000f24270 */
[----:B------:R-:W-:Y:S02]  /*10290*/  ISETP.LT.OR P4, PT, R7, 0x32, P3 ;  /* 0x000000320700780c */ /* 0x000fe40001f81670 */
[----:B------:R-:W-:-:S02]  /*102a0*/  ISETP.LT.OR P3, PT, R5, 0x21, P2 ;  /* 0x000000210500780c */ /* 0x000fc40001761670 */
[----:B------:R-:W-:Y:S02]  /*102b0*/  ISETP.GT.AND P2, PT, R3, 0x28, P0 ;  /* 0x000000280300780c */ /* 0x000fe40000744270 */
[----:B------:R-:W-:Y:S02]  /*102c0*/  ISETP.LT.OR P0, PT, R5, 0x22, P1 ;  /* 0x000000220500780c */ /* 0x000fe40000f01670 */
[----:B------:R-:W-:Y:S02]  /*102d0*/  PLOP3.LUT P1, PT, PT, PT, UP2, 0x40, 0x0 ;  /* 0x000000000000781c */ /* 0x000fe40003f2e828 */
[----:B------:R-:W-:Y:S02]  /*102e0*/  FSEL R166, R157, -INF , !P0 ;  /* 0xff8000009da67808 */ /* 0x000fe40004000000 */
[----:B------:R-:W-:Y:S02]  /*102f0*/  ISETP.LT.OR P2, PT, R5, 0x29, P2 ;  /* 0x000000290500780c */ /* 0x000fe40001741670 */
[----:B------:R-:W-:-:S02]  /*10300*/  PLOP3.LUT P0, PT, PT, PT, UP1, 0x40, 0x0 ;  /* 0x000000000000781c */ /* 0x000fc40003f0e818 */
[----:B------:R-:W-:Y:S02]  /*10310*/  ISETP.GT.AND P1, PT, R6, 0x38, P1 ;  /* 0x000000380600780c */ /* 0x000fe40000f24270 */
[----:B------:R-:W-:Y:S02]  /*10320*/  FSEL R165, R156, -INF , !P3 ;  /* 0xff8000009ca57808 */ /* 0x000fe40005800000 */
[----:B------:R-:W-:Y:S02]  /*10330*/  FSEL R168, R108, -INF , !P2 ;  /* 0xff8000006ca87808 */ /* 0x000fe40005000000 */
[----:B------:R-:W-:Y:S02]  /*10340*/  ISETP.GT.AND P3, PT, R6, 0x39, P0 ;  /* 0x000000390600780c */ /* 0x000fe40000764270 */
[----:B------:R-:W-:Y:S01]  /*10350*/  PLOP3.LUT P2, PT, PT, PT, UP5, 0x40, 0x0 ;  /* 0x000000000000781c */ /* 0x000fe20003f4e858 */
[----:B------:R-:W-:Y:S01]  /*10360*/  UISETP.NE.AND UP5, UPT, UR41, URZ, UPT ;  /* 0x0000003f2900728c */ /* 0x000fe2000bfa5270 */
[----:B------:R-:W-:-:S02]  /*10370*/  ISETP.LT.OR P0, PT, R7, 0x39, P1 ;  /* 0x000000390700780c */ /* 0x000fc40000f01670 */
[----:B------:R-:W-:Y:S01]  /*10380*/  PLOP3.LUT P1, PT, PT, PT, UP4, 0x40, 0x0 ;  /* 0x000000000000781c */ /* 0x000fe20003f2e848 */
[----:B------:R-:W-:Y:S01]  /*10390*/  UISETP.NE.AND UP4, UPT, UR40, URZ, UPT ;  /* 0x0000003f2800728c */ /* 0x000fe2000bf85270 */
[----:B------:R-:W-:Y:S02]  /*103a0*/  ISETP.GT.AND P2, PT, R3, 0x29, P2 ;  /* 0x000000290300780c */ /* 0x000fe40001744270 */
[----:B------:R-:W-:Y:S02]  /*103b0*/  FSEL R148, R58, -INF , !P0 ;  /* 0xff8000003a947808 */ /* 0x000fe40004000000 */
[----:B------:R-:W-:Y:S01]  /*103c0*/  PLOP3.LUT P0, PT, PT, PT, UP3, 0x40, 0x0 ;  /* 0x000000000000781c */ /* 0x000fe20003f0e838 */
[----:B------:R-:W-:Y:S01]  /*103d0*/  UISETP.NE.AND UP3, UPT, UR39, URZ, UPT ;  /* 0x0000003f2700728c */ /* 0x000fe2000bf65270 */
[----:B------:R-:W-:Y:S02]  /*103e0*/  FSEL R149, R63, -INF , !P4 ;  /* 0xff8000003f957808 */ /* 0x000fe40006000000 */
[----:B------:R-:W-:-:S02]  /*103f0*/  ISETP.GT.AND P1, PT, R3, 0x30, P1 ;  /* 0x000000300300780c */ /* 0x000fc40000f24270 */
[----:B------:R-:W-:Y:S02]  /*10400*/  ISETP.LT.OR P4, PT, R7, 0x3a, P3 ;  /* 0x0000003a0700780c */ /* 0x000fe40001f81670 */
[----:B------:R-:W-:Y:S02]  /*10410*/  ISETP.LT.OR P3, PT, R5, 0x2a, P2 ;  /* 0x0000002a0500780c */ /* 0x000fe40001761670 */
[----:B------:R-:W-:Y:S02]  /*10420*/  ISETP.GT.AND P2, PT, R3, 0x31, P0 ;  /* 0x000000310300780c */ /* 0x000fe40000744270 */
[----:B------:R-:W-:Y:S02]  /*10430*/  ISETP.LT.OR P0, PT, R5, 0x31, P1 ;  /* 0x000000310500780c */ /* 0x000fe40000f01670 */
[----:B------:R-:W-:Y:S02]  /*10440*/  PLOP3.LUT P1, PT, PT, PT, UP0, 0x40, 0x0 ;  /* 0x000000000000781c */ /* 0x000fe40003f2e808 */
[----:B------:R-:W-:-:S02]  /*10450*/  FSEL R199, R68, -INF , !P0 ;  /* 0xff80000044c77808 */ /* 0x000fc40004000000 */
[----:B------:R-:W-:Y:S02]  /*10460*/  ISETP.LT.OR P2, PT, R5, 0x32, P2 ;  /* 0x000000320500780c */ /* 0x000fe40001741670 */
[----:B------:R-:W-:Y:S02]  /*10470*/  PLOP3.LUT P0, PT, PT, PT, UP6, 0x40, 0x0 ;  /* 0x000000000000781c */ /* 0x000fe40003f0e868 */
[C---:B------:R-:W-:Y:S02]  /*10480*/  ISETP.GT.AND P1, PT, R6.reuse, 0x40, P1 ;  /* 0x000000400600780c */ /* 0x040fe40000f24270 */
[----:B------:R-:W-:Y:S02]  /*10490*/  FSEL R169, R109, -INF , !P3 ;  /* 0xff8000006da97808 */ /* 0x000fe40005800000 */
[----:B------:R-:W-:Y:S02]  /*104a0*/  FSEL R198, R69, -INF , !P2 ;  /* 0xff80000045c67808 */ /* 0x000fe40005000000 */
[----:B------:R-:W-:-:S02]  /*104b0*/  ISETP.GT.AND P3, PT, R6, 0x41, P0 ;  /* 0x000000410600780c */ /* 0x000fc40000764270 */
[----:B------:R-:W-:Y:S01]  /*104c0*/  PLOP3.LUT P2, PT, PT, PT, UP2, 0x40, 0x0 ;  /* 0x000000000000781c */ /* 0x000fe20003f4e828 */
[----:B------:R-:W-:Y:S01]  /*104d0*/  UISETP.NE.AND UP2, UPT, UR38, URZ, UPT ;  /* 0x0000003f2600728c */ /* 0x000fe2000bf45270 */
[----:B------:R-:W-:Y:S02]  /*104e0*/  ISETP.LT.OR P0, PT, R7, 0x41, P1 ;  /* 0x000000410700780c */ /* 0x000fe40000f01670 */
[----:B------:R-:W-:Y:S01]  /*104f0*/  PLOP3.LUT P1, PT, PT, PT, UP1, 0x40, 0x0 ;  /* 0x000000000000781c */ /* 0x000fe20003f2e818 */
[----:B------:R-:W-:Y:S01]  /*10500*/  UISETP.NE.AND UP1, UPT, UR37, URZ, UPT ;  /* 0x0000003f2500728c */ /* 0x000fe2000bf25270 */
[----:B------:R-:W-:Y:S02]  /*10510*/  ISETP.GT.AND P2, PT, R3, 0x38, P2 ;  /* 0x000000380300780c */ /* 0x000fe40001744270 */
[----:B------:R-:W-:Y:S02]  /*10520*/  FSEL R152, R54, -INF , !P0 ;  /* 0xff80000036987808 */ /* 0x000fe40004000000 */
[----:B------:R-:W-:Y:S01]  /*10530*/  PLOP3.LUT P0, PT, PT, PT, UP0, 0x40, 0x0 ;  /* 0x000000000000781c */ /* 0x000fe20003f0e808 */
[----:B------:R-:W-:Y:S01]  /*10540*/  UISETP.NE.AND UP0, UPT, UR36, URZ, UPT ;  /* 0x0000003f2400728c */ /* 0x000fe2000bf05270 */
[----:B------:R-:W-:Y:S01]  /*10550*/  FSEL R150, R59, -INF , !P4 ;  /* 0xff8000003b967808 */ /* 0x000fe20006000000 */
[----:B------:R-:W-:Y:S01]  /*10560*/  UP2UR UR36, UPR, URZ, 0x40 ;  /* 0x000000403f247883 */ /* 0x000fe20008000000 */
[----:B------:R-:W-:-:S02]  /*10570*/  ISETP.GT.AND P1, PT, R3, 0x39, P1 ;  /* 0x000000390300780c */ /* 0x000fc40000f24270 */
[----:B------:R-:W-:Y:S02]  /*10580*/  ISETP.LT.OR P4, PT, R7, 0x42, P3 ;  /* 0x000000420700780c */ /* 0x000fe40001f81670 */
[----:B------:R-:W-:Y:S02]  /*10590*/  ISETP.LT.OR P3, PT, R5, 0x39, P2 ;  /* 0x000000390500780c */ /* 0x000fe40001761670 */
[----:B------:R-:W-:Y:S02]  /*105a0*/  ISETP.GT.AND P2, PT, R3, 0x40, P0 ;  /* 0x000000400300780c */ /* 0x000fe40000744270 */
[----:B------:R-:W-:Y:S02]  /*105b0*/  ISETP.LT.OR P0, PT, R5, 0x3a, P1 ;  /* 0x0000003a0500780c */ /* 0x000fe40000f01670 */
[----:B------:R-:W-:Y:S02]  /*105c0*/  PLOP3.LUT P1, PT, PT, PT, UP5, 0x40, 0x0 ;  /* 0x000000000000781c */ /* 0x000fe40003f2e858 */
[----:B------:R-:W-:-:S02]  /*105d0*/  FSEL R200, R105, -INF , !P0 ;  /* 0xff80000069c87808 */ /* 0x000fc40004000000 */
[----:B------:R-:W-:Y:S02]  /*105e0*/  PLOP3.LUT P0, PT, PT, PT, UP4, 0x40, 0x0 ;  /* 0x000000000000781c */ /* 0x000fe40003f0e848 */
[----:B------:R-:W-:Y:S02]  /*105f0*/  ISETP.GT.AND P1, PT, R6, 0x48, P1 ;  /* 0x000000480600780c */ /* 0x000fe40000f24270 */
[----:B------:R-:W-:Y:S02]  /*10600*/  ISETP.LT.OR P2, PT, R5, 0x41, P2 ;  /* 0x000000410500780c */ /* 0x000fe40001741670 */
[----:B------:R-:W-:Y:S02]  /*10610*/  FSEL R195, R104, -INF , !P3 ;  /* 0xff80000068c37808 */ /* 0x000fe40005800000 */
[----:B------:R-:W-:Y:S02]  /*10620*/  ISETP.GT.AND P3, PT, R6, 0x49, P0 ;  /* 0x000000490600780c */ /* 0x000fe40000764270 */
[----:B------:R-:W-:-:S02]  /*10630*/  ISETP.LT.OR P1, PT, R7, 0x49, P1 ;  /* 0x000000490700780c */ /* 0x000fc40000f21670 */
[----:B------:R-:W-:Y:S02]  /*10640*/  FSEL R212, R132, -INF , !P2 ;  /* 0xff80000084d47808 */ /* 0x000fe40005000000 */
[----:B------:R-:W-:Y:S01]  /*10650*/  PLOP3.LUT P2, PT, PT, PT, UP6, 0x40, 0x0 ;  /* 0x000000000000781c */ /* 0x000fe20003f4e868 */
[----:B------:R-:W-:Y:S01]  /*10660*/  UISETP.NE.AND UP6, UPT, UR12, URZ, UPT ;  /* 0x0000003f0c00728c */ /* 0x000fe2000bfc5270 */
[----:B------:R-:W-:Y:S02]  /*10670*/  PLOP3.LUT P0, PT, PT, PT, UP5, 0x40, 0x0 ;  /* 0x000000000000781c */ /* 0x000fe40003f0e858 */
[----:B------:R-:W-:Y:S02]  /*10680*/  ISETP.LT.OR P3, PT, R7, 0x4a, P3 ;  /* 0x0000004a0700780c */ /* 0x000fe40001f61670 */
[----:B------:R-:W-:Y:S02]  /*10690*/  FSEL R160, R50, -INF , !P1 ;  /* 0xff80000032a07808 */ /* 0x000fe40004800000 */
[----:B------:R-:W-:-:S02]  /*106a0*/  PLOP3.LUT P1, PT, PT, PT, UP3, 0x40, 0x0 ;  /* 0x000000000000781c */ /* 0x000fc40003f2e838 */
[C---:B------:R-:W-:Y:S02]  /*106b0*/  ISETP.GT.AND P2, PT, R3.reuse, 0x41, P2 ;  /* 0x000000410300780c */ /* 0x040fe40001744270 */
[----:B------:R-:W-:Y:S02]  /*106c0*/  ISETP.GT.AND P0, PT, R3, 0x48, P0 ;  /* 0x000000480300780c */ /* 0x000fe40000704270 */
[----:B------:R-:W-:Y:S02]  /*106d0*/  FSEL R161, R51, -INF , !P3 ;  /* 0xff80000033a17808 */ /* 0x000fe40005800000 */
[----:B------:R-:W-:Y:S02]  /*106e0*/  ISETP.GT.AND P3, PT, R6, 0x50, P1 ;  /* 0x000000500600780c */ /* 0x000fe40000f64270 */
[C---:B------:R-:W-:Y:S02]  /*106f0*/  ISETP.LT.OR P2, PT, R5.reuse, 0x42, P2 ;  /* 0x000000420500780c */ /* 0x040fe40001741670 */
[----:B------:R-:W-:-:S02]  /*10700*/  ISETP.LT.OR P1, PT, R5, 0x49, P0 ;  /* 0x000000490500780c */ /* 0x000fc40000721670 */
[----:B------:R-:W-:Y:S02]  /*10710*/  PLOP3.LUT P0, PT, PT, PT, UP2, 0x40, 0x0 ;  /* 0x000000000000781c */ /* 0x000fe40003f0e828 */
[----:B------:R-:W-:Y:S02]  /*10720*/  FSEL R208, R133, -INF , !P2 ;  /* 0xff80000085d07808 */ /* 0x000fe40005000000 */
[----:B------:R-:W-:Y:S02]  /*10730*/  ISETP.LT.OR P3, PT, R7, 0x51, P3 ;  /* 0x000000510700780c */ /* 0x000fe40001f61670 */
[----:B------:R-:W-:Y:S02]  /*10740*/  FSEL R211, R100, -INF , !P1 ;  /* 0xff80000064d37808 */ /* 0x000fe40004800000 */
[----:B------:R-:W-:Y:S02]  /*10750*/  FSEL R154, R55, -INF , !P4 ;  /* 0xff800000379a7808 */ /* 0x000fe40006000000 */
[----:B------:R-:W-:-:S02]  /*10760*/  PLOP3.LUT P2, PT, PT, PT, UP4, 0x40, 0x0 ;  /* 0x000000000000781c */ /* 0x000fc40003f4e848 */
[----:B------:R-:W-:Y:S02]  /*10770*/  ISETP.GT.AND P1, PT, R6, 0x51, P0 ;  /* 0x000000510600780c */ /* 0x000fe40000724270 */
[----:B------:R-:W-:Y:S02]  /*10780*/  PLOP3.LUT P4, PT, PT, PT, UP3, 0x40, 0x0 ;  /* 0x000000000000781c */ /* 0x000fe40003f8e838 */
[----:B------:R-:W-:Y:S02]  /*10790*/  PLOP3.LUT P0, PT, PT, PT, UP2, 0x40, 0x0 ;  /* 0x000000000000781c */ /* 0x000fe40003f0e828 */
[----:B------:R-:W-:Y:S02]  /*107a0*/  FSEL R192, R34, -INF , !P3 ;  /* 0xff80000022c07808 */ /* 0x000fe40005800000 */
[----:B------:R-:W-:Y:S02]  /*107b0*/  ISETP.GT.AND P2, PT, R3, 0x49, P2 ;  /* 0x000000490300780c */ /* 0x000fe40001744270 */
[----:B------:R-:W-:-:S02]  /*107c0*/  ISETP.LT.OR P3, PT, R7, 0x52, P1 ;  /* 0x000000520700780c */ /* 0x000fc40000f61670 */
[C---:B------:R-:W-:Y:S02]  /*107d0*/  ISETP.GT.AND P1, PT, R3.reuse, 0x50, P4 ;  /* 0x000000500300780c */ /* 0x040fe40002724270 */
[----:B------:R-:W-:Y:S02]  /*107e0*/  ISETP.GT.AND P0, PT, R3, 0x51, P0 ;  /* 0x000000510300780c */ /* 0x000fe40000704270 */
[C---:B------:R-:W-:Y:S02]  /*107f0*/  ISETP.LT.OR P2, PT, R5.reuse, 0x4a, P2 ;  /* 0x0000004a0500780c */ /* 0x040fe40001741670 */
[C---:B------:R-:W-:Y:S02]  /*10800*/  ISETP.LT.OR P1, PT, R5.reuse, 0x51, P1 ;  /* 0x000000510500780c */ /* 0x040fe40000f21670 */
[----:B------:R-:W-:Y:S02]  /*10810*/  ISETP.LT.OR P0, PT, R5, 0x52, P0 ;  /* 0x000000520500780c */ /* 0x000fe40000701670 */
[----:B------:R-:W-:-:S02]  /*10820*/  FSEL R205, R101, -INF , !P2 ;  /* 0xff80000065cd7808 */ /* 0x000fc40005000000 */
[----:B------:R-:W-:Y:S02]  /*10830*/  PLOP3.LUT P2, PT, PT, PT, UP1, 0x40, 0x0 ;  /* 0x000000000000781c */ /* 0x000fe40003f4e818 */
[----:B------:R-:W-:Y:S02]  /*10840*/  FSEL R207, R124, -INF , !P1 ;  /* 0xff8000007ccf7808 */ /* 0x000fe40004800000 */
[----:B------:R-:W-:Y:S02]  /*10850*/  PLOP3.LUT P1, PT, PT, PT, UP1, 0x40, 0x0 ;  /* 0x000000000000781c */ /* 0x000fe40003f2e818 */
[----:B------:R-:W-:Y:S02]  /*10860*/  FSEL R210, R125, -INF , !P0 ;  /* 0xff8000007dd27808 */ /* 0x000fe40004000000 */
[----:B------:R-:W-:Y:S02]  /*10870*/  PLOP3.LUT P0, PT, PT, PT, UP0, 0x40, 0x0 ;  /* 0x000000000000781c */ /* 0x000fe40003f0e808 */
[----:B------:R-:W-:-:S02]  /*10880*/  FSEL R191, R35, -INF , !P3 ;  /* 0xff80000023bf7808 */ /* 0x000fc40005800000 */
[----:B------:R-:W-:Y:S02]  /*10890*/  PLOP3.LUT P3, PT, PT, PT, UP0, 0x40, 0x0 ;  /* 0x000000000000781c */ /* 0x000fe40003f6e808 */
[C---:B------:R-:W-:Y:S02]  /*108a0*/  ISETP.GT.AND P4, PT, R3.reuse, 0x58, P2 ;  /* 0x000000580300780c */ /* 0x040fe40001784270 */
[----:B------:R-:W-:Y:S02]  /*108b0*/  ISETP.GT.AND P2, PT, R6, 0x58, P1 ;  /* 0x000000580600780c */ /* 0x000fe40000f44270 */
[----:B------:R-:W-:Y:S01]  /*108c0*/  ISETP.GT.AND P0, PT, R3, 0x59, P0 ;  /* 0x000000590300780c */ /* 0x000fe20000704270 */
[----:B-1----:R-:W-:Y:S01]  /*108d0*/  IMAD.IADD R3, R10, 0x1, R8 ;  /* 0x000000010a037824 */ /* 0x002fe200078e0208 */
[----:B------:R-:W-:Y:S02]  /*108e0*/  ISETP.GT.AND P1, PT, R6, 0x59, P3 ;  /* 0x000000590600780c */ /* 0x000fe40001f24270 */
[----:B------:R-:W-:-:S02]  /*108f0*/  ISETP.LT.OR P3, PT, R7, 0x59, P2 ;  /* 0x000000590700780c */ /* 0x000fc40001761670 */
[C---:B------:R-:W-:Y:S02]  /*10900*/  ISETP.LT.OR P2, PT, R5.reuse, 0x5a, P0 ;  /* 0x0000005a0500780c */ /* 0x040fe40000741670 */
[----:B------:R-:W-:Y:S01]  /*10910*/  PLOP3.LUT P0, PT, PT, PT, UP6, 0x40, 0x0 ;  /* 0x000000000000781c */ /* 0x000fe20003f0e868 */
[----:B------:R-:W-:Y:S01]  /*10920*/  UISETP.NE.AND UP6, UPT, UR36, URZ, UPT ;  /* 0x0000003f2400728c */ /* 0x000fe2000bfc5270 */
[----:B------:R-:W-:Y:S02]  /*10930*/  ISETP.LT.OR P4, PT, R5, 0x59, P4 ;  /* 0x000000590500780c */ /* 0x000fe40002781670 */
[----:B------:R-:W-:Y:S02]  /*10940*/  ISETP.LT.OR P1, PT, R7, 0x5a, P1 ;  /* 0x0000005a0700780c */ /* 0x000fe40000f21670 */
[----:B------:R-:W-:Y:S01]  /*10950*/  IMNMX R5, R3, R11, PT ;  /* 0x0000000b03057217 */ /* 0x000fe20003800200 */
[----:B------:R-:W-:Y:S01]  /*10960*/  IMAD.IADD R3, R12, 0x1, R8 ;  /* 0x000000010c037824 */ /* 0x000fe200078e0208 */
[----:B------:R-:W-:-:S02]  /*10970*/  FSEL R190, R30, -INF , !P3 ;  /* 0xff8000001ebe7808 */ /* 0x000fc40005800000 */
        /* <DEDUP_REMOVED lines=16> */
.L_x_449:
[----:B------:R-:W-:-:S04]  /*10a80*/  MOV R7, c[0x0][0x32c] ;  /* 0x0000cb0000077a02 */ /* 0x000fc80000000f00 */
[----:B------:R-:W-:-:S13]  /*10a90*/  ISETP.NE.AND P0, PT, R7, 0x1, PT ;  /* 0x000000010700780c */ /* 0x000fda0003f05270 */
[----:B------:R-:W-:-:S05]  /*10aa0*/  @P0 IMAD.HI.U32 R7, R6, c[0x0][0x330], RZ ;  /* 0x0000cc0006070a27 */ /* 0x000fca00078e00ff */
[----:B------:R-:W-:Y:S02]  /*10ab0*/  @P0 SHF.R.U32.HI R6, RZ, c[0x0][0x334], R7 ;  /* 0x0000cd00ff060a19 */ /* 0x000fe40000011607 */
.L_x_450:
[----:B------:R-:W-:Y:S05]  /*10ac0*/  BSYNC B0 ;  /* 0x0000000000007941 */ /* 0x000fea0003800000 */
.L_x_448:
[----:B------:R-:W-:-:S05]  /*10ad0*/  IMAD R6, R6, c[0x0][0x32c], R13 ;  /* 0x0000cb0006067a24 */ /* 0x000fca00078e020d */
[----:B------:R-:W-:Y:S02]  /*10ae0*/  IADD3 R7, R6, c[0x0][0x32c], RZ ;  /* 0x0000cb0006077a10 */ /* 0x000fe40007ffe0ff */
[----:B------:R-:W-:Y:S02]  /*10af0*/  IMNMX R3, R3, R6, !PT ;  /* 0x0000000603037217 */ /* 0x000fe40007800200 */
[----:B------:R-:W-:Y:S02]  /*10b00*/  IMNMX R5, R5, R7, PT ;  /* 0x0000000705057217 */ /* 0x000fe40003800200 */
.L_x_447:
[----:B------:R-:W-:Y:S01]  /*10b10*/  FMNMX.FTZ R130, R15, R16, !PT ;  /* 0x000000100f827209 */ /* 0x000fe20007810000 */
[----:B------:R-:W-:Y:S01]  /*10b20*/  UP2UR UR36, UPR, URZ, 0x10 ;  /* 0x000000103f247883 */ /* 0x000fe20008000000 */
[----:B------:R-:W-:Y:S01]  /*10b30*/  STL [R1+0x3c], R225 ;  /* 0x00003ce101007387 */ /* 0x000fe20000100800 */
[----:B------:R-:W-:Y:S01]  /*10b40*/  UISETP.NE.AND UP4, UPT, UR33, URZ, UPT ;  /* 0x0000003f2100728c */ /* 0x000fe2000bf85270 */
[----:B------:R-:W-:Y:S01]  /*10b50*/  FMNMX.FTZ R130, R17, R130, !PT ;  /* 0x0000008211827209 */ /* 0x000fe20007810000 */
[----:B------:R-:W-:Y:S01]  /*10b60*/  UP2UR UR33, UPR, URZ, 0x8 ;  /* 0x000000083f217883 */ /* 0x000fe20008000000 */
[----:B------:R-:W-:Y:S01]  /*10b70*/  STL [R1+0x38], R224 ;  /* 0x000038e001007387 */ /* 0x000fe20000100800 */
[----:B------:R-:W-:Y:S01]  /*10b80*/  UISETP.NE.AND UP3, UPT, UR34, URZ, UPT ;  /* 0x0000003f2200728c */ /* 0x000fe2000bf65270 */
[----:B------:R-:W-:Y:S01]  /*10b90*/  FMNMX.FTZ R130, R19, R130, !PT ;  /* 0x0000008213827209 */ /* 0x000fe20007810000 */
[----:B------:R-:W-:Y:S01]  /*10ba0*/  UP2UR UR34, UPR, URZ, 0x4 ;  /* 0x000000043f227883 */ /* 0x000fe20008000000 */
[----:B------:R-:W-:Y:S01]  /*10bb0*/  PLOP3.LUT P3, PT, PT, PT, UP4, 0x40, 0x0 ;  /* 0x000000000000781c */ /* 0x000fe20003f6e848 */
[----:B------:R-:W-:Y:S01]  /*10bc0*/  UISETP.NE.AND UP2, UPT, UR35, URZ, UPT ;  /* 0x0000003f2300728c */ /* 0x000fe2000bf45270 */
[----:B------:R-:W-:Y:S01]  /*10bd0*/  FMNMX.FTZ R130, R22, R130, !PT ;  /* 0x0000008216827209 */ /* 0x000fe20007810000 */
[----:B------:R-:W-:Y:S01]  /*10be0*/  UP2UR UR35, UPR, URZ, 0x1 ;  /* 0x000000013f237883 */ /* 0x000fe20008000000 */
[----:B------:R-:W-:Y:S01]  /*10bf0*/  PLOP3.LUT P2, PT, PT, PT, UP3, 0x40, 0x0 ;  /* 0x000000000000781c */ /* 0x000fe20003f4e838 */
[----:B------:R-:W-:Y:S01]  /*10c00*/  UISETP.NE.AND UP0, UPT, UR32, URZ, UPT ;  /* 0x0000003f2000728c */ /* 0x000fe2000bf05270 */
[----:B------:R-:W-:Y:S01]  /*10c10*/  FMNMX.FTZ R130, R23, R130, !PT ;  /* 0x0000008217827209 */ /* 0x000fe20007810000 */
[----:B------:R-:W-:Y:S01]  /*10c20*/  UISETP.NE.AND UP3, UPT, UR31, URZ, UPT ;  /* 0x0000003f1f00728c */ /* 0x000fe2000bf65270 */
[----:B------:R-:W-:Y:S01]  /*10c30*/  PLOP3.LUT P0, PT, PT, PT, UP2, 0x40, 0x0 ;  /* 0x000000000000781c */ /* 0x000fe20003f0e828 */
[----:B------:R-:W-:Y:S01]  /*10c40*/  UISETP.NE.AND UP2, UPT, UR30, URZ, UPT ;  /* 0x0000003f1e00728c */ /* 0x000fe2000bf45270 */
[----:B------:R-:W-:Y:S01]  /*10c50*/  FMNMX.FTZ R130, R24, R130, !PT ;  /* 0x0000008218827209 */ /* 0x000fe20007810000 */
[----:B------:R-:W-:Y:S01]  /*10c60*/  UP2UR UR37, UPR, URZ, 0x2 ;  /* 0x000000023f257883 */ /* 0x000fe20008000000 */
[----:B------:R-:W-:Y:S01]  /*10c70*/  ISETP.GT.AND P0, PT, R3, RZ, P0 ;  /* 0x000000ff0300720c */ /* 0x000fe20000704270 */
[----:B------:R-:W-:Y:S01]  /*10c80*/  UISETP.NE.AND UP1, UPT, UR29, URZ, UPT ;  /* 0x0000003f1d00728c */ /* 0x000fe2000bf25270 */
[----:B------:R-:W-:Y:S01]  /*10c90*/  FMNMX.FTZ R130, R26, R130, !PT ;  /* 0x000000821a827209 */ /* 0x000fe20007810000 */
[----:B------:R-:W-:Y:S01]  /*10ca0*/  UISETP.NE.AND UP4, UPT, UR23, URZ, UPT ;  /* 0x0000003f1700728c */ /* 0x000fe2000bf85270 */
[----:B------:R-:W-:Y:S01]  /*10cb0*/  ISETP.LT.OR P0, PT, R5, 0x1, P0 ;  /* 0x000000010500780c */ /* 0x000fe20000701670 */
[----:B------:R-:W-:Y:S01]  /*10cc0*/  STL [R1+0x34], R223 ;  /* 0x000034df01007387 */ /* 0x000fe20000100800 */
[----:B------:R-:W-:Y:S01]  /*10cd0*/  FMNMX.FTZ R130, R38, R130, !PT ;  /* 0x0000008226827209 */ /* 0x000fe20007810000 */
[----:B------:R-:W-:Y:S01]  /*10ce0*/  IMAD.SHL.U32 R217, R0, 0x2, RZ ;  /* 0x0000000200d97824 */ /* 0x000fe200078e00ff */
[----:B------:R-:W-:Y:S01]  /*10cf0*/  FSEL R84, R174, -INF , !P0 ;  /* 0xff800000ae547808 */ /* 0x000fe20004000000 */
[----:B------:R-:W-:Y:S01]  /*10d00*/  STL [R1+0x30], R222 ;  /* 0x000030de01007387 */ /* 0x000fe20000100800 */
[----:B------:R-:W-:Y:S01]  /*10d10*/  FMNMX.FTZ R130, R40, R130, !PT ;  /* 0x0000008228827209 */ /* 0x000fe20007810000 */
[--C-:B------:R-:W-:Y:S01]  /*10d20*/  IMAD R218, R4, 0x2, R217.reuse ;  /* 0x0000000204da7824 */ /* 0x100fe200078e02d9 */
[----:B------:R-:W-:Y:S01]  /*10d30*/  ISETP.GT.AND P0, PT, R3, 0x1, P2 ;  /* 0x000000010300780c */ /* 0x000fe20001704270 */
[----:B------:R-:W-:Y:S01]  /*10d40*/  STL [R1+0x2c], R221 ;  /* 0x00002cdd01007387 */ /* 0x000fe20000100800 */
[----:B------:R-:W-:Y:S01]  /*10d50*/  FMNMX.FTZ R130, R44, R130, !PT ;  /* 0x000000822c827209 */ /* 0x000fe20007810000 */
[----:B------:R-:W-:Y:S01]  /*10d60*/  IMAD R220, R2, 0x2, R217 ;  /* 0x0000000202dc7824 */ /* 0x000fe200078e02d9 */
[----:B------:R-:W-:Y:S01]  /*10d70*/  ISETP.LT.OR P0, PT, R5, 0x2, P0 ;  /* 0x000000020500780c */ /* 0x000fe20000701670 */
[----:B------:R-:W-:Y:S01]  /*10d80*/  STL [R1+0x28], R216 ;  /* 0x000028d801007387 */ /* 0x000fe20000100800 */
[----:B------:R-:W-:-:S02]  /*10d90*/  FMNMX.FTZ R130, R45, R130, !PT ;  /* 0x000000822d827209 */ /* 0x000fc40007810000 */
[----:B------:R-:W-:Y:S01]  /*10da0*/  FSEL R85, R175, -INF , !P0 ;  /* 0xff800000af557808 */ /* 0x000fe20004000000 */
[----:B------:R-:W-:Y:S01]  /*10db0*/  LDSM.16.MT88.4 R72, [R220+0x100] ;  /* 0x00010000dc48783b */ /* 0x000fe20000004200 */
[----:B------:R-:W-:Y:S02]  /*10dc0*/  FMNMX.FTZ R130, R140, R130, !PT ;  /* 0x000000828c827209 */ /* 0x000fe40007810000 */
[----:B------:R-:W-:Y:S01]  /*10dd0*/  ISETP.GT.AND P0, PT, R3, 0x8, P3 ;  /* 0x000000080300780c */ /* 0x000fe20001f04270 */
[----:B------:R-:W-:Y:S01]  /*10de0*/  LDSM.16.MT88.4 R76, [R218+0x100] ;  /* 0x00010000da4c783b */ /* 0x000fe20000004200 */
[----:B------:R-:W-:Y:S02]  /*10df0*/  FMNMX.FTZ R130, R141, R130, !PT ;  /* 0x000000828d827209 */ /* 0x000fe40007810000 */
[----:B------:R-:W-:Y:S01]  /*10e00*/  ISETP.LT.OR P0, PT, R5, 0x9, P0 ;  /* 0x000000090500780c */ /* 0x000fe20000701670 */
[----:B------:R-:W-:Y:S01]  /*10e10*/  LDSM.16.MT88.4 R64, [R217+0x900] ;  /* 0x00090000d940783b */ /* 0x000fe20000004200 */
[----:B------:R-:W-:-:S02]  /*10e20*/  FMNMX.FTZ R130, R144, R130, !PT ;  /* 0x0000008290827209 */ /* 0x000fc40007810000 */
[----:B------:R-:W-:Y:S01]  /*10e30*/  PLOP3.LUT P5, PT, PT, PT, UP0, 0x40, 0x0 ;  /* 0x000000000000781c */ /* 0x000fe20003fae808 */
[----:B------:R-:W-:Y:S01]  /*10e40*/  UISETP.NE.AND UP0, UPT, UR28, URZ, UPT ;  /* 0x0000003f1c00728c */ /* 0x000fe2000bf05270 */
[----:B------:R-:W-:Y:S01]  /*10e50*/  FMNMX.FTZ R130, R145, R130, !PT ;  /* 0x0000008291827209 */ /* 0x000fe20007810000 */
[----:B------:R-:W-:Y:S01]  /*10e60*/  LDSM.16.MT88.4 R60, [R220+0x900] ;  /* 0x00090000dc3c783b */ /* 0x000fe20000004200 */
[----:B------:R-:W-:Y:S02]  /*10e70*/  FSEL R86, R86, -INF , !P0 ;  /* 0xff80000056567808 */ /* 0x000fe40004000000 */
[----:B------:R-:W-:Y:S01]  /*10e80*/  FMNMX.FTZ R130, R146, R130, !PT ;  /* 0x0000008292827209 */ /* 0x000fe20007810000 */
[----:B------:R-:W-:Y:S01]  /*10e90*/  LDSM.16.MT88.4 R56, [R218+0x900] ;  /* 0x00090000da38783b */ /* 0x000fe20000004200 */
[----:B------:R-:W-:Y:S02]  /*10ea0*/  ISETP.GT.AND P0, PT, R3, 0x9, P5 ;  /* 0x000000090300780c */ /* 0x000fe40002f04270 */
[----:B------:R-:W-:-:S02]  /*10eb0*/  FMNMX.FTZ R130, R164, R130, !PT ;  /* 0x00000082a4827209 */ /* 0x000fc40007810000 */
[----:B------:R-:W-:Y:S02]  /*10ec0*/  ISETP.LT.OR P0, PT, R5, 0xa, P0 ;  /* 0x0000000a0500780c */ /* 0x000fe40000701670 */
[----:B------:R-:W-:Y:S02]  /*10ed0*/  FMNMX.FTZ R130, R163, R130, !PT ;  /* 0x00000082a3827209 */ /* 0x000fe40007810000 */
[----:B------:R-:W-:Y:S01]  /*10ee0*/  PLOP3.LUT P4, PT, PT, PT, UP3, 0x40, 0x0 ;  /* 0x000000000000781c */ /* 0x000fe20003f8e838 */
[----:B------:R-:W-:Y:S01]  /*10ef0*/  UISETP.NE.AND UP3, UPT, UR27, URZ, UPT ;  /* 0x0000003f1b00728c */ /* 0x000fe2000bf65270 */
[----:B------:R-:W-:Y:S02]  /*10f00*/  FMNMX.FTZ R130, R167, R130, !PT ;  /* 0x00000082a7827209 */ /* 0x000fe40007810000 */
[----:B------:R-:W-:Y:S02]  /*10f10*/  FSEL R87, R87, -INF , !P0 ;  /* 0xff80000057577808 */ /* 0x000fe40004000000 */
[----:B------:R-:W-:-:S02]  /*10f20*/  FMNMX.FTZ R130, R204, R130, !PT ;  /* 0x00000082cc827209 */ /* 0x000fc40007810000 */
[----:B------:R-:W-:Y:S02]  /*10f30*/  ISETP.GT.AND P0, PT, R3, 0x10, P4 ;  /* 0x000000100300780c */ /* 0x000fe40002704270 */
[----:B------:R-:W-:Y:S02]  /*10f40*/  FMNMX.FTZ R130, R203, R130, !PT ;  /* 0x00000082cb827209 */ /* 0x000fe40007810000 */
[----:B------:R-:W-:Y:S02]  /*10f50*/  ISETP.LT.OR P0, PT, R5, 0x11, P0 ;  /* 0x000000110500780c */ /* 0x000fe40000701670 */
[----:B------:R-:W-:Y:S02]  /*10f60*/  FMNMX.FTZ R130, R202, R130, !PT ;  /* 0x00000082ca827209 */ /* 0x000fe40007810000 */
[----:B------:R-:W-:Y:S02]  /*10f70*/  FSEL R96, R122, -INF , !P0 ;  /* 0xff8000007a607808 */ /* 0x000fe40004000000 */
[----:B------:R-:W-:-:S02]  /*10f80*/  FMNMX.FTZ R130, R201, R130, !PT ;  /* 0x00000082c9827209 */ /* 0x000fc40007810000 */
[----:B------:R-:W-:Y:S01]  /*10f90*/  PLOP3.LUT P2, PT, PT, PT, UP1, 0x40, 0x0 ;  /* 0x000000000000781c */ /* 0x000fe20003f4e818 */
[----:B------:R-:W-:Y:S01]  /*10fa0*/  UISETP.NE.AND UP1, UPT, UR25, URZ, UPT ;  /* 0x0000003f1900728c */ /* 0x000fe2000bf25270 */
[----:B------:R-:W-:Y:S01]  /*10fb0*/  PLOP3.LUT P5, PT, PT, PT, UP0, 0x40, 0x0 ;  /* 0x000000000000781c */ /* 0x000fe20003fae808 */
[----:B------:R-:W1:Y:S01]  /*10fc0*/  SHFL.BFLY PT, R6, R130, 0x2, 0x1f ;  /* 0x0c401f0082067f89 */ /* 0x000e6200000e0000 */
[----:B------:R-:W-:Y:S01]  /*10fd0*/  PLOP3.LUT P3, PT, PT, PT, UP3, 0x40, 0x0 ;  /* 0x000000000000781c */ /* 0x000fe20003f6e838 */
[----:B------:R-:W-:Y:S01]  /*10fe0*/  UISETP.NE.AND UP0, UPT, UR24, URZ, UPT ;  /* 0x0000003f1800728c */ /* 0x000fe2000bf05270 */
[----:B------:R-:W-:Y:S01]  /*10ff0*/  LEA R219, R2, R218, 0x1 ;  /* 0x000000da02db7211 */ /* 0x000fe200078e08ff */
[----:B------:R-:W-:-:S04]  /*11000*/  UISETP.NE.AND UP3, UPT, UR22, URZ, UPT ;  /* 0x0000003f1600728c */ /* 0x000fc8000bf65270 */
[----:B------:R-:W-:Y:S01]  /*11010*/  PLOP3.LUT P4, PT, PT, PT, UP0, 0x40, 0x0 ;  /* 0x000000000000781c */ /* 0x000fe20003f8e808 */
[----:B------:R-:W-:Y:S01]  /*11020*/  UISETP.NE.AND UP0, UPT, UR4, URZ, UPT ;  /* 0x0000003f0400728c */ /* 0x000fe2000bf05270 */
[----:B------:R-:W-:Y:S04]  /*11030*/  LDSM.16.MT88.4 R80, [R219+0x100] ;  /* 0x00010000db50783b */ /* 0x000fe80000004200 */
[----:B------:R-:W-:Y:S04]  /*11040*/  LDSM.16.MT88.4 R52, [R219+0x900] ;  /* 0x00090000db34783b */ /* 0x000fe80000004200 */
[----:B------:R-:W-:Y:S01]  /*11050*/  LDSM.16.MT88.4 R136, [R219+0x1100] ;  /* 0x00110000db88783b */ /* 0x000fe20000004200 */
[----:B-1----:R-:W-:-:S05]  /*11060*/  FMNMX.FTZ R130, R130, R6, !PT ;  /* 0x0000000682827209 */ /* 0x002fca0007810000 */
[----:B------:R-:W1:Y:S02]  /*11070*/  SHFL.BFLY PT, R6, R130, 0x1, 0x1f ;  /* 0x0c201f0082067f89 */ /* 0x000e6400000e0000 */
[----:B-1----:R-:W-:-:S04]  /*11080*/  FMNMX.FTZ R130, R130, R6, !PT ;  /* 0x0000000682827209 */ /* 0x002fc80007810000 */
[C---:B------:R-:W-:Y:S01]  /*11090*/  FSETP.NEU.FTZ.AND P1, PT, R130.reuse, -INF , PT ;  /* 0xff8000008200780b */ /* 0x040fe20003f3d000 */
[----:B------:R-:W-:-:S05]  /*110a0*/  FMUL.FTZ R7, R130, c[0x0][0x2d0] ;  /* 0x0000b40082077a20 */ /* 0x000fca0000410000 */
[----:B------:R-:W-:Y:S02]  /*110b0*/  FSEL R7, R7, RZ, P1 ;  /* 0x000000ff07077208 */ /* 0x000fe40000800000 */
[----:B------:R-:W-:Y:S01]  /*110c0*/  PLOP3.LUT P1, PT, PT, PT, UP2, 0x40, 0x0 ;  /* 0x000000000000781c */ /* 0x000fe20003f2e828 */
[----:B------:R-:W-:Y:S02]  /*110d0*/  UISETP.NE.AND UP2, UPT, UR26, URZ, UPT ;  /* 0x0000003f1a00728c */ /* 0x000fe4000bf45270 */
[----:B------:R-:W-:Y:S01]  /*110e0*/  FFMA.FTZ R9, R17, c[0x0][0x2d0], -R7 ;  /* 0x0000b40011097a23 */ /* 0x000fe20000010807 */
[----:B------:R-:W-:-:S03]  /*110f0*/  ISETP.GT.AND P0, PT, R3, 0x11, P1 ;  /* 0x000000110300780c */ /* 0x000fc60000f04270 */
[----:B------:R-:W-:Y:S01]  /*11100*/  PLOP3.LUT P1, PT, PT, PT, UP2, 0x40, 0x0 ;  /* 0x000000000000781c */ /* 0x000fe20003f2e828 */
[----:B------:R-:W-:Y:S01]  /*11110*/  UISETP.NE.AND UP2, UPT, UR21, URZ, UPT ;  /* 0x0000003f1500728c */ /* 0x000fe2000bf45270 */
[----:B------:R-:W-:Y:S01]  /*11120*/  ISETP.LT.OR P0, PT, R5, 0x12, P0 ;  /* 0x000000120500780c */ /* 0x000fe20000701670 */
[----:B------:R-:W-:Y:S03]  /*11130*/  MUFU.EX2 R216, R9 ;  /* 0x0000000900d87308 */ /* 0x000fe60000000800 */
[----:B------:R-:W-:Y:S02]  /*11140*/  FSEL R97, R123, -INF , !P0 ;  /* 0xff8000007b617808 */ /* 0x000fe40004000000 */
[----:B------:R-:W-:Y:S01]  /*11150*/  ISETP.GT.AND P0, PT, R3, 0x18, P2 ;  /* 0x000000180300780c */ /* 0x000fe20001704270 */
[----:B------:R-:W-:Y:S01]  /*11160*/  LDSM.16.MT88.4 R120, [R220+0x1100] ;  /* 0x00110000dc78783b */ /* 0x000fe20000004200 */
[----:B------:R-:W-:Y:S01]  /*11170*/  PLOP3.LUT P2, PT, PT, PT, UP1, 0x40, 0x0 ;  /* 0x000000000000781c */ /* 0x000fe20003f4e818 */
[----:B------:R-:W-:Y:S01]  /*11180*/  UISETP.NE.AND UP1, UPT, UR20, URZ, UPT ;  /* 0x0000003f1400728c */ /* 0x000fe2000bf25270 */
[----:B------:R-:W-:-:S02]  /*11190*/  ISETP.LT.OR P0, PT, R5, 0x19, P0 ;  /* 0x000000190500780c */ /* 0x000fc40000701670 */
[----:B------:R-:W-:Y:S02]  /*111a0*/  ULDC.64 UR20, c[0x0][0x2c8] ;  /* 0x0000b20000147ab9 */ /* 0x000fe40000000a00 */
[----:B------:R-:W-:Y:S02]  /*111b0*/  FSEL R98, R118, -INF , !P0 ;  /* 0xff80000076627808 */ /* 0x000fe40004000000 */
[----:B------:R-:W-:Y:S02]  /*111c0*/  ISETP.GT.AND P0, PT, R3, 0x19, P5 ;  /* 0x000000190300780c */ /* 0x000fe40002f04270 */
[----:B------:R-:W-:Y:S01]  /*111d0*/  PLOP3.LUT P5, PT, PT, PT, UP0, 0x40, 0x0 ;  /* 0x000000000000781c */ /* 0x000fe20003fae808 */
[----:B------:R-:W-:Y:S01]  /*111e0*/  UISETP.NE.AND UP0, UPT, UR35, URZ, UPT ;  /* 0x0000003f2300728c */ /* 0x000fe2000bf05270 */
[----:B------:R-:W-:-:S04]  /*111f0*/  ISETP.LT.OR P0, PT, R5, 0x1a, P0 ;  /* 0x0000001a0500780c */ /* 0x000fc80000701670 */
        /* <DEDUP_REMOVED lines=19> */
[----:B------:R-:W-:Y:S02]  /*11330*/  ISETP.LT.OR P0, PT, R5, 0x2a, P0 ;  /* 0x0000002a0500780c */ /* 0x000fe40000701670 */
[----:B------:R-:W-:Y:S02]  /*11340*/  P2R R6, PR, RZ, 0x10 ;  /* 0x00000010ff067803 */ /* 0x000fe40000000000 */
[----:B------:R-:W-:-:S02]  /*11350*/  FSEL R162, R111, -INF , !P0 ;  /* 0xff8000006fa27808 */ /* 0x000fc40004000000 */
[----:B------:R-:W-:Y:S02]  /*11360*/  ISETP.GT.AND P0, PT, R3, 0x30, P3 ;  /* 0x000000300300780c */ /* 0x000fe40001f04270 */
[----:B------:R-:W-:Y:S01]  /*11370*/  PLOP3.LUT P3, PT, PT, PT, UP6, 0x40, 0x0 ;  /* 0x000000000000781c */ /* 0x000fe20003f6e868 */
[----:B------:R-:W-:Y:S01]  /*11380*/  UISETP.NE.AND UP6, UPT, UR12, URZ, UPT ;  /* 0x0000003f0c00728c */ /* 0x000fe2000bfc5270 */
[----:B------:R-:W-:Y:S02]  /*11390*/  ISETP.LT.OR P0, PT, R5, 0x31, P0 ;  /* 0x000000310500780c */ /* 0x000fe40000701670 */
[----:B------:R-:W-:Y:S01]  /*113a0*/  PLOP3.LUT P4, PT, PT, PT, UP5, 0x40, 0x0 ;  /* 0x000000000000781c */ /* 0x000fe20003f8e858 */
[----:B------:R-:W-:Y:S01]  /*113b0*/  UISETP.NE.AND UP5, UPT, UR13, URZ, UPT ;  /* 0x0000003f0d00728c */ /* 0x000fe2000bfa5270 */
[----:B------:R-:W-:Y:S02]  /*113c0*/  FSEL R170, R70, -INF , !P0 ;  /* 0xff80000046aa7808 */ /* 0x000fe40004000000 */
[----:B------:R-:W-:-:S02]  /*113d0*/  ISETP.GT.AND P0, PT, R3, 0x31, P1 ;  /* 0x000000310300780c */ /* 0x000fc40000f04270 */
[----:B------:R-:W-:Y:S02]  /*113e0*/  ISETP.NE.AND P1, PT, R6, RZ, PT ;  /* 0x000000ff0600720c */ /* 0x000fe40003f25270 */
[----:B------:R-:W-:Y:S02]  /*113f0*/  FMNMX.FTZ R6, R14, R18, !PT ;  /* 0x000000120e067209 */ /* 0x000fe40007810000 */
[----:B------:R-:W-:Y:S02]  /*11400*/  ISETP.LT.OR P0, PT, R5, 0x32, P0 ;  /* 0x000000320500780c */ /* 0x000fe40000701670 */
[----:B------:R-:W-:Y:S02]  /*11410*/  FMNMX.FTZ R6, R20, R6, !PT ;  /* 0x0000000614067209 */ /* 0x000fe40007810000 */
[----:B------:R-:W-:Y:S02]  /*11420*/  FSEL R171, R71, -INF , !P0 ;  /* 0xff80000047ab7808 */ /* 0x000fe40004000000 */
[----:B------:R-:W-:Y:S01]  /*11430*/  FMNMX.FTZ R6, R21, R6, !PT ;  /* 0x0000000615067209 */ /* 0x000fe20007810000 */
[----:B------:R-:W-:Y:S01]  /*11440*/  LDSM.16.MT88.4 R68, [R217+0x100] ;  /* 0x00010000d944783b */ /* 0x000fe20000004200 */
[----:B------:R-:W-:-:S02]  /*11450*/  ISETP.GT.AND P0, PT, R3, 0x38, P2 ;  /* 0x000000380300780c */ /* 0x000fc40001704270 */
[----:B------:R-:W-:Y:S02]  /*11460*/  FMNMX.FTZ R6, R25, R6, !PT ;  /* 0x0000000619067209 */ /* 0x000fe40007810000 */
[----:B------:R-:W-:Y:S02]  /*11470*/  ISETP.LT.OR P0, PT, R5, 0x39, P0 ;  /* 0x000000390500780c */ /* 0x000fe40000701670 */
[----:B------:R-:W-:Y:S02]  /*11480*/  FMNMX.FTZ R6, R27, R6, !PT ;  /* 0x000000061b067209 */ /* 0x000fe40007810000 */
[----:B------:R-:W-:Y:S02]  /*11490*/  FSEL R188, R106, -INF , !P0 ;  /* 0xff8000006abc7808 */ /* 0x000fe40004000000 */
[----:B------:R-:W-:Y:S02]  /*114a0*/  FMNMX.FTZ R6, R36, R6, !PT ;  /* 0x0000000624067209 */ /* 0x000fe40007810000 */
[----:B------:R-:W-:-:S02]  /*114b0*/  ISETP.GT.AND P0, PT, R3, 0x39, P1 ;  /* 0x000000390300780c */ /* 0x000fc40000f04270 */
[----:B------:R-:W-:Y:S02]  /*114c0*/  FMNMX.FTZ R6, R37, R6, !PT ;  /* 0x0000000625067209 */ /* 0x000fe40007810000 */
[----:B------:R-:W-:Y:S02]  /*114d0*/  ISETP.LT.OR P2, PT, R5, 0x3a, P0 ;  /* 0x0000003a0500780c */ /* 0x000fe40000741670 */
[----:B------:R-:W-:Y:S02]  /*114e0*/  FMNMX.FTZ R6, R88, R6, !PT ;  /* 0x0000000658067209 */ /* 0x000fe40007810000 */
[----:B------:R-:W-:Y:S02]  /*114f0*/  ISETP.GT.AND P1, PT, R3, 0x40, P5 ;  /* 0x000000400300780c */ /* 0x000fe40002f24270 */
[----:B------:R-:W-:Y:S02]  /*11500*/  FMNMX.FTZ R6, R89, R6, !PT ;  /* 0x0000000659067209 */ /* 0x000fe40007810000 */
[----:B------:R-:W-:-:S02]  /*11510*/  ISETP.GT.AND P0, PT, R3, 0x41, P3 ;  /* 0x000000410300780c */ /* 0x000fc40001f04270 */
[----:B------:R-:W-:Y:S02]  /*11520*/  FMNMX.FTZ R6, R90, R6, !PT ;  /* 0x000000065a067209 */ /* 0x000fe40007810000 */
[----:B------:R-:W-:Y:S02]  /*11530*/  FSEL R183, R107, -INF , !P2 ;  /* 0xff8000006bb77808 */ /* 0x000fe40005000000 */
[----:B------:R-:W-:Y:S02]  /*11540*/  FMNMX.FTZ R6, R92, R6, !PT ;  /* 0x000000065c067209 */ /* 0x000fe40007810000 */
[----:B------:R-:W-:Y:S02]  /*11550*/  ISETP.LT.OR P2, PT, R5, 0x41, P1 ;  /* 0x000000410500780c */ /* 0x000fe40000f41670 */
[----:B------:R-:W-:Y:S02]  /*11560*/  FMNMX.FTZ R6, R131, R6, !PT ;  /* 0x0000000683067209 */ /* 0x000fe40007810000 */
[----:B------:R-:W-:-:S02]  /*11570*/  ISETP.LT.OR P1, PT, R5, 0x42, P0 ;  /* 0x000000420500780c */ /* 0x000fc40000721670 */
[----:B------:R-:W-:Y:S02]  /*11580*/  FMNMX.FTZ R6, R149, R6, !PT ;  /* 0x0000000695067209 */ /* 0x000fe40007810000 */
[----:B------:R-:W-:Y:S02]  /*11590*/  PLOP3.LUT P0, PT, PT, PT, UP4, 0x40, 0x0 ;  /* 0x000000000000781c */ /* 0x000fe40003f0e848 */
[----:B------:R-:W-:Y:S02]  /*115a0*/  FMNMX.FTZ R6, R148, R6, !PT ;  /* 0x0000000694067209 */ /* 0x000fe40007810000 */
[----:B------:R-:W-:Y:S02]  /*115b0*/  ISETP.GT.AND P0, PT, R3, 0x49, P0 ;  /* 0x000000490300780c */ /* 0x000fe40000704270 */
[----:B------:R-:W-:Y:S02]  /*115c0*/  FMNMX.FTZ R6, R150, R6, !PT ;  /* 0x0000000696067209 */ /* 0x000fe40007810000 */
[----:B------:R-:W-:-:S02]  /*115d0*/  ISETP.LT.OR P0, PT, R5, 0x4a, P0 ;  /* 0x0000004a0500780c */ /* 0x000fc40000701670 */
[----:B------:R-:W-:Y:S02]  /*115e0*/  FMNMX.FTZ R6, R152, R6, !PT ;  /* 0x0000000698067209 */ /* 0x000fe40007810000 */
[----:B------:R-:W-:Y:S02]  /*115f0*/  FSEL R194, R103, -INF , !P0 ;  /* 0xff80000067c27808 */ /* 0x000fe40004000000 */
[----:B------:R-:W-:Y:S02]  /*11600*/  FMNMX.FTZ R6, R154, R6, !PT ;  /* 0x000000069a067209 */ /* 0x000fe40007810000 */
[----:B------:R-:W-:Y:S02]  /*11610*/  FSEL R197, R135, -INF , !P1 ;  /* 0xff80000087c57808 */ /* 0x000fe40004800000 */
[----:B------:R-:W-:Y:S02]  /*11620*/  FMNMX.FTZ R6, R160, R6, !PT ;  /* 0x00000006a0067209 */ /* 0x000fe40007810000 */
[----:B------:R-:W-:-:S02]  /*11630*/  ISETP.GT.AND P1, PT, R3, 0x48, P4 ;  /* 0x000000480300780c */ /* 0x000fc40002724270 */
[----:B------:R-:W-:Y:S02]  /*11640*/  FMNMX.FTZ R6, R161, R6, !PT ;  /* 0x00000006a1067209 */ /* 0x000fe40007810000 */
[----:B------:R-:W-:Y:S02]  /*11650*/  ISETP.LT.OR P1, PT, R5, 0x49, P1 ;  /* 0x000000490500780c */ /* 0x000fe40000f21670 */
[----:B------:R-:W-:Y:S02]  /*11660*/  FMNMX.FTZ R6, R192, R6, !PT ;  /* 0x00000006c0067209 */ /* 0x000fe40007810000 */
[----:B------:R-:W-:Y:S02]  /*11670*/  FSEL R196, R134, -INF , !P2 ;  /* 0xff80000086c47808 */ /* 0x000fe40005000000 */
[----:B------:R-:W-:Y:S01]  /*11680*/  FMNMX.FTZ R6, R191, R6, !PT ;  /* 0x00000006bf067209 */ /* 0x000fe20007810000 */
[----:B------:R-:W-:Y:S01]  /*11690*/  LDSM.16.MT88.4 R132, [R218+0x1100] ;  /* 0x00110000da84783b */ /* 0x000fe20000004200 */
[----:B------:R-:W-:-:S02]  /*116a0*/  FSEL R193, R102, -INF , !P1 ;  /* 0xff80000066c17808 */ /* 0x000fc40004800000 */
[----:B------:R-:W-:Y:S02]  /*116b0*/  FMNMX.FTZ R6, R190, R6, !PT ;  /* 0x00000006be067209 */ /* 0x000fe40007810000 */
[----:B------:R-:W-:Y:S02]  /*116c0*/  PLOP3.LUT P2, PT, PT, PT, UP3, 0x40, 0x0 ;  /* 0x000000000000781c */ /* 0x000fe40003f4e838 */
[----:B------:R-:W-:Y:S02]  /*116d0*/  FMNMX.FTZ R6, R189, R6, !PT ;  /* 0x00000006bd067209 */ /* 0x000fe40007810000 */
[----:B------:R-:W-:Y:S02]  /*116e0*/  PLOP3.LUT P1, PT, PT, PT, UP2, 0x40, 0x0 ;  /* 0x000000000000781c */ /* 0x000fe40003f2e828 */
[----:B------:R-:W-:Y:S01]  /*116f0*/  PLOP3.LUT P3, PT, PT, PT, UP0, 0x40, 0x0 ;  /* 0x000000000000781c */ /* 0x000fe20003f6e808 */
[----:B------:R-:W1:Y:S01]  /*11700*/  SHFL.BFLY PT, R8, R6, 0x2, 0x1f ;  /* 0x0c401f0006087f89 */ /* 0x000e6200000e0000 */
[----:B------:R-:W-:-:S02]  /*11710*/  ISETP.GT.AND P4, PT, R3, 0x50, P2 ;  /* 0x000000500300780c */ /* 0x000fc40001784270 */
[----:B------:R-:W-:-:S04]  /*11720*/  ISETP.GT.AND P2, PT, R3, 0x51, P1 ;  /* 0x000000510300780c */ /* 0x000fc80000f44270 */
[----:B------:R-:W-:-:S04]  /*11730*/  ISETP.LT.OR P2, PT, R5, 0x52, P2 ;  /* 0x000000520500780c */ /* 0x000fc80001741670 */
[----:B------:R-:W-:Y:S02]  /*11740*/  FSEL R185, R127, -INF , !P2 ;  /* 0xff8000007fb97808 */ /* 0x000fe40005000000 */
[----:B-1----:R-:W-:Y:S01]  /*11750*/  FMNMX.FTZ R6, R6, R8, !PT ;  /* 0x0000000806067209 */ /* 0x002fe20007810000 */
[----:B------:R-:W-:-:S04]  /*11760*/  FFMA.FTZ R8, R15, c[0x0][0x2d0], -R7 ;  /* 0x0000b4000f087a23 */ /* 0x000fc80000010807 */
[----:B------:R-:W1:Y:S01]  /*11770*/  SHFL.BFLY PT, R129, R6, 0x1, 0x1f ;  /* 0x0c201f0006817f89 */ /* 0x000e6200000e0000 */
[----:B------:R2:W-:Y:S02]  /*11780*/  MUFU.EX2 R238, R8 ;  /* 0x0000000800ee7308 */ /* 0x0005e40000000800 */
[----:B--2---:R-:W-:-:S04]  /*11790*/  FMNMX.FTZ R8, R91, R93, !PT ;  /* 0x0000005d5b087209 */ /* 0x004fc80007810000 */
[----:B------:R-:W-:Y:S02]  /*117a0*/  FMNMX.FTZ R8, R94, R8, !PT ;  /* 0x000000085e087209 */ /* 0x000fe40007810000 */
[----:B-1----:R-:W-:Y:S01]  /*117b0*/  FMNMX.FTZ R129, R6, R129, !PT ;  /* 0x0000008106817209 */ /* 0x002fe20007810000 */
[--C-:B------:R-:W-:Y:S01]  /*117c0*/  FFMA.FTZ R6, R16, c[0x0][0x2d0], -R7.reuse ;  /* 0x0000b40010067a23 */ /* 0x100fe20000010807 */
[----:B------:R-:W-:Y:S01]  /*117d0*/  FMNMX.FTZ R9, R95, R8, !PT ;  /* 0x000000085f097209 */ /* 0x000fe20007810000 */
[----:B------:R-:W-:Y:S01]  /*117e0*/  FFMA.FTZ R8, R19, c[0x0][0x2d0], -R7 ;  /* 0x0000b40013087a23 */ /* 0x000fe20000010807 */
[----:B------:R-:W-:Y:S01]  /*117f0*/  FSETP.NEU.FTZ.AND P0, PT, R129, -INF , PT ;  /* 0xff8000008100780b */ /* 0x000fe20003f1d000 */
[----:B------:R1:W-:Y:S01]  /*11800*/  MUFU.EX2 R214, R6 ;  /* 0x0000000600d67308 */ /* 0x0003e20000000800 */
[----:B------:R-:W-:-:S04]  /*11810*/  FMNMX.FTZ R9, R112, R9, !PT ;  /* 0x0000000970097209 */ /* 0x000fc80007810000 */
[----:B------:R-:W-:Y:S02]  /*11820*/  FMNMX.FTZ R0, R113, R9, !PT ;  /* 0x0000000971007209 */ /* 0x000fe40007810000 */
[----:B------:R-:W-:Y:S01]  /*11830*/  FMNMX.FTZ R9, R84, R85, !PT ;  /* 0x0000005554097209 */ /* 0x000fe20007810000 */
[----:B------:R2:W3:Y:S01]  /*11840*/  MUFU.EX2 R240, R8 ;  /* 0x0000000800f07308 */ /* 0x0004e20000000800 */
[----:B------:R-:W-:Y:S02]  /*11850*/  FMNMX.FTZ R0, R114, R0, !PT ;  /* 0x0000000072007209 */ /* 0x000fe40007810000 */
[----:B------:R-:W-:Y:S02]  /*11860*/  FMNMX.FTZ R9, R86, R9, !PT ;  /* 0x0000000956097209 */ /* 0x000fe40007810000 */
[----:B------:R-:W-:Y:S02]  /*11870*/  FMNMX.FTZ R0, R115, R0, !PT ;  /* 0x0000000073007209 */ /* 0x000fe40007810000 */
[----:B------:R-:W-:Y:S01]  /*11880*/  FMNMX.FTZ R9, R87, R9, !PT ;  /* 0x0000000957097209 */ /* 0x000fe20007810000 */
[----:B-1----:R-:W-:Y:S01]  /*11890*/  FMUL.FTZ R6, R129, c[0x0][0x2d0] ;  /* 0x0000b40081067a20 */ /* 0x002fe20000410000 */
[----:B------:R-:W-:-:S02]  /*118a0*/  FMNMX.FTZ R0, R165, R0, !PT ;  /* 0x00000000a5007209 */ /* 0x000fc40007810000 */
[----:B------:R-:W-:Y:S02]  /*118b0*/  FMNMX.FTZ R9, R96, R9, !PT ;  /* 0x0000000960097209 */ /* 0x000fe40007810000 */
[----:B------:R-:W-:Y:S02]  /*118c0*/  FSEL R6, R6, RZ, P0 ;  /* 0x000000ff06067208 */ /* 0x000fe40000000000 */
[----:B------:R-:W-:Y:S02]  /*118d0*/  FMNMX.FTZ R0, R166, R0, !PT ;  /* 0x00000000a6007209 */ /* 0x000fe40007810000 */
[----:B------:R-:W-:Y:S01]  /*118e0*/  FMNMX.FTZ R4, R97, R9, !PT ;  /* 0x0000000961047209 */ /* 0x000fe20007810000 */
[----:B--2---:R-:W-:Y:S01]  /*118f0*/  FFMA.FTZ R8, R14, c[0x0][0x2d0], -R6 ;  /* 0x0000b4000e087a23 */ /* 0x004fe20000010806 */
[----:B------:R-:W-:Y:S02]  /*11900*/  FMNMX.FTZ R0, R168, R0, !PT ;  /* 0x00000000a8007209 */ /* 0x000fe40007810000 */
[----:B------:R-:W-:Y:S01]  /*11910*/  PLOP3.LUT P0, PT, PT, PT, UP1, 0x40, 0x0 ;  /* 0x000000000000781c */ /* 0x000fe20003f0e818 */
[----:B------:R1:W-:Y:S01]  /*11920*/  MUFU.EX2 R223, R8 ;  /* 0x0000000800df7308 */ /* 0x0003e20000000800 */
[----:B------:R-:W-:-:S02]  /*11930*/  FMNMX.FTZ R0, R169, R0, !PT ;  /* 0x00000000a9007209 */ /* 0x000fc40007810000 */
[----:B------:R-:W-:Y:S02]  /*11940*/  ISETP.GT.AND P1, PT, R3, 0x58, P0 ;  /* 0x000000580300780c */ /* 0x000fe40000724270 */
[----:B------:R-:W-:Y:S02]  /*11950*/  FMNMX.FTZ R0, R199, R0, !PT ;  /* 0x00000000c7007209 */ /* 0x000fe40007810000 */
[----:B------:R-:W-:Y:S02]  /*11960*/  ISETP.GT.AND P0, PT, R3, 0x59, P3 ;  /* 0x000000590300780c */ /* 0x000fe40001f04270 */
[----:B------:R-:W-:Y:S02]  /*11970*/  FMNMX.FTZ R0, R198, R0, !PT ;  /* 0x00000000c6007209 */ /* 0x000fe40007810000 */
[----:B------:R-:W-:Y:S02]  /*11980*/  ISETP.LT.OR P3, PT, R5, 0x51, P4 ;  /* 0x000000510500780c */ /* 0x000fe40002761670 */
[----:B------:R-:W-:-:S02]  /*11990*/  FMNMX.FTZ R0, R195, R0, !PT ;  /* 0x00000000c3007209 */ /* 0x000fc40007810000 */
[----:B------:R-:W-:Y:S01]  /*119a0*/  FSEL R184, R126, -INF , !P3 ;  /* 0xff8000007eb87808 */ /* 0x000fe20005800000 */
[--C-:B-1----:R-:W-:Y:S01]  /*119b0*/  FFMA.FTZ R8, R18, c[0x0][0x2d0], -R6.reuse ;  /* 0x0000b40012087a23 */ /* 0x102fe20000010806 */
[C---:B------:R-:W-:Y:S01]  /*119c0*/  ISETP.LT.OR P1, PT, R5.reuse, 0x59, P1 ;  /* 0x000000590500780c */ /* 0x040fe20000f21670 */
[----:B------:R-:W-:Y:S01]  /*119d0*/  LDSM.16.MT88.4 R124, [R217+0x1100] ;  /* 0x00110000d97c783b */ /* 0x000fe20000004200 */
[----:B------:R-:W-:Y:S01]  /*119e0*/  ISETP.LT.OR P0, PT, R5, 0x5a, P0 ;  /* 0x0000005a0500780c */ /* 0x000fe20000701670 */
[----:B------:R1:W2:Y:S01]  /*119f0*/  MUFU.EX2 R224, R8 ;  /* 0x0000000800e07308 */ /* 0x0002a20000000800 */
[----:B------:R-:W-:Y:S02]  /*11a00*/  FSEL R186, R186, -INF , !P1 ;  /* 0xff800000baba7808 */ /* 0x000fe40004800000 */
[----:B------:R-:W-:Y:S02]  /*11a10*/  FSEL R187, R187, -INF , !P0 ;  /* 0xff800000bbbb7808 */ /* 0x000fe40004000000 */
[----:B---3--:R-:W-:Y:S01]  /*11a20*/  F2FP.BF16.PACK_AB R10, R240, R216 ;  /* 0x000000d8f00a723e */ /* 0x008fe200000010ff */
[----:B-1----:R-:W-:Y:S01]  /*11a30*/  FFMA.FTZ R8, R20, c[0x0][0x2d0], -R6 ;  /* 0x0000b40014087a23 */ /* 0x002fe20000010806 */
[----:B--2---:R-:W-:-:S03]  /*11a40*/  F2FP.BF16.PACK_AB R9, R224, R223 ;  /* 0x000000dfe009723e */ /* 0x004fc600000010ff */
[----:B------:R1:W-:Y:S02]  /*11a50*/  MUFU.EX2 R239, R8 ;  /* 0x0000000800ef7308 */ /* 0x0003e40000000800 */
[----:B-1----:R-:W-:Y:S01]  /*11a60*/  FMNMX.FTZ R8, R98, R4, !PT ;  /* 0x0000000462087209 */ /* 0x002fe20007810000 */
[----:B------:R-:W-:-:S03]  /*11a70*/  FFMA.FTZ R4, R21, c[0x0][0x2d0], -R6 ;  /* 0x0000b40015047a23 */ /* 0x000fc60000010806 */
[----:B------:R-:W-:Y:S02]  /*11a80*/  FMNMX.FTZ R2, R99, R8, !PT ;  /* 0x0000000863027209 */ /* 0x000fe40007810000 */
[----:B------:R1:W2:Y:S01]  /*11a90*/  MUFU.EX2 R215, R4 ;  /* 0x0000000400d77308 */ /* 0x0002a20000000800 */
[----:B------:R-:W-:Y:S02]  /*11aa0*/  F2FP.BF16.PACK_AB R8, R214, R238 ;  /* 0x000000eed608723e */ /* 0x000fe400000010ff */
[----:B------:R-:W-:-:S04]  /*11ab0*/  FMNMX.FTZ R2, R151, R2, !PT ;  /* 0x0000000297027209 */ /* 0x000fc80007810000 */
[----:B------:R-:W-:-:S04]  /*11ac0*/  FMNMX.FTZ R2, R153, R2, !PT ;  /* 0x0000000299027209 */ /* 0x000fc80007810000 */
[----:B------:R-:W-:Y:S02]  /*11ad0*/  FMNMX.FTZ R3, R155, R2, !PT ;  /* 0x000000029b037209 */ /* 0x000fe40007810000 */
[----:B------:R-:W-:Y:S01]  /*11ae0*/  FMNMX.FTZ R2, R200, R0, !PT ;  /* 0x00000000c8027209 */ /* 0x000fe20007810000 */
[--C-:B------:R-:W-:Y:S01]  /*11af0*/  FFMA.FTZ R0, R23, c[0x0][0x2d0], -R7.reuse ;  /* 0x0000b40017007a23 */ /* 0x100fe20000010807 */
[----:B------:R-:W-:Y:S01]  /*11b00*/  FMNMX.FTZ R3, R162, R3, !PT ;  /* 0x00000003a2037209 */ /* 0x000fe20007810000 */
[----:B-1----:R-:W-:Y:S01]  /*11b10*/  FFMA.FTZ R4, R22, c[0x0][0x2d0], -R7 ;  /* 0x0000b40016047a23 */ /* 0x002fe20000010807 */
[----:B------:R-:W-:Y:S01]  /*11b20*/  FMNMX.FTZ R2, R212, R2, !PT ;  /* 0x00000002d4027209 */ /* 0x000fe20007810000 */
[----:B------:R1:W-:Y:S01]  /*11b30*/  MUFU.EX2 R178, R0 ;  /* 0x0000000000b27308 */ /* 0x0003e20000000800 */
[----:B------:R-:W-:Y:S02]  /*11b40*/  FMNMX.FTZ R3, R170, R3, !PT ;  /* 0x00000003aa037209 */ /* 0x000fe40007810000 */
[----:B------:R-:W-:-:S02]  /*11b50*/  FMNMX.FTZ R2, R208, R2, !PT ;  /* 0x00000002d0027209 */ /* 0x000fc40007810000 */
[----:B------:R-:W-:Y:S02]  /*11b60*/  FMNMX.FTZ R3, R171, R3, !PT ;  /* 0x00000003ab037209 */ /* 0x000fe40007810000 */
[----:B--2---:R-:W-:Y:S01]  /*11b70*/  F2FP.BF16.PACK_AB R11, R215, R239 ;  /* 0x000000efd70b723e */ /* 0x004fe200000010ff */
[----:B------:R-:W2:Y:S01]  /*11b80*/  MUFU.EX2 R156, R4 ;  /* 0x00000004009c7308 */ /* 0x000ea20000000800 */
[----:B------:R-:W-:-:S04]  /*11b90*/  FMNMX.FTZ R3, R188, R3, !PT ;  /* 0x00000003bc037209 */ /* 0x000fc80007810000 */
[----:B------:R-:W-:Y:S01]  /*11ba0*/  FMNMX.FTZ R3, R183, R3, !PT ;  /* 0x00000003b7037209 */ /* 0x000fe20007810000 */
[C---:B------:R-:W-:Y:S01]  /*11bb0*/  HMMA.16816.F32.BF16 R32, R8.reuse, R68, RZ ;  /* 0x000000440820723c */ /* 0x040fe200000418ff */
[----:B-1----:R-:W-:Y:S02]  /*11bc0*/  FFMA.FTZ R0, R24, c[0x0][0x2d0], -R7 ;  /* 0x0000b40018007a23 */ /* 0x002fe40000010807 */
[----:B------:R-:W-:Y:S02]  /*11bd0*/  FMNMX.FTZ R3, R196, R3, !PT ;  /* 0x00000003c4037209 */ /* 0x000fe40007810000 */
[----:B------:R1:W-:Y:S02]  /*11be0*/  MUFU.EX2 R245, R0 ;  /* 0x0000000000f57308 */ /* 0x0003e40000000800 */
[----:B------:R-:W-:Y:S01]  /*11bf0*/  FMNMX.FTZ R3, R197, R3, !PT ;  /* 0x00000003c5037209 */ /* 0x000fe20007810000 */
[----:B------:R-:W-:Y:S01]  /*11c00*/  HMMA.16816.F32.BF16 R28, R8, R72, RZ ;  /* 0x00000048081c723c */ /* 0x000fe200000418ff */
[----:B--2---:R-:W-:-:S02]  /*11c10*/  F2FP.BF16.PACK_AB R12, R178, R156 ;  /* 0x0000009cb20c723e */ /* 0x004fc400000010ff */
[----:B------:R-:W-:-:S04]  /*11c20*/  FMNMX.FTZ R3, R193, R3, !PT ;  /* 0x00000003c1037209 */ /* 0x000fc80007810000 */
[----:B------:R-:W-:Y:S01]  /*11c30*/  FMNMX.FTZ R3, R194, R3, !PT ;  /* 0x00000003c2037209 */ /* 0x000fe20007810000 */
[C---:B------:R-:W-:Y:S03]  /*11c40*/  HMMA.16816.F32.BF16 R16, R8.reuse, R80, RZ ;  /* 0x000000500810723c */ /* 0x040fe600000418ff */
[----:B------:R-:W-:Y:S02]  /*11c50*/  FMNMX.FTZ R3, R184, R3, !PT ;  /* 0x00000003b8037209 */ /* 0x000fe40007810000 */
[----:B-1----:R-:W-:Y:S01]  /*11c60*/  FMNMX.FTZ R0, R211, R2, !PT ;  /* 0x00000002d3007209 */ /* 0x002fe20007810000 */
[----:B------:R-:W-:Y:S01]  /*11c70*/  FFMA.FTZ R2, R26, c[0x0][0x2d0], -R7 ;  /* 0x0000b4001a027a23 */ /* 0x000fe20000010807 */
[----:B------:R-:W-:Y:S01]  /*11c80*/  FMNMX.FTZ R3, R185, R3, !PT ;  /* 0x00000003b9037209 */ /* 0x000fe20007810000 */
[----:B------:R-:W-:Y:S01]  /*11c90*/  HMMA.16816.F32.BF16 R20, R8, R70, RZ ;  /* 0x000000460814723c */ /* 0x000fe200000418ff */
[----:B------:R-:W-:Y:S01]  /*11ca0*/  FMNMX.FTZ R0, R205, R0, !PT ;  /* 0x00000000cd007209 */ /* 0x000fe20007810000 */
[----:B------:R1:W2:Y:S01]  /*11cb0*/  MUFU.EX2 R247, R2 ;  /* 0x0000000200f77308 */ /* 0x0002a20000000800 */
[----:B------:R-:W-:-:S02]  /*11cc0*/  FMNMX.FTZ R3, R186, R3, !PT ;  /* 0x00000003ba037209 */ /* 0x000fc40007810000 */
[----:B------:R-:W-:Y:S02]  /*11cd0*/  FMNMX.FTZ R0, R207, R0, !PT ;  /* 0x00000000cf007209 */ /* 0x000fe40007810000 */
[----:B------:R-:W-:Y:S02]  /*11ce0*/  FMNMX.FTZ R3, R187, R3, !PT ;  /* 0x00000003bb037209 */ /* 0x000fe40007810000 */
[----:B------:R-:W-:-:S03]  /*11cf0*/  FMNMX.FTZ R0, R210, R0, !PT ;  /* 0x00000000d2007209 */ /* 0x000fc60007810000 */
[----:B------:R-:W3:Y:S01]  /*11d00*/  SHFL.BFLY PT, R5, R3, 0x2, 0x1f ;  /* 0x0c401f0003057f89 */ /* 0x000ee200000e0000 */
[----:B------:R-:W-:-:S04]  /*11d10*/  FMNMX.FTZ R0, R206, R0, !PT ;  /* 0x00000000ce007209 */ /* 0x000fc80007810000 */
[----:B------:R-:W-:Y:S01]  /*11d20*/  FMNMX.FTZ R0, R209, R0, !PT ;  /* 0x00000000d1007209 */ /* 0x000fe20007810000 */
[----:B-1----:R-:W-:Y:S01]  /*11d30*/  FFMA.FTZ R2, R25, c[0x0][0x2d0], -R6 ;  /* 0x0000b40019027a23 */ /* 0x002fe20000010806 */
[----:B--2---:R-:W-:-:S03]  /*11d40*/  F2FP.BF16.PACK_AB R14, R247, R245 ;  /* 0x000000f5f70e723e */ /* 0x004fc600000010ff */
[----:B------:R-:W1:Y:S01]  /*11d50*/  SHFL.BFLY PT, R4, R0, 0x2, 0x1f ;  /* 0x0c401f0000047f89 */ /* 0x000e6200000e0000 */
[----:B------:R2:W-:Y:S01]  /*11d60*/  MUFU.EX2 R173, R2 ;  /* 0x0000000200ad7308 */ /* 0x0005e20000000800 */
[----:B---3--:R-:W-:Y:S01]  /*11d70*/  FMNMX.FTZ R3, R3, R5, !PT ;  /* 0x0000000503037209 */ /* 0x008fe20007810000 */
[----:B--2---:R-:W-:-:S04]  /*11d80*/  FFMA.FTZ R2, R27, c[0x0][0x2d0], -R6 ;  /* 0x0000b4001b027a23 */ /* 0x004fc80000010806 */
[----:B------:R-:W2:Y:S01]  /*11d90*/  SHFL.BFLY PT, R5, R3, 0x1, 0x1f ;  /* 0x0c201f0003057f89 */ /* 0x000ea200000e0000 */
[----:B------:R-:W-:Y:S01]  /*11da0*/  HMMA.16816.F32.BF16 R24, R8, R76, RZ ;  /* 0x0000004c0818723c */ /* 0x000fe200000418ff */
[----:B------:R3:W4:Y:S01]  /*11db0*/  MUFU.EX2 R244, R2 ;  /* 0x0000000200f47308 */ /* 0x0007220000000800 */
[----:B-1----:R-:W-:-:S05]  /*11dc0*/  FMNMX.FTZ R0, R0, R4, !PT ;  /* 0x0000000400007209 */ /* 0x002fca0007810000 */
[----:B------:R-:W1:Y:S01]  /*11dd0*/  SHFL.BFLY PT, R4, R0, 0x1, 0x1f ;  /* 0x0c201f0000047f89 */ /* 0x000e6200000e0000 */
[----:B---3--:R-:W-:Y:S01]  /*11de0*/  FFMA.FTZ R2, R36, c[0x0][0x2d0], -R6 ;  /* 0x0000b40024027a23 */ /* 0x008fe20000010806 */
[----:B----4-:R-:W-:-:S03]  /*11df0*/  F2FP.BF16.PACK_AB R13, R244, R173 ;  /* 0x000000adf40d723e */ /* 0x010fc600000010ff */
[----:B------:R3:W-:Y:S01]  /*11e00*/  MUFU.EX2 R143, R2 ;  /* 0x00000002008f7308 */ /* 0x0007e20000000800 */
[----:B--2---:R-:W-:Y:S01]  /*11e10*/  FMNMX.FTZ R3, R5, R3, !PT ;  /* 0x0000000305037209 */ /* 0x004fe20007810000 */
[----:B------:R-:W-:Y:S01]  /*11e20*/  IMAD.MOV.U32 R5, RZ, RZ, R178 ;  /* 0x000000ffff057224 */ /* 0x000fe200078e00b2 */
[----:B-1----:R-:W-:Y:S01]  /*11e30*/  FMNMX.FTZ R128, R0, R4, !PT ;  /* 0x0000000400807209 */ /* 0x002fe20007810000 */
[--C-:B------:R-:W-:Y:S02]  /*11e40*/  FFMA.FTZ R0, R90, c[0x0][0x2d0], -R6.reuse ;  /* 0x0000b4005a007a23 */ /* 0x100fe40000010806 */
[--C-:B---3--:R-:W-:Y:S01]  /*11e50*/  FFMA.FTZ R2, R37, c[0x0][0x2d0], -R6.reuse ;  /* 0x0000b40025027a23 */ /* 0x108fe20000010806 */
[----:B------:R-:W-:Y:S01]  /*11e60*/  FSETP.NEU.FTZ.AND P0, PT, R128, -INF , PT ;  /* 0xff8000008000780b */ /* 0x000fe20003f1d000 */
[----:B------:R1:W-:Y:S08]  /*11e70*/  MUFU.EX2 R246, R0 ;  /* 0x0000000000f67308 */ /* 0x0003f00000000800 */
[----:B------:R2:W3:Y:S01]  /*11e80*/  MUFU.EX2 R157, R2 ;  /* 0x00000002009d7308 */ /* 0x0004e20000000800 */
[----:B-1----:R-:W-:-:S07]  /*11e90*/  FFMA.FTZ R0, R92, c[0x0][0x2d0], -R6 ;  /* 0x0000b4005c007a23 */ /* 0x002fce0000010806 */
[----:B------:R-:W-:Y:S01]  /*11ea0*/  MUFU.EX2 R213, R0 ;  /* 0x0000000000d57308 */ /* 0x000fe20000000800 */
[--C-:B--2---:R-:W-:Y:S01]  /*11eb0*/  FFMA.FTZ R2, R38, c[0x0][0x2d0], -R7.reuse ;  /* 0x0000b40026027a23 */ /* 0x104fe20000010807 */
[----:B---3--:R-:W-:Y:S01]  /*11ec0*/  F2FP.BF16.PACK_AB R15, R157, R143 ;  /* 0x0000008f9d0f723e */ /* 0x008fe200000010ff */
[----:B------:R-:W-:Y:S05]  /*11ed0*/  HMMA.16816.F32.BF16 R36, R8, R74, RZ ;  /* 0x0000004a0824723c */ /* 0x000fea00000418ff */
[----:B------:R1:W-:Y:S03]  /*11ee0*/  MUFU.EX2 R142, R2 ;  /* 0x00000002008e7308 */ /* 0x0003e60000000800 */
[C---:B------:R-:W-:Y:S08]  /*11ef0*/  HMMA.16816.F32.BF16 R48, R12.reuse, R64, R32 ;  /* 0x000000400c30723c */ /* 0x040ff00000041820 */
[----:B------:R-:W-:Y:S01]  /*11f00*/  HMMA.16816.F32.BF16 R32, R12, R56, R24 ;  /* 0x000000380c20723c */ /* 0x000fe20000041818 */
[----:B-1----:R-:W-:-:S04]  /*11f10*/  FFMA.FTZ R2, R40, c[0x0][0x2d0], -R7 ;  /* 0x0000b40028027a23 */ /* 0x002fc80000010807 */
[----:B------:R1:W2:Y:S03]  /*11f20*/  MUFU.EX2 R147, R2 ;  /* 0x0000000200937308 */ /* 0x0002a60000000800 */
[C---:B------:R-:W-:Y:S08]  /*11f30*/  HMMA.16816.F32.BF16 R40, R8.reuse, R78, RZ ;  /* 0x0000004e0828723c */ /* 0x040ff000000418ff */
[----:B------:R-:W-:Y:S01]  /*11f40*/  HMMA.16816.F32.BF16 R8, R8, R82, RZ ;  /* 0x000000520808723c */ /* 0x000fe200000418ff */
[----:B-1----:R-:W-:-:S07]  /*11f50*/  FFMA.FTZ R2, R44, c[0x0][0x2d0], -R7 ;  /* 0x0000b4002c027a23 */ /* 0x002fce0000010807 */
[C---:B------:R-:W-:Y:S01]  /*11f60*/  HMMA.16816.F32.BF16 R24, R12.reuse, R66, R20 ;  /* 0x000000420c18723c */ /* 0x040fe20000041814 */
[----:B------:R1:W-:Y:S07]  /*11f70*/  MUFU.EX2 R248, R2 ;  /* 0x0000000200f87308 */ /* 0x0003ee0000000800 */
[----:B------:R-:W-:Y:S01]  /*11f80*/  HMMA.16816.F32.BF16 R20, R12, R62, R36 ;  /* 0x0000003e0c14723c */ /* 0x000fe20000041824 */
[----:B-1----:R-:W-:-:S07]  /*11f90*/  FFMA.FTZ R2, R45, c[0x0][0x2d0], -R7 ;  /* 0x0000b4002d027a23 */ /* 0x002fce0000010807 */
[C---:B------:R-:W-:Y:S01]  /*11fa0*/  HMMA.16816.F32.BF16 R44, R12.reuse, R60, R28 ;  /* 0x0000003c0c2c723c */ /* 0x040fe2000004181c */
[----:B------:R1:W3:Y:S07]  /*11fb0*/  MUFU.EX2 R249, R2 ;  /* 0x0000000200f97308 */ /* 0x0002ee0000000800 */
[C---:B------:R-:W-:Y:S08]  /*11fc0*/  HMMA.16816.F32.BF16 R28, R12.reuse, R52, R16 ;  /* 0x000000340c1c723c */ /* 0x040ff00000041810 */
[----:B------:R-:W-:Y:S01]  /*11fd0*/  HMMA.16816.F32.BF16 R16, R12, R58, R40 ;  /* 0x0000003a0c10723c */ /* 0x000fe20000041828 */
[----:B-1----:R-:W-:-:S04]  /*11fe0*/  FFMA.FTZ R2, R88, c[0x0][0x2d0], -R6 ;  /* 0x0000b40058027a23 */ /* 0x002fc80000010806 */
[----:B------:R1:W-:Y:S03]  /*11ff0*/  MUFU.EX2 R175, R2 ;  /* 0x0000000200af7308 */ /* 0x0003e60000000800 */
[----:B------:R-:W-:Y:S07]  /*12000*/  HMMA.16816.F32.BF16 R12, R12, R54, R8 ;  /* 0x000000360c0c723c */ /* 0x000fee0000041808 */
[----:B--2---:R-:W-:-:S02]  /*12010*/  F2FP.BF16.PACK_AB R8, R147, R142 ;  /* 0x0000008e9308723e */ /* 0x004fc400000010ff */
[----:B---3--:R-:W-:Y:S02]  /*12020*/  F2FP.BF16.PACK_AB R10, R249, R248 ;  /* 0x000000f8f90a723e */ /* 0x008fe400000010ff */
[----:B------:R-:W-:Y:S01]  /*12030*/  F2FP.BF16.PACK_AB R11, R213, R246 ;  /* 0x000000f6d50b723e */ /* 0x000fe200000010ff */
[----:B-1----:R-:W-:-:S04]  /*12040*/  FFMA.FTZ R2, R89, c[0x0][0x2d0], -R6 ;  /* 0x0000b40059027a23 */ /* 0x002fc80000010806 */
[----:B------:R1:W2:Y:S02]  /*12050*/  MUFU.EX2 R174, R2 ;  /* 0x0000000200ae7308 */ /* 0x0002a40000000800 */
[----:B-1----:R-:W-:Y:S01]  /*12060*/  FMUL.FTZ R2, R128, c[0x0][0x2d0] ;  /* 0x0000b40080027a20 */ /* 0x002fe20000410000 */
[----:B--2---:R-:W-:-:S04]  /*12070*/  F2FP.BF16.PACK_AB R9, R174, R175 ;  /* 0x000000afae09723e */ /* 0x004fc800000010ff */
[----:B------:R-:W-:Y:S02]  /*12080*/  FSEL R2, R2, RZ, P0 ;  /* 0x000000ff02027208 */ /* 0x000fe40000000000 */
[----:B------:R-:W-:Y:S01]  /*12090*/  FSETP.NEU.FTZ.AND P0, PT, R3, -INF , PT ;  /* 0xff8000000300780b */ /* 0x000fe20003f1d000 */
[C---:B------:R-:W-:Y:S02]  /*120a0*/  HMMA.16816.F32.BF16 R100, R8.reuse, R124, R48 ;  /* 0x0000007c0864723c */ /* 0x040fe40000041830 */
[--C-:B------:R-:W-:Y:S02]  /*120b0*/  FFMA.FTZ R0, R91, c[0x0][0x2d0], -R2.reuse ;  /* 0x0000b4005b007a23 */ /* 0x100fe40000010802 */
[----:B------:R-:W-:Y:S02]  /*120c0*/  FFMA.FTZ R4, R95, c[0x0][0x2d0], -R2 ;  /* 0x0000b4005f047a23 */ /* 0x000fe40000010802 */
[----:B------:R1:W-:Y:S01]  /*120d0*/  MUFU.EX2 R221, R0 ;  /* 0x0000000000dd7308 */ /* 0x0003e20000000800 */
[----:B------:R-:W-:Y:S01]  /*120e0*/  IMAD.MOV.U32 R51, RZ, RZ, R142 ;  /* 0x000000ffff337224 */ /* 0x000fe200078e008e */
[C---:B------:R-:W-:Y:S06]  /*120f0*/  HMMA.16816.F32.BF16 R104, R8.reuse, R120, R44 ;  /* 0x000000780868723c */ /* 0x040fec000004182c */
[----:B------:R-:W-:Y:S02]  /*12100*/  MUFU.EX2 R172, R4 ;  /* 0x0000000400ac7308 */ /* 0x000fe40000000800 */
[----:B------:R-:W-:Y:S01]  /*12110*/  HMMA.16816.F32.BF16 R108, R8, R132, R32 ;  /* 0x00000084086c723c */ /* 0x000fe20000041820 */
[----:B-1----:R-:W-:-:S07]  /*12120*/  FFMA.FTZ R0, R93, c[0x0][0x2d0], -R2 ;  /* 0x0000b4005d007a23 */ /* 0x002fce0000010802 */
[C---:B------:R-:W-:Y:S01]  /*12130*/  HMMA.16816.F32.BF16 R116, R8.reuse, R136, R28 ;  /* 0x000000880874723c */ /* 0x040fe2000004181c */
[----:B------:R1:W2:Y:S07]  /*12140*/  MUFU.EX2 R222, R0 ;  /* 0x0000000000de7308 */ /* 0x0002ae0000000800 */
[C---:B------:R-:W-:Y:S08]  /*12150*/  HMMA.16816.F32.BF16 R44, R8.reuse, R126, R24 ;  /* 0x0000007e082c723c */ /* 0x040ff00000041818 */
[----:B------:R-:W-:Y:S01]  /*12160*/  HMMA.16816.F32.BF16 R88, R8, R134, R16 ;  /* 0x000000860858723c */ /* 0x000fe20000041810 */
[----:B-1----:R-:W-:-:S04]  /*12170*/  FFMA.FTZ R0, R94, c[0x0][0x2d0], -R2 ;  /* 0x0000b4005e007a23 */ /* 0x002fc80000010802 */
[----:B------:R1:W3:Y:S03]  /*12180*/  MUFU.EX2 R241, R0 ;  /* 0x0000000000f17308 */ /* 0x0002e60000000800 */
[----:B------:R-:W-:Y:S01]  /*12190*/  HMMA.16816.F32.BF16 R92, R8, R138, R12 ;  /* 0x0000008a085c723c */ /* 0x000fe2000004180c */
[----:B-1----:R-:W-:-:S05]  /*121a0*/  FMUL.FTZ R0, R3, c[0x0][0x2d0] ;  /* 0x0000b40003007a20 */ /* 0x002fca0000410000 */
[----:B------:R-:W-:-:S05]  /*121b0*/  FSEL R0, R0, RZ, P0 ;  /* 0x000000ff00007208 */ /* 0x000fca0000000000 */
[----:B------:R-:W-:-:S04]  /*121c0*/  FFMA.FTZ R4, R84, c[0x0][0x2d0], -R0 ;  /* 0x0000b40054047a23 */ /* 0x000fc80000010800 */
[----:B------:R1:W-:Y:S02]  /*121d0*/  MUFU.EX2 R182, R4 ;  /* 0x0000000400b67308 */ /* 0x0003e40000000800 */
[----:B-1----:R-:W-:-:S06]  /*121e0*/  FFMA.FTZ R4, R85, c[0x0][0x2d0], -R0 ;  /* 0x0000b40055047a23 */ /* 0x002fcc0000010800 */
[----:B------:R1:W4:Y:S02]  /*121f0*/  MUFU.EX2 R181, R4 ;  /* 0x0000000400b57308 */ /* 0x0003240000000800 */
[----:B-1----:R-:W-:-:S06]  /*12200*/  FFMA.FTZ R4, R86, c[0x0][0x2d0], -R0 ;  /* 0x0000b40056047a23 */ /* 0x002fcc0000010800 */
[----:B------:R1:W-:Y:S02]  /*12210*/  MUFU.EX2 R242, R4 ;  /* 0x0000000400f27308 */ /* 0x0003e40000000800 */
[----:B-1----:R-:W-:Y:S02]  /*12220*/  FFMA.FTZ R4, R87, c[0x0][0x2d0], -R0 ;  /* 0x0000b40057047a23 */ /* 0x002fe40000010800 */
[----:B------:R-:W-:Y:S04]  /*12230*/  HMMA.16816.F32.BF16 R84, R8, R122, R20 ;  /* 0x0000007a0854723c */ /* 0x000fe80000041814 */
[----:B------:R1:W1:Y:S03]  /*12240*/  MUFU.EX2 R180, R4 ;  /* 0x0000000400b47308 */ /* 0x0002660000000800 */
[----:B--2---:R-:W-:-:S02]  /*12250*/  F2FP.BF16.PACK_AB R8, R222, R221 ;  /* 0x000000ddde08723e */ /* 0x004fc400000010ff */
[----:B---3--:R-:W-:Y:S02]  /*12260*/  F2FP.BF16.PACK_AB R10, R172, R241 ;  /* 0x000000f1ac0a723e */ /* 0x008fe400000010ff */
[----:B----4-:R-:W-:Y:S01]  /*12270*/  F2FP.BF16.PACK_AB R9, R181, R182 ;  /* 0x000000b6b509723e */ /* 0x010fe200000010ff */
[----:B-1----:R-:W-:Y:S01]  /*12280*/  FFMA.FTZ R4, R112, c[0x0][0x2d0], -R2 ;  /* 0x0000b40070047a23 */ /* 0x002fe20000010802 */
[----:B------:R-:W-:-:S03]  /*12290*/  F2FP.BF16.PACK_AB R11, R180, R242 ;  /* 0x000000f2b40b723e */ /* 0x000fc600000010ff */
[----:B------:R1:W-:Y:S04]  /*122a0*/  MUFU.EX2 R176, R4 ;  /* 0x0000000400b07308 */ /* 0x0003e80000000800 */
[C---:B------:R-:W-:Y:S08]  /*122b0*/  HMMA.16816.F32.BF16 R16, R8.reuse, R76, RZ ;  /* 0x0000004c0810723c */ /* 0x040ff000000418ff */
[----:B------:R-:W-:Y:S01]  /*122c0*/  HMMA.16816.F32.BF16 R32, R8, R78, RZ ;  /* 0x0000004e0820723c */ /* 0x000fe200000418ff */
[----:B-1----:R-:W-:-:S06]  /*122d0*/  FFMA.FTZ R4, R113, c[0x0][0x2d0], -R2 ;  /* 0x0000b40071047a23 */ /* 0x002fcc0000010802 */
[----:B------:R-:W-:Y:S01]  /*122e0*/  MOV R79, R143 ;  /* 0x0000008f004f7202 */ /* 0x000fe20000000f00 */
[----:B------:R1:W2:Y:S01]  /*122f0*/  MUFU.EX2 R179, R4 ;  /* 0x0000000400b37308 */ /* 0x0002a20000000800 */
[C---:B------:R-:W-:Y:S08]  /*12300*/  HMMA.16816.F32.BF16 R24, R8.reuse, R72, RZ ;  /* 0x000000480818723c */ /* 0x040ff000000418ff */
[----:B------:R-:W-:Y:S01]  /*12310*/  HMMA.16816.F32.BF16 R12, R8, R80, RZ ;  /* 0x00000050080c723c */ /* 0x000fe200000418ff */
[----:B-1----:R-:W-:-:S07]  /*12320*/  FFMA.FTZ R4, R114, c[0x0][0x2d0], -R2 ;  /* 0x0000b40072047a23 */ /* 0x002fce0000010802 */
[C---:B------:R-:W-:Y:S01]  /*12330*/  HMMA.16816.F32.BF16 R28, R8.reuse, R68, RZ ;  /* 0x00000044081c723c */ /* 0x040fe200000418ff */
[----:B--2---:R-:W-:Y:S01]  /*12340*/  IMAD.MOV.U32 R76, RZ, RZ, R179 ;  /* 0x000000ffff4c7224 */ /* 0x004fe200078e00b3 */
[----:B------:R1:W-:Y:S06]  /*12350*/  MUFU.EX2 R225, R4 ;  /* 0x0000000400e17308 */ /* 0x0003ec0000000800 */
[C---:B------:R-:W-:Y:S08]  /*12360*/  HMMA.16816.F32.BF16 R40, R8.reuse, R70, RZ ;  /* 0x000000460828723c */ /* 0x040ff000000418ff */
[----:B------:R-:W-:Y:S01]  /*12370*/  HMMA.16816.F32.BF16 R36, R8, R74, RZ ;  /* 0x0000004a0824723c */ /* 0x000fe200000418ff */
[----:B-1----:R-:W-:-:S04]  /*12380*/  FFMA.FTZ R4, R115, c[0x0][0x2d0], -R2 ;  /* 0x0000b40073047a23 */ /* 0x002fc80000010802 */
[----:B------:R1:W2:Y:S03]  /*12390*/  MUFU.EX2 R50, R4 ;  /* 0x0000000400327308 */ /* 0x0002a60000000800 */
[----:B------:R-:W-:Y:S01]  /*123a0*/  HMMA.16816.F32.BF16 R20, R8, R82, RZ ;  /* 0x000000520814723c */ /* 0x000fe200000418ff */
[----:B-1----:R-:W-:-:S06]  /*123b0*/  FFMA.FTZ R4, R96, c[0x0][0x2d0], -R0 ;  /* 0x0000b40060047a23 */ /* 0x002fcc0000010800 */
[----:B--2---:R-:W-:Y:S01]  /*123c0*/  F2FP.BF16.PACK_AB R10, R50, R225 ;  /* 0x000000e1320a723e */ /* 0x004fe200000010ff */
[----:B------:R-:W-:Y:S01]  /*123d0*/  IMAD.MOV.U32 R96, RZ, RZ, R176 ;  /* 0x000000ffff607224 */ /* 0x000fe200078e00b0 */
[----:B------:R1:W-:Y:S04]  /*123e0*/  MUFU.EX2 R177, R4 ;  /* 0x0000000400b17308 */ /* 0x0003e80000000800 */
[----:B------:R-:W-:Y:S01]  /*123f0*/  F2FP.BF16.PACK_AB R8, R76, R96 ;  /* 0x000000604c08723e */ /* 0x000fe200000010ff */
        /* <DEDUP_REMOVED lines=11> */
[----:B--2---:R-:W-:-:S05]  /*124b0*/  F2FP.BF16.PACK_AB R11, R178, R179 ;  /* 0x000000b3b20b723e */ /* 0x004fca00000010ff */
[----:B------:R1:W2:Y:S02]  /*124c0*/  MUFU.EX2 R49, R4 ;  /* 0x0000000400317308 */ /* 0x0002a40000000800 */
[C---:B------:R-:W-:Y:S07]  /*124d0*/  HMMA.16816.F32.BF16 R156, R8.reuse, R60, R24 ;  /* 0x0000003c089c723c */ /* 0x040fee0000041818 */
[----:B------:R-:W-:Y:S01]  /*124e0*/  IMAD.MOV.U32 R24, RZ, RZ, R50 ;  /* 0x000000ffff187224 */ /* 0x000fe200078e0032 */
[----:B------:R-:W-:Y:S01]  /*124f0*/  MOV R60, R247 ;  /* 0x000000f7003c7202 */ /* 0x000fe20000000f00 */
[----:B------:R-:W-:Y:S01]  /*12500*/  IMAD.MOV.U32 R61, RZ, RZ, R51 ;  /* 0x000000ffff3d7224 */ /* 0x000fe200078e0033 */
[----:B------:R-:W-:Y:S01]  /*12510*/  HMMA.16816.F32.BF16 R68, R8, R66, R40 ;  /* 0x000000420844723c */ /* 0x000fe20000041828 */
[----:B------:R-:W-:Y:S01]  /*12520*/  IMAD.MOV.U32 R25, RZ, RZ, R97 ;  /* 0x000000ffff197224 */ /* 0x000fe200078e0061 */
[----:B------:R-:W-:Y:S01]  /*12530*/  MOV R26, R96 ;  /* 0x00000060001a7202 */ /* 0x000fe20000000f00 */
[----:B-1----:R-:W-:-:S02]  /*12540*/  FFMA.FTZ R4, R141, c[0x0][0x2d0], -R7 ;  /* 0x0000b4008d047a23 */ /* 0x002fc40000010807 */
[----:B------:R-:W-:Y:S02]  /*12550*/  IMAD.MOV.U32 R27, RZ, RZ, R5 ;  /* 0x000000ffff1b7224 */ /* 0x000fe400078e0005 */
[----:B------:R1:W-:Y:S01]  /*12560*/  MUFU.EX2 R78, R4 ;  /* 0x00000004004e7308 */ /* 0x0003e20000000800 */
[----:B------:R-:W-:Y:S01]  /*12570*/  HMMA.16816.F32.BF16 R140, R8, R64, R28 ;  /* 0x00000040088c723c */ /* 0x000fe2000004181c */
[----:B------:R-:W-:Y:S01]  /*12580*/  LDSM.16.MT88.4 R64, [R217+0x1900] ;  /* 0x00190000d940783b */ /* 0x000fe20000004200 */
[----:B------:R-:W-:-:S05]  /*12590*/  IMAD.MOV.U32 R5, RZ, RZ, R245 ;  /* 0x000000ffff057224 */ /* 0x000fca00078e00f5 */
[----:B------:R-:W-:Y:S01]  /*125a0*/  MOV R28, R248 ;  /* 0x000000f8001c7202 */ /* 0x000fe20000000f00 */
[----:B------:R-:W-:Y:S01]  /*125b0*/  IMAD.MOV.U32 R30, RZ, RZ, R98 ;  /* 0x000000ffff1e7224 */ /* 0x000fe200078e0062 */
[----:B------:R-:W-:Y:S01]  /*125c0*/  MOV R31, R99 ;  /* 0x00000063001f7202 */ /* 0x000fe20000000f00 */
[----:B------:R-:W-:Y:S01]  /*125d0*/  IMAD.MOV.U32 R29, RZ, RZ, R246 ;  /* 0x000000ffff1d7224 */ /* 0x000fe200078e00f6 */
[----:B------:R-:W-:Y:S01]  /*125e0*/  HMMA.16816.F32.BF16 R96, R8, R54, R20 ;  /* 0x000000360860723c */ /* 0x000fe20000041814 */
[----:B-1----:R-:W-:-:S04]  /*125f0*/  FFMA.FTZ R4, R144, c[0x0][0x2d0], -R7 ;  /* 0x0000b40090047a23 */ /* 0x002fc80000010807 */
[----:B------:R1:W-:Y:S03]  /*12600*/  MUFU.EX2 R77, R4 ;  /* 0x00000004004d7308 */ /* 0x0003e60000000800 */
[C---:B------:R-:W-:Y:S08]  /*12610*/  HMMA.16816.F32.BF16 R112, R8.reuse, R56, R16 ;  /* 0x000000380870723c */ /* 0x040ff00000041810 */
[----:B------:R-:W-:Y:S01]  /*12620*/  HMMA.16816.F32.BF16 R72, R8, R62, R36 ;  /* 0x0000003e0848723c */ /* 0x000fe20000041824 */
[----:B-1----:R-:W-:-:S07]  /*12630*/  FFMA.FTZ R4, R145, c[0x0][0x2d0], -R7 ;  /* 0x0000b40091047a23 */ /* 0x002fce0000010807 */
[C---:B------:R-:W-:Y:S01]  /*12640*/  HMMA.16816.F32.BF16 R80, R8.reuse, R58, R32 ;  /* 0x0000003a0850723c */ /* 0x040fe20000041820 */
[----:B------:R-:W-:Y:S01]  /*12650*/  IMAD.MOV.U32 R63, RZ, RZ, R61 ;  /* 0x000000ffff3f7224 */ /* 0x000fe200078e003d */
[----:B------:R-:W-:Y:S01]  /*12660*/  LDSM.16.MT88.4 R56, [R218+0x1900] ;  /* 0x00190000da38783b */ /* 0x000fe20000004200 */
[----:B------:R1:W3:Y:S01]  /*12670*/  MUFU.EX2 R48, R4 ;  /* 0x0000000400307308 */ /* 0x0002e20000000800 */
[----:B------:R-:W-:Y:S02]  /*12680*/  IMAD.MOV.U32 R62, RZ, RZ, R24 ;  /* 0x000000ffff3e7224 */ /* 0x000fe400078e0018 */
[----:B-1----:R-:W-:Y:S02]  /*12690*/  FFMA.FTZ R4, R146, c[0x0][0x2d0], -R7 ;  /* 0x0000b40092047a23 */ /* 0x002fe40000010807 */
[----:B------:R-:W-:Y:S01]  /*126a0*/  HMMA.16816.F32.BF16 R144, R8, R52, R12 ;  /* 0x000000340890723c */ /* 0x000fe2000004180c */
[----:B------:R-:W-:Y:S02]  /*126b0*/  LDSM.16.MT88.4 R52, [R219+0x1900] ;  /* 0x00190000db34783b */ /* 0x000fe40000004200 */
[----:B------:R1:W-:Y:S04]  /*126c0*/  MUFU.EX2 R252, R4 ;  /* 0x0000000400fc7308 */ /* 0x0003e80000000800 */
[----:B--2---:R-:W-:Y:S01]  /*126d0*/  IMAD.MOV.U32 R12, RZ, RZ, R49 ;  /* 0x000000ffff0c7224 */ /* 0x004fe200078e0031 */
[----:B------:R-:W-:Y:S01]  /*126e0*/  MOV R15, R30 ;  /* 0x0000001e000f7202 */ /* 0x000fe20000000f00 */
[----:B------:R-:W-:-:S02]  /*126f0*/  IMAD.MOV.U32 R13, RZ, RZ, R28 ;  /* 0x000000ffff0d7224 */ /* 0x000fc400078e001c */
[----:B------:R-:W-:Y:S02]  /*12700*/  IMAD.MOV.U32 R14, RZ, RZ, R29 ;  /* 0x000000ffff0e7224 */ /* 0x000fe400078e001d */
[----:B-1----:R-:W-:Y:S01]  /*12710*/  FFMA.FTZ R4, R131, c[0x0][0x2d0], -R6 ;  /* 0x0000b40083047a23 */ /* 0x002fe20000010806 */
[----:B------:R-:W-:-:S03]  /*12720*/  MOV R131, R27 ;  /* 0x0000001b00837202 */ /* 0x000fc60000000f00 */
[----:B------:R1:W-:Y:S02]  /*12730*/  MUFU.EX2 R251, R4 ;  /* 0x0000000400fb7308 */ /* 0x0003e40000000800 */
[----:B-1----:R-:W-:Y:S02]  /*12740*/  FFMA.FTZ R4, R149, c[0x0][0x2d0], -R6 ;  /* 0x0000b40095047a23 */ /* 0x002fe40000010806 */
[----:B------:R-:W-:-:S04]  /*12750*/  IMAD.MOV.U32 R149, RZ, RZ, R26 ;  /* 0x000000ffff957224 */ /* 0x000fc800078e001a */
[----:B------:R1:W2:Y:S02]  /*12760*/  MUFU.EX2 R250, R4 ;  /* 0x0000000400fa7308 */ /* 0x0002a40000000800 */
[--C-:B-1----:R-:W-:Y:S01]  /*12770*/  FFMA.FTZ R4, R148, c[0x0][0x2d0], -R6.reuse ;  /* 0x0000b40094047a23 */ /* 0x102fe20000010806 */
[----:B---3--:R-:W-:Y:S02]  /*12780*/  MOV R148, R48 ;  /* 0x0000003000947202 */ /* 0x008fe40000000f00 */
[----:B------:R-:W1:Y:S03]  /*12790*/  LDSM.16.MT88.4 R48, [R220+0x1900] ;  /* 0x00190000dc30783b */ /* 0x000e660000004200 */
[----:B------:R3:W-:Y:S01]  /*127a0*/  MUFU.EX2 R247, R4 ;  /* 0x0000000400f77308 */ /* 0x0007e20000000800 */
[----:B--2---:R-:W-:Y:S02]  /*127b0*/  F2FP.BF16.PACK_AB R9, R250, R251 ;  /* 0x000000fbfa09723e */ /* 0x004fe400000010ff */
[----:B------:R-:W-:Y:S01]  /*127c0*/  F2FP.BF16.PACK_AB R10, R148, R77 ;  /* 0x0000004d940a723e */ /* 0x000fe200000010ff */
[----:B---3--:R-:W-:-:S02]  /*127d0*/  FFMA.FTZ R4, R150, c[0x0][0x2d0], -R6 ;  /* 0x0000b40096047a23 */ /* 0x008fc40000010806 */
[----:B------:R-:W-:Y:S02]  /*127e0*/  IMAD.MOV.U32 R150, RZ, RZ, R78 ;  /* 0x000000ffff967224 */ /* 0x000fe400078e004e */
[----:B------:R-:W-:Y:S02]  /*127f0*/  IMAD.MOV.U32 R78, RZ, RZ, R79 ;  /* 0x000000ffff4e7224 */ /* 0x000fe400078e004f */
[----:B------:R-:W-:Y:S01]  /*12800*/  IMAD.MOV.U32 R79, RZ, RZ, R249 ;  /* 0x000000ffff4f7224 */ /* 0x000fe200078e00f9 */
[----:B------:R-:W-:Y:S01]  /*12810*/  F2FP.BF16.PACK_AB R8, R150, R12 ;  /* 0x0000000c9608723e */ /* 0x000fe200000010ff */
[----:B------:R2:W3:Y:S01]  /*12820*/  MUFU.EX2 R249, R4 ;  /* 0x0000000400f97308 */ /* 0x0004e20000000800 */
[----:B------:R-:W-:Y:S01]  /*12830*/  IMAD.MOV.U32 R61, RZ, RZ, R78 ;  /* 0x000000ffff3d7224 */ /* 0x000fe200078e004e */
[----:B------:R-:W-:Y:S01]  /*12840*/  MOV R78, R242 ;  /* 0x000000f2004e7202 */ /* 0x000fe20000000f00 */
[----:B--2---:R-:W-:Y:S01]  /*12850*/  FFMA.FTZ R4, R164, c[0x0][0x2d0], -R7 ;  /* 0x0000b400a4047a23 */ /* 0x004fe20000010807 */
[----:B------:R-:W-:-:S02]  /*12860*/  MOV R164, R244 ;  /* 0x000000f400a47202 */ /* 0x000fc40000000f00 */
[----:B---3--:R-:W-:Y:S02]  /*12870*/  F2FP.BF16.PACK_AB R11, R249, R247 ;  /* 0x000000f7f90b723e */ /* 0x008fe400000010ff */
[----:B------:R2:W3:Y:S05]  /*12880*/  MUFU.EX2 R248, R4 ;  /* 0x0000000400f87308 */ /* 0x0004ea0000000800 */
[C---:B-1----:R-:W-:Y:S07]  /*12890*/  HMMA.16816.F32.BF16 R32, R8.reuse, R48, R104 ;  /* 0x000000300820723c */ /* 0x042fee0000041868 */
[----:B------:R-:W-:Y:S01]  /*128a0*/  IMAD.MOV.U32 R106, RZ, RZ, R77 ;  /* 0x000000ffff6a7224 */ /* 0x000fe200078e004d */
[----:B------:R-:W-:Y:S01]  /*128b0*/  MOV R105, R240 ;  /* 0x000000f000697202 */ /* 0x000fe20000000f00 */
[----:B------:R-:W-:Y:S01]  /*128c0*/  IMAD.MOV.U32 R77, RZ, RZ, R241 ;  /* 0x000000ffff4d7224 */ /* 0x000fe200078e00f1 */
[----:B------:R-:W-:Y:S01]  /*128d0*/  HMMA.16816.F32.BF16 R36, R8, R66, R44 ;  /* 0x000000420824723c */ /* 0x000fe2000004182c */
[----:B--2---:R-:W-:Y:S01]  /*128e0*/  FFMA.FTZ R4, R163, c[0x0][0x2d0], -R7 ;  /* 0x0000b400a3047a23 */ /* 0x004fe20000010807 */
[----:B------:R-:W-:Y:S01]  /*128f0*/  MOV R163, R149 ;  /* 0x0000009500a37202 */ /* 0x000fe20000000f00 */
[----:B------:R-:W-:-:S02]  /*12900*/  IMAD.MOV.U32 R104, RZ, RZ, R215 ;  /* 0x000000ffff687224 */ /* 0x000fc400078e00d7 */
[----:B------:R1:W-:Y:S01]  /*12910*/  MUFU.EX2 R246, R4 ;  /* 0x0000000400f67308 */ /* 0x0003e20000000800 */
[----:B------:R-:W-:Y:S01]  /*12920*/  IMAD.MOV.U32 R107, RZ, RZ, R15 ;  /* 0x000000ffff6b7224 */ /* 0x000fe200078e000f */
[----:B------:R-:W-:Y:S01]  /*12930*/  MOV R46, R239 ;  /* 0x000000ef002e7202 */ /* 0x000fe20000000f00 */
[----:B------:R-:W-:Y:S01]  /*12940*/  IMAD.MOV.U32 R47, RZ, RZ, R238 ;  /* 0x000000ffff2f7224 */ /* 0x000fe200078e00ee */
[C---:B------:R-:W-:Y:S01]  /*12950*/  HMMA.16816.F32.BF16 R40, R8.reuse, R64, R100 ;  /* 0x000000400828723c */ /* 0x040fe20000041864 */
[----:B------:R-:W-:Y:S02]  /*12960*/  IMAD.MOV.U32 R149, RZ, RZ, R61 ;  /* 0x000000ffff957224 */ /* 0x000fe400078e003d */
[----:B------:R-:W-:Y:S02]  /*12970*/  IMAD.MOV.U32 R44, RZ, RZ, R76 ;  /* 0x000000ffff2c7224 */ /* 0x000fe400078e004c */
[----:B------:R-:W-:Y:S02]  /*12980*/  IMAD.MOV.U32 R45, RZ, RZ, R77 ;  /* 0x000000ffff2d7224 */ /* 0x000fe400078e004d */
[----:B------:R-:W-:Y:S01]  /*12990*/  IMAD.MOV.U32 R100, RZ, RZ, R214 ;  /* 0x000000ffff647224 */ /* 0x000fe200078e00d6 */
[----:B------:R-:W-:Y:S01]  /*129a0*/  HMMA.16816.F32.BF16 R16, R8, R52, R116 ;  /* 0x000000340810723c */ /* 0x000fe20000041874 */
[----:B------:R-:W-:Y:S01]  /*129b0*/  IMAD.MOV.U32 R103, RZ, RZ, R12 ;  /* 0x000000ffff677224 */ /* 0x000fe200078e000c */
[----:B------:R-:W-:Y:S01]  /*129c0*/  MOV R102, R13 ;  /* 0x0000000d00667202 */ /* 0x000fe20000000f00 */
[----:B------:R-:W-:-:S02]  /*129d0*/  IMAD.MOV.U32 R101, RZ, RZ, R14 ;  /* 0x000000ffff657224 */ /* 0x000fc400078e000e */
[----:B-1----:R-:W-:Y:S02]  /*129e0*/  FFMA.FTZ R4, R167, c[0x0][0x2d0], -R7 ;  /* 0x0000b400a7047a23 */ /* 0x002fe40000010807 */
[----:B------:R-:W-:Y:S01]  /*129f0*/  IMAD.MOV.U32 R119, RZ, RZ, R164 ;  /* 0x000000ffff777224 */ /* 0x000fe200078e00a4 */
[----:B------:R-:W-:Y:S01]  /*12a00*/  MOV R118, R62 ;  /* 0x0000003e00767202 */ /* 0x000fe20000000f00 */
[----:B------:R1:W2:Y:S01]  /*12a10*/  MUFU.EX2 R245, R4 ;  /* 0x0000000400f57308 */ /* 0x0002a20000000800 */
[----:B------:R-:W-:Y:S01]  /*12a20*/  IMAD.MOV.U32 R116, RZ, RZ, R148 ;  /* 0x000000ffff747224 */ /* 0x000fe200078e0094 */
[----:B------:R-:W-:Y:S01]  /*12a30*/  MOV R164, R79 ;  /* 0x0000004f00a47202 */ /* 0x000fe20000000f00 */
[----:B------:R-:W-:Y:S01]  /*12a40*/  IMAD.MOV.U32 R167, RZ, RZ, R131 ;  /* 0x000000ffffa77224 */ /* 0x000fe200078e0083 */
[----:B------:R-:W-:Y:S01]  /*12a50*/  HMMA.16816.F32.BF16 R12, R8, R54, R92 ;  /* 0x00000036080c723c */ /* 0x000fe2000004185c */
[----:B------:R-:W-:Y:S01]  /*12a60*/  IMAD.MOV.U32 R117, RZ, RZ, R63 ;  /* 0x000000ffff757224 */ /* 0x000fe200078e003f */
[----:B------:R-:W-:Y:S01]  /*12a70*/  LDSM.16.MT88.4 R92, [R219+0x2100] ;  /* 0x00210000db5c783b */ /* 0x000fe20000004200 */
[----:B------:R-:W-:-:S03]  /*12a80*/  IMAD.MOV.U32 R148, RZ, RZ, R78 ;  /* 0x000000ffff947224 */ /* 0x000fc600078e004e */
[----:B------:R-:W-:Y:S02]  /*12a90*/  LDSM.16.MT88.4 R76, [R220+0x2100] ;  /* 0x00210000dc4c783b */ /* 0x000fe40000004200 */
[C---:B------:R-:W-:Y:S02]  /*12aa0*/  HMMA.16816.F32.BF16 R20, R8.reuse, R58, R88 ;  /* 0x0000003a0814723c */ /* 0x040fe40000041858 */
[----:B------:R-:W-:Y:S01]  /*12ab0*/  LDSM.16.MT88.4 R88, [R219+0x2900] ;  /* 0x00290000db58783b */ /* 0x000fe20000004200 */
[----:B-1----:R-:W-:Y:S01]  /*12ac0*/  FFMA.FTZ R4, R152, c[0x0][0x2d0], -R6 ;  /* 0x0000b40098047a23 */ /* 0x002fe20000010806 */
[----:B------:R-:W-:Y:S01]  /*12ad0*/  MOV R152, R60 ;  /* 0x0000003c00987202 */ /* 0x000fe20000000f00 */
[----:B------:R-:W-:Y:S02]  /*12ae0*/  IMAD.MOV.U32 R60, RZ, RZ, R31 ;  /* 0x000000ffff3c7224 */ /* 0x000fe400078e001f */
[----:B------:R1:W-:Y:S01]  /*12af0*/  MUFU.EX2 R244, R4 ;  /* 0x0000000400f47308 */ /* 0x0003e20000000800 */
[----:B------:R-:W-:Y:S01]  /*12b00*/  HMMA.16816.F32.BF16 R28, R8, R50, R84 ;  /* 0x00000032081c723c */ /* 0x000fe20000041854 */
[----:B------:R-:W-:Y:S01]  /*12b10*/  LDSM.16.MT88.4 R84, [R218+0x2100] ;  /* 0x00210000da54783b */ /* 0x000fe20000004200 */
[----:B------:R-:W-:-:S03]  /*12b20*/  MOV R131, R60 ;  /* 0x0000003c00837202 */ /* 0x000fc60000000f00 */
[----:B------:R-:W4:Y:S01]  /*12b30*/  LDSM.16.MT88.4 R60, [R217+0x2100] ;  /* 0x00210000d93c783b */ /* 0x000f220000004200 */
[----:B-1----:R-:W-:Y:S02]  /*12b40*/  FFMA.FTZ R4, R154, c[0x0][0x2d0], -R6 ;  /* 0x0000b4009a047a23 */ /* 0x002fe40000010806 */
[----:B------:R-:W-:Y:S02]  /*12b50*/  IMAD.MOV.U32 R154, RZ, RZ, R25 ;  /* 0x000000ffff9a7224 */ /* 0x000fe400078e0019 */
[----:B------:R1:W1:Y:S01]  /*12b60*/  MUFU.EX2 R242, R4 ;  /* 0x0000000400f27308 */ /* 0x0002620000000800 */
[----:B------:R-:W-:Y:S07]  /*12b70*/  HMMA.16816.F32.BF16 R24, R8, R56, R108 ;  /* 0x000000380818723c */ /* 0x000fee000004186c */
[----:B---3--:R-:W-:Y:S01]  /*12b80*/  F2FP.BF16.PACK_AB R8, R248, R252 ;  /* 0x000000fcf808723e */ /* 0x008fe200000010ff */
[----:B------:R-:W-:Y:S01]  /*12b90*/  IMAD.MOV.U32 R110, RZ, RZ, R45 ;  /* 0x000000ffff6e7224 */ /* 0x000fe200078e002d */
[----:B--2---:R-:W-:Y:S01]  /*12ba0*/  F2FP.BF16.PACK_AB R10, R245, R246 ;  /* 0x000000f6f50a723e */ /* 0x004fe200000010ff */
[----:B------:R-:W-:Y:S01]  /*12bb0*/  IMAD.MOV.U32 R111, RZ, RZ, R46 ;  /* 0x000000ffff6f7224 */ /* 0x000fe200078e002e */
[----:B------:R-:W-:Y:S01]  /*12bc0*/  MOV R109, R44 ;  /* 0x0000002c006d7202 */ /* 0x000fe20000000f00 */
[----:B-1----:R-:W-:Y:S01]  /*12bd0*/  FFMA.FTZ R4, R160, c[0x0][0x2d0], -R6 ;  /* 0x0000b400a0047a23 */ /* 0x002fe20000010806 */
[----:B------:R-:W-:Y:S01]  /*12be0*/  F2FP.BF16.PACK_AB R9, R242, R244 ;  /* 0x000000f4f209723e */ /* 0x000fe200000010ff */
[----:B------:R-:W-:Y:S01]  /*12bf0*/  IMAD.MOV.U32 R160, RZ, RZ, R100 ;  /* 0x000000ffffa07224 */ /* 0x000fe200078e0064 */
[----:B------:R-:W-:Y:S01]  /*12c00*/  MOV R100, R102 ;  /* 0x0000006600647202 */ /* 0x000fe20000000f00 */
[----:B------:R1:W-:Y:S01]  /*12c10*/  MUFU.EX2 R241, R4 ;  /* 0x0000000400f17308 */ /* 0x0003e20000000800 */
[----:B------:R-:W-:Y:S01]  /*12c20*/  MOV R102, R163 ;  /* 0x000000a300667202 */ /* 0x000fe20000000f00 */
[----:B------:R-:W-:-:S02]  /*12c30*/  IMAD.MOV.U32 R163, RZ, RZ, R173 ;  /* 0x000000ffffa37224 */ /* 0x000fc400078e00ad */
[----:B-1----:R-:W-:Y:S01]  /*12c40*/  FFMA.FTZ R4, R161, c[0x0][0x2d0], -R6 ;  /* 0x0000b400a1047a23 */ /* 0x002fe20000010806 */
[----:B------:R-:W-:-:S03]  /*12c50*/  MOV R161, R47 ;  /* 0x0000002f00a17202 */ /* 0x000fc60000000f00 */
[----:B------:R1:W2:Y:S02]  /*12c60*/  MUFU.EX2 R240, R4 ;  /* 0x0000000400f07308 */ /* 0x0002a40000000800 */
[----:B-1----:R-:W-:Y:S01]  /*12c70*/  FFMA.FTZ R4, R165, c[0x0][0x2d0], -R2 ;  /* 0x0000b400a5047a23 */ /* 0x002fe20000010802 */
[----:B--2---:R-:W-:-:S05]  /*12c80*/  F2FP.BF16.PACK_AB R11, R240, R241 ;  /* 0x000000f1f00b723e */ /* 0x004fca00000010ff */
[----:B------:R1:W-:Y:S02]  /*12c90*/  MUFU.EX2 R215, R4 ;  /* 0x0000000400d77308 */ /* 0x0003e40000000800 */
[C---:B----4-:R-:W-:Y:S08]  /*12ca0*/  HMMA.16816.F32.BF16 R40, R8.reuse, R60, R40 ;  /* 0x0000003c0828723c */ /* 0x050ff00000041828 */
        /* <DEDUP_REMOVED lines=11> */
[----:B------:R1:W3:Y:S03]  /*12d60*/  MUFU.EX2 R239, R4 ;  /* 0x0000000400ef7308 */ /* 0x0002e60000000800 */
[----:B------:R-:W-:Y:S07]  /*12d70*/  HMMA.16816.F32.BF16 R12, R8, R94, R12 ;  /* 0x0000005e080c723c */ /* 0x000fee000004180c */
[----:B--2---:R-:W-:Y:S01]  /*12d80*/  F2FP.BF16.PACK_AB R8, R238, R215 ;  /* 0x000000d7ee08723e */ /* 0x004fe200000010ff */
[----:B-1----:R-:W-:Y:S01]  /*12d90*/  FFMA.FTZ R4, R151, c[0x0][0x2d0], -R0 ;  /* 0x0000b40097047a23 */ /* 0x002fe20000010800 */
[----:B------:R-:W-:-:S02]  /*12da0*/  MOV R151, R172 ;  /* 0x000000ac00977202 */ /* 0x000fc40000000f00 */
[----:B---3--:R-:W-:Y:S01]  /*12db0*/  F2FP.BF16.PACK_AB R10, R239, R214 ;  /* 0x000000d6ef0a723e */ /* 0x008fe200000010ff */
[----:B------:R1:W-:Y:S02]  /*12dc0*/  MUFU.EX2 R172, R4 ;  /* 0x0000000400ac7308 */ /* 0x0003e40000000800 */
[----:B-1----:R-:W-:Y:S02]  /*12dd0*/  FFMA.FTZ R4, R153, c[0x0][0x2d0], -R0 ;  /* 0x0000b40099047a23 */ /* 0x002fe40000010800 */
[----:B------:R-:W-:-:S04]  /*12de0*/  IMAD.MOV.U32 R153, RZ, RZ, R175 ;  /* 0x000000ffff997224 */ /* 0x000fc800078e00af */
[----:B------:R1:W2:Y:S02]  /*12df0*/  MUFU.EX2 R175, R4 ;  /* 0x0000000400af7308 */ /* 0x0002a40000000800 */
[----:B-1----:R-:W-:Y:S01]  /*12e00*/  FFMA.FTZ R4, R155, c[0x0][0x2d0], -R0 ;  /* 0x0000b4009b047a23 */ /* 0x002fe20000010800 */
[----:B--2---:R-:W-:Y:S01]  /*12e10*/  F2FP.BF16.PACK_AB R9, R175, R172 ;  /* 0x000000acaf09723e */ /* 0x004fe200000010ff */
[----:B------:R-:W-:Y:S02]  /*12e20*/  IMAD.MOV.U32 R155, RZ, RZ, R107 ;  /* 0x000000ffff9b7224 */ /* 0x000fe400078e006b */
[----:B------:R-:W-:Y:S02]  /*12e30*/  IMAD.MOV.U32 R107, RZ, RZ, R101 ;  /* 0x000000ffff6b7224 */ /* 0x000fe400078e0065 */
[----:B------:R-:W-:Y:S02]  /*12e40*/  IMAD.MOV.U32 R101, RZ, RZ, R103 ;  /* 0x000000ffff657224 */ /* 0x000fe400078e0067 */
[----:B------:R-:W-:-:S02]  /*12e50*/  IMAD.MOV.U32 R103, RZ, RZ, R167 ;  /* 0x000000ffff677224 */ /* 0x000fc400078e00a7 */
[----:B------:R-:W-:Y:S02]  /*12e60*/  IMAD.MOV.U32 R167, RZ, RZ, R174 ;  /* 0x000000ffffa77224 */ /* 0x000fe400078e00ae */
        /* <DEDUP_REMOVED lines=9> */
[----:B------:R-:W-:-:S02]  /*12f00*/  IMAD.MOV.U32 R127, RZ, RZ, R111 ;  /* 0x000000ffff7f7224 */ /* 0x000fc400078e006f */
[----:B-1----:R-:W-:-:S04]  /*12f10*/  FFMA.FTZ R4, R203, c[0x0][0x2d0], -R7 ;  /* 0x0000b400cb047a23 */ /* 0x002fc80000010807 */
[----:B------:R-:W-:Y:S01]  /*12f20*/  MOV R120, R109 ;  /* 0x0000006d00787202 */ /* 0x000fe20000000f00 */
[----:B------:R1:W2:Y:S01]  /*12f30*/  MUFU.EX2 R203, R4 ;  /* 0x0000000400cb7308 */ /* 0x0002a20000000800 */
[----:B------:R-:W-:Y:S01]  /*12f40*/  HMMA.16816.F32.BF16 R108, R8, R132, R112 ;  /* 0x00000084086c723c */ /* 0x000fe20000041870 */
[----:B------:R-:W-:-:S06]  /*12f50*/  IMAD.MOV.U32 R121, RZ, RZ, R131 ;  /* 0x000000ffff797224 */ /* 0x000fcc00078e0083 */
[----:B------:R-:W-:Y:S01]  /*12f60*/  MOV R114, R213 ;  /* 0x000000d500727202 */ /* 0x000fe20000000f00 */
[----:B------:R-:W-:Y:S01]  /*12f70*/  HMMA.16816.F32.BF16 R80, R8, R134, R80 ;  /* 0x000000860850723c */ /* 0x000fe20000041850 */
[----:B------:R-:W-:Y:S02]  /*12f80*/  IMAD.MOV.U32 R115, RZ, RZ, R164 ;  /* 0x000000ffff737224 */ /* 0x000fe400078e00a4 */
[----:B-1----:R-:W-:-:S05]  /*12f90*/  FFMA.FTZ R4, R202, c[0x0][0x2d0], -R7 ;  /* 0x0000b400ca047a23 */ /* 0x002fca0000010807 */
[C---:B------:R-:W-:Y:S01]  /*12fa0*/  HMMA.16816.F32.BF16 R68, R8.reuse, R122, R72 ;  /* 0x0000007a0844723c */ /* 0x040fe20000041848 */
[----:B------:R-:W-:Y:S01]  /*12fb0*/  FFMA.FTZ R7, R201, c[0x0][0x2d0], -R7 ;  /* 0x0000b400c9077a23 */ /* 0x000fe20000010807 */
[----:B--2---:R-:W-:Y:S01]  /*12fc0*/  F2FP.BF16.PACK_AB R168, R203, R204 ;  /* 0x000000cccba8723e */ /* 0x004fe200000010ff */
[----:B------:R1:W-:Y:S04]  /*12fd0*/  MUFU.EX2 R213, R4 ;  /* 0x0000000400d57308 */ /* 0x0003e80000000800 */
[----:B------:R-:W-:Y:S01]  /*12fe0*/  MOV R122, R100 ;  /* 0x00000064007a7202 */ /* 0x000fe20000000f00 */
[----:B------:R-:W-:Y:S01]  /*12ff0*/  HMMA.16816.F32.BF16 R72, R8, R136, R144 ;  /* 0x000000880848723c */ /* 0x000fe20000041890 */
[----:B------:R-:W2:Y:S01]  /*13000*/  LDSM.16.MT88.4 R144, [R217+0x2900] ;  /* 0x00290000d990783b */ /* 0x000ea20000004200 */
[----:B------:R-:W-:Y:S01]  /*13010*/  IMAD.MOV.U32 R123, RZ, RZ, R107 ;  /* 0x000000ffff7b7224 */ /* 0x000fe200078e006b */
[----:B------:R-:W-:Y:S01]  /*13020*/  MUFU.EX2 R202, R7 ;  /* 0x0000000700ca7308 */ /* 0x000fe20000000800 */
[----:B------:R-:W-:Y:S01]  /*13030*/  MOV R100, R163 ;  /* 0x000000a300647202 */ /* 0x000fe20000000f00 */
[----:B------:R-:W-:-:S02]  /*13040*/  IMAD.MOV.U32 R107, RZ, RZ, R101 ;  /* 0x000000ffff6b7224 */ /* 0x000fc400078e0065 */
[----:B------:R-:W-:Y:S01]  /*13050*/  IMAD.MOV.U32 R101, RZ, RZ, R167 ;  /* 0x000000ffff657224 */ /* 0x000fe200078e00a7 */
[----:B------:R-:W-:Y:S01]  /*13060*/  HMMA.16816.F32.BF16 R140, R8, R124, R140 ;  /* 0x0000007c088c723c */ /* 0x000fe2000004188c */
[----:B------:R-:W-:Y:S01]  /*13070*/  LDSM.16.MT88.4 R164, [R218+0x2900] ;  /* 0x00290000daa4783b */ /* 0x000fe20000004200 */
[----:B-1----:R-:W-:-:S04]  /*13080*/  FFMA.FTZ R4, R192, c[0x0][0x2d0], -R6 ;  /* 0x0000b400c0047a23 */ /* 0x002fc80000010806 */
[----:B------:R1:W-:Y:S01]  /*13090*/  MUFU.EX2 R192, R4 ;  /* 0x0000000400c07308 */ /* 0x0003e20000000800 */
[----:B------:R-:W-:Y:S01]  /*130a0*/  MOV R124, R161 ;  /* 0x000000a1007c7202 */ /* 0x000fe20000000f00 */
[----:B------:R-:W-:Y:S01]  /*130b0*/  IMAD.MOV.U32 R125, RZ, RZ, R160 ;  /* 0x000000ffff7d7224 */ /* 0x000fe200078e00a0 */
[----:B------:R-:W-:Y:S01]  /*130c0*/  HMMA.16816.F32.BF16 R96, R8, R138, R96 ;  /* 0x0000008a0860723c */ /* 0x000fe20000041860 */
[----:B------:R-:W3:Y:S01]  /*130d0*/  LDSM.16.MT88.4 R160, [R220+0x2900] ;  /* 0x00290000dca0783b */ /* 0x000ee20000004200 */
[----:B-1----:R-:W-:-:S04]  /*130e0*/  FFMA.FTZ R4, R191, c[0x0][0x2d0], -R6 ;  /* 0x0000b400bf047a23 */ /* 0x002fc80000010806 */
[----:B------:R1:W4:Y:S02]  /*130f0*/  MUFU.EX2 R191, R4 ;  /* 0x0000000400bf7308 */ /* 0x0003240000000800 */
[--C-:B-1----:R-:W-:Y:S01]  /*13100*/  FFMA.FTZ R4, R190, c[0x0][0x2d0], -R6.reuse ;  /* 0x0000b400be047a23 */ /* 0x102fe20000010806 */
[----:B----4-:R-:W-:Y:S01]  /*13110*/  F2FP.BF16.PACK_AB R169, R191, R192 ;  /* 0x000000c0bfa9723e */ /* 0x010fe200000010ff */
[----:B------:R-:W-:-:S04]  /*13120*/  FFMA.FTZ R6, R189, c[0x0][0x2d0], -R6 ;  /* 0x0000b400bd067a23 */ /* 0x000fc80000010806 */
[----:B------:R1:W-:Y:S08]  /*13130*/  MUFU.EX2 R201, R4 ;  /* 0x0000000400c97308 */ /* 0x0003f00000000800 */
[----:B------:R-:W4:Y:S01]  /*13140*/  MUFU.EX2 R190, R6 ;  /* 0x0000000600be7308 */ /* 0x000f220000000800 */
[----:B-1----:R-:W-:-:S07]  /*13150*/  FFMA.FTZ R4, R199, c[0x0][0x2d0], -R2 ;  /* 0x0000b400c7047a23 */ /* 0x002fce0000010802 */
[----:B------:R1:W-:Y:S02]  /*13160*/  MUFU.EX2 R135, R4 ;  /* 0x0000000400877308 */ /* 0x0003e40000000800 */
[----:B-1----:R-:W-:-:S06]  /*13170*/  FFMA.FTZ R4, R198, c[0x0][0x2d0], -R2 ;  /* 0x0000b400c6047a23 */ /* 0x002fcc0000010802 */
[----:B------:R1:W-:Y:S02]  /*13180*/  MUFU.EX2 R189, R4 ;  /* 0x0000000400bd7308 */ /* 0x0003e40000000800 */
[----:B-1----:R-:W-:-:S06]  /*13190*/  FFMA.FTZ R4, R195, c[0x0][0x2d0], -R2 ;  /* 0x0000b400c3047a23 */ /* 0x002fcc0000010802 */
[----:B------:R1:W-:Y:S02]  /*131a0*/  MUFU.EX2 R133, R4 ;  /* 0x0000000400857308 */ /* 0x0003e40000000800 */
[----:B-1----:R-:W-:-:S06]  /*131b0*/  FFMA.FTZ R4, R200, c[0x0][0x2d0], -R2 ;  /* 0x0000b400c8047a23 */ /* 0x002fcc0000010802 */
[----:B------:R1:W-:Y:S02]  /*131c0*/  MUFU.EX2 R134, R4 ;  /* 0x0000000400867308 */ /* 0x0003e40000000800 */
[----:B-1----:R-:W-:Y:S01]  /*131d0*/  FFMA.FTZ R4, R170, c[0x0][0x2d0], -R0 ;  /* 0x0000b400aa047a23 */ /* 0x002fe20000010800 */
[----:B------:R-:W-:-:S05]  /*131e0*/  F2FP.BF16.PACK_AB R170, R202, R213 ;  /* 0x000000d5caaa723e */ /* 0x000fca00000010ff */
[----:B------:R1:W-:Y:S02]  /*131f0*/  MUFU.EX2 R131, R4 ;  /* 0x0000000400837308 */ /* 0x0003e40000000800 */
[----:B-1----:R-:W-:Y:S01]  /*13200*/  FFMA.FTZ R4, R171, c[0x0][0x2d0], -R0 ;  /* 0x0000b400ab047a23 */ /* 0x002fe20000010800 */
[----:B----4-:R-:W-:-:S05]  /*13210*/  F2FP.BF16.PACK_AB R171, R190, R201 ;  /* 0x000000c9beab723e */ /* 0x010fca00000010ff */
[----:B------:R1:W4:Y:S02]  /*13220*/  MUFU.EX2 R132, R4 ;  /* 0x0000000400847308 */ /* 0x0003240000000800 */
[----:B-1----:R-:W-:Y:S02]  /*13230*/  FFMA.FTZ R4, R188, c[0x0][0x2d0], -R0 ;  /* 0x0000b400bc047a23 */ /* 0x002fe40000010800 */
[----:B------:R-:W-:Y:S02]  /*13240*/  IMAD.MOV.U32 R188, RZ, RZ, R114 ;  /* 0x000000ffffbc7224 */ /* 0x000fe400078e0072 */
[----:B------:R-:W-:Y:S01]  /*13250*/  IMAD.MOV.U32 R114, RZ, RZ, R115 ;  /* 0x000000ffff727224 */ /* 0x000fe200078e0073 */
[----:B------:R-:W-:Y:S01]  /*13260*/  MOV R115, R122 ;  /* 0x0000007a00737202 */ /* 0x000fe20000000f00 */
[----:B------:R-:W-:Y:S02]  /*13270*/  IMAD.MOV.U32 R122, RZ, RZ, R123 ;  /* 0x000000ffff7a7224 */ /* 0x000fe400078e007b */
[----:B------:R-:W-:Y:S01]  /*13280*/  IMAD.MOV.U32 R123, RZ, RZ, R120 ;  /* 0x000000ffff7b7224 */ /* 0x000fe200078e0078 */
[----:B------:R-:W-:Y:S01]  /*13290*/  MOV R120, R155 ;  /* 0x0000009b00787202 */ /* 0x000fe20000000f00 */
[----:B------:R-:W-:-:S02]  /*132a0*/  IMAD.MOV.U32 R155, RZ, RZ, R153 ;  /* 0x000000ffff9b7224 */ /* 0x000fc400078e0099 */
[----:B------:R-:W-:Y:S01]  /*132b0*/  IMAD.MOV.U32 R153, RZ, RZ, R151 ;  /* 0x000000ffff997224 */ /* 0x000fe200078e0097 */
[----:B------:R-:W-:Y:S01]  /*132c0*/  MOV R151, R116 ;  /* 0x0000007400977202 */ /* 0x000fe20000000f00 */
        /* <DEDUP_REMOVED lines=9> */
[----:B------:R-:W-:Y:S01]  /*13360*/  IMAD.MOV.U32 R150, RZ, RZ, R225 ;  /* 0x000000ffff967224 */ /* 0x000fe200078e00e1 */
[----:B--2---:R-:W-:Y:S01]  /*13370*/  HMMA.16816.F32.BF16 R136, R168, R144, R40 ;  /* 0x00000090a888723c */ /* 0x004fe20000041828 */
[----:B------:R1:W-:Y:S01]  /*13380*/  MUFU.EX2 R40, R4 ;  /* 0x0000000400287308 */ /* 0x0003e20000000800 */
[----:B------:R-:W-:Y:S01]  /*13390*/  IMAD.MOV.U32 R198, RZ, RZ, R122 ;  /* 0x000000ffffc67224 */ /* 0x000fe200078e007a */
[----:B------:R-:W-:Y:S01]  /*133a0*/  MOV R195, R115 ;  /* 0x0000007300c37202 */ /* 0x000fe20000000f00 */
[----:B------:R-:W-:Y:S01]  /*133b0*/  IMAD.MOV.U32 R122, RZ, RZ, R116 ;  /* 0x000000ffff7a7224 */ /* 0x000fe200078e0074 */
[----:B------:R-:W-:Y:S01]  /*133c0*/  MOV R116, R105 ;  /* 0x0000006900747202 */ /* 0x000fe20000000f00 */
[----:B------:R-:W-:Y:S02]  /*133d0*/  IMAD.MOV.U32 R112, RZ, RZ, R117 ;  /* 0x000000ffff707224 */ /* 0x000fe400078e0075 */
[----:B------:R-:W-:Y:S01]  /*133e0*/  IMAD.MOV.U32 R199, RZ, RZ, R123 ;  /* 0x000000ffffc77224 */ /* 0x000fe200078e007b */
[----:B------:R-:W-:Y:S01]  /*133f0*/  MOV R123, R151 ;  /* 0x00000097007b7202 */ /* 0x000fe20000000f00 */
[----:B------:R-:W-:Y:S01]  /*13400*/  IMAD.MOV.U32 R115, RZ, RZ, R104 ;  /* 0x000000ffff737224 */ /* 0x000fe200078e0068 */
[----:B------:R-:W-:Y:S01]  /*13410*/  MOV R6, R120 ;  /* 0x0000007800067202 */ /* 0x000fe20000000f00 */
[----:B------:R-:W-:Y:S01]  /*13420*/  IMAD.MOV.U32 R117, RZ, RZ, R106 ;  /* 0x000000ffff757224 */ /* 0x000fe200078e006a */
[----:B------:R-:W-:Y:S01]  /*13430*/  MOV R106, R149 ;  /* 0x00000095006a7202 */ /* 0x000fe20000000f00 */
[----:B------:R-:W-:-:S02]  /*13440*/  IMAD.MOV.U32 R104, RZ, RZ, R150 ;  /* 0x000000ffff687224 */ /* 0x000fc400078e0096 */
[----:B------:R-:W-:Y:S02]  /*13450*/  IMAD.MOV.U32 R7, RZ, RZ, R153 ;  /* 0x000000ffff077224 */ /* 0x000fe400078e0099 */
[----:B------:R-:W-:Y:S01]  /*13460*/  IMAD.MOV.U32 R11, RZ, RZ, R5 ;  /* 0x000000ffff0b7224 */ /* 0x000fe200078e0005 */
[----:B------:R-:W-:Y:S01]  /*13470*/  MOV R113, R118 ;  /* 0x0000007600717202 */ /* 0x000fe20000000f00 */
[----:B-1----:R-:W-:Y:S01]  /*13480*/  FFMA.FTZ R4, R183, c[0x0][0x2d0], -R0 ;  /* 0x0000b400b7047a23 */ /* 0x002fe20000010800 */
[----:B------:R-:W-:Y:S01]  /*13490*/  MOV R10, R107 ;  /* 0x0000006b000a7202 */ /* 0x000fe20000000f00 */
[----:B------:R-:W-:Y:S01]  /*134a0*/  IMAD.MOV.U32 R105, RZ, RZ, R148 ;  /* 0x000000ffff697224 */ /* 0x000fe200078e0094 */
[----:B------:R1:W5:Y:S01]  /*134b0*/  LDL.LU R225, [R1+0x3c] ;  /* 0x00003c0001e17983 */ /* 0x0003620000300800 */
[C---:B------:R-:W-:Y:S01]  /*134c0*/  HMMA.16816.F32.BF16 R148, R168.reuse, R146, R36 ;  /* 0x00000092a894723c */ /* 0x040fe20000041824 */
[----:B------:R2:W2:Y:S01]  /*134d0*/  MUFU.EX2 R36, R4 ;  /* 0x0000000400247308 */ /* 0x0004a20000000800 */
[----:B----4-:R-:W-:Y:S01]  /*134e0*/  F2FP.BF16.PACK_AB R5, R132, R131 ;  /* 0x000000838405723e */ /* 0x010fe200000010ff */
[----:B------:R-:W-:Y:S01]  /*134f0*/  IMAD.MOV.U32 R8, RZ, RZ, R105 ;  /* 0x000000ffff087224 */ /* 0x000fe200078e0069 */
[----:B------:R-:W-:Y:S01]  /*13500*/  MOV R42, R117 ;  /* 0x00000075002a7202 */ /* 0x000fe20000000f00 */
[----:B------:R-:W-:Y:S01]  /*13510*/  IMAD.MOV.U32 R183, RZ, RZ, R114 ;  /* 0x000000ffffb77224 */ /* 0x000fe200078e0072 */
[----:B------:R-:W-:Y:S01]  /*13520*/  MOV R200, R104 ;  /* 0x0000006800c87202 */ /* 0x000fe20000000f00 */
[----:B------:R-:W-:Y:S01]  /*13530*/  IMAD.MOV.U32 R37, RZ, RZ, R6 ;  /* 0x000000ffff257224 */ /* 0x000fe200078e0006 */
[----:B------:R-:W-:Y:S01]  /*13540*/  MOV R38, R7 ;  /* 0x0000000700267202 */ /* 0x000fe20000000f00 */
[----:B------:R-:W-:Y:S01]  /*13550*/  IMAD.MOV.U32 R114, RZ, RZ, R119 ;  /* 0x000000ffff727224 */ /* 0x000fe200078e0077 */
[----:B------:R-:W-:Y:S01]  /*13560*/  F2FP.BF16.PACK_AB R6, R134, R133 ;  /* 0x000000858606723e */ /* 0x000fe200000010ff */
[----:B------:R-:W-:Y:S01]  /*13570*/  IMAD.MOV.U32 R120, RZ, RZ, R155 ;  /* 0x000000ffff787224 */ /* 0x000fe200078e009b */
[----:B------:R-:W-:Y:S01]  /*13580*/  MOV R119, R152 ;  /* 0x0000009800777202 */ /* 0x000fe20000000f00 */
[----:B------:R-:W-:Y:S01]  /*13590*/  IMAD.MOV.U32 R118, RZ, RZ, R154 ;  /* 0x000000ffff767224 */ /* 0x000fe200078e009a */
[----:B------:R-:W-:Y:S01]  /*135a0*/  MOV R39, R114 ;  /* 0x0000007200277202 */ /* 0x000fe20000000f00 */
[----:B---3--:R-:W-:Y:S01]  /*135b0*/  HMMA.16816.F32.BF16 R152, R168, R160, R32 ;  /* 0x000000a0a898723c */ /* 0x008fe20000041820 */
[----:B------:R-:W-:Y:S01]  /*135c0*/  IMAD.MOV.U32 R41, RZ, RZ, R115 ;  /* 0x000000ffff297224 */ /* 0x000fe200078e0073 */
[----:B--2---:R-:W-:Y:S01]  /*135d0*/  F2FP.BF16.PACK_AB R4, R189, R135 ;  /* 0x00000087bd04723e */ /* 0x004fe200000010ff */
[----:B------:R-:W-:Y:S01]  /*135e0*/  IMAD.MOV.U32 R43, RZ, RZ, R118 ;  /* 0x000000ffff2b7224 */ /* 0x000fe200078e0076 */
[----:B------:R-:W-:Y:S01]  /*135f0*/  F2FP.BF16.PACK_AB R7, R36, R40 ;  /* 0x000000282407723e */ /* 0x000fe200000010ff */
[----:B------:R-:W-:-:S02]  /*13600*/  IMAD.MOV.U32 R9, RZ, RZ, R106 ;  /* 0x000000ffff097224 */ /* 0x000fc400078e006a */
[----:B------:R-:W-:Y:S01]  /*13610*/  IMAD.MOV.U32 R35, RZ, RZ, R100 ;  /* 0x000000ffff237224 */ /* 0x000fe200078e0064 */
[----:B------:R-:W-:Y:S01]  /*13620*/  MOV R33, R102 ;  /* 0x0000006600217202 */ /* 0x000fe20000000f00 */
[----:B------:R-:W-:Y:S01]  /*13630*/  IMAD.MOV.U32 R34, RZ, RZ, R101 ;  /* 0x000000ffff227224 */ /* 0x000fe200078e0065 */
[----:B------:R-:W-:Y:S01]  /*13640*/  HMMA.16816.F32.BF16 R104, R168, R164, R24 ;  /* 0x000000a4a868723c */ /* 0x000fe20000041818 */
[----:B------:R-:W-:-:S07]  /*13650*/  IMAD.MOV.U32 R32, RZ, RZ, R103 ;  /* 0x000000ffff207224 */ /* 0x000fce00078e0067 */
[C---:B------:R-:W-:Y:S07]  /*13660*/  HMMA.16816.F32.BF16 R156, R4.reuse, R48, R156 ;  /* 0x00000030049c723c */ /* 0x040fee000004189c */
[----:B------:R-:W-:Y:S01]  /*13670*/  IMAD.MOV.U32 R49, RZ, RZ, R8 ;  /* 0x000000ffff317224 */ /* 0x000fe200078e0008 */
[----:B------:R-:W-:Y:S01]  /*13680*/  HMMA.16816.F32.BF16 R108, R4, R56, R108 ;  /* 0x00000038046c723c */ /* 0x000fe2000004186c */
[----:B------:R-:W-:Y:S01]  /*13690*/  FFMA.FTZ R8, R212, c[0x0][0x2d0], -R2 ;  /* 0x0000b400d4087a23 */ /* 0x000fe20000010802 */
[----:B------:R-:W-:-:S05]  /*136a0*/  MOV R48, R9 ;  /* 0x0000000900307202 */ /* 0x000fca0000000f00 */
[----:B------:R-:W-:Y:S01]  /*136b0*/  IMAD.MOV.U32 R57, RZ, RZ, R37 ;  /* 0x000000ffff397224 */ /* 0x000fe200078e0025 */
[----:B------:R-:W-:Y:S01]  /*136c0*/  HMMA.16816.F32.BF16 R100, R168, R162, R28 ;  /* 0x000000a2a864723c */ /* 0x000fe2000004181c */
[----:B------:R2:W-:Y:S01]  /*136d0*/  MUFU.EX2 R37, R8 ;  /* 0x0000000800257308 */ /* 0x0005e20000000800 */
[----:B------:R-:W-:-:S05]  /*136e0*/  IMAD.MOV.U32 R56, RZ, RZ, R38 ;  /* 0x000000ffff387224 */ /* 0x000fca00078e0026 */
[----:B------:R-:W-:Y:S01]  /*136f0*/  IMAD.MOV.U32 R28, RZ, RZ, R199 ;  /* 0x000000ffff1c7224 */ /* 0x000fe200078e00c7 */
[----:B------:R-:W-:Y:S01]  /*13700*/  MOV R30, R198 ;  /* 0x000000c6001e7202 */ /* 0x000fe20000000f00 */
[----:B------:R-:W-:Y:S01]  /*13710*/  IMAD.MOV.U32 R199, RZ, RZ, R112 ;  /* 0x000000ffffc77224 */ /* 0x000fe200078e0070 */
[----:B------:R-:W-:Y:S01]  /*13720*/  HMMA.16816.F32.BF16 R140, R4, R64, R140 ;  /* 0x00000040048c723c */ /* 0x000fe2000004188c */
[----:B------:R-:W-:Y:S02]  /*13730*/  IMAD.MOV.U32 R29, RZ, RZ, R113 ;  /* 0x000000ffff1d7224 */ /* 0x000fe400078e0071 */
[----:B------:R-:W-:Y:S02]  /*13740*/  IMAD.MOV.U32 R31, RZ, RZ, R195 ;  /* 0x000000ffff1f7224 */ /* 0x000fe400078e00c3 */
[----:B------:R-:W-:Y:S02]  /*13750*/  IMAD.MOV.U32 R198, RZ, RZ, R116 ;  /* 0x000000ffffc67224 */ /* 0x000fe400078e0074 */
[----:B--2---:R-:W-:Y:S01]  /*13760*/  FFMA.FTZ R8, R208, c[0x0][0x2d0], -R2 ;  /* 0x0000b400d0087a23 */ /* 0x004fe20000010802 */
[----:B------:R-:W-:Y:S01]  /*13770*/  HMMA.16816.F32.BF16 R112, R168, R166, R20 ;  /* 0x000000a6a870723c */ /* 0x000fe20000041814 */
[----:B------:R-:W-:-:S02]  /*13780*/  IMAD.MOV.U32 R195, RZ, RZ, R119 ;  /* 0x000000ffffc37224 */ /* 0x000fc400078e0077 */
[----:B------:R2:W-:Y:S01]  /*13790*/  MUFU.EX2 R38, R8 ;  /* 0x0000000800267308 */ /* 0x0005e20000000800 */
[----:B------:R-:W-:Y:S02]  /*137a0*/  IMAD.MOV.U32 R64, RZ, RZ, R31 ;  /* 0x000000ffff407224 */ /* 0x000fe400078e001f */
[----:B------:R-:W-:Y:S02]  /*137b0*/  IMAD.MOV.U32 R65, RZ, RZ, R30 ;  /* 0x000000ffff417224 */ /* 0x000fe400078e001e */
[----:B------:R-:W-:Y:S07]  /*137c0*/  HMMA.16816.F32.BF16 R20, R4, R58, R80 ;  /* 0x0000003a0414723c */ /* 0x000fee0000041850 */
[----:B------:R-:W-:Y:S01]  /*137d0*/  IMAD.MOV.U32 R82, RZ, RZ, R41 ;  /* 0x000000ffff527224 */ /* 0x000fe200078e0029 */
[----:B------:R-:W-:Y:S01]  /*137e0*/  HMMA.16816.F32.BF16 R116, R168, R88, R16 ;  /* 0x00000058a874723c */ /* 0x000fe20000041810 */
[----:B------:R-:W-:Y:S01]  /*137f0*/  MOV R83, R39 ;  /* 0x0000002700537202 */ /* 0x000fe20000000f00 */
[----:B------:R-:W-:Y:S01]  /*13800*/  IMAD.MOV.U32 R59, RZ, RZ, R124 ;  /* 0x000000ffff3b7224 */ /* 0x000fe200078e007c */
[----:B------:R-:W-:Y:S01]  /*13810*/  MOV R58, R125 ;  /* 0x0000007d003a7202 */ /* 0x000fe20000000f00 */
[----:B--2---:R-:W-:Y:S01]  /*13820*/  FFMA.FTZ R8, R211, c[0x0][0x2d0], -R2 ;  /* 0x0000b400d3087a23 */ /* 0x004fe20000010802 */
[----:B------:R-:W-:Y:S01]  /*13830*/  MOV R81, R126 ;  /* 0x0000007e00517202 */ /* 0x000fe20000000f00 */
[----:B------:R-:W-:-:S02]  /*13840*/  IMAD.MOV.U32 R80, RZ, RZ, R127 ;  /* 0x000000ffff507224 */ /* 0x000fc400078e007f */
[----:B------:R2:W-:Y:S01]  /*13850*/  MUFU.EX2 R41, R8 ;  /* 0x0000000800297308 */ /* 0x0005e20000000800 */
[----:B------:R-:W-:Y:S08]  /*13860*/  HMMA.16816.F32.BF16 R168, R168, R90, R12 ;  /* 0x0000005aa8a8723c */ /* 0x000ff0000004180c */
[----:B------:R-:W-:Y:S01]  /*13870*/  HMMA.16816.F32.BF16 R12, R4, R66, R44 ;  /* 0x00000042040c723c */ /* 0x000fe2000004182c */
[----:B--2---:R-:W-:-:S07]  /*13880*/  FFMA.FTZ R8, R205, c[0x0][0x2d0], -R2 ;  /* 0x0000b400cd087a23 */ /* 0x004fce0000010802 */
[C---:B------:R-:W-:Y:S01]  /*13890*/  HMMA.16816.F32.BF16 R16, R4.reuse, R50, R68 ;  /* 0x000000320410723c */ /* 0x040fe20000041844 */
[----:B------:R-:W-:Y:S01]  /*138a0*/  IMAD.MOV.U32 R46, RZ, RZ, R42 ;  /* 0x000000ffff2e7224 */ /* 0x000fe200078e002a */
[----:B------:R-:W-:Y:S01]  /*138b0*/  MOV R67, R43 ;  /* 0x0000002b00437202 */ /* 0x000fe20000000f00 */
[----:B------:R2:W-:Y:S01]  /*138c0*/  MUFU.EX2 R42, R8 ;  /* 0x00000008002a7308 */ /* 0x0005e20000000800 */
[----:B------:R-:W-:Y:S02]  /*138d0*/  IMAD.MOV.U32 R47, RZ, RZ, R34 ;  /* 0x000000ffff2f7224 */ /* 0x000fe400078e0022 */
[----:B------:R-:W-:Y:S01]  /*138e0*/  IMAD.MOV.U32 R66, RZ, RZ, R200 ;  /* 0x000000ffff427224 */ /* 0x000fe200078e00c8 */
[----:B------:R-:W-:Y:S01]  /*138f0*/  MOV R68, R32 ;  /* 0x0000002000447202 */ /* 0x000fe20000000f00 */
[----:B------:R-:W-:Y:S01]  /*13900*/  IMAD.MOV.U32 R51, RZ, RZ, R33 ;  /* 0x000000ffff337224 */ /* 0x000fe200078e0021 */
[----:B------:R-:W-:Y:S01]  /*13910*/  MOV R50, R35 ;  /* 0x0000002300327202 */ /* 0x000fe20000000f00 */
[----:B------:R-:W-:Y:S01]  /*13920*/  IMAD.MOV.U32 R200, RZ, RZ, R10 ;  /* 0x000000ffffc87224 */ /* 0x000fe200078e000a */
[----:B------:R-:W-:Y:S01]  /*13930*/  HMMA.16816.F32.BF16 R24, R4, R52, R72 ;  /* 0x000000340418723c */ /* 0x000fe20000041848 */
[----:B------:R-:W-:Y:S01]  /*13940*/  IMAD.MOV.U32 R71, RZ, RZ, R11 ;  /* 0x000000ffff477224 */ /* 0x000fe200078e000b */
[----:B------:R-:W-:Y:S01]  /*13950*/  MOV R69, R29 ;  /* 0x0000001d00457202 */ /* 0x000fe20000000f00 */
[----:B------:R-:W-:-:S02]  /*13960*/  IMAD.MOV.U32 R70, RZ, RZ, R28 ;  /* 0x000000ffff467224 */ /* 0x000fc400078e001c */
[----:B--2---:R-:W-:-:S04]  /*13970*/  FFMA.FTZ R8, R207, c[0x0][0x2d0], -R2 ;  /* 0x0000b400cf087a23 */ /* 0x004fc80000010802 */
[----:B------:R2:W-:Y:S02]  /*13980*/  MUFU.EX2 R44, R8 ;  /* 0x00000008002c7308 */ /* 0x0005e40000000800 */
[----:B--2---:R-:W-:-:S06]  /*13990*/  FFMA.FTZ R8, R210, c[0x0][0x2d0], -R2 ;  /* 0x0000b400d2087a23 */ /* 0x004fcc0000010802 */
[----:B------:R2:W3:Y:S02]  /*139a0*/  MUFU.EX2 R45, R8 ;  /* 0x00000008002d7308 */ /* 0x0004e40000000800 */
[----:B--2---:R-:W-:Y:S01]  /*139b0*/  FFMA.FTZ R8, R196, c[0x0][0x2d0], -R0 ;  /* 0x0000b400c4087a23 */ /* 0x004fe20000010800 */
[----:B------:R-:W-:Y:S01]  /*139c0*/  UIMAD.WIDE.U32 UR22, UR17, UR20, URZ ;  /* 0x00000014111672a5 */ /* 0x000fe2000f8e003f */
[----:B------:R-:W-:-:S04]  /*139d0*/  PLOP3.LUT P0, PT, PT, PT, UP6, 0x40, 0x0 ;  /* 0x000000000000781c */ /* 0x000fc80003f0e868 */
[----:B------:R2:W-:Y:S01]  /*139e0*/  MUFU.EX2 R32, R8 ;  /* 0x0000000800207308 */ /* 0x0005e20000000800 */
[----:B---3--:R-:W-:Y:S01]  /*139f0*/  F2FP.BF16.PACK_AB R124, R45, R44 ;  /* 0x0000002c2d7c723e */ /* 0x008fe200000010ff */
[----:B--2---:R-:W-:-:S06]  /*13a00*/  FFMA.FTZ R8, R197, c[0x0][0x2d0], -R0 ;  /* 0x0000b400c5087a23 */ /* 0x004fcc0000010800 */
[----:B------:R2:W3:Y:S02]  /*13a10*/  MUFU.EX2 R33, R8 ;  /* 0x0000000800217308 */ /* 0x0004e40000000800 */
[----:B--2---:R-:W-:-:S06]  /*13a20*/  FFMA.FTZ R8, R193, c[0x0][0x2d0], -R0 ;  /* 0x0000b400c1087a23 */ /* 0x004fcc0000010800 */
[----:B------:R2:W-:Y:S02]  /*13a30*/  MUFU.EX2 R34, R8 ;  /* 0x0000000800227308 */ /* 0x0005e40000000800 */
[----:B--2---:R-:W-:-:S06]  /*13a40*/  FFMA.FTZ R8, R194, c[0x0][0x2d0], -R0 ;  /* 0x0000b400c2087a23 */ /* 0x004fcc0000010800 */
[----:B------:R2:W4:Y:S02]  /*13a50*/  MUFU.EX2 R35, R8 ;  /* 0x0000000800237308 */ /* 0x0005240000000800 */
[--C-:B--2---:R-:W-:Y:S02]  /*13a60*/  FFMA.FTZ R8, R206, c[0x0][0x2d0], -R2.reuse ;  /* 0x0000b400ce087a23 */ /* 0x104fe40000010802 */
[----:B------:R-:W-:-:S04]  /*13a70*/  FFMA.FTZ R2, R209, c[0x0][0x2d0], -R2 ;  /* 0x0000b400d1027a23 */ /* 0x000fc80000010802 */
[----:B------:R2:W-:Y:S08]  /*13a80*/  MUFU.EX2 R43, R8 ;  /* 0x00000008002b7308 */ /* 0x0005f00000000800 */
[----:B------:R1:W1:Y:S01]  /*13a90*/  MUFU.EX2 R39, R2 ;  /* 0x0000000200277308 */ /* 0x0002620000000800 */
[----:B--2---:R-:W-:Y:S07]  /*13aa0*/  HMMA.16816.F32.BF16 R8, R4, R54, R96 ;  /* 0x000000360408723c */ /* 0x004fee0000041860 */
[----:B------:R-:W-:Y:S01]  /*13ab0*/  F2FP.BF16.PACK_AB R4, R38, R37 ;  /* 0x000000252604723e */ /* 0x000fe200000010ff */
[----:B-1----:R-:W-:Y:S01]  /*13ac0*/  FFMA.FTZ R2, R184, c[0x0][0x2d0], -R0 ;  /* 0x0000b400b8027a23 */ /* 0x002fe20000010800 */
[----:B------:R-:W-:-:S02]  /*13ad0*/  F2FP.BF16.PACK_AB R6, R42, R41 ;  /* 0x000000292a06723e */ /* 0x000fc400000010ff */
[----:B---3--:R-:W-:Y:S01]  /*13ae0*/  F2FP.BF16.PACK_AB R5, R33, R32 ;  /* 0x000000202105723e */ /* 0x008fe200000010ff */
[----:B------:R1:W-:Y:S01]  /*13af0*/  MUFU.EX2 R31, R2 ;  /* 0x00000002001f7308 */ /* 0x0003e20000000800 */
[----:B----4-:R-:W-:Y:S01]  /*13b00*/  F2FP.BF16.PACK_AB R7, R35, R34 ;  /* 0x000000222307723e */ /* 0x010fe200000010ff */
[----:B------:R-:W-:Y:S01]  /*13b10*/  @UP5 USHF.R.U32.HI UR17, URZ, UR21, UR23 ;  /* 0x000000153f115299 */ /* 0x000fe20008011617 */
[----:B------:R-:W-:-:S05]  /*13b20*/  F2FP.BF16.PACK_AB R126, R39, R43 ;  /* 0x0000002b277e723e */ /* 0x000fca00000010ff */
        /* <DEDUP_REMOVED lines=9> */
[----:B------:R1:W-:Y:S03]  /*13bc0*/  MUFU.EX2 R29, R2 ;  /* 0x00000002001d7308 */ /* 0x0003e60000000800 */
[C---:B------:R-:W-:Y:S05]  /*13bd0*/  HMMA.16816.F32.BF16 R108, R4.reuse, R84, R108 ;  /* 0x00000054046c723c */ /* 0x040fea000004186c */
[----:B------:R2:W3:Y:S03]  /*13be0*/  MUFU.EX2 R28, R0 ;  /* 0x00000000001c7308 */ /* 0x0004e60000000800 */
[----:B------:R-:W-:Y:S01]  /*13bf0*/  HMMA.16816.F32.BF16 R20, R4, R86, R20 ;  /* 0x000000560414723c */ /* 0x000fe20000041814 */
[----:B-1----:R-:W-:-:S07]  /*13c00*/  FADD.FTZ R2, R223, R224 ;  /* 0x000000e0df027221 */ /* 0x002fce0000010000 */
[----:B------:R-:W-:Y:S01]  /*13c10*/  HMMA.16816.F32.BF16 R24, R4, R92, R24 ;  /* 0x0000005c0418723c */ /* 0x000fe20000041818 */
[----:B------:R1:W5:Y:S01]  /*13c20*/  LDL.LU R224, [R1+0x38] ;  /* 0x0000380001e07983 */ /* 0x0003620000300800 */
[----:B------:R-:W-:-:S03]  /*13c30*/  FADD.FTZ R2, R80, R2 ;  /* 0x0000000250027221 */ /* 0x000fc60000010000 */
[----:B------:R1:W5:Y:S01]  /*13c40*/  LDL.LU R223, [R1+0x34] ;  /* 0x0000340001df7983 */ /* 0x0003620000300800 */
[----:B--2---:R-:W-:Y:S02]  /*13c50*/  FADD.FTZ R0, R59, R58 ;  /* 0x0000003a3b007221 */ /* 0x004fe40000010000 */
[----:B------:R-:W-:Y:S01]  /*13c60*/  HMMA.16816.F32.BF16 R8, R4, R94, R8 ;  /* 0x0000005e0408723c */ /* 0x000fe20000041808 */
[----:B------:R-:W-:Y:S01]  /*13c70*/  FADD.FTZ R2, R83, R2 ;  /* 0x0000000253027221 */ /* 0x000fe20000010000 */
[----:B---3--:R-:W-:Y:S01]  /*13c80*/  F2FP.BF16.PACK_AB R127, R28, R29 ;  /* 0x0000001d1c7f723e */ /* 0x008fe200000010ff */
[----:B------:R-:W-:-:S04]  /*13c90*/  FADD.FTZ R0, R216, R0 ;  /* 0x00000000d8007221 */ /* 0x000fc80000010000 */
[----:B------:R-:W-:Y:S02]  /*13ca0*/  FADD.FTZ R5, R221, R222 ;  /* 0x000000dedd057221 */ /* 0x000fe40000010000 */
[----:B------:R-:W-:Y:S01]  /*13cb0*/  FADD.FTZ R0, R82, R0 ;  /* 0x0000000052007221 */ /* 0x000fe20000010000 */
[----:B------:R1:W5:Y:S01]  /*13cc0*/  LDL.LU R222, [R1+0x30] ;  /* 0x0000300001de7983 */ /* 0x0003620000300800 */
[----:B------:R-:W-:Y:S01]  /*13cd0*/  FADD.FTZ R5, R81, R5 ;  /* 0x0000000551057221 */ /* 0x000fe20000010000 */
[----:B------:R-:W-:Y:S01]  /*13ce0*/  UIADD3 UR16, UR16, UR17, URZ ;  /* 0x0000001110107290 */ /* 0x000fe2000fffe03f */
[----:B------:R-:W-:Y:S01]  /*13cf0*/  FADD.FTZ R2, R50, R2 ;  /* 0x0000000232027221 */ /* 0x000fe20000010000 */
[----:B------:R1:W5:Y:S01]  /*13d00*/  LDL.LU R221, [R1+0x2c] ;  /* 0x00002c0001dd7983 */ /* 0x0003620000300800 */
[----:B------:R-:W-:Y:S01]  /*13d10*/  FADD.FTZ R5, R56, R5 ;  /* 0x0000000538057221 */ /* 0x000fe20000010000 */
[----:B------:R-:W-:Y:S01]  /*13d20*/  HMMA.16816.F32.BF16 R140, R124, R144, R140 ;  /* 0x000000907c8c723c */ /* 0x000fe2000004188c */
[----:B------:R-:W-:Y:S01]  /*13d30*/  FADD.FTZ R4, R57, R0 ;  /* 0x0000000039047221 */ /* 0x000fe20000010000 */
[----:B------:R1:W5:Y:S01]  /*13d40*/  LDL.LU R216, [R1+0x28] ;  /* 0x0000280001d87983 */ /* 0x0003620000300800 */
        /* <DEDUP_REMOVED lines=13> */
[----:B------:R-:W-:Y:S01]  /*13e20*/  ULDC UR4, c[0x0][0x328] ;  /* 0x0000ca0000047ab9 */ /* 0x000fe20000000800 */
[----:B------:R-:W-:Y:S01]  /*13e30*/  FADD.FTZ R5, R67, R4 ;  /* 0x0000000443057221 */ /* 0x000fe20000010000 */
[----:B------:R-:W-:Y:S01]  /*13e40*/  HMMA.16816.F32.BF16 R144, R124, R146, R12 ;  /* 0x000000927c90723c */ /* 0x000fe2000004180c */
        /* <DEDUP_REMOVED lines=26> */
[----:B------:R-:W-:Y:S02]  /*13ff0*/  IMAD.MOV.U32 R199, RZ, RZ, R123 ;  /* 0x000000ffffc77224 */ /* 0x000fe400078e007b */
        /* <DEDUP_REMOVED lines=29> */
[----:B------:R-:W-:-:S04]  /*141d0*/  FADD.FTZ R0, R34, R2 ;  /* 0x0000000222007221 */ /* 0x000fc80000010000 */
[----:B------:R-:W-:-:S04]  /*141e0*/  FADD.FTZ R0, R35, R0 ;  /* 0x0000000023007221 */ /* 0x000fc80000010000 */
        /* <DEDUP_REMOVED lines=11> */
[----:B------:R-:W-:Y:S01]  /*142a0*/  FADD.FTZ R2, R39, R2 ;  /* 0x0000000227027221 */ /* 0x000fe20000010000 */
[----:B------:R1:W-:Y:S04]  /*142b0*/  STL [R1+0x4], R5 ;  /* 0x0000040501007387 */ /* 0x0003e80000100800 */
[----:B------:R1:W-:Y:S04]  /*142c0*/  STL [R1+0x8], R4 ;  /* 0x0000080401007387 */ /* 0x0003e80000100800 */
[----:B------:R1:W-:Y:S04]  /*142d0*/  STL [R1+0x10], R0 ;  /* 0x0000100001007387 */ /* 0x0003e80000100800 */
[----:B------:R1:W-:Y:S01]  /*142e0*/  STL [R1+0xc], R2 ;  /* 0x00000c0201007387 */ /* 0x0003e20000100800 */
[----:B------:R-:W-:Y:S01]  /*142f0*/  HMMA.16816.F32.BF16 R160, R124, R162, R16 ;  /* 0x000000a27ca0723c */ /* 0x000fe20000041810 */
[----:B------:R-:W-:-:S02]  /*14300*/  UIADD3 UR19, UR19, -0x2, URZ ;  /* 0xfffffffe13137890 */ /* 0x000fc4000fffe03f */
[----:B------:R-:W-:-:S05]  /*14310*/  UIADD3 UR4, UR16, UR4, URZ ;  /* 0x0000000410047290 */ /* 0x000fca000fffe03f */
[C---:B------:R-:W-:Y:S08]  /*14320*/  HMMA.16816.F32.BF16 R164, R124.reuse, R166, R20 ;  /* 0x000000a67ca4723c */ /* 0x040ff00000041814 */
[C---:B------:R-:W-:Y:S08]  /*14330*/  HMMA.16816.F32.BF16 R120, R124.reuse, R88, R24 ;  /* 0x000000587c78723c */ /* 0x040ff00000041818 */
[----:B------:R-:W-:Y:S01]  /*14340*/  HMMA.16816.F32.BF16 R124, R124, R90, R8 ;  /* 0x0000005a7c7c723c */ /* 0x000fe20000041808 */
[----:B------:R-:W-:Y:S07]  /*14350*/  @P0 BRA `(.L_x_451) ;  /* 0x0000018000000947 */ /* 0x000fee0003800000 */
[----:B-1----:R-:W-:Y:S01]  /*14360*/  ISETP.LT.AND P0, PT, RZ, UR16, PT ;  /* 0x00000010ff007c0c */ /* 0x002fe2000bf01270 */
        /* <DEDUP_REMOVED lines=12> */
.L_x_452:
[----:B------:R-:W-:Y:S02]  /*14430*/  UMOV UR17, 0x1 ;  /* 0x0000000100117882 */ /* 0x000fe40000000000 */
[----:B------:R-:W-:Y:S02]  /*14440*/  ULDC UR16, c[0x0][0x32c] ;  /* 0x0000cb0000107ab9 */ /* 0x000fe40000000800 */
[----:B------:R-:W-:-:S03]  /*14450*/  UISETP.NE.AND UP0, UPT, UR17, UR16, UPT ;  /* 0x000000101100728c */ /* 0x000fc6000bf05270 */
[----:B------:R-:W-:Y:S02]  /*14460*/  ULDC.64 UR16, c[0x0][0x330] ;  /* 0x0000cc0000107ab9 */ /* 0x000fe40000000a00 */
[----:B------:R-:W-:-:S07]  /*14470*/  UIMAD.WIDE.U32 UR22, UR20, UR16, URZ ;  /* 0x00000010141672a5 */ /* 0x000fce000f8e003f */
[----:B------:R-:W-:Y:S02]  /*14480*/  @UP0 UMOV UR21, UR23 ;  /* 0x0000001700150c82 */ /* 0x000fe40008000000 */
[----:B------:R-:W-:Y:S02]  /*14490*/  @UP0 USHF.R.U32.HI UR20, URZ, UR17, UR21 ;  /* 0x000000113f140299 */ /* 0x000fe40008011615 */
.L_x_453:
[----:B------:R-:W-:Y:S02]  /*144a0*/  ULDC UR16, c[0x0][0x32c] ;  /* 0x0000cb0000107ab9 */ /* 0x000fe40000000800 */
[----:B------:R-:W-:-:S04]  /*144b0*/  UIMAD UR16, UR20, UR16, UR16 ;  /* 0x00000010141072a4 */ /* 0x000fc8000f8e0210 */
[----:B------:R-:W-:-:S04]  /*144c0*/  UISETP.LT.AND UP0, UPT, UR4, UR16, UPT ;  /* 0x000000100400728c */ /* 0x000fc8000bf01270 */
[----:B------:R-:W-:-:S04]  /*144d0*/  USEL UR4, UR4, UR16, UP0 ;  /* 0x0000001004047287 */ /* 0x000fc80008000000 */
.L_x_451:
[----:B-1----:R-:W-:-:S04]  /*144e0*/  UIMAD.WIDE UR16, UR4, 0x2aaaaaab, URZ ;  /* 0x2aaaaaab041078a5 */ /* 0x002fc8000f8e023f */
        /* <DEDUP_REMOVED lines=11> */
[----:B------:R-:W-:Y:S02]  /*145a0*/  ULDC UR4, c[0x0][0x324] ;  /* 0x0000c90000047ab9 */ /* 0x000fe40000000800 */
[----:B------:R-:W-:Y:S02]  /*145b0*/  ULOP3.LUT UR4, URZ, UR4, URZ, 0x33, !UPT ;  /* 0x000000043f047292 */ /* 0x000fe4000f8e333f */
.L_x_473:
[----:B------:R-:W-:Y:S04]  /*145c0*/  DEPBAR.LE SB0, 0x0 ;  /* 0x000080000000791a */ /* 0x000fe80000000000 */
[----:B------:R-:W-:Y:S01]  /*145d0*/  BAR.SYNC.DEFER_BLOCKING 0x0 ;  /* 0x0000000000007b1d */ /* 0x000fe20000010000 */
[----:B------:R-:W-:Y:S06]  /*145e0*/  UISETP.GT.AND UP0, UPT, UR18, UR19, UPT ;  /* 0x000000131200728c */ /* 0x000fec000bf04270 */
[----:B------:R-:W-:Y:S01]  /*145f0*/  PLOP3.LUT P0, PT, PT, PT, UP0, 0x80, 0x0 ;  /* 0x000000000000781c */ /* 0x000fe20003f0f008 */
[----:B-1---5:R1:W2:Y:S04]  /*14600*/  LDSM.16.M88.4 R96, [R223+0x6100] ;  /* 0x00610000df60783b */ /* 0x0222a80000000200 */
        /* <DEDUP_REMOVED lines=17> */
[----:B------:R-:W-:Y:S01]  /*14720*/  IMAD.WIDE.U32 R2, R236, c[0x0][0x208], RZ ;  /* 0x00008200ec027a25 */ /* 0x000fe200078e00ff */
[----:B------:R-:W-:Y:S03]  /*14730*/  SHF.R.S32.HI R4, RZ, 0x1f, R235 ;  /* 0x0000001fff047819 */ /* 0x000fe600000114eb */
[----:B------:R-:W-:Y:S02]  /*14740*/  IMAD R0, R0, c[0x0][0x208], RZ ;  /* 0x0000820000007a24 */ /* 0x000fe400078e02ff */
[----:B------:R-:W-:Y:S02]  /*14750*/  IMAD R4, R4, c[0x0][0x218], RZ ;  /* 0x0000860004047a24 */ /* 0x000fe400078e02ff */
[----:B------:R-:W-:Y:S02]  /*14760*/  IMAD R0, R236, c[0x0][0x20c], R0 ;  /* 0x00008300ec007a24 */ /* 0x000fe400078e0200 */
[----:B------:R-:W-:Y:S02]  /*14770*/  IMAD R4, R235, c[0x0][0x21c], R4 ;  /* 0x00008700eb047a24 */ /* 0x000fe400078e0204 */
[----:B------:R-:W-:Y:S04]  /*14780*/  IMAD.IADD R3, R3, 0x1, R0 ;  /* 0x0000000103037824 */ /* 0x000fe800078e0200 */
[----:B------:R-:W-:Y:S05]  /*14790*/  IMAD.WIDE.U32 R2, R235, c[0x0][0x218], R2 ;  /* 0x00008600eb027a25 */ /* 0x000fea00078e0002 */
[----:B------:R-:W-:Y:S04]  /*147a0*/  IADD3 R0, P0, R2, UR46, RZ ;  /* 0x0000002e02007c10 */ /* 0x000fe8000ff1e0ff */
[----:B------:R-:W-:Y:S02]  /*147b0*/  IADD3.X R3, R3, UR5, R4, P0, !PT ;  /* 0x0000000503037c10 */ /* 0x000fe400087fe404 */
[C---:B------:R-:W-:Y:S04]  /*147c0*/  LEA R2, P0, R0.reuse, c[0x0][0x1f8], 0x1 ;  /* 0x00007e0000027a11 */ /* 0x040fe800078008ff */
[----:B------:R-:W-:Y:S01]  /*147d0*/  LEA.HI.X R0, R0, c[0x0][0x1fc], R3, 0x1, P0 ;  /* 0x00007f0000007a11 */ /* 0x000fe200000f0c03 */
[----:B------:R-:W2:Y:S04]  /*147e0*/  SHFL.IDX PT, R4, R2, RZ, 0x181f ;  /* 0x00181fff02047589 */ /* 0x000ea800000e0000 */
[----:B------:R-:W-:Y:S04]  /*147f0*/  SHFL.IDX PT, R3, R0, RZ, 0x181f ;  /* 0x00181fff00037589 */ /* 0x000fe800000e0000 */
[----:B------:R-:W-:Y:S04]  /*14800*/  SHFL.IDX PT, R10, R2, 0x1, 0x181f ;  /* 0x00381f00020a7f89 */ /* 0x000fe800000e0000 */
[----:B------:R-:W3:Y:S04]  /*14810*/  SHFL.IDX PT, R8, R2, 0x2, 0x181f ;  /* 0x00581f0002087f89 */ /* 0x000ee800000e0000 */
[----:B------:R-:W-:Y:S04]  /*14820*/  SHFL.IDX PT, R7, R0, 0x1, 0x181f ;  /* 0x00381f0000077f89 */ /* 0x000fe800000e0000 */
[----:B------:R-:W4:Y:S04]  /*14830*/  SHFL.IDX PT, R6, R2, 0x3, 0x181f ;  /* 0x00781f0002067f89 */ /* 0x000f2800000e0000 */
[----:B------:R-:W-:Y:S04]  /*14840*/  SHFL.IDX PT, R9, R2, 0x4, 0x181f ;  /* 0x00981f0002097f89 */ /* 0x000fe800000e0000 */
[----:B------:R-:W-:Y:S04]  /*14850*/  SHFL.IDX PT, R14, R0, 0x2, 0x181f ;  /* 0x00581f00000e7f89 */ /* 0x000fe800000e0000 */
[----:B------:R-:W5:Y:S04]  /*14860*/  SHFL.IDX PT, R13, R0, 0x3, 0x181f ;  /* 0x00781f00000d7f89 */ /* 0x000f6800000e0000 */
[----:B------:R-:W1:Y:S04]  /*14870*/  SHFL.IDX PT, R2, R2, 0x5, 0x181f ;  /* 0x00b81f0002027f89 */ /* 0x000e6800000e0000 */
[----:B------:R-:W-:Y:S04]  /*14880*/  SHFL.IDX PT, R12, R0, 0x4, 0x181f ;  /* 0x00981f00000c7f89 */ /* 0x000fe800000e0000 */
[----:B------:R-:W1:Y:S01]  /*14890*/  SHFL.IDX PT, R0, R0, 0x5, 0x181f ;  /* 0x00b81f0000007f89 */ /* 0x000e6200000e0000 */
[-C--:B--2---:R-:W-:Y:S02]  /*148a0*/  IADD3 R4, P0, R4, R234.reuse, RZ ;  /* 0x000000ea04047210 */ /* 0x084fe40007f1e0ff */
[-C--:B---3--:R-:W-:Y:S02]  /*148b0*/  IADD3 R8, P3, R8, R234.reuse, RZ ;  /* 0x000000ea08087210 */ /* 0x088fe40007f7e0ff */
[-C--:B----4-:R-:W-:Y:S01]  /*148c0*/  IADD3 R6, P2, R6, R234.reuse, RZ ;  /* 0x000000ea06067210 */ /* 0x090fe20007f5e0ff */
[--C-:B------:R-:W-:Y:S01]  /*148d0*/  IMAD.X R5, R3, 0x1, R233.reuse, P0 ;  /* 0x0000000103057824 */ /* 0x100fe200000e06e9 */
[-C--:B------:R-:W-:Y:S04]  /*148e0*/  IADD3 R10, P0, R10, R234.reuse, RZ ;  /* 0x000000ea0a0a7210 */ /* 0x080fe80007f1e0ff */
[----:B------:R2:W-:Y:S01]  /*148f0*/  LDGSTS.E.BYPASS.LTC128B.128 [R243], [R4.64], !P6 ;  /* 0x0000000004f37fae */ /* 0x0005e2000f101d4e */
[--C-:B------:R-:W-:Y:S02]  /*14900*/  IMAD.X R11, R7, 0x1, R233.reuse, P0 ;  /* 0x00000001070b7824 */ /* 0x100fe400000e06e9 */
[--C-:B-----5:R-:W-:Y:S01]  /*14910*/  IMAD.X R7, R13, 0x1, R233.reuse, P2 ;  /* 0x000000010d077824 */ /* 0x120fe200010e06e9 */
[-C--:B-1----:R-:W-:Y:S02]  /*14920*/  IADD3 R2, P0, R2, R234.reuse, RZ ;  /* 0x000000ea02027210 */ /* 0x082fe40007f1e0ff */
[----:B------:R1:W-:Y:S02]  /*14930*/  LDGSTS.E.BYPASS.LTC128B.128 [R243+0x800], [R10.64], !P6 ;  /* 0x008000000af37fae */ /* 0x0003e4000f101d4e */
[-C--:B------:R-:W-:Y:S02]  /*14940*/  IADD3.X R3, R0, R233.reuse, RZ, P0, !PT ;  /* 0x000000e900037210 */ /* 0x080fe400007fe4ff */
[----:B--2---:R-:W-:Y:S02]  /*14950*/  IADD3 R4, P1, R9, R234, RZ ;  /* 0x000000ea09047210 */ /* 0x004fe40007f3e0ff */
[----:B------:R-:W-:Y:S03]  /*14960*/  IADD3.X R9, R14, R233, RZ, P3, !PT ;  /* 0x000000e90e097210 */ /* 0x000fe60001ffe4ff */
[----:B------:R-:W-:Y:S02]  /*14970*/  IMAD.X R5, R12, 0x1, R233, P1 ;  /* 0x000000010c057824 */ /* 0x000fe400008e06e9 */
[----:B------:R1:W-:Y:S04]  /*14980*/  LDGSTS.E.BYPASS.LTC128B.128 [R243+0x1000], [R8.64], !P6 ;  /* 0x0100000008f37fae */ /* 0x0003e8000f101d4e */
[----:B------:R1:W-:Y:S04]  /*14990*/  LDGSTS.E.BYPASS.LTC128B.128 [R243+0x1800], [R6.64], !P6 ;  /* 0x0180000006f37fae */ /* 0x0003e8000f101d4e */
[----:B------:R1:W-:Y:S04]  /*149a0*/  LDGSTS.E.BYPASS.LTC128B.128 [R243+0x2000], [R4.64], !P6 ;  /* 0x0200000004f37fae */ /* 0x0003e8000f101d4e */
[----:B------:R1:W-:Y:S02]  /*149b0*/  LDGSTS.E.BYPASS.LTC128B.128 [R243+0x2800], [R2.64], !P6 ;  /* 0x0280000002f37fae */ /* 0x0003e4000f101d4e */
.L_x_455:
[-C--:B-1234-:R-:W-:Y:S01]  /*149c0*/  HMMA.16816.F32.BF16 R4, R96, R16.reuse, RZ ;  /* 0x000000106004723c */ /* 0x09efe200000418ff */
[----:B------:R-:W-:Y:S01]  /*149d0*/  LDSM.16.M88.4 R208, [R222+0x4100] ;  /* 0x00410000ded0783b */ /* 0x000fe20000000200 */
[----:B------:R-:W-:Y:S06]  /*149e0*/  UISETP.GT.AND UP0, UPT, UR19, UR18, UPT ;  /* 0x000000121300728c */ /* 0x000fec000bf04270 */
[C---:B------:R-:W-:Y:S01]  /*149f0*/  HMMA.16816.F32.BF16 R8, R92.reuse, R16, RZ ;  /* 0x000000105c08723c */ /* 0x040fe200000418ff */
        /* <DEDUP_REMOVED lines=114> */
[----:B------:R-:W2:Y:S01]  /*15120*/  LDL R0, [R1+0x14] ;  /* 0x0000140001007983 */ /* 0x000ea20000100800 */
[----:B------:R-:W-:Y:S01]  /*15130*/  IMAD.MOV.U32 R235, RZ, RZ, RZ ;  /* 0x000000ffffeb7224 */ /* 0x000fe200078e00ff */
[----:B------:R-:W-:Y:S01]  /*15140*/  UIMAD UR16, UR19, 0x60, UR9 ;  /* 0x00000060131078a4 */ /* 0x000fe2000f8e0209 */
[----:B------:R-:W-:Y:S01]  /*15150*/  IMAD.MOV.U32 R2, RZ, RZ, c[0x0][0x2b8] ;  /* 0x0000ae00ff027624 */ /* 0x000fe200078e00ff */
[----:B------:R-:W3:Y:S04]  /*15160*/  LDL.64 R238, [R1+0x20] ;  /* 0x0000200001ee7983 */ /* 0x000ee80000100a00 */
[----:B------:R-:W4:Y:S01]  /*15170*/  LDL R128, [R1+0x1c] ;  /* 0x00001c0001807983 */ /* 0x000f220000100800 */
[----:B------:R-:W-:Y:S01]  /*15180*/  ISETP.NE.AND P2, PT, R2, 0x1, PT ;  /* 0x000000010200780c */ /* 0x000fe20003f45270 */
[----:B------:R-:W-:Y:S05]  /*15190*/  IMAD.U32 R2, RZ, RZ, UR16 ;  /* 0x00000010ff027e24 */ /* 0x000fea000f8e00ff */
[----:B--2---:R-:W-:Y:S02]  /*151a0*/  IADD3 R2, R2, -0x60, R0 ;  /* 0xffffffa002027810 */ /* 0x004fe40007ffe000 */
[----:B------:R-:W-:Y:S05]  /*151b0*/  ISETP.GT.AND P1, PT, R0, 0x5f, PT ;  /* 0x0000005f0000780c */ /* 0x000fea0003f24270 */
[----:B------:R-:W-:Y:S04]  /*151c0*/  @P2 IMAD.HI.U32 R3, R2, c[0x0][0x2bc], RZ ;  /* 0x0000af0002032a27 */ /* 0x000fe800078e00ff */
[----:B------:R-:W-:Y:S01]  /*151d0*/  IMAD.MOV.U32 R0, RZ, RZ, R2 ;  /* 0x000000ffff007224 */ /* 0x000fe200078e0002 */
[----:B------:R-:W-:Y:S04]  /*151e0*/  @P2 SHF.R.U32.HI R0, RZ, c[0x0][0x2c0], R3 ;  /* 0x0000b000ff002a19 */ /* 0x000fe80000011603 */
[C---:B---3--:R-:W-:Y:S04]  /*151f0*/  @!P1 IADD3 R3, P0, R0.reuse, R238, RZ ;  /* 0x000000ee00039210 */ /* 0x048fe80007f1e0ff */
[----:B----4-:R-:W-:Y:S01]  /*15200*/  @!P1 LEA.HI.X.SX32 R129, R0, R128, 0x1, P0 ;  /* 0x0000008000819211 */ /* 0x010fe200000f0eff */
[----:B------:R-:W-:Y:S01]  /*15210*/  IMAD.MOV R0, RZ, RZ, -R0 ;  /* 0x000000ffff007224 */ /* 0x000fe200078e0a00 */
[C---:B------:R-:W-:Y:S03]  /*15220*/  @!P1 LEA R128, P0, R3.reuse, c[0x0][0x2a0], 0x2 ;  /* 0x0000a80003809a11 */ /* 0x040fe600078010ff */
[----:B------:R-:W-:Y:S01]  /*15230*/  IMAD R236, R0, c[0x0][0x2b8], R2 ;  /* 0x0000ae0000ec7a24 */ /* 0x000fe200078e0202 */
[----:B------:R-:W-:Y:S03]  /*15240*/  @!P1 LEA.HI.X R129, R3, c[0x0][0x2a4], R129, 0x2, P0 ;  /* 0x0000a90003819a11 */ /* 0x000fe600000f1481 */
[----:B------:R-:W-:Y:S01]  /*15250*/  IMAD.WIDE.U32 R2, R236, c[0x0][0x1e0], RZ ;  /* 0x00007800ec027a25 */ /* 0x000fe200078e00ff */
[----:B------:R-:W-:Y:S01]  /*15260*/  SHF.R.S32.HI R0, RZ, 0x1f, R236 ;  /* 0x0000001fff007819 */ /* 0x000fe200000114ec */
[----:B------:R-:W2:Y:S04]  /*15270*/  @!P1 LDG.E R235, [R128.64] ;  /* 0x0000000e80eb9981 */ /* 0x000ea8000c1e1900 */
        /* <DEDUP_REMOVED lines=14> */
[----:B------:R-:W4:Y:S04]  /*15360*/  SHFL.IDX PT, R174, R2, 0x2, 0x181f ;  /* 0x00581f0002ae7f89 */ /* 0x000f2800000e0000 */
[----:B------:R-:W5:Y:S04]  /*15370*/  SHFL.IDX PT, R130, R0, 0x1, 0x181f ;  /* 0x00381f0000827f89 */ /* 0x000f6800000e0000 */
[----:B------:R-:W5:Y:S04]  /*15380*/  SHFL.IDX PT, R172, R2, 0x3, 0x181f ;  /* 0x00781f0002ac7f89 */ /* 0x000f6800000e0000 */
[----:B------:R-:W5:Y:S01]  /*15390*/  SHFL.IDX PT, R175, R0, 0x2, 0x181f ;  /* 0x00581f0000af7f89 */ /* 0x000f6200000e0000 */
[-C--:B-1----:R-:W-:Y:S03]  /*153a0*/  IADD3 R128, P0, R128, R234.reuse, RZ ;  /* 0x000000ea80807210 */ /* 0x082fe60007f1e0ff */
[----:B------:R-:W-:Y:S02]  /*153b0*/  SHFL.IDX PT, R135, R2, 0x4, 0x181f ;  /* 0x00981f0002877f89 */ /* 0x000fe400000e0000 */
[--C-:B--2---:R-:W-:Y:S02]  /*153c0*/  IMAD.X R129, R3, 0x1, R233.reuse, P0 ;  /* 0x0000000103817824 */ /* 0x104fe400000e06e9 */
[----:B------:R-:W1:Y:S01]  /*153d0*/  SHFL.IDX PT, R173, R0, 0x3, 0x181f ;  /* 0x00781f0000ad7f89 */ /* 0x000e6200000e0000 */
[-C--:B---3--:R-:W-:Y:S03]  /*153e0*/  IADD3 R176, P0, R176, R234.reuse, RZ ;  /* 0x000000eab0b07210 */ /* 0x088fe60007f1e0ff */
[----:B------:R2:W-:Y:S01]  /*153f0*/  LDGSTS.E.BYPASS.LTC128B.128 [R237+0x3100], [R128.64], !P6 ;  /* 0x0310000080ed7fae */ /* 0x0005e2000f101d4e */
[-C--:B----4-:R-:W-:Y:S03]  /*15400*/  IADD3 R174, P3, R174, R234.reuse, RZ ;  /* 0x000000eaaeae7210 */ /* 0x090fe60007f7e0ff */
[----:B------:R-:W3:Y:S01]  /*15410*/  SHFL.IDX PT, R2, R2, 0x5, 0x181f ;  /* 0x00b81f0002027f89 */ /* 0x000ee200000e0000 */
[--C-:B-----5:R-:W-:Y:S03]  /*15420*/  IMAD.X R177, R130, 0x1, R233.reuse, P0 ;  /* 0x0000000182b17824 */ /* 0x120fe600000e06e9 */
[----:B------:R-:W4:Y:S01]  /*15430*/  SHFL.IDX PT, R178, R0, 0x4, 0x181f ;  /* 0x00981f0000b27f89 */ /* 0x000f2200000e0000 */
[-C--:B------:R-:W-:Y:S03]  /*15440*/  IADD3 R172, P2, R172, R234.reuse, RZ ;  /* 0x000000eaacac7210 */ /* 0x080fe60007f5e0ff */
[----:B------:R-:W5:Y:S01]  /*15450*/  SHFL.IDX PT, R0, R0, 0x5, 0x181f ;  /* 0x00b81f0000007f89 */ /* 0x000f6200000e0000 */
[--C-:B------:R-:W-:Y:S03]  /*15460*/  IMAD.X R175, R175, 0x1, R233.reuse, P3 ;  /* 0x00000001afaf7824 */ /* 0x100fe600018e06e9 */
[----:B------:R5:W-:Y:S04]  /*15470*/  LDGSTS.E.BYPASS.LTC128B.128 [R237+0x3900], [R176.64], !P6 ;  /* 0x03900000b0ed7fae */ /* 0x000be8000f101d4e */
[----:B------:R5:W-:Y:S01]  /*15480*/  LDGSTS.E.BYPASS.LTC128B.128 [R237+0x4100], [R174.64], !P6 ;  /* 0x04100000aeed7fae */ /* 0x000be2000f101d4e */
[--C-:B-1----:R-:W-:Y:S05]  /*15490*/  IMAD.X R173, R173, 0x1, R233.reuse, P2 ;  /* 0x00000001adad7824 */ /* 0x102fea00010e06e9 */
[----:B------:R1:W-:Y:S01]  /*154a0*/  LDGSTS.E.BYPASS.LTC128B.128 [R237+0x4900], [R172.64], !P6 ;  /* 0x04900000aced7fae */ /* 0x0003e2000f101d4e */
[-C--:B--2---:R-:W-:Y:S02]  /*154b0*/  IADD3 R128, P1, R135, R234.reuse, RZ ;  /* 0x000000ea87807210 */ /* 0x084fe40007f3e0ff */
[----:B---3--:R-:W-:Y:S03]  /*154c0*/  IADD3 R2, P0, R2, R234, RZ ;  /* 0x000000ea02027210 */ /* 0x008fe60007f1e0ff */
[--C-:B----4-:R-:W-:Y:S02]  /*154d0*/  IMAD.X R129, R178, 0x1, R233.reuse, P1 ;  /* 0x00000001b2817824 */ /* 0x110fe400008e06e9 */
[----:B-----5:R-:W-:Y:S03]  /*154e0*/  IMAD.X R3, R0, 0x1, R233, P0 ;  /* 0x0000000100037824 */ /* 0x020fe600000e06e9 */
[----:B------:R1:W-:Y:S04]  /*154f0*/  LDGSTS.E.BYPASS.LTC128B.128 [R237+0x5100], [R128.64], !P6 ;  /* 0x0510000080ed7fae */ /* 0x0003e8000f101d4e */
[----:B------:R1:W-:Y:S02]  /*15500*/  LDGSTS.E.BYPASS.LTC128B.128 [R237+0x5900], [R2.64], !P6 ;  /* 0x0590000002ed7fae */ /* 0x0003e4000f101d4e */
.L_x_456:
[----:B-1----:R-:W2:Y:S01]  /*15510*/  LDL R2, [R1+0x18] ;  /* 0x0000180001027983 */ /* 0x002ea20000100800 */
[----:B------:R-:W-:Y:S01]  /*15520*/  UISETP.NE.AND UP1, UPT, UR13, URZ, UPT ;  /* 0x0000003f0d00728c */ /* 0x000fe2000bf25270 */
[----:B------:R-:W-:Y:S01]  /*15530*/  IMAD.U32 R174, RZ, RZ, UR10 ;  /* 0x0000000affae7e24 */ /* 0x000fe2000f8e00ff */
[----:B------:R-:W-:Y:S01]  /*15540*/  UIMAD UR16, UR19, -0x60, URZ ;  /* 0xffffffa0131078a4 */ /* 0x000fe2000f8e023f */
[----:B------:R-:W3:Y:S01]  /*15550*/  LDL R194, [R1] ;  /* 0x0000000001c27983 */ /* 0x000ee20000100800 */
[----:B------:R-:W-:Y:S02]  /*15560*/  UISETP.NE.AND UP0, UPT, UR12, URZ, UPT ;  /* 0x0000003f0c00728c */ /* 0x000fe4000bf05270 */
[----:B------:R-:W-:Y:S01]  /*15570*/  PLOP3.LUT P1, PT, PT, PT, UP1, 0x80, 0x0 ;  /* 0x000000000000781c */ /* 0x000fe20003f2f018 */
[----:B------:R-:W0:Y:S01]  /*15580*/  LDGDEPBAR ;  /* 0x00000000000079af */ /* 0x000e220000000000 */
[----:B------:R-:W-:Y:S11]  /*15590*/  PLOP3.LUT P0, PT, PT, PT, UP1, 0x80, 0x0 ;  /* 0x000000000000781c */ /* 0x000ff60003f0f018 */
[----:B--2---:R-:W-:Y:S04]  /*155a0*/  @P1 IMAD.HI.U32 R0, R2, c[0x0][0x2c8], RZ ;  /* 0x0000b20002001a27 */ /* 0x004fe800078e00ff */
[----:B------:R-:W-:Y:S01]  /*155b0*/  IMAD.MOV.U32 R172, RZ, RZ, R2 ;  /* 0x000000ffffac7224 */ /* 0x000fe200078e0002 */
[----:B------:R-:W-:Y:S01]  /*155c0*/  @P0 SHF.R.U32.HI R172, RZ, c[0x0][0x2cc], R0 ;  /* 0x0000b300ffac0a19 */ /* 0x000fe20000011600 */
[----:B------:R-:W-:Y:S01]  /*155d0*/  IMAD.U32 R2, RZ, RZ, UR16 ;  /* 0x00000010ff027e24 */ /* 0x000fe2000f8e00ff */
[----:B------:R-:W-:Y:S03]  /*155e0*/  PLOP3.LUT P0, PT, PT, PT, UP0, 0x40, 0x0 ;  /* 0x000000000000781c */ /* 0x000fe60003f0e808 */
[----:B------:R-:W1:Y:S01]  /*155f0*/  SHFL.IDX PT, R0, R172, RZ, 0x1c1f ;  /* 0x001c1fffac007589 */ /* 0x000e6200000e0000 */
[----:B---3--:R-:W-:Y:S04]  /*15600*/  IADD3 R2, -R194, 0x1, R2 ;  /* 0x00000001c2027810 */ /* 0x008fe80007ffe102 */
[----:B------:R-:W-:Y:S04]  /*15610*/  IADD3 R174, -R174, UR7, R2 ;  /* 0x00000007aeae7c10 */ /* 0x000fe8000fffe102 */
[C---:B------:R-:W-:Y:S02]  /*15620*/  IADD3 R173, R174.reuse, c[0x0][0x328], RZ ;  /* 0x0000ca00aead7a10 */ /* 0x040fe40007ffe0ff */
[----:B------:R-:W-:Y:S03]  /*15630*/  IADD3 R174, R174, UR4, RZ ;  /* 0x00000004aeae7c10 */ /* 0x000fe6000fffe0ff */
[--C-:B-1----:R-:W-:Y:S02]  /*15640*/  IMAD.IADD R130, R173, 0x1, R0.reuse ;  /* 0x00000001ad827824 */ /* 0x102fe400078e0200 */
[----:B------:R-:W-:Y:S01]  /*15650*/  IMAD.IADD R129, R174, 0x1, R0 ;  /* 0x00000001ae817824 */ /* 0x000fe200078e0200 */
        /* <DEDUP_REMOVED lines=15> */
.L_x_459:
[----:B------:R-:W-:Y:S04]  /*15750*/  MOV R2, c[0x0][0x32c] ;  /* 0x0000cb0000027a02 */ /* 0x000fe80000000f00 */
[----:B------:R-:W-:Y:S11]  /*15760*/  ISETP.NE.AND P0, PT, R2, 0x1, PT ;  /* 0x000000010200780c */ /* 0x000ff60003f05270 */
[----:B------:R-:W-:Y:S02]  /*15770*/  @!UPT UIADD3 URZ, URZ, URZ, URZ ;  /* 0x0000003f3f3ff290 */ /* 0x000fe4000fffe03f */
[----:B------:R-:W-:Y:S05]  /*15780*/  @P0 IMAD.HI.U32 R2, R0, c[0x0][0x330], RZ ;  /* 0x0000cc0000020a27 */ /* 0x000fea00078e00ff */
[----:B------:R-:W-:Y:S02]  /*15790*/  @P0 SHF.R.U32.HI R0, RZ, c[0x0][0x334], R2 ;  /* 0x0000cd00ff000a19 */ /* 0x000fe40000011602 */
.L_x_460:
[----:B------:R-:W-:Y:S05]  /*157a0*/  BSYNC B0 ;  /* 0x0000000000007941 */ /* 0x000fea0003800000 */
.L_x_458:
[----:B------:R-:W-:Y:S05]  /*157b0*/  IADD3 R2, -R194, UR16, RZ ;  /* 0x00000010c2027c10 */ /* 0x000fea000fffe1ff */
[----:B------:R-:W-:Y:S05]  /*157c0*/  IMAD R0, R0, c[0x0][0x32c], R2 ;  /* 0x0000cb0000007a24 */ /* 0x000fea00078e0202 */
[----:B------:R-:W-:Y:S02]  /*157d0*/  IADD3 R2, R0, c[0x0][0x32c], RZ ;  /* 0x0000cb0000027a10 */ /* 0x000fe40007ffe0ff */
[----:B------:R-:W-:Y:S02]  /*157e0*/  IMNMX R129, R129, R0, !PT ;  /* 0x0000000081817217 */ /* 0x000fe40007800200 */
[----:B------:R-:W-:Y:S02]  /*157f0*/  IMNMX R130, R130, R2, PT ;  /* 0x0000000282827217 */ /* 0x000fe40003800200 */
.L_x_457:
        /* <DEDUP_REMOVED lines=20> */
.L_x_463:
[----:B------:R-:W-:Y:S04]  /*15940*/  MOV R2, c[0x0][0x32c] ;  /* 0x0000cb0000027a02 */ /* 0x000fe80000000f00 */
[----:B------:R-:W-:Y:S11]  /*15950*/  ISETP.NE.AND P0, PT, R2, 0x1, PT ;  /* 0x000000010200780c */ /* 0x000ff60003f05270 */
[----:B------:R-:W-:Y:S02]  /*15960*/  @!UPT UIADD3 URZ, URZ, URZ, URZ ;  /* 0x0000003f3f3ff290 */ /* 0x000fe4000fffe03f */
[----:B------:R-:W-:Y:S05]  /*15970*/  @P0 IMAD.HI.U32 R2, R0, c[0x0][0x330], RZ ;  /* 0x0000cc0000020a27 */ /* 0x000fea00078e00ff */
[----:B------:R-:W-:Y:S02]  /*15980*/  @P0 SHF.R.U32.HI R0, RZ, c[0x0][0x334], R2 ;  /* 0x0000cd00ff000a19 */ /* 0x000fe40000011602 */
.L_x_464:
[----:B------:R-:W-:Y:S05]  /*15990*/  BSYNC B0 ;  /* 0x0000000000007941 */ /* 0x000fea0003800000 */
.L_x_462:
[----:B------:R-:W-:Y:S05]  /*159a0*/  IADD3 R2, -R194, UR16, RZ ;  /* 0x00000010c2027c10 */ /* 0x000fea000fffe1ff */
[----:B------:R-:W-:Y:S05]  /*159b0*/  IMAD R0, R0, c[0x0][0x32c], R2 ;  /* 0x0000cb0000007a24 */ /* 0x000fea00078e0202 */
[----:B------:R-:W-:Y:S02]  /*159c0*/  IADD3 R2, R0, c[0x0][0x32c], RZ ;  /* 0x0000cb0000027a10 */ /* 0x000fe40007ffe0ff */
[----:B------:R-:W-:Y:S02]  /*159d0*/  IMNMX R3, R3, R0, !PT ;  /* 0x0000000003037217 */ /* 0x000fe40007800200 */
[----:B------:R-:W-:Y:S02]  /*159e0*/  IMNMX R128, R128, R2, PT ;  /* 0x0000000280807217 */ /* 0x000fe40003800200 */
.L_x_461:
        /* <DEDUP_REMOVED lines=20> */
.L_x_467:
[----:B------:R-:W-:Y:S04]  /*15b30*/  MOV R175, c[0x0][0x32c] ;  /* 0x0000cb0000af7a02 */ /* 0x000fe80000000f00 */
[----:B------:R-:W-:Y:S11]  /*15b40*/  ISETP.NE.AND P0, PT, R175, 0x1, PT ;  /* 0x00000001af00780c */ /* 0x000ff60003f05270 */
[----:B------:R-:W-:Y:S02]  /*15b50*/  @!UPT UIADD3 URZ, URZ, URZ, URZ ;  /* 0x0000003f3f3ff290 */ /* 0x000fe4000fffe03f */
[----:B------:R-:W-:Y:S05]  /*15b60*/  @P0 IMAD.HI.U32 R175, R135, c[0x0][0x330], RZ ;  /* 0x0000cc0087af0a27 */ /* 0x000fea00078e00ff */
[----:B------:R-:W-:Y:S02]  /*15b70*/  @P0 SHF.R.U32.HI R135, RZ, c[0x0][0x334], R175 ;  /* 0x0000cd00ff870a19 */ /* 0x000fe400000116af */
.L_x_468:
[----:B------:R-:W-:Y:S05]  /*15b80*/  BSYNC B0 ;  /* 0x0000000000007941 */ /* 0x000fea0003800000 */
.L_x_466:
[----:B------:R-:W-:Y:S05]  /*15b90*/  IADD3 R175, -R194, UR16, RZ ;  /* 0x00000010c2af7c10 */ /* 0x000fea000fffe1ff */
[----:B------:R-:W-:Y:S05]  /*15ba0*/  IMAD R135, R135, c[0x0][0x32c], R175 ;  /* 0x0000cb0087877a24 */ /* 0x000fea00078e02af */
[----:B------:R-:W-:Y:S02]  /*15bb0*/  IADD3 R175, R135, c[0x0][0x32c], RZ ;  /* 0x0000cb0087af7a10 */ /* 0x000fe40007ffe0ff */
[----:B------:R-:W-:Y:S02]  /*15bc0*/  IMNMX R0, R0, R135, !PT ;  /* 0x0000008700007217 */ /* 0x000fe40007800200 */
[----:B------:R-:W-:Y:S02]  /*15bd0*/  IMNMX R2, R2, R175, PT ;  /* 0x000000af02027217 */ /* 0x000fe40003800200 */
.L_x_465:
        /* <DEDUP_REMOVED lines=15> */
[C---:B------:R-:W-:Y:S01]  /*15cd0*/  ISETP.GT.AND P5, PT, R129.reuse, RZ, P3 ;  /* 0x000000ff8100720c */ /* 0x040fe20001fa4270 */
[----:B------:R-:W-:Y:S01]  /*15ce0*/  UISETP.GE.AND UP5, UPT, UR16, 0x49, UPT ;  /* 0x000000491000788c */ /* 0x000fe2000bfa6270 */
[----:B------:R-:W-:Y:S01]  /*15cf0*/  ISETP.GT.AND P4, PT, R129, 0x1, P2 ;  /* 0x000000018100780c */ /* 0x000fe20001784270 */
[----:B------:R-:W-:Y:S01]  /*15d00*/  UISETP.GE.AND UP4, UPT, UR16, 0x4a, UPT ;  /* 0x0000004a1000788c */ /* 0x000fe2000bf86270 */
[C---:B------:R-:W-:Y:S01]  /*15d10*/  ISETP.LT.OR P3, PT, R128.reuse, 0x1, P1 ;  /* 0x000000018000780c */ /* 0x040fe20000f61670 */
[----:B------:R-:W-:Y:S01]  /*15d20*/  UP2UR UR36, UPR, URZ, 0x8 ;  /* 0x000000083f247883 */ /* 0x000fe20008000000 */
[----:B------:R-:W-:Y:S01]  /*15d30*/  ISETP.LT.OR P0, PT, R128, 0x2, P0 ;  /* 0x000000028000780c */ /* 0x000fe20000701670 */
[----:B------:R-:W-:Y:S01]  /*15d40*/  UP2UR UR34, UPR, URZ, 0x4 ;  /* 0x000000043f227883 */ /* 0x000fe20008000000 */
[C---:B------:R-:W-:Y:S01]  /*15d50*/  ISETP.LT.OR P2, PT, R130.reuse, 0x1, P5 ;  /* 0x000000018200780c */ /* 0x040fe20002f41670 */
[----:B------:R-:W-:Y:S01]  /*15d60*/  UISETP.GE.AND UP3, UPT, UR16, 0x51, UPT ;  /* 0x000000511000788c */ /* 0x000fe2000bf66270 */
[----:B------:R-:W-:Y:S01]  /*15d70*/  ISETP.LT.OR P1, PT, R130, 0x2, P4 ;  /* 0x000000028200780c */ /* 0x000fe20002721670 */
[----:B------:R-:W-:Y:S01]  /*15d80*/  UP2UR UR38, UPR, URZ, 0x20 ;  /* 0x000000203f267883 */ /* 0x000fe20008000000 */
[----:B------:R-:W-:Y:S01]  /*15d90*/  FSEL R175, R6, -INF , !P3 ;  /* 0xff80000006af7808 */ /* 0x000fe20005800000 */
[----:B------:R-:W-:Y:S01]  /*15da0*/  UP2UR UR37, UPR, URZ, 0x40 ;  /* 0x000000403f257883 */ /* 0x000fe20008000000 */
[----:B------:R-:W-:Y:S01]  /*15db0*/  FSEL R176, R7, -INF , !P0 ;  /* 0xff80000007b07808 */ /* 0x000fe20004000000 */
[----:B------:R-:W-:Y:S01]  /*15dc0*/  UP2UR UR40, UPR, URZ, 0x8 ;  /* 0x000000083f287883 */ /* 0x000fe20008000000 */
[----:B------:R-:W-:Y:S01]  /*15dd0*/  FSEL R7, R4, -INF , !P2 ;  /* 0xff80000004077808 */ /* 0x000fe20005000000 */
[----:B------:R-:W-:Y:S01]  /*15de0*/  UP2UR UR39, UPR, URZ, 0x10 ;  /* 0x000000103f277883 */ /* 0x000fe20008000000 */
[----:B------:R-:W-:Y:S02]  /*15df0*/  FSEL R135, R5, -INF , !P1 ;  /* 0xff80000005877808 */ /* 0x000fe40004800000 */
[----:B------:R-:W-:Y:S02]  /*15e00*/  PLOP3.LUT P1, PT, PT, PT, UP2, 0x40, 0x0 ;  /* 0x000000000000781c */ /* 0x000fe40003f2e828 */
[----:B------:R-:W-:Y:S02]  /*15e10*/  PLOP3.LUT P0, PT, PT, PT, UP0, 0x40, 0x0 ;  /* 0x000000000000781c */ /* 0x000fe40003f0e808 */
[----:B------:R-:W-:Y:S01]  /*15e20*/  PLOP3.LUT P3, PT, PT, PT, UP2, 0x40, 0x0 ;  /* 0x000000000000781c */ /* 0x000fe20003f6e828 */
[----:B------:R-:W-:Y:S01]  /*15e30*/  UISETP.GE.AND UP2, UPT, UR16, 0x52, UPT ;  /* 0x000000521000788c */ /* 0x000fe2000bf46270 */
[----:B------:R-:W-:Y:S01]  /*15e40*/  PLOP3.LUT P2, PT, PT, PT, UP0, 0x40, 0x0 ;  /* 0x000000000000781c */ /* 0x000fe20003f4e808 */
[----:B------:R-:W-:Y:S01]  /*15e50*/  UISETP.GE.AND UP0, UPT, UR16, 0x12, UPT ;  /* 0x000000121000788c */ /* 0x000fe2000bf06270 */
[C---:B------:R-:W-:Y:S01]  /*15e60*/  ISETP.GT.AND P1, PT, R3.reuse, 0x8, P1 ;  /* 0x000000080300780c */ /* 0x040fe20000f24270 */
[----:B------:R-:W-:Y:S01]  /*15e70*/  UP2UR UR41, UPR, URZ, 0x4 ;  /* 0x000000043f297883 */ /* 0x000fe20008000000 */
        /* <DEDUP_REMOVED lines=9> */
[----:B------:R-:W-:Y:S02]  /*15f10*/  FSEL R19, R19, -INF , !P0 ;  /* 0xff80000013137808 */ /* 0x000fe40004000000 */
[----:B------:R-:W-:Y:S02]  /*15f20*/  FSEL R16, R16, -INF , !P2 ;  /* 0xff80000010107808 */ /* 0x000fe40005000000 */
        /* <DEDUP_REMOVED lines=126> */
[----:B------:R-:W-:Y:S01]  /*16710*/  UISETP.NE.AND UP6, UPT, UR34, URZ, UPT ;  /* 0x0000003f2200728c */ /* 0x000fe2000bfc5270 */
[C---:B------:R-:W-:Y:S01]  /*16720*/  ISETP.GT.AND P1, PT, R3.reuse, 0x40, P1 ;  /* 0x000000400300780c */ /* 0x040fe20000f24270 */
[----:B------:R-:W-:Y:S01]  /*16730*/  UP2UR UR43, UPR, URZ, 0x1 ;  /* 0x000000013f2b7883 */ /* 0x000fe20008000000 */
        /* <DEDUP_REMOVED lines=14> */
[----:B------:R-:W-:Y:S01]  /*16820*/  UISETP.NE.AND UP5, UPT, UR36, URZ, UPT ;  /* 0x0000003f2400728c */ /* 0x000fe2000bfa5270 */
        /* <DEDUP_REMOVED lines=31> */
[----:B------:R-:W-:Y:S02]  /*16a20*/  PLOP3.LUT P1, PT, PT, PT, UP1, 0x40, 0x0 ;  /* 0x000000000000781c */ /* 0x000fe40003f2e818 */
[----:B------:R-:W-:Y:S02]  /*16a30*/  PLOP3.LUT P0, PT, PT, PT, UP0, 0x40, 0x0 ;  /* 0x000000000000781c */ /* 0x000fe40003f0e808 */
[----:B------:R-:W-:Y:S01]  /*16a40*/  PLOP3.LUT P2, PT, PT, PT, UP0, 0x40, 0x0 ;  /* 0x000000000000781c */ /* 0x000fe20003f4e808 */
[----:B------:R-:W-:Y:S01]  /*16a50*/  UISETP.NE.AND UP0, UPT, UR35, URZ, UPT ;  /* 0x0000003f2300728c */ /* 0x000fe2000bf05270 */
[----:B------:R-:W-:Y:S02]  /*16a60*/  FSEL R248, R86, -INF , !P3 ;  /* 0xff80000056f87808 */ /* 0x000fe40005800000 */
[----:B------:R-:W-:Y:S01]  /*16a70*/  PLOP3.LUT P3, PT, PT, PT, UP1, 0x40, 0x0 ;  /* 0x000000000000781c */ /* 0x000fe20003f6e818 */
[----:B------:R-:W-:Y:S01]  /*16a80*/  UISETP.NE.AND UP1, UPT, UR33, URZ, UPT ;  /* 0x0000003f2100728c */ /* 0x000fe2000bf25270 */
[C---:B------:R-:W-:Y:S02]  /*16a90*/  ISETP.GT.AND P4, PT, R3.reuse, 0x58, P1 ;  /* 0x000000580300780c */ /* 0x040fe40000f84270 */
[----:B------:R-:W-:Y:S02]  /*16aa0*/  ISETP.GT.AND P0, PT, R3, 0x59, P0 ;  /* 0x000000590300780c */ /* 0x000fe40000704270 */
[C---:B------:R-:W-:Y:S01]  /*16ab0*/  ISETP.GT.AND P1, PT, R129.reuse, 0x59, P2 ;  /* 0x000000598100780c */ /* 0x040fe20001724270 */
[----:B------:R-:W1:Y:S01]  /*16ac0*/  SHFL.IDX PT, R3, R172, 0x3, 0x1c1f ;  /* 0x007c1f00ac037f89 */ /* 0x000e6200000e0000 */
[----:B------:R-:W-:Y:S02]  /*16ad0*/  ISETP.GT.AND P5, PT, R129, 0x58, P3 ;  /* 0x000000588100780c */ /* 0x000fe40001fa4270 */
[----:B------:R-:W-:Y:S02]  /*16ae0*/  ISETP.LT.OR P2, PT, R128, 0x5a, P0 ;  /* 0x0000005a8000780c */ /* 0x000fe40000741670 */
[----:B------:R-:W-:Y:S02]  /*16af0*/  ISETP.LT.OR P0, PT, R130, 0x5a, P1 ;  /* 0x0000005a8200780c */ /* 0x000fe40000f01670 */
[----:B------:R-:W-:Y:S02]  /*16b00*/  ISETP.LT.OR P3, PT, R128, 0x59, P4 ;  /* 0x000000598000780c */ /* 0x000fe40002761670 */
[----:B------:R-:W-:Y:S02]  /*16b10*/  ISETP.LT.OR P4, PT, R130, 0x59, P5 ;  /* 0x000000598200780c */ /* 0x000fe40002f81670 */
[----:B------:R-:W-:Y:S02]  /*16b20*/  FSEL R251, R97, -INF , !P0 ;  /* 0xff80000061fb7808 */ /* 0x000fe40004000000 */
[----:B------:R-:W-:Y:S01]  /*16b30*/  PLOP3.LUT P0, PT, PT, PT, UP0, 0x40, 0x0 ;  /* 0x000000000000781c */ /* 0x000fe20003f0e808 */
[----:B------:R-:W-:Y:S01]  /*16b40*/  UISETP.NE.AND UP0, UPT, UR26, URZ, UPT ;  /* 0x0000003f1a00728c */ /* 0x000fe2000bf05270 */
[----:B------:R-:W-:Y:S01]  /*16b50*/  PLOP3.LUT P1, PT, PT, PT, UP5, 0x40, 0x0 ;  /* 0x000000000000781c */ /* 0x000fe20003f2e858 */
[----:B------:R-:W-:Y:S01]  /*16b60*/  UISETP.NE.AND UP5, UPT, UR29, URZ, UPT ;  /* 0x0000003f1d00728c */ /* 0x000fe2000bfa5270 */
[----:B------:R-:W-:Y:S01]  /*16b70*/  FSEL R250, R96, -INF , !P4 ;  /* 0xff80000060fa7808 */ /* 0x000fe20006000000 */
[----:B------:R-:W-:Y:S01]  /*16b80*/  UP2UR UR44, UPR, URZ, 0x1 ;  /* 0x000000013f2c7883 */ /* 0x000fe20008000000 */
[----:B------:R-:W-:Y:S01]  /*16b90*/  ISETP.GT.AND P4, PT, R0, 0x1, P0 ;  /* 0x000000010000780c */ /* 0x000fe20000784270 */
[----:B------:R-:W-:Y:S01]  /*16ba0*/  UISETP.NE.AND UP0, UPT, UR27, URZ, UPT ;  /* 0x0000003f1b00728c */ /* 0x000fe2000bf05270 */
[----:B------:R-:W-:Y:S01]  /*16bb0*/  PLOP3.LUT P0, PT, PT, PT, UP1, 0x40, 0x0 ;  /* 0x000000000000781c */ /* 0x000fe20003f0e818 */
[----:B------:R-:W-:Y:S01]  /*16bc0*/  UISETP.NE.AND UP1, UPT, UR25, URZ, UPT ;  /* 0x0000003f1900728c */ /* 0x000fe2000bf25270 */
[----:B------:R-:W-:Y:S02]  /*16bd0*/  FSEL R203, R98, -INF , !P3 ;  /* 0xff80000062cb7808 */ /* 0x000fe40005800000 */
[----:B------:R-:W-:Y:S02]  /*16be0*/  ISETP.GT.AND P1, PT, R0, RZ, P1 ;  /* 0x000000ff0000720c */ /* 0x000fe40000f24270 */
[----:B------:R-:W-:Y:S01]  /*16bf0*/  PLOP3.LUT P3, PT, PT, PT, UP6, 0x40, 0x0 ;  /* 0x000000000000781c */ /* 0x000fe20003f6e868 */
[----:B------:R-:W-:Y:S01]  /*16c00*/  UISETP.NE.AND UP6, UPT, UR28, URZ, UPT ;  /* 0x0000003f1c00728c */ /* 0x000fe2000bfc5270 */
[----:B------:R-:W-:Y:S02]  /*16c10*/  ISETP.LT.OR P5, PT, R2, 0x2, P4 ;  /* 0x000000020200780c */ /* 0x000fe400027a1670 */
[----:B------:R-:W-:Y:S02]  /*16c20*/  ISETP.GT.AND P4, PT, R0, 0x9, P0 ;  /* 0x000000090000780c */ /* 0x000fe40000784270 */
[----:B------:R-:W-:Y:S01]  /*16c30*/  PLOP3.LUT P0, PT, PT, PT, UP3, 0x40, 0x0 ;  /* 0x000000000000781c */ /* 0x000fe20003f0e838 */
[----:B------:R-:W-:Y:S01]  /*16c40*/  UISETP.NE.AND UP3, UPT, UR23, URZ, UPT ;  /* 0x0000003f1700728c */ /* 0x000fe2000bf65270 */
[----:B------:R-:W-:Y:S02]  /*16c50*/  FSEL R198, R99, -INF , !P2 ;  /* 0xff80000063c67808 */ /* 0x000fe40005000000 */
        /* <DEDUP_REMOVED lines=31> */
[----:B------:R-:W-:Y:S02]  /*16e50*/  FSEL R49, R28, -INF , !P2 ;  /* 0xff8000001c317808 */ /* 0x000fe40005000000 */
[----:B------:R-:W-:Y:S02]  /*16e60*/  ISETP.GT.AND P4, PT, R0, 0x21, P0 ;  /* 0x000000210000780c */ /* 0x000fe40000784270 */
[----:B------:R-:W-:Y:S02]  /*16e70*/  ISETP.LT.OR P2, PT, R2, 0x21, P1 ;  /* 0x000000210200780c */ /* 0x000fe40000f41670 */
[----:B------:R-:W-:Y:S01]  /*16e80*/  PLOP3.LUT P0, PT, PT, PT, UP1, 0x40, 0x0 ;  /* 0x000000000000781c */ /* 0x000fe20003f0e818 */
[----:B------:R-:W-:Y:S01]  /*16e90*/  UISETP.NE.AND UP1, UPT, UR42, URZ, UPT ;  /* 0x0000003f2a00728c */ /* 0x000fe2000bf25270 */
[----:B------:R-:W-:Y:S02]  /*16ea0*/  ISETP.GT.AND P1, PT, R0, 0x28, P3 ;  /* 0x000000280000780c */ /* 0x000fe40001f24270 */
[----:B------:R-:W-:Y:S02]  /*16eb0*/  FSEL R50, R29, -INF , !P5 ;  /* 0xff8000001d327808 */ /* 0x000fe40006800000 */
[----:B------:R-:W-:Y:S02]  /*16ec0*/  ISETP.LT.OR P5, PT, R2, 0x22, P4 ;  /* 0x000000220200780c */ /* 0x000fe400027a1670 */
[----:B------:R-:W-:Y:S02]  /*16ed0*/  FSEL R99, R40, -INF , !P2 ;  /* 0xff80000028637808 */ /* 0x000fe40005000000 */
[----:B------:R-:W-:Y:S02]  /*16ee0*/  ISETP.GT.AND P4, PT, R0, 0x29, P0 ;  /* 0x000000290000780c */ /* 0x000fe40000784270 */
[----:B------:R-:W-:Y:S02]  /*16ef0*/  ISETP.LT.OR P0, PT, R2, 0x29, P1 ;  /* 0x000000290200780c */ /* 0x000fe40000f01670 */
[----:B------:R-:W-:Y:S01]  /*16f00*/  PLOP3.LUT P2, PT, PT, PT, UP3, 0x40, 0x0 ;  /* 0x000000000000781c */ /* 0x000fe20003f4e838 */
[----:B------:R-:W-:Y:S01]  /*16f10*/  UISETP.NE.AND UP3, UPT, UR40, URZ, UPT ;  /* 0x0000003f2800728c */ /* 0x000fe2000bf65270 */
[----:B------:R-:W-:Y:S01]  /*16f20*/  PLOP3.LUT P3, PT, PT, PT, UP2, 0x40, 0x0 ;  /* 0x000000000000781c */ /* 0x000fe20003f6e828 */
[----:B------:R-:W-:Y:S01]  /*16f30*/  UISETP.NE.AND UP2, UPT, UR41, URZ, UPT ;  /* 0x0000003f2900728c */ /* 0x000fe2000bf45270 */
[----:B------:R-:W-:Y:S02]  /*16f40*/  FSEL R185, R44, -INF , !P0 ;  /* 0xff8000002cb97808 */ /* 0x000fe40004000000 */
[----:B------:R-:W-:Y:S01]  /*16f50*/  PLOP3.LUT P1, PT, PT, PT, UP4, 0x40, 0x0 ;  /* 0x000000000000781c */ /* 0x000fe20003f2e848 */
[----:B------:R-:W-:Y:S01]  /*16f60*/  UISETP.NE.AND UP4, UPT, UR39, URZ, UPT ;  /* 0x0000003f2700728c */ /* 0x000fe2000bf85270 */
[----:B------:R-:W-:Y:S02]  /*16f70*/  ISETP.GT.AND P2, PT, R0, 0x31, P2 ;  /* 0x000000310000780c */ /* 0x000fe40001744270 */
[----:B------:R-:W-:Y:S01]  /*16f80*/  PLOP3.LUT P0, PT, PT, PT, UP5, 0x40, 0x0 ;  /* 0x000000000000781c */ /* 0x000fe20003f0e858 */
[----:B------:R-:W-:Y:S01]  /*16f90*/  UISETP.NE.AND UP5, UPT, UR38, URZ, UPT ;  /* 0x0000003f2600728c */ /* 0x000fe2000bfa5270 */
[----:B------:R-:W-:Y:S02]  /*16fa0*/  ISETP.LT.OR P4, PT, R2, 0x2a, P4 ;  /* 0x0000002a0200780c */ /* 0x000fe40002781670 */
[C---:B------:R-:W-:Y:S02]  /*16fb0*/  ISETP.GT.AND P3, PT, R0.reuse, 0x30, P3 ;  /* 0x000000300000780c */ /* 0x040fe40001f64270 */
[----:B------:R-:W-:Y:S02]  /*16fc0*/  ISETP.GT.AND P1, PT, R0, 0x38, P1 ;  /* 0x000000380000780c */ /* 0x000fe40000f24270 */
[----:B------:R-:W-:Y:S02]  /*16fd0*/  ISETP.LT.OR P2, PT, R2, 0x32, P2 ;  /* 0x000000320200780c */ /* 0x000fe40001741670 */
[----:B------:R-:W-:Y:S02]  /*16fe0*/  ISETP.GT.AND P0, PT, R0, 0x39, P0 ;  /* 0x000000390000780c */ /* 0x000fe40000704270 */
[----:B------:R-:W-:Y:S02]  /*16ff0*/  FSEL R188, R45, -INF , !P4 ;  /* 0xff8000002dbc7808 */ /* 0x000fe40006000000 */
[----:B------:R-:W-:Y:S01]  /*17000*/  PLOP3.LUT P4, PT, PT, PT, UP6, 0x40, 0x0 ;  /* 0x000000000000781c */ /* 0x000fe20003f8e868 */
[----:B------:R-:W-:Y:S01]  /*17010*/  UISETP.NE.AND UP6, UPT, UR37, URZ, UPT ;  /* 0x0000003f2500728c */ /* 0x000fe2000bfc5270 */
[C---:B------:R-:W-:Y:S02]  /*17020*/  ISETP.LT.OR P3, PT, R2.reuse, 0x31, P3 ;  /* 0x000000310200780c */ /* 0x040fe40001f61670 */
[C---:B------:R-:W-:Y:S01]  /*17030*/  ISETP.LT.OR P1, PT, R2.reuse, 0x39, P1 ;  /* 0x000000390200780c */ /* 0x040fe20000f21670 */
[----:B------:R-:W-:Y:S01]  /*17040*/  UP2UR UR37, UPR, URZ, 0x40 ;  /* 0x000000403f257883 */ /* 0x000fe20008000000 */
[----:B------:R-:W-:Y:S02]  /*17050*/  FSEL R199, R57, -INF , !P2 ;  /* 0xff80000039c77808 */ /* 0x000fe40005000000 */
[----:B------:R-:W-:Y:S02]  /*17060*/  ISETP.LT.OR P2, PT, R2, 0x3a, P0 ;  /* 0x0000003a0200780c */ /* 0x000fe40000741670 */
[----:B------:R-:W-:Y:S02]  /*17070*/  FSEL R197, R56, -INF , !P3 ;  /* 0xff80000038c57808 */ /* 0x000fe40005800000 */
[----:B------:R-:W-:Y:S01]  /*17080*/  PLOP3.LUT P3, PT, PT, PT, UP6, 0x40, 0x0 ;  /* 0x000000000000781c */ /* 0x000fe20003f6e868 */
[----:B------:R-:W-:Y:S01]  /*17090*/  UISETP.NE.AND UP6, UPT, UR12, URZ, UPT ;  /* 0x0000003f0c00728c */ /* 0x000fe2000bfc5270 */
[----:B------:R-:W-:Y:S02]  /*170a0*/  FSEL R202, R60, -INF , !P1 ;  /* 0xff8000003cca7808 */ /* 0x000fe40004800000 */
[----:B------:R-:W-:Y:S02]  /*170b0*/  PLOP3.LUT P0, PT, PT, PT, UP5, 0x40, 0x0 ;  /* 0x000000000000781c */ /* 0x000fe40003f0e858 */
[C---:B------:R-:W-:Y:S02]  /*170c0*/  ISETP.GT.AND P1, PT, R0.reuse, 0x40, P4 ;  /* 0x000000400000780c */ /* 0x040fe40002724270 */
[----:B------:R-:W-:Y:S02]  /*170d0*/  FSEL R204, R61, -INF , !P2 ;  /* 0xff8000003dcc7808 */ /* 0x000fe40005000000 */
[----:B------:R-:W-:Y:S02]  /*170e0*/  PLOP3.LUT P2, PT, PT, PT, UP4, 0x40, 0x0 ;  /* 0x000000000000781c */ /* 0x000fe40003f4e848 */
[----:B------:R-:W-:Y:S02]  /*170f0*/  ISETP.GT.AND P3, PT, R0, 0x41, P3 ;  /* 0x000000410000780c */ /* 0x000fe40001f64270 */
[----:B------:R-:W-:Y:S02]  /*17100*/  ISETP.LT.OR P4, PT, R2, 0x41, P1 ;  /* 0x000000410200780c */ /* 0x000fe40000f81670 */
[C---:B------:R-:W-:Y:S02]  /*17110*/  ISETP.GT.AND P1, PT, R0.reuse, 0x48, P0 ;  /* 0x000000480000780c */ /* 0x040fe40000724270 */
[----:B------:R-:W-:Y:S02]  /*17120*/  ISETP.GT.AND P0, PT, R0, 0x49, P2 ;  /* 0x000000490000780c */ /* 0x000fe40001704270 */
[C---:B------:R-:W-:Y:S02]  /*17130*/  ISETP.LT.OR P2, PT, R2.reuse, 0x42, P3 ;  /* 0x000000420200780c */ /* 0x040fe40001f41670 */
        /* <DEDUP_REMOVED lines=14> */
[----:B------:R-:W-:Y:S01]  /*17220*/  PLOP3.LUT P0, PT, PT, PT, UP6, 0x40, 0x0 ;  /* 0x000000000000781c */ /* 0x000fe20003f0e868 */
[----:B------:R-:W-:Y:S01]  /*17230*/  UISETP.NE.AND UP6, UPT, UR37, URZ, UPT ;  /* 0x0000003f2500728c */ /* 0x000fe2000bfc5270 */
[----:B------:R-:W-:Y:S02]  /*17240*/  FSEL R214, R72, -INF , !P4 ;  /* 0xff80000048d67808 */ /* 0x000fe40006000000 */
[----:B------:R-:W-:Y:S02]  /*17250*/  PLOP3.LUT P4, PT, PT, PT, UP3, 0x40, 0x0 ;  /* 0x000000000000781c */ /* 0x000fe40003f8e838 */
[----:B------:R-:W-:Y:S02]  /*17260*/  FSEL R184, R41, -INF , !P5 ;  /* 0xff80000029b87808 */ /* 0x000fe40006800000 */
[----:B------:R-:W-:Y:S01]  /*17270*/  ISETP.GT.AND P4, PT, R0, 0x50, P4 ;  /* 0x000000500000780c */ /* 0x000fe20002784270 */
[--C-:B-1----:R-:W-:Y:S01]  /*17280*/  IMAD.IADD R0, R174, 0x1, R3.reuse ;  /* 0x00000001ae007824 */ /* 0x102fe200078e0203 */
[----:B------:R-:W-:Y:S02]  /*17290*/  FSEL R89, R89, -INF , !P3 ;  /* 0xff80000059597808 */ /* 0x000fe40005800000 */
[----:B------:R-:W-:Y:S01]  /*172a0*/  ISETP.LT.OR P4, PT, R2, 0x51, P4 ;  /* 0x000000510200780c */ /* 0x000fe20002781670 */
[----:B------:R-:W-:Y:S01]  /*172b0*/  IMAD.IADD R2, R173, 0x1, R3 ;  /* 0x00000001ad027824 */ /* 0x000fe200078e0203 */
        /* <DEDUP_REMOVED lines=18> */
.L_x_471:
[----:B------:R-:W-:Y:S04]  /*173e0*/  MOV R2, c[0x0][0x32c] ;  /* 0x0000cb0000027a02 */ /* 0x000fe80000000f00 */
[----:B------:R-:W-:Y:S11]  /*173f0*/  ISETP.NE.AND P0, PT, R2, 0x1, PT ;  /* 0x000000010200780c */ /* 0x000ff60003f05270 */
[----:B------:R-:W-:Y:S02]  /*17400*/  @!UPT UIADD3 URZ, URZ, URZ, URZ ;  /* 0x0000003f3f3ff290 */ /* 0x000fe4000fffe03f */
[----:B------:R-:W-:Y:S05]  /*17410*/  @P0 IMAD.HI.U32 R2, R0, c[0x0][0x330], RZ ;  /* 0x0000cc0000020a27 */ /* 0x000fea00078e00ff */
[----:B------:R-:W-:Y:S02]  /*17420*/  @P0 SHF.R.U32.HI R0, RZ, c[0x0][0x334], R2 ;  /* 0x0000cd00ff000a19 */ /* 0x000fe40000011602 */
.L_x_472:
[----:B------:R-:W-:Y:S05]  /*17430*/  BSYNC B0 ;  /* 0x0000000000007941 */ /* 0x000fea0003800000 */
.L_x_470:
        /* <DEDUP_REMOVED lines=11> */
.L_x_469:
        /* <DEDUP_REMOVED lines=24> */
[----:B------:R-:W-:Y:S01]  /*17670*/  FMNMX.FTZ R130, R34, R130, !PT ;  /* 0x0000008222827209 */ /* 0x000fe20007810000 */
[----:B------:R-:W-:Y:S01]  /*17680*/  IMAD.MOV.U32 R40, RZ, RZ, R203 ;  /* 0x000000ffff287224 */ /* 0x000fe200078e00cb */
[----:B------:R-:W-:Y:S01]  /*17690*/  PLOP3.LUT P1, PT, PT, PT, UP1, 0x40, 0x0 ;  /* 0x000000000000781c */ /* 0x000fe20003f2e818 */
[----:B------:R-:W-:Y:S01]  /*176a0*/  UISETP.NE.AND UP1, UPT, UR30, URZ, UPT ;  /* 0x0000003f1e00728c */ /* 0x000fe2000bf25270 */
[----:B------:R-:W-:Y:S01]  /*176b0*/  FMNMX.FTZ R130, R33, R130, !PT ;  /* 0x0000008221827209 */ /* 0x000fe20007810000 */
[----:B------:R-:W-:Y:S01]  /*176c0*/  UISETP.NE.AND UP5, UPT, UR16, URZ, UPT ;  /* 0x0000003f1000728c */ /* 0x000fe2000bfa5270 */
[----:B------:R-:W-:Y:S01]  /*176d0*/  ISETP.GT.AND P0, PT, R0, 0x1, P1 ;  /* 0x000000010000780c */ /* 0x000fe20000f04270 */
[----:B------:R-:W-:Y:S01]  /*176e0*/  LDSM.16.MT88.4 R36, [R220+0x100] ;  /* 0x00010000dc24783b */ /* 0x000fe20000004200 */
[----:B------:R-:W-:Y:S02]  /*176f0*/  FMNMX.FTZ R130, R181, R130, !PT ;  /* 0x00000082b5827209 */ /* 0x000fe40007810000 */
[----:B------:R-:W-:Y:S02]  /*17700*/  ISETP.LT.OR P0, PT, R2, 0x2, P0 ;  /* 0x000000020200780c */ /* 0x000fe40000701670 */
[----:B------:R-:W-:Y:S02]  /*17710*/  FMNMX.FTZ R130, R182, R130, !PT ;  /* 0x00000082b6827209 */ /* 0x000fe40007810000 */
[----:B------:R-:W-:Y:S01]  /*17720*/  PLOP3.LUT P2, PT, PT, PT, UP0, 0x40, 0x0 ;  /* 0x000000000000781c */ /* 0x000fe20003f4e808 */
[----:B------:R-:W-:Y:S01]  /*17730*/  UISETP.NE.AND UP0, UPT, UR29, URZ, UPT ;  /* 0x0000003f1d00728c */ /* 0x000fe2000bf05270 */
[----:B------:R-:W-:Y:S01]  /*17740*/  FMNMX.FTZ R130, R187, R130, !PT ;  /* 0x00000082bb827209 */ /* 0x000fe20007810000 */
[----:B------:R-:W-:Y:S01]  /*17750*/  LDSM.16.MT88.4 R52, [R218+0x100] ;  /* 0x00010000da34783b */ /* 0x000fe20000004200 */
[----:B------:R-:W-:Y:S02]  /*17760*/  FSEL R11, R11, -INF , !P0 ;  /* 0xff8000000b0b7808 */ /* 0x000fe40004000000 */
[----:B------:R-:W-:Y:S02]  /*17770*/  FMNMX.FTZ R130, R189, R130, !PT ;  /* 0x00000082bd827209 */ /* 0x000fe40007810000 */
[----:B------:R-:W-:Y:S02]  /*17780*/  ISETP.GT.AND P0, PT, R0, 0x8, P2 ;  /* 0x000000080000780c */ /* 0x000fe40001704270 */
[----:B------:R-:W-:Y:S02]  /*17790*/  FMNMX.FTZ R3, R18, R3, !PT ;  /* 0x0000000312037209 */ /* 0x000fe40007810000 */
[----:B------:R-:W-:Y:S02]  /*177a0*/  ISETP.LT.OR P0, PT, R2, 0x9, P0 ;  /* 0x000000090200780c */ /* 0x000fe40000701670 */
[----:B------:R-:W-:Y:S02]  /*177b0*/  FMNMX.FTZ R130, R192, R130, !PT ;  /* 0x00000082c0827209 */ /* 0x000fe40007810000 */
[----:B------:R-:W-:Y:S01]  /*177c0*/  PLOP3.LUT P5, PT, PT, PT, UP2, 0x40, 0x0 ;  /* 0x000000000000781c */ /* 0x000fe20003fae828 */
[----:B------:R-:W-:Y:S01]  /*177d0*/  UISETP.NE.AND UP2, UPT, UR27, URZ, UPT ;  /* 0x0000003f1b00728c */ /* 0x000fe2000bf45270 */
[----:B------:R-:W-:Y:S02]  /*177e0*/  FMNMX.FTZ R3, R19, R3, !PT ;  /* 0x0000000313037209 */ /* 0x000fe40007810000 */
        /* <DEDUP_REMOVED lines=19> */
[----:B------:R-:W-:Y:S02]  /*17920*/  ISETP.GT.AND P0, PT, R0, 0x11, P3 ;  /* 0x000000110000780c */ /* 0x000fe40001f04270 */
[----:B------:R-:W-:Y:S02]  /*17930*/  FMNMX.FTZ R130, R210, R130, !PT ;  /* 0x00000082d2827209 */ /* 0x000fe40007810000 */
[----:B------:R-:W-:Y:S02]  /*17940*/  FMNMX.FTZ R3, R183, R3, !PT ;  /* 0x00000003b7037209 */ /* 0x000fe40007810000 */
[----:B------:R-:W-:Y:S02]  /*17950*/  ISETP.LT.OR P0, PT, R2, 0x12, P0 ;  /* 0x000000120200780c */ /* 0x000fe40000701670 */
[----:B------:R-:W-:Y:S02]  /*17960*/  FMNMX.FTZ R130, R238, R130, !PT ;  /* 0x00000082ee827209 */ /* 0x000fe40007810000 */
[----:B------:R-:W-:Y:S01]  /*17970*/  PLOP3.LUT P1, PT, PT, PT, UP1, 0x40, 0x0 ;  /* 0x000000000000781c */ /* 0x000fe20003f2e818 */
[----:B------:R-:W-:Y:S01]  /*17980*/  UISETP.NE.AND UP1, UPT, UR26, URZ, UPT ;  /* 0x0000003f1a00728c */ /* 0x000fe2000bf25270 */
[----:B------:R-:W-:Y:S02]  /*17990*/  FMNMX.FTZ R4, R8, R133, !PT ;  /* 0x0000008508047209 */ /* 0x000fe40007810000 */
[----:B------:R-:W-:Y:S02]  /*179a0*/  FMNMX.FTZ R3, R186, R3, !PT ;  /* 0x00000003ba037209 */ /* 0x000fe40007810000 */
[----:B------:R-:W-:Y:S02]  /*179b0*/  FMNMX.FTZ R130, R241, R130, !PT ;  /* 0x00000082f1827209 */ /* 0x000fe40007810000 */
[----:B------:R-:W-:Y:S02]  /*179c0*/  FSEL R57, R27, -INF , !P0 ;  /* 0xff8000001b397808 */ /* 0x000fe40004000000 */
[----:B------:R-:W-:Y:S02]  /*179d0*/  ISETP.GT.AND P0, PT, R0, 0x18, P1 ;  /* 0x000000180000780c */ /* 0x000fe40000f04270 */
[----:B------:R-:W-:Y:S02]  /*179e0*/  FMNMX.FTZ R4, R9, R4, !PT ;  /* 0x0000000409047209 */ /* 0x000fe40007810000 */
[----:B------:R-:W-:Y:S02]  /*179f0*/  FMNMX.FTZ R3, R190, R3, !PT ;  /* 0x00000003be037209 */ /* 0x000fe40007810000 */
[----:B------:R-:W-:Y:S02]  /*17a00*/  ISETP.LT.OR P0, PT, R2, 0x19, P0 ;  /* 0x000000190200780c */ /* 0x000fe40000701670 */
        /* <DEDUP_REMOVED lines=20> */
[----:B------:R-:W-:Y:S01]  /*17b50*/  FMNMX.FTZ R4, R48, R4, !PT ;  /* 0x0000000430047209 */ /* 0x000fe20007810000 */
[----:B------:R-:W1:Y:S01]  /*17b60*/  SHFL.BFLY PT, R5, R130, 0x2, 0x1f ;  /* 0x0c401f0082057f89 */ /* 0x000e6200000e0000 */
[----:B------:R-:W-:Y:S02]  /*17b70*/  ISETP.LT.OR P0, PT, R2, 0x21, P0 ;  /* 0x000000210200780c */ /* 0x000fe40000701670 */
[----:B------:R-:W-:Y:S01]  /*17b80*/  PLOP3.LUT P2, PT, PT, PT, UP2, 0x40, 0x0 ;  /* 0x000000000000781c */ /* 0x000fe20003f4e828 */
[----:B------:R-:W-:Y:S01]  /*17b90*/  UISETP.NE.AND UP2, UPT, UR22, URZ, UPT ;  /* 0x0000003f1600728c */ /* 0x000fe2000bf45270 */
        /* <DEDUP_REMOVED lines=29> */
[----:B-1----:R-:W-:Y:S02]  /*17d70*/  FMNMX.FTZ R130, R130, R5, !PT ;  /* 0x0000000582827209 */ /* 0x002fe40007810000 */
[----:B------:R-:W-:Y:S02]  /*17d80*/  FSEL R172, R47, -INF , !P0 ;  /* 0xff8000002fac7808 */ /* 0x000fe40004000000 */
[----:B------:R-:W-:Y:S01]  /*17d90*/  ISETP.GT.AND P0, PT, R0, 0x30, P4 ;  /* 0x000000300000780c */ /* 0x000fe20002704270 */
[----:B------:R-:W1:Y:S01]  /*17da0*/  SHFL.BFLY PT, R5, R130, 0x1, 0x1f ;  /* 0x0c201f0082057f89 */ /* 0x000e6200000e0000 */
[----:B------:R-:W-:Y:S02]  /*17db0*/  MOV R41, R198 ;  /* 0x000000c600297202 */ /* 0x000fe40000000f00 */
[----:B------:R-:W-:Y:S02]  /*17dc0*/  FMNMX.FTZ R3, R40, R3, !PT ;  /* 0x0000000328037209 */ /* 0x000fe40007810000 */
[----:B------:R-:W-:Y:S02]  /*17dd0*/  FMNMX.FTZ R4, R199, R4, !PT ;  /* 0x00000004c7047209 */ /* 0x000fe40007810000 */
[----:B------:R-:W-:Y:S02]  /*17de0*/  ISETP.LT.OR P0, PT, R2, 0x31, P0 ;  /* 0x000000310200780c */ /* 0x000fe40000701670 */
[----:B------:R-:W-:Y:S01]  /*17df0*/  PLOP3.LUT P3, PT, PT, PT, UP3, 0x40, 0x0 ;  /* 0x000000000000781c */ /* 0x000fe20003f6e838 */
[----:B------:R-:W-:Y:S01]  /*17e00*/  UISETP.NE.AND UP3, UPT, UR31, URZ, UPT ;  /* 0x0000003f1f00728c */ /* 0x000fe2000bf65270 */
[----:B------:R-:W-:Y:S02]  /*17e10*/  FMNMX.FTZ R129, R41, R3, !PT ;  /* 0x0000000329817209 */ /* 0x000fe40007810000 */
[----:B------:R-:W-:Y:S02]  /*17e20*/  FMNMX.FTZ R3, R202, R4, !PT ;  /* 0x00000004ca037209 */ /* 0x000fe40007810000 */
[----:B------:R-:W-:Y:S01]  /*17e30*/  FSEL R174, R58, -INF , !P0 ;  /* 0xff8000003aae7808 */ /* 0x000fe20004000000 */
[----:B------:R-:W2:Y:S01]  /*17e40*/  SHFL.BFLY PT, R6, R129, 0x2, 0x1f ;  /* 0x0c401f0081067f89 */ /* 0x000ea200000e0000 */
[----:B------:R-:W-:Y:S02]  /*17e50*/  ISETP.GT.AND P0, PT, R0, 0x31, P3 ;  /* 0x000000310000780c */ /* 0x000fe40001f04270 */
[----:B------:R-:W-:Y:S02]  /*17e60*/  FMNMX.FTZ R3, R204, R3, !PT ;  /* 0x00000003cc037209 */ /* 0x000fe40007810000 */
[----:B------:R-:W-:Y:S02]  /*17e70*/  ISETP.LT.OR P0, PT, R2, 0x32, P0 ;  /* 0x000000320200780c */ /* 0x000fe40000701670 */
[----:B------:R-:W-:Y:S01]  /*17e80*/  PLOP3.LUT P1, PT, PT, PT, UP2, 0x40, 0x0 ;  /* 0x000000000000781c */ /* 0x000fe20003f2e828 */
[----:B------:R-:W-:Y:S01]  /*17e90*/  UISETP.NE.AND UP2, UPT, UR32, URZ, UPT ;  /* 0x0000003f2000728c */ /* 0x000fe2000bf45270 */
[----:B------:R-:W-:Y:S02]  /*17ea0*/  FMNMX.FTZ R4, R10, R134, !PT ;  /* 0x000000860a047209 */ /* 0x000fe40007810000 */
[----:B------:R-:W-:Y:S02]  /*17eb0*/  FMNMX.FTZ R3, R214, R3, !PT ;  /* 0x00000003d6037209 */ /* 0x000fe40007810000 */
[----:B------:R-:W-:Y:S01]  /*17ec0*/  FSEL R194, R59, -INF , !P0 ;  /* 0xff8000003bc27808 */ /* 0x000fe20004000000 */
[----:B------:R-:W-:Y:S01]  /*17ed0*/  IMAD.MOV.U32 R59, RZ, RZ, R92 ;  /* 0x000000ffff3b7224 */ /* 0x000fe200078e005c */
        /* <DEDUP_REMOVED lines=12> */
[----:B-1----:R-:W-:Y:S02]  /*17fa0*/  FMNMX.FTZ R130, R130, R5, !PT ;  /* 0x0000000582827209 */ /* 0x002fe40007810000 */
[----:B------:R-:W-:Y:S02]  /*17fb0*/  ISETP.LT.OR P0, PT, R2, 0x3a, P0 ;  /* 0x0000003a0200780c */ /* 0x000fe40000701670 */
[----:B------:R-:W-:Y:S01]  /*17fc0*/  PLOP3.LUT P2, PT, PT, PT, UP0, 0x40, 0x0 ;  /* 0x000000000000781c */ /* 0x000fe20003f4e808 */
[----:B------:R-:W-:Y:S01]  /*17fd0*/  FMUL.FTZ R71, R130, c[0x0][0x2d0] ;  /* 0x0000b40082477a20 */ /* 0x000fe20000410000 */
[----:B------:R-:W-:Y:S01]  /*17fe0*/  MOV R62, R89 ;  /* 0x00000059003e7202 */ /* 0x000fe20000000f00 */
[----:B------:R-:W-:Y:S01]  /*17ff0*/  UISETP.NE.AND UP0, UPT, UR35, URZ, UPT ;  /* 0x0000003f2300728c */ /* 0x000fe2000bf05270 */
[----:B------:R-:W-:Y:S02]  /*18000*/  FMNMX.FTZ R4, R56, R4, !PT ;  /* 0x0000000438047209 */ /* 0x000fe40007810000 */
[----:B------:R-:W-:Y:S02]  /*18010*/  FMNMX.FTZ R3, R252, R3, !PT ;  /* 0x00000003fc037209 */ /* 0x000fe40007810000 */
[----:B------:R-:W-:Y:S02]  /*18020*/  FSEL R173, R63, -INF , !P0 ;  /* 0xff8000003fad7808 */ /* 0x000fe40004000000 */
[----:B------:R-:W-:Y:S02]  /*18030*/  ISETP.GT.AND P0, PT, R0, 0x40, P2 ;  /* 0x000000400000780c */ /* 0x000fe40001704270 */
[----:B------:R-:W-:Y:S02]  /*18040*/  FSETP.NEU.FTZ.AND P2, PT, R130, -INF , PT ;  /* 0xff8000008200780b */ /* 0x000fe40003f5d000 */
[----:B------:R-:W-:Y:S02]  /*18050*/  FMNMX.FTZ R3, R62, R3, !PT ;  /* 0x000000033e037209 */ /* 0x000fe40007810000 */
[----:B------:R-:W-:Y:S02]  /*18060*/  FMNMX.FTZ R4, R57, R4, !PT ;  /* 0x0000000439047209 */ /* 0x000fe40007810000 */
[----:B------:R-:W-:Y:S02]  /*18070*/  FSEL R71, R71, RZ, P2 ;  /* 0x000000ff47477208 */ /* 0x000fe40001000000 */
[----:B------:R-:W-:Y:S02]  /*18080*/  FMNMX.FTZ R3, R59, R3, !PT ;  /* 0x000000033b037209 */ /* 0x000fe40007810000 */
[----:B------:R-:W-:Y:S02]  /*18090*/  FMNMX.FTZ R4, R60, R4, !PT ;  /* 0x000000043c047209 */ /* 0x000fe40007810000 */
[----:B------:R-:W-:Y:S02]  /*180a0*/  MOV R58, R93 ;  /* 0x0000005d003a7202 */ /* 0x000fe40000000f00 */
[----:B--2---:R-:W-:Y:S02]  /*180b0*/  FMNMX.FTZ R129, R129, R6, !PT ;  /* 0x0000000681817209 */ /* 0x004fe40007810000 */
[----:B------:R-:W-:Y:S02]  /*180c0*/  FMNMX.FTZ R128, R58, R3, !PT ;  /* 0x000000033a807209 */ /* 0x000fe40007810000 */
[----:B------:R-:W-:Y:S01]  /*180d0*/  FMNMX.FTZ R3, R84, R4, !PT ;  /* 0x0000000454037209 */ /* 0x000fe20007810000 */
[--C-:B------:R-:W-:Y:S01]  /*180e0*/  FFMA.FTZ R4, R7, c[0x0][0x2d0], -R71.reuse ;  /* 0x0000b40007047a23 */ /* 0x100fe20000010847 */
[----:B------:R-:W-:Y:S01]  /*180f0*/  ISETP.LT.OR P0, PT, R2, 0x41, P0 ;  /* 0x000000410200780c */ /* 0x000fe20000701670 */
[----:B------:R-:W1:Y:S01]  /*18100*/  SHFL.BFLY PT, R6, R129, 0x1, 0x1f ;  /* 0x0c201f0081067f89 */ /* 0x000e6200000e0000 */
[----:B------:R-:W-:Y:S01]  /*18110*/  FMNMX.FTZ R3, R96, R3, !PT ;  /* 0x0000000360037209 */ /* 0x000fe20007810000 */
[----:B------:R2:W-:Y:S01]  /*18120*/  MUFU.EX2 R87, R4 ;  /* 0x0000000400577308 */ /* 0x0005e20000000800 */
[----:B------:R-:W-:Y:S02]  /*18130*/  FSEL R198, R74, -INF , !P0 ;  /* 0xff8000004ac67808 */ /* 0x000fe40004000000 */
[----:B------:R-:W-:Y:S02]  /*18140*/  FMNMX.FTZ R3, R97, R3, !PT ;  /* 0x0000000361037209 */ /* 0x000fe40007810000 */
[----:B------:R-:W-:Y:S01]  /*18150*/  PLOP3.LUT P0, PT, PT, PT, UP4, 0x40, 0x0 ;  /* 0x000000000000781c */ /* 0x000fe20003f0e848 */
[----:B------:R-:W3:Y:S01]  /*18160*/  SHFL.BFLY PT, R5, R128, 0x2, 0x1f ;  /* 0x0c401f0080057f89 */ /* 0x000ee200000e0000 */
[----:B------:R-:W-:Y:S02]  /*18170*/  FMNMX.FTZ R3, R98, R3, !PT ;  /* 0x0000000362037209 */ /* 0x000fe40007810000 */
[----:B------:R-:W-:Y:S02]  /*18180*/  PLOP3.LUT P3, PT, PT, PT, UP6, 0x40, 0x0 ;  /* 0x000000000000781c */ /* 0x000fe40003f6e868 */
[----:B------:R-:W-:Y:S02]  /*18190*/  FMNMX.FTZ R3, R172, R3, !PT ;  /* 0x00000003ac037209 */ /* 0x000fe40007810000 */
[----:B------:R-:W-:Y:S02]  /*181a0*/  PLOP3.LUT P1, PT, PT, PT, UP5, 0x40, 0x0 ;  /* 0x000000000000781c */ /* 0x000fe40003f2e858 */
[----:B------:R-:W-:Y:S02]  /*181b0*/  FMNMX.FTZ R3, R174, R3, !PT ;  /* 0x00000003ae037209 */ /* 0x000fe40007810000 */
[----:B------:R-:W-:Y:S02]  /*181c0*/  ISETP.GT.AND P0, PT, R0, 0x49, P0 ;  /* 0x000000490000780c */ /* 0x000fe40000704270 */
[----:B------:R-:W-:Y:S02]  /*181d0*/  FMNMX.FTZ R3, R194, R3, !PT ;  /* 0x00000003c2037209 */ /* 0x000fe40007810000 */
[C---:B------:R-:W-:Y:S02]  /*181e0*/  ISETP.GT.AND P3, PT, R0.reuse, 0x41, P3 ;  /* 0x000000410000780c */ /* 0x040fe40001f64270 */
[----:B------:R-:W-:Y:S01]  /*181f0*/  ISETP.GT.AND P1, PT, R0, 0x48, P1 ;  /* 0x000000480000780c */ /* 0x000fe20000f24270 */
[--C-:B--2---:R-:W-:Y:S01]  /*18200*/  FFMA.FTZ R4, R135, c[0x0][0x2d0], -R71.reuse ;  /* 0x0000b40087047a23 */ /* 0x104fe20000010847 */
[C---:B------:R-:W-:Y:S02]  /*18210*/  ISETP.LT.OR P0, PT, R2.reuse, 0x4a, P0 ;  /* 0x0000004a0200780c */ /* 0x040fe40000701670 */
[C---:B------:R-:W-:Y:S01]  /*18220*/  ISETP.LT.OR P1, PT, R2.reuse, 0x49, P1 ;  /* 0x000000490200780c */ /* 0x040fe20000f21670 */
[----:B------:R2:W4:Y:S01]  /*18230*/  MUFU.EX2 R88, R4 ;  /* 0x0000000400587308 */ /* 0x0005220000000800 */
[----:B------:R-:W-:Y:S02]  /*18240*/  ISETP.LT.OR P3, PT, R2, 0x42, P3 ;  /* 0x000000420200780c */ /* 0x000fe40001f61670 */
[----:B-1----:R-:W-:Y:S02]  /*18250*/  FMNMX.FTZ R129, R129, R6, !PT ;  /* 0x0000000681817209 */ /* 0x002fe40007810000 */
[----:B------:R-:W-:Y:S02]  /*18260*/  FSEL R205, R79, -INF , !P0 ;  /* 0xff8000004fcd7808 */ /* 0x000fe40004000000 */
[----:B------:R-:W-:Y:S01]  /*18270*/  FSEL R135, R75, -INF , !P3 ;  /* 0xff8000004b877808 */ /* 0x000fe20005800000 */
[C---:B------:R-:W-:Y:S01]  /*18280*/  FMUL.FTZ R92, R129.reuse, c[0x0][0x2d0] ;  /* 0x0000b400815c7a20 */ /* 0x040fe20000410000 */
[----:B------:R-:W-:Y:S02]  /*18290*/  PLOP3.LUT P3, PT, PT, PT, UP2, 0x40, 0x0 ;  /* 0x000000000000781c */ /* 0x000fe40003f6e828 */
[----:B------:R-:W-:Y:S02]  /*182a0*/  PLOP3.LUT P0, PT, PT, PT, UP3, 0x40, 0x0 ;  /* 0x000000000000781c */ /* 0x000fe40003f0e838 */
[----:B---3--:R-:W-:Y:S02]  /*182b0*/  FMNMX.FTZ R128, R128, R5, !PT ;  /* 0x0000000580807209 */ /* 0x008fe40007810000 */
[----:B------:R-:W-:Y:S02]  /*182c0*/  FSEL R203, R78, -INF , !P1 ;  /* 0xff8000004ecb7808 */ /* 0x000fe40004800000 */
[----:B------:R-:W-:Y:S01]  /*182d0*/  FSETP.NEU.FTZ.AND P1, PT, R129, -INF , PT ;  /* 0xff8000008100780b */ /* 0x000fe20003f3d000 */
[----:B------:R-:W1:Y:S01]  /*182e0*/  SHFL.BFLY PT, R5, R128, 0x1, 0x1f ;  /* 0x0c201f0080057f89 */ /* 0x000e6200000e0000 */
[C---:B------:R-:W-:Y:S02]  /*182f0*/  ISETP.GT.AND P4, PT, R0.reuse, 0x50, P0 ;  /* 0x000000500000780c */ /* 0x040fe40000784270 */
[----:B------:R-:W-:Y:S02]  /*18300*/  ISETP.GT.AND P0, PT, R0, 0x51, P3 ;  /* 0x000000510000780c */ /* 0x000fe40001f04270 */
[----:B------:R-:W-:Y:S01]  /*18310*/  FSEL R92, R92, RZ, P1 ;  /* 0x000000ff5c5c7208 */ /* 0x000fe20000800000 */
[--C-:B--2---:R-:W-:Y:S01]  /*18320*/  FFMA.FTZ R4, R16, c[0x0][0x2d0], -R71.reuse ;  /* 0x0000b40010047a23 */ /* 0x104fe20000010847 */
[----:B----4-:R-:W-:Y:S01]  /*18330*/  F2FP.BF16.PACK_AB R72, R88, R87 ;  /* 0x000000575848723e */ /* 0x010fe200000010ff */
[----:B------:R-:W-:Y:S01]  /*18340*/  LDSM.16.MT88.4 R76, [R219+0x100] ;  /* 0x00010000db4c783b */ /* 0x000fe20000004200 */
[C---:B------:R-:W-:Y:S01]  /*18350*/  ISETP.LT.OR P3, PT, R2.reuse, 0x51, P4 ;  /* 0x000000510200780c */ /* 0x040fe20002761670 */
[----:B------:R2:W-:Y:S01]  /*18360*/  MUFU.EX2 R83, R4 ;  /* 0x0000000400537308 */ /* 0x0005e20000000800 */
[----:B------:R-:W-:Y:S01]  /*18370*/  ISETP.LT.OR P0, PT, R2, 0x52, P0 ;  /* 0x000000520200780c */ /* 0x000fe20000701670 */
[--C-:B------:R-:W-:Y:S01]  /*18380*/  FFMA.FTZ R16, R34, c[0x0][0x2d0], -R71.reuse ;  /* 0x0000b40022107a23 */ /* 0x100fe20000010847 */
[----:B------:R-:W-:Y:S01]  /*18390*/  MOV R63, R41 ;  /* 0x00000029003f7202 */ /* 0x000fe20000000f00 */
[--C-:B------:R-:W-:Y:S01]  /*183a0*/  FFMA.FTZ R28, R35, c[0x0][0x2d0], -R92.reuse ;  /* 0x0000b400231c7a23 */ /* 0x100fe2000001085c */
[----:B------:R-:W-:Y:S02]  /*183b0*/  FSEL R211, R91, -INF , !P0 ;  /* 0xff8000005bd37808 */ /* 0x000fe40004000000 */
[----:B------:R-:W-:Y:S01]  /*183c0*/  PLOP3.LUT P0, PT, PT, PT, UP0, 0x40, 0x0 ;  /* 0x000000000000781c */ /* 0x000fe20003f0e808 */
[----:B------:R-:W-:Y:S02]  /*183d0*/  UISETP.GT.AND UP0, UPT, UR19, UR17, UPT ;  /* 0x000000111300728c */ /* 0x000fe4000bf04270 */
[----:B------:R-:W-:Y:S01]  /*183e0*/  MUFU.EX2 R42, R16 ;  /* 0x00000010002a7308 */ /* 0x000fe20000000800 */
[----:B------:R-:W-:Y:S01]  /*183f0*/  ISETP.GT.AND P0, PT, R0, 0x59, P0 ;  /* 0x000000590000780c */ /* 0x000fe20000704270 */
[----:B------:R-:W-:Y:S01]  /*18400*/  UIADD3 UR19, UR19, -0x1, URZ ;  /* 0xffffffff13137890 */ /* 0x000fe2000fffe03f */
[----:B-1----:R-:W-:Y:S02]  /*18410*/  FMNMX.FTZ R128, R128, R5, !PT ;  /* 0x0000000580807209 */ /* 0x002fe40007810000 */
[----:B------:R-:W-:Y:S03]  /*18420*/  ISETP.LT.OR P0, PT, R2, 0x5a, P0 ;  /* 0x0000005a0200780c */ /* 0x000fe60000701670 */
[C---:B------:R-:W-:Y:S01]  /*18430*/  FMUL.FTZ R93, R128.reuse, c[0x0][0x2d0] ;  /* 0x0000b400805d7a20 */ /* 0x040fe20000410000 */
[----:B------:R-:W-:Y:S02]  /*18440*/  FSEL R70, R95, -INF , !P0 ;  /* 0xff8000005f467808 */ /* 0x000fe40004000000 */
[----:B------:R-:W-:Y:S02]  /*18450*/  FSETP.NEU.FTZ.AND P0, PT, R128, -INF , PT ;  /* 0xff8000008000780b */ /* 0x000fe40003f1d000 */
[----:B--2---:R-:W-:Y:S01]  /*18460*/  FMNMX.FTZ R4, R196, R3, !PT ;  /* 0x00000003c4047209 */ /* 0x004fe20007810000 */
[----:B------:R-:W-:Y:S01]  /*18470*/  FFMA.FTZ R3, R17, c[0x0][0x2d0], -R71 ;  /* 0x0000b40011037a23 */ /* 0x000fe20000010847 */
[----:B------:R-:W-:Y:S02]  /*18480*/  FSEL R93, R93, RZ, P0 ;  /* 0x000000ff5d5d7208 */ /* 0x000fe40000000000 */
[----:B------:R-:W-:Y:S01]  /*18490*/  FMNMX.FTZ R4, R173, R4, !PT ;  /* 0x00000004ad047209 */ /* 0x000fe20007810000 */
[----:B------:R1:W2:Y:S02]  /*184a0*/  MUFU.EX2 R51, R3 ;  /* 0x0000000300337308 */ /* 0x0002a40000000800 */
[--C-:B------:R-:W-:Y:S02]  /*184b0*/  FFMA.FTZ R32, R32, c[0x0][0x2d0], -R93.reuse ;  /* 0x0000b40020207a23 */ /* 0x100fe4000001085d */
[--C-:B------:R-:W-:Y:S01]  /*184c0*/  FFMA.FTZ R44, R50, c[0x0][0x2d0], -R93.reuse ;  /* 0x0000b400322c7a23 */ /* 0x100fe2000001085d */
[----:B-1----:R-:W-:Y:S01]  /*184d0*/  FMNMX.FTZ R3, R198, R4, !PT ;  /* 0x00000004c6037209 */ /* 0x002fe20007810000 */
[----:B------:R-:W-:Y:S01]  /*184e0*/  FFMA.FTZ R4, R175, c[0x0][0x2d0], -R92 ;  /* 0x0000b400af047a23 */ /* 0x000fe2000001085c */
[----:B------:R-:W-:Y:S01]  /*184f0*/  FSEL R175, R90, -INF , !P3 ;  /* 0xff8000005aaf7808 */ /* 0x000fe20005800000 */
[----:B------:R-:W-:Y:S01]  /*18500*/  IMAD.MOV.U32 R90, RZ, RZ, R40 ;  /* 0x000000ffff5a7224 */ /* 0x000fe200078e0028 */
[----:B------:R-:W-:Y:S01]  /*18510*/  FMNMX.FTZ R3, R135, R3, !PT ;  /* 0x0000000387037209 */ /* 0x000fe20007810000 */
[----:B------:R1:W-:Y:S01]  /*18520*/  MUFU.EX2 R61, R4 ;  /* 0x00000004003d7308 */ /* 0x0003e20000000800 */
[----:B------:R-:W-:Y:S01]  /*18530*/  PLOP3.LUT P3, PT, PT, PT, UP1, 0x40, 0x0 ;  /* 0x000000000000781c */ /* 0x000fe20003f6e818 */
[--C-:B------:R-:W-:Y:S01]  /*18540*/  FFMA.FTZ R40, R49, c[0x0][0x2d0], -R93.reuse ;  /* 0x0000b40031287a23 */ /* 0x100fe2000001085d */
[----:B------:R-:W-:Y:S02]  /*18550*/  FMNMX.FTZ R3, R203, R3, !PT ;  /* 0x00000003cb037209 */ /* 0x000fe40007810000 */
[----:B------:R-:W-:Y:S02]  /*18560*/  ISETP.GT.AND P3, PT, R0, 0x58, P3 ;  /* 0x000000580000780c */ /* 0x000fe40001f64270 */
[----:B------:R-:W-:Y:S02]  /*18570*/  FMNMX.FTZ R3, R205, R3, !PT ;  /* 0x00000003cd037209 */ /* 0x000fe40007810000 */
[----:B------:R-:W-:Y:S01]  /*18580*/  ISETP.LT.OR P3, PT, R2, 0x59, P3 ;  /* 0x000000590200780c */ /* 0x000fe20001f61670 */
[--C-:B------:R-:W-:Y:S01]  /*18590*/  FFMA.FTZ R2, R18, c[0x0][0x2d0], -R92.reuse ;  /* 0x0000b40012027a23 */ /* 0x100fe2000001085c */
[----:B------:R-:W-:Y:S01]  /*185a0*/  FMNMX.FTZ R0, R175, R3, !PT ;  /* 0x00000003af007209 */ /* 0x000fe20007810000 */
[--C-:B------:R-:W-:Y:S01]  /*185b0*/  FFMA.FTZ R3, R19, c[0x0][0x2d0], -R92.reuse ;  /* 0x0000b40013037a23 */ /* 0x100fe2000001085c */
[----:B--2---:R-:W-:Y:S01]  /*185c0*/  F2FP.BF16.PACK_AB R74, R51, R83 ;  /* 0x00000053334a723e */ /* 0x004fe200000010ff */
[----:B------:R2:W-:Y:S01]  /*185d0*/  MUFU.EX2 R82, R2 ;  /* 0x0000000200527308 */ /* 0x0005e20000000800 */
[----:B------:R-:W-:Y:S09]  /*185e0*/  FMNMX.FTZ R0, R211, R0, !PT ;  /* 0x00000000d3007209 */ /* 0x000ff20007810000 */
[----:B------:R3:W4:Y:S01]  /*185f0*/  MUFU.EX2 R80, R3 ;  /* 0x0000000300507308 */ /* 0x0007220000000800 */
[--C-:B-1----:R-:W-:Y:S01]  /*18600*/  FFMA.FTZ R4, R176, c[0x0][0x2d0], -R92.reuse ;  /* 0x0000b400b0047a23 */ /* 0x102fe2000001085c */
[----:B------:R-:W-:Y:S04]  /*18610*/  FSEL R176, R94, -INF , !P3 ;  /* 0xff8000005eb07808 */ /* 0x000fe80005800000 */
[----:B------:R-:W-:Y:S04]  /*18620*/  FMNMX.FTZ R0, R176, R0, !PT ;  /* 0x00000000b0007209 */ /* 0x000fe80007810000 */
[----:B------:R1:W5:Y:S01]  /*18630*/  MUFU.EX2 R89, R4 ;  /* 0x0000000400597308 */ /* 0x0003620000000800 */
[----:B------:R-:W-:Y:S05]  /*18640*/  FMNMX.FTZ R0, R70, R0, !PT ;  /* 0x0000000046007209 */ /* 0x000fea0007810000 */
[----:B--2---:R-:W2:Y:S01]  /*18650*/  SHFL.BFLY PT, R2, R0, 0x2, 0x1f ;  /* 0x0c401f0000027f89 */ /* 0x004ea200000e0000 */
[----:B---3--:R-:W-:Y:S01]  /*18660*/  FFMA.FTZ R3, R8, c[0x0][0x2d0], -R93 ;  /* 0x0000b40008037a23 */ /* 0x008fe2000001085d */
[----:B----4-:R-:W-:Y:S01]  /*18670*/  F2FP.BF16.PACK_AB R75, R80, R82 ;  /* 0x00000052504b723e */ /* 0x010fe200000010ff */
[--C-:B------:R-:W-:Y:S02]  /*18680*/  FFMA.FTZ R8, R178, c[0x0][0x2d0], -R92.reuse ;  /* 0x0000b400b2087a23 */ /* 0x100fe4000001085c */
[----:B------:R3:W-:Y:S01]  /*18690*/  MUFU.EX2 R86, R3 ;  /* 0x0000000300567308 */ /* 0x0007e20000000800 */
[----:B------:R-:W-:Y:S02]  /*186a0*/  IMAD.MOV.U32 R178, RZ, RZ, R59 ;  /* 0x000000ffffb27224 */ /* 0x000fe400078e003b */
[--C-:B-1----:R-:W-:Y:S01]  /*186b0*/  FFMA.FTZ R4, R13, c[0x0][0x2d0], -R93.reuse ;  /* 0x0000b4000d047a23 */ /* 0x102fe2000001085d */
[----:B-----5:R-:W-:Y:S06]  /*186c0*/  F2FP.BF16.PACK_AB R73, R89, R61 ;  /* 0x0000003d5949723e */ /* 0x020fec00000010ff */
[----:B------:R-:W-:Y:S10]  /*186d0*/  MUFU.EX2 R24, R4 ;  /* 0x0000000400187308 */ /* 0x000ff40000000800 */
[----:B------:R-:W-:Y:S01]  /*186e0*/  MUFU.EX2 R91, R8 ;  /* 0x00000008005b7308 */ /* 0x000fe20000000800 */
[--C-:B---3--:R-:W-:Y:S09]  /*186f0*/  FFMA.FTZ R3, R9, c[0x0][0x2d0], -R93.reuse ;  /* 0x0000b40009037a23 */ /* 0x108ff2000001085d */
[----:B------:R1:W3:Y:S02]  /*18700*/  MUFU.EX2 R85, R3 ;  /* 0x0000000300557308 */ /* 0x0002e40000000800 */
[----:B-1----:R-:W-:Y:S01]  /*18710*/  FFMA.FTZ R3, R12, c[0x0][0x2d0], -R93 ;  /* 0x0000b4000c037a23 */ /* 0x002fe2000001085d */
[----:B---3--:R-:W-:Y:S01]  /*18720*/  F2FP.BF16.PACK_AB R64, R85, R86 ;  /* 0x000000565540723e */ /* 0x008fe200000010ff */
[----:B------:R-:W-:Y:S01]  /*18730*/  FFMA.FTZ R12, R179, c[0x0][0x2d0], -R92 ;  /* 0x0000b400b30c7a23 */ /* 0x000fe2000001085c */
[----:B------:R-:W-:Y:S05]  /*18740*/  MOV R179, R58 ;  /* 0x0000003a00b37202 */ /* 0x000fea0000000f00 */
[----:B------:R2:W-:Y:S02]  /*18750*/  MUFU.EX2 R81, R3 ;  /* 0x0000000300517308 */ /* 0x0005e40000000800 */
[----:B--2---:R-:W-:Y:S01]  /*18760*/  FMNMX.FTZ R3, R0, R2, !PT ;  /* 0x0000000200037209 */ /* 0x004fe20007810000 */
[----:B------:R-:W-:Y:S01]  /*18770*/  FFMA.FTZ R2, R20, c[0x0][0x2d0], -R71 ;  /* 0x0000b40014027a23 */ /* 0x000fe20000010847 */
[----:B------:R-:W-:Y:S01]  /*18780*/  FSEL R0, R130, RZ, P2 ;  /* 0x000000ff82007208 */ /* 0x000fe20001000000 */
[----:B------:R-:W-:Y:S05]  /*18790*/  LDSM.16.MT88.4 R20, [R217+0x100] ;  /* 0x00010000d914783b */ /* 0x000fea0000004200 */
[----:B------:R1:W-:Y:S01]  /*187a0*/  MUFU.EX2 R95, R2 ;  /* 0x00000002005f7308 */ /* 0x0003e20000000800 */
[----:B------:R-:W-:Y:S04]  /*187b0*/  FADD.FTZ R0, -R0, R131 ;  /* 0x0000008300007221 */ /* 0x000fe80000010100 */
[----:B------:R-:W-:Y:S01]  /*187c0*/  FMUL.FTZ R0, R0, c[0x0][0x2d0] ;  /* 0x0000b40000007a20 */ /* 0x000fe20000410000 */
[----:B------:R-:W2:Y:S04]  /*187d0*/  SHFL.BFLY PT, R4, R3, 0x1, 0x1f ;  /* 0x0c201f0003047f89 */ /* 0x000ea800000e0000 */
[----:B------:R3:W4:Y:S01]  /*187e0*/  MUFU.EX2 R69, R0 ;  /* 0x0000000000457308 */ /* 0x0007220000000800 */
[----:B-1----:R-:W-:Y:S05]  /*187f0*/  FSEL R2, R129, RZ, P1 ;  /* 0x000000ff81027208 */ /* 0x002fea0000800000 */
[----:B------:R-:W-:Y:S01]  /*18800*/  FADD.FTZ R2, -R2, R132 ;  /* 0x0000008402027221 */ /* 0x000fe20000010100 */
[----:B--2---:R-:W-:Y:S03]  /*18810*/  FMNMX.FTZ R3, R4, R3, !PT ;  /* 0x0000000304037209 */ /* 0x004fe60007810000 */
[----:B------:R-:W-:Y:S01]  /*18820*/  FMUL.FTZ R2, R2, c[0x0][0x2d0] ;  /* 0x0000b40002027a20 */ /* 0x000fe20000410000 */
[----:B---3--:R-:W-:Y:S01]  /*18830*/  FSEL R0, R128, RZ, P0 ;  /* 0x000000ff80007208 */ /* 0x008fe20000000000 */
[----:B----4-:R-:W-:Y:S01]  /*18840*/  FMUL.FTZ R16, R69, R148 ;  /* 0x0000009445107220 */ /* 0x010fe20000410000 */
[----:B------:R-:W-:Y:S01]  /*18850*/  MOV R148, R81 ;  /* 0x0000005100947202 */ /* 0x000fe20000000f00 */
[----:B------:R-:W1:Y:S01]  /*18860*/  MUFU.EX2 R68, R2 ;  /* 0x0000000200447308 */ /* 0x000e620000000800 */
[C---:B------:R-:W-:Y:S01]  /*18870*/  FMUL.FTZ R94, R3.reuse, c[0x0][0x2d0] ;  /* 0x0000b400035e7a20 */ /* 0x040fe20000410000 */
[----:B------:R-:W-:Y:S01]  /*18880*/  FSETP.NEU.FTZ.AND P0, PT, R3, -INF , PT ;  /* 0xff8000000300780b */ /* 0x000fe20003f1d000 */
[----:B------:R-:W-:Y:S02]  /*18890*/  FADD.FTZ R0, -R0, R133 ;  /* 0x0000008500007221 */ /* 0x000fe40000010100 */
[C---:B------:R-:W-:Y:S01]  /*188a0*/  FMUL.FTZ R5, R69.reuse, R137 ;  /* 0x0000008945057220 */ /* 0x040fe20000410000 */
[----:B------:R-:W-:Y:S01]  /*188b0*/  FSEL R94, R94, RZ, P0 ;  /* 0x000000ff5e5e7208 */ /* 0x000fe20000000000 */
[----:B------:R-:W-:Y:S02]  /*188c0*/  FMUL.FTZ R0, R0, c[0x0][0x2d0] ;  /* 0x0000b40000007a20 */ /* 0x000fe40000410000 */
[----:B------:R-:W-:Y:S02]  /*188d0*/  FMUL.FTZ R17, R69, R149 ;  /* 0x0000009545117220 */ /* 0x000fe40000410000 */
[----:B------:R2:W3:Y:S01]  /*188e0*/  MUFU.EX2 R2, R0 ;  /* 0x0000000000027308 */ /* 0x0004e20000000800 */
[----:B------:R-:W-:Y:S02]  /*188f0*/  FFMA.FTZ R4, R14, c[0x0][0x2d0], -R94 ;  /* 0x0000b4000e047a23 */ /* 0x000fe4000001085e */
[----:B------:R-:W-:Y:S02]  /*18900*/  IMAD.MOV.U32 R149, RZ, RZ, R82 ;  /* 0x000000ffff957224 */ /* 0x000fe400078e0052 */
[----:B------:R-:W-:Y:S02]  /*18910*/  FFMA.FTZ R58, R57, c[0x0][0x2d0], -R94 ;  /* 0x0000b400393a7a23 */ /* 0x000fe4000001085e */
[----:B------:R-:W-:Y:S03]  /*18920*/  FMUL.FTZ R49, R69, R113 ;  /* 0x0000007145317220 */ /* 0x000fe60000410000 */
[----:B------:R4:W-:Y:S01]  /*18930*/  MUFU.EX2 R133, R4 ;  /* 0x0000000400857308 */ /* 0x0009e20000000800 */
[C---:B-1----:R-:W-:Y:S02]  /*18940*/  FMUL.FTZ R7, R68.reuse, R139 ;  /* 0x0000008b44077220 */ /* 0x042fe40000410000 */
[----:B------:R-:W-:Y:S02]  /*18950*/  FMUL.FTZ R6, R68, R138 ;  /* 0x0000008a44067220 */ /* 0x000fe40000410000 */
[----:B------:R-:W-:Y:S02]  /*18960*/  IMAD.MOV.U32 R138, RZ, RZ, R24 ;  /* 0x000000ffff8a7224 */ /* 0x000fe400078e0018 */
[----:B------:R-:W-:Y:S02]  /*18970*/  FFMA.FTZ R24, R180, c[0x0][0x2d0], -R92 ;  /* 0x0000b400b4187a23 */ /* 0x000fe4000001085c */
[----:B------:R-:W-:Y:S01]  /*18980*/  IMAD.MOV.U32 R180, RZ, RZ, R89 ;  /* 0x000000ffffb47224 */ /* 0x000fe200078e0059 */
[----:B------:R-:W-:Y:S01]  /*18990*/  F2FP.BF16.PACK_AB R66, R138, R81 ;  /* 0x000000518a42723e */ /* 0x000fe200000010ff */
[----:B------:R1:W-:Y:S01]  /*189a0*/  MUFU.EX2 R31, R24 ;  /* 0x00000018001f7308 */ /* 0x0003e20000000800 */
[----:B--2---:R-:W-:Y:S02]  /*189b0*/  FFMA.FTZ R0, R10, c[0x0][0x2d0], -R94 ;  /* 0x0000b4000a007a23 */ /* 0x004fe4000001085e */
[C---:B---3--:R-:W-:Y:S02]  /*189c0*/  FMUL.FTZ R8, R2.reuse, R140 ;  /* 0x0000008c02087220 */ /* 0x048fe40000410000 */
[----:B------:R-:W-:Y:S02]  /*189d0*/  IMAD.MOV.U32 R140, RZ, RZ, R80 ;  /* 0x000000ffff8c7224 */ /* 0x000fe400078e0050 */
[C---:B------:R-:W-:Y:S01]  /*189e0*/  FMUL.FTZ R9, R2.reuse, R141 ;  /* 0x0000008d02097220 */ /* 0x040fe20000410000 */
[----:B------:R-:W-:Y:S01]  /*189f0*/  MOV R141, R95 ;  /* 0x0000005f008d7202 */ /* 0x000fe20000000f00 */
[----:B------:R-:W-:Y:S01]  /*18a00*/  FMUL.FTZ R13, R2, R145 ;  /* 0x00000091020d7220 */ /* 0x000fe20000410000 */
[----:B------:R2:W-:Y:S01]  /*18a10*/  MUFU.EX2 R131, R0 ;  /* 0x0000000000837308 */ /* 0x0005e20000000800 */
[--C-:B----4-:R-:W-:Y:S01]  /*18a20*/  FFMA.FTZ R4, R15, c[0x0][0x2d0], -R94.reuse ;  /* 0x0000b4000f047a23 */ /* 0x110fe2000001085e */
[----:B------:R-:W-:Y:S01]  /*18a30*/  MOV R95, R90 ;  /* 0x0000005a005f7202 */ /* 0x000fe20000000f00 */
[C---:B------:R-:W-:Y:S01]  /*18a40*/  FMUL.FTZ R18, R68.reuse, R150 ;  /* 0x0000009644127220 */ /* 0x040fe20000410000 */
[----:B------:R-:W-:Y:S01]  /*18a50*/  MOV R150, R83 ;  /* 0x0000005300967202 */ /* 0x000fe20000000f00 */
[----:B------:R-:W-:Y:S01]  /*18a60*/  FMUL.FTZ R19, R68, R151 ;  /* 0x0000009744137220 */ /* 0x000fe20000410000 */
[----:B------:R-:W3:Y:S01]  /*18a70*/  LDSM.16.MT88.4 R80, [R217+0x900] ;  /* 0x00090000d950783b */ /* 0x000ee20000004200 */
[----:B------:R-:W-:Y:S01]  /*18a80*/  IMAD.MOV.U32 R151, RZ, RZ, R85 ;  /* 0x000000ffff977224 */ /* 0x000fe200078e0055 */
[----:B------:R-:W-:Y:S01]  /*18a90*/  MOV R145, R61 ;  /* 0x0000003d00917202 */ /* 0x000fe20000000f00 */
[C---:B------:R-:W-:Y:S01]  /*18aa0*/  FMUL.FTZ R25, R2.reuse, R157 ;  /* 0x0000009d02197220 */ /* 0x040fe20000410000 */
[----:B------:R4:W5:Y:S01]  /*18ab0*/  MUFU.EX2 R213, R4 ;  /* 0x0000000400d57308 */ /* 0x0009620000000800 */
[----:B------:R-:W-:Y:S02]  /*18ac0*/  FMUL.FTZ R29, R2, R161 ;  /* 0x000000a1021d7220 */ /* 0x000fe40000410000 */
[----:B------:R-:W-:Y:S01]  /*18ad0*/  FMUL.FTZ R35, R68, R103 ;  /* 0x0000006744237220 */ /* 0x000fe20000410000 */
[----:B------:R-:W-:Y:S01]  /*18ae0*/  MOV R103, R179 ;  /* 0x000000b300677202 */ /* 0x000fe20000000f00 */
[C---:B-1----:R-:W-:Y:S02]  /*18af0*/  FMUL.FTZ R24, R2.reuse, R156 ;  /* 0x0000009c02187220 */ /* 0x042fe40000410000 */
[C---:B------:R-:W-:Y:S02]  /*18b00*/  FMUL.FTZ R41, R2.reuse, R109 ;  /* 0x0000006d02297220 */ /* 0x040fe40000410000 */
[----:B------:R-:W-:Y:S01]  /*18b10*/  FMUL.FTZ R45, R2, R165 ;  /* 0x000000a5022d7220 */ /* 0x000fe20000410000 */
[----:B------:R1:W-:Y:S01]  /*18b20*/  MUFU.EX2 R156, R32 ;  /* 0x00000020009c7308 */ /* 0x0003e20000000800 */
[C---:B------:R-:W-:Y:S02]  /*18b30*/  FMUL.FTZ R34, R68.reuse, R102 ;  /* 0x0000006644227220 */ /* 0x040fe40000410000 */
[----:B------:R-:W-:Y:S02]  /*18b40*/  FMUL.FTZ R50, R68, R114 ;  /* 0x0000007244327220 */ /* 0x000fe40000410000 */
[----:B--2---:R-:W-:Y:S02]  /*18b50*/  FFMA.FTZ R0, R11, c[0x0][0x2d0], -R94 ;  /* 0x0000b4000b007a23 */ /* 0x004fe4000001085e */
[C---:B------:R-:W-:Y:S02]  /*18b60*/  FMUL.FTZ R57, R2.reuse, R121 ;  /* 0x0000007902397220 */ /* 0x040fe40000410000 */
[----:B------:R-:W-:Y:S01]  /*18b70*/  FMUL.FTZ R61, R2, R125 ;  /* 0x0000007d023d7220 */ /* 0x000fe20000410000 */
[----:B------:R2:W2:Y:S01]  /*18b80*/  MUFU.EX2 R132, R0 ;  /* 0x0000000000847308 */ /* 0x0004a20000000800 */
[----:B------:R-:W-:Y:S02]  /*18b90*/  IMAD.MOV.U32 R125, RZ, RZ, R150 ;  /* 0x000000ffff7d7224 */ /* 0x000fe400078e0096 */
[----:B----4-:R-:W-:Y:S01]  /*18ba0*/  FFMA.FTZ R4, R177, c[0x0][0x2d0], -R71 ;  /* 0x0000b400b1047a23 */ /* 0x010fe20000010847 */
[----:B-----5:R-:W-:Y:S02]  /*18bb0*/  F2FP.BF16.PACK_AB R67, R213, R133 ;  /* 0x00000085d543723e */ /* 0x020fe400000010ff */
[----:B------:R-:W-:Y:S01]  /*18bc0*/  MOV R177, R62 ;  /* 0x0000003e00b17202 */ /* 0x000fe20000000f00 */
[----:B------:R-:W-:Y:S02]  /*18bd0*/  FFMA.FTZ R62, R60, c[0x0][0x2d0], -R94 ;  /* 0x0000b4003c3e7a23 */ /* 0x000fe4000001085e */
[----:B------:R-:W-:Y:S02]  /*18be0*/  FMUL.FTZ R60, R2, R124 ;  /* 0x0000007c023c7220 */ /* 0x000fe40000410000 */
[----:B------:R-:W-:Y:S02]  /*18bf0*/  IMAD.MOV.U32 R124, RZ, RZ, R95 ;  /* 0x000000ffff7c7224 */ /* 0x000fe400078e005f */
[----:B-1----:R-:W-:Y:S02]  /*18c00*/  FMUL.FTZ R32, R69, R100 ;  /* 0x0000006445207220 */ /* 0x002fe40000410000 */
[----:B------:R-:W-:Y:S01]  /*18c10*/  IMAD.MOV.U32 R100, RZ, RZ, R87 ;  /* 0x000000ffff647224 */ /* 0x000fe200078e0057 */
[----:B--2---:R-:W-:Y:S02]  /*18c20*/  FSEL R0, R3, RZ, P0 ;  /* 0x000000ff03007208 */ /* 0x004fe40000000000 */
[----:B------:R-:W-:Y:S02]  /*18c30*/  F2FP.BF16.PACK_AB R65, R132, R131 ;  /* 0x000000838441723e */ /* 0x000fe400000010ff */
[----:B------:R-:W-:Y:S01]  /*18c40*/  PLOP3.LUT P0, PT, PT, PT, UP0, 0x80, 0x0 ;  /* 0x000000000000781c */ /* 0x000fe20003f0f008 */
[----:B------:R-:W-:Y:S02]  /*18c50*/  FADD.FTZ R0, -R0, R134 ;  /* 0x0000008600007221 */ /* 0x000fe40000010100 */
[----:B------:R1:W2:Y:S02]  /*18c60*/  MUFU.EX2 R134, R4 ;  /* 0x0000000400867308 */ /* 0x0002a40000000800 */
[----:B------:R-:W-:Y:S08]  /*18c70*/  FMUL.FTZ R0, R0, c[0x0][0x2d0] ;  /* 0x0000b40000007a20 */ /* 0x000ff00000410000 */
[----:B------:R-:W4:Y:S01]  /*18c80*/  MUFU.EX2 R0, R0 ;  /* 0x0000000000007308 */ /* 0x000f220000000800 */
[----:B-1----:R-:W-:Y:S09]  /*18c90*/  FMUL.FTZ R4, R69, R136 ;  /* 0x0000008845047220 */ /* 0x002ff20000410000 */
[----:B------:R-:W1:Y:S01]  /*18ca0*/  MUFU.EX2 R136, R12 ;  /* 0x0000000c00887308 */ /* 0x000e620000000800 */
[----:B--2---:R-:W-:Y:S02]  /*18cb0*/  IMAD.MOV.U32 R114, RZ, RZ, R134 ;  /* 0x000000ffff727224 */ /* 0x004fe400078e0086 */
[----:B------:R-:W-:Y:S01]  /*18cc0*/  IMAD.MOV.U32 R134, RZ, RZ, R63 ;  /* 0x000000ffff867224 */ /* 0x000fe200078e003f */
[-C--:B------:R-:W-:Y:S01]  /*18cd0*/  HMMA.16816.F32.BF16 R4, R72, R20.reuse, R4 ;  /* 0x000000144804723c */ /* 0x080fe20000041804 */
[C---:B----4-:R-:W-:Y:S02]  /*18ce0*/  FMUL.FTZ R11, R0.reuse, R143 ;  /* 0x0000008f000b7220 */ /* 0x050fe40000410000 */
[C---:B------:R-:W-:Y:S02]  /*18cf0*/  FMUL.FTZ R10, R0.reuse, R142 ;  /* 0x0000008e000a7220 */ /* 0x040fe40000410000 */
[----:B------:R-:W-:Y:S02]  /*18d00*/  IMAD.MOV.U32 R143, RZ, RZ, R91 ;  /* 0x000000ffff8f7224 */ /* 0x000fe400078e005b */
[C---:B------:R-:W-:Y:S03]  /*18d10*/  FMUL.FTZ R63, R0.reuse, R127 ;  /* 0x0000007f003f7220 */ /* 0x040fe60000410000 */
[C---:B------:R-:W-:Y:S02]  /*18d20*/  HMMA.16816.F32.BF16 R8, R64.reuse, R20, R8 ;  /* 0x000000144008723c */ /* 0x040fe40000041808 */
[C---:B------:R-:W-:Y:S01]  /*18d30*/  FMUL.FTZ R15, R0.reuse, R147 ;  /* 0x00000093000f7220 */ /* 0x040fe20000410000 */
[----:B------:R-:W-:Y:S01]  /*18d40*/  MOV R127, R100 ;  /* 0x00000064007f7202 */ /* 0x000fe20000000f00 */
[C---:B------:R-:W-:Y:S02]  /*18d50*/  FMUL.FTZ R14, R0.reuse, R146 ;  /* 0x00000092000e7220 */ /* 0x040fe40000410000 */
[----:B------:R2:W-:Y:S01]  /*18d60*/  MUFU.EX2 R146, R28 ;  /* 0x0000001c00927308 */ /* 0x0005e20000000800 */
[----:B------:R-:W-:Y:S01]  /*18d70*/  FMUL.FTZ R26, R0, R158 ;  /* 0x0000009e001a7220 */ /* 0x000fe20000410000 */
[----:B-1----:R-:W-:Y:S01]  /*18d80*/  MOV R113, R136 ;  /* 0x0000008800717202 */ /* 0x002fe20000000f00 */
[----:B------:R-:W-:Y:S03]  /*18d90*/  FFMA.FTZ R20, R33, c[0x0][0x2d0], -R71 ;  /* 0x0000b40021147a23 */ /* 0x000fe60000010847 */
[----:B------:R-:W-:Y:S02]  /*18da0*/  FMUL.FTZ R12, R2, R144 ;  /* 0x00000090020c7220 */ /* 0x000fe40000410000 */
[C---:B------:R-:W-:Y:S02]  /*18db0*/  FMUL.FTZ R33, R69.reuse, R101 ;  /* 0x0000006545217220 */ /* 0x040fe40000410000 */
[----:B------:R1:W-:Y:S01]  /*18dc0*/  MUFU.EX2 R147, R20 ;  /* 0x0000001400937308 */ /* 0x0003e20000000800 */
[----:B------:R-:W-:Y:S01]  /*18dd0*/  MOV R101, R88 ;  /* 0x0000005800657202 */ /* 0x000fe20000000f00 */
[----:B------:R-:W-:Y:S01]  /*18de0*/  FFMA.FTZ R88, R186, c[0x0][0x2d0], -R92 ;  /* 0x0000b400ba587a23 */ /* 0x000fe2000001085c */
[-C--:B------:R-:W-:Y:S01]  /*18df0*/  HMMA.16816.F32.BF16 R12, R64, R22.reuse, R12 ;  /* 0x00000016400c723c */ /* 0x080fe2000004180c */
[C---:B------:R-:W-:Y:S02]  /*18e00*/  FMUL.FTZ R21, R69.reuse, R153 ;  /* 0x0000009945157220 */ /* 0x040fe40000410000 */
[C---:B------:R-:W-:Y:S02]  /*18e10*/  FMUL.FTZ R27, R0.reuse, R159 ;  /* 0x0000009f001b7220 */ /* 0x040fe40000410000 */
[C---:B------:R-:W-:Y:S02]  /*18e20*/  FMUL.FTZ R30, R0.reuse, R162 ;  /* 0x000000a2001e7220 */ /* 0x040fe40000410000 */
[----:B------:R4:W-:Y:S01]  /*18e30*/  MUFU.EX2 R136, R88 ;  /* 0x0000005800887308 */ /* 0x0009e20000000800 */
[----:B------:R-:W-:Y:S01]  /*18e40*/  MOV R162, R31 ;  /* 0x0000001f00a27202 */ /* 0x000fe20000000f00 */
[C---:B------:R-:W-:Y:S03]  /*18e50*/  HMMA.16816.F32.BF16 R16, R72.reuse, R22, R16 ;  /* 0x000000164810723c */ /* 0x040fe60000041810 */
[----:B------:R-:W-:Y:S02]  /*18e60*/  FMUL.FTZ R31, R0, R163 ;  /* 0x000000a3001f7220 */ /* 0x000fe40000410000 */
[----:B--2---:R-:W-:Y:S02]  /*18e70*/  FMUL.FTZ R28, R2, R160 ;  /* 0x000000a0021c7220 */ /* 0x004fe40000410000 */
[----:B------:R-:W-:Y:S02]  /*18e80*/  IMAD.MOV.U32 R163, RZ, RZ, R42 ;  /* 0x000000ffffa37224 */ /* 0x000fe400078e002a */
[C---:B------:R-:W-:Y:S01]  /*18e90*/  FMUL.FTZ R22, R68.reuse, R154 ;  /* 0x0000009a44167220 */ /* 0x040fe20000410000 */
[----:B------:R2:W-:Y:S02]  /*18ea0*/  MUFU.EX2 R160, R40 ;  /* 0x0000002800a07308 */ /* 0x0005e40000000800 */
[C---:B-1----:R-:W-:Y:S01]  /*18eb0*/  FMUL.FTZ R20, R69.reuse, R152 ;  /* 0x0000009845147220 */ /* 0x042fe20000410000 */
[----:B------:R-:W-:Y:S01]  /*18ec0*/  MOV R154, R86 ;  /* 0x00000056009a7202 */ /* 0x000fe20000000f00 */
[----:B------:R-:W-:Y:S02]  /*18ed0*/  FMUL.FTZ R23, R68, R155 ;  /* 0x0000009b44177220 */ /* 0x000fe40000410000 */
[C---:B------:R-:W-:Y:S02]  /*18ee0*/  FMUL.FTZ R42, R0.reuse, R110 ;  /* 0x0000006e002a7220 */ /* 0x040fe40000410000 */
[C---:B------:R-:W-:Y:S02]  /*18ef0*/  FMUL.FTZ R43, R0.reuse, R111 ;  /* 0x0000006f002b7220 */ /* 0x040fe40000410000 */
[----:B------:R1:W-:Y:S01]  /*18f00*/  MUFU.EX2 R155, R44 ;  /* 0x0000002c009b7308 */ /* 0x0003e20000000800 */
[C---:B------:R-:W-:Y:S01]  /*18f10*/  FMUL.FTZ R46, R0.reuse, R166 ;  /* 0x000000a6002e7220 */ /* 0x040fe20000410000 */
[-C--:B------:R-:W-:Y:S01]  /*18f20*/  HMMA.16816.F32.BF16 R20, R72, R36.reuse, R20 ;  /* 0x000000244814723c */ /* 0x080fe20000041814 */
[----:B----4-:R-:W-:Y:S01]  /*18f30*/  LDSM.16.MT88.4 R88, [R218+0x900] ;  /* 0x00090000da58783b */ /* 0x010fe20000004200 */
[C---:B------:R-:W-:Y:S02]  /*18f40*/  FMUL.FTZ R47, R0.reuse, R167 ;  /* 0x000000a7002f7220 */ /* 0x040fe40000410000 */
[----:B------:R-:W-:Y:S02]  /*18f50*/  FMUL.FTZ R59, R0, R123 ;  /* 0x0000007b003b7220 */ /* 0x000fe40000410000 */
[----:B------:R-:W-:Y:S02]  /*18f60*/  IMAD.MOV.U32 R144, RZ, RZ, R51 ;  /* 0x000000ffff907224 */ /* 0x000fe400078e0033 */
[C---:B------:R-:W-:Y:S01]  /*18f70*/  HMMA.16816.F32.BF16 R24, R64.reuse, R36, R24 ;  /* 0x000000244018723c */ /* 0x040fe20000041818 */
[----:B------:R-:W-:Y:S03]  /*18f80*/  FMUL.FTZ R51, R68, R115 ;  /* 0x0000007344337220 */ /* 0x000fe60000410000 */
[----:B--2---:R-:W-:Y:S01]  /*18f90*/  FMUL.FTZ R40, R2, R108 ;  /* 0x0000006c02287220 */ /* 0x004fe20000410000 */
[----:B------:R-:W-:Y:S02]  /*18fa0*/  MOV R115, R177 ;  /* 0x000000b100737202 */ /* 0x000fe40000000f00 */
[----:B------:R-:W-:Y:S01]  /*18fb0*/  FFMA.FTZ R36, R48, c[0x0][0x2d0], -R93 ;  /* 0x0000b40030247a23 */ /* 0x000fe2000001085d */
[-C--:B------:R-:W-:Y:S01]  /*18fc0*/  HMMA.16816.F32.BF16 R28, R64, R38.reuse, R28 ;  /* 0x00000026401c723c */ /* 0x080fe2000004181c */
[----:B------:R-:W-:Y:S02]  /*18fd0*/  FMUL.FTZ R37, R69, R105 ;  /* 0x0000006945257220 */ /* 0x000fe40000410000 */
[----:B------:R2:W-:Y:S01]  /*18fe0*/  MUFU.EX2 R161, R36 ;  /* 0x0000002400a17308 */ /* 0x0005e20000000800 */
[--C-:B------:R-:W-:Y:S02]  /*18ff0*/  FFMA.FTZ R48, R181, c[0x0][0x2d0], -R71.reuse ;  /* 0x0000b400b5307a23 */ /* 0x100fe40000010847 */
[----:B-1----:R-:W-:Y:S02]  /*19000*/  FMUL.FTZ R44, R2, R164 ;  /* 0x000000a4022c7220 */ /* 0x002fe40000410000 */
[C---:B------:R-:W-:Y:S05]  /*19010*/  HMMA.16816.F32.BF16 R32, R72.reuse, R38, R32 ;  /* 0x000000264820723c */ /* 0x040fea0000041820 */
[----:B------:R1:W-:Y:S02]  /*19020*/  MUFU.EX2 R153, R48 ;  /* 0x0000003000997308 */ /* 0x0003e40000000800 */
[C---:B------:R-:W-:Y:S02]  /*19030*/  FMUL.FTZ R38, R68.reuse, R106 ;  /* 0x0000006a44267220 */ /* 0x040fe40000410000 */
[----:B------:R-:W-:Y:S06]  /*19040*/  FMUL.FTZ R39, R68, R107 ;  /* 0x0000006b44277220 */ /* 0x000fec0000410000 */
[----:B------:R4:W-:Y:S01]  /*19050*/  MUFU.EX2 R105, R58 ;  /* 0x0000003a00697308 */ /* 0x0009e20000000800 */
[C---:B--2---:R-:W-:Y:S09]  /*19060*/  FMUL.FTZ R36, R69.reuse, R104 ;  /* 0x0000006845247220 */ /* 0x044ff20000410000 */
[----:B------:R2:W-:Y:S01]  /*19070*/  MUFU.EX2 R104, R62 ;  /* 0x0000003e00687308 */ /* 0x0005e20000000800 */
[-C--:B------:R-:W-:Y:S01]  /*19080*/  HMMA.16816.F32.BF16 R36, R72, R52.reuse, R36 ;  /* 0x000000344824723c */ /* 0x080fe20000041824 */
[C---:B-1----:R-:W-:Y:S02]  /*19090*/  FMUL.FTZ R48, R69.reuse, R112 ;  /* 0x0000007045307220 */ /* 0x042fe40000410000 */
[----:B------:R-:W-:Y:S05]  /*190a0*/  IMAD.MOV.U32 R112, RZ, RZ, R178 ;  /* 0x000000ffff707224 */ /* 0x000fea00078e00b2 */
[C---:B------:R-:W-:Y:S01]  /*190b0*/  HMMA.16816.F32.BF16 R40, R64.reuse, R52, R40 ;  /* 0x000000344028723c */ /* 0x040fe20000041828 */
[----:B----4-:R-:W-:Y:S06]  /*190c0*/  FMUL.FTZ R58, R0, R122 ;  /* 0x0000007a003a7220 */ /* 0x010fec0000410000 */
[--C-:B------:R-:W-:Y:S01]  /*190d0*/  FFMA.FTZ R52, R56, c[0x0][0x2d0], -R94.reuse ;  /* 0x0000b40038347a23 */ /* 0x100fe2000001085e */
[-C--:B------:R-:W-:Y:S01]  /*190e0*/  HMMA.16816.F32.BF16 R44, R64, R54.reuse, R44 ;  /* 0x00000036402c723c */ /* 0x080fe2000004182c */
[----:B------:R-:W-:Y:S02]  /*190f0*/  FMUL.FTZ R56, R2, R120 ;  /* 0x0000007802387220 */ /* 0x000fe40000410000 */
[----:B------:R1:W4:Y:S01]  /*19100*/  MUFU.EX2 R106, R52 ;  /* 0x00000034006a7308 */ /* 0x0003220000000800 */
[C---:B------:R-:W-:Y:S02]  /*19110*/  FMUL.FTZ R53, R69.reuse, R117 ;  /* 0x0000007545357220 */ /* 0x040fe40000410000 */
[----:B--2---:R-:W-:Y:S02]  /*19120*/  FMUL.FTZ R62, R0, R126 ;  /* 0x0000007e003e7220 */ /* 0x004fe40000410000 */
[C---:B------:R-:W-:Y:S01]  /*19130*/  HMMA.16816.F32.BF16 R48, R72.reuse, R54, R48 ;  /* 0x000000364830723c */ /* 0x040fe20000041830 */
[----:B------:R-:W-:Y:S06]  /*19140*/  MOV R126, R151 ;  /* 0x00000097007e7202 */ /* 0x000fec0000000f00 */
[C---:B------:R-:W-:Y:S02]  /*19150*/  FMUL.FTZ R54, R68.reuse, R118 ;  /* 0x0000007644367220 */ /* 0x040fe40000410000 */
[----:B------:R-:W-:Y:S03]  /*19160*/  FMUL.FTZ R55, R68, R119 ;  /* 0x0000007744377220 */ /* 0x000fe60000410000 */
[----:B-1----:R-:W-:Y:S07]  /*19170*/  FMUL.FTZ R52, R69, R116 ;  /* 0x0000007445347220 */ /* 0x002fee0000410000 */
[-C--:B------:R-:W-:Y:S08]  /*19180*/  HMMA.16816.F32.BF16 R52, R72, R76.reuse, R52 ;  /* 0x0000004c4834723c */ /* 0x080ff00000041834 */
[C---:B------:R-:W-:Y:S07]  /*19190*/  HMMA.16816.F32.BF16 R56, R64.reuse, R76, R56 ;  /* 0x0000004c4038723c */ /* 0x040fee0000041838 */
[----:B------:R-:W-:Y:S01]  /*191a0*/  FFMA.FTZ R76, R84, c[0x0][0x2d0], -R94 ;  /* 0x0000b400544c7a23 */ /* 0x000fe2000001085e */
[-C--:B------:R-:W-:Y:S01]  /*191b0*/  HMMA.16816.F32.BF16 R60, R64, R78.reuse, R60 ;  /* 0x0000004e403c723c */ /* 0x080fe2000004183c */
[----:B----4-:R-:W-:Y:S01]  /*191c0*/  F2FP.BF16.PACK_AB R77, R105, R106 ;  /* 0x0000006a694d723e */ /* 0x010fe200000010ff */
[----:B------:R-:W1:Y:S01]  /*191d0*/  LDSM.16.MT88.4 R84, [R220+0x900] ;  /* 0x00090000dc54783b */ /* 0x000e620000004200 */
[----:B------:R2:W4:Y:S04]  /*191e0*/  MUFU.EX2 R109, R76 ;  /* 0x0000004c006d7308 */ /* 0x0005280000000800 */
[C---:B------:R-:W-:Y:S02]  /*191f0*/  FMUL.FTZ R64, R69.reuse, R168 ;  /* 0x000000a845407220 */ /* 0x040fe40000410000 */
[----:B------:R-:W-:Y:S03]  /*19200*/  FMUL.FTZ R65, R69, R169 ;  /* 0x000000a945417220 */ /* 0x000fe60000410000 */
[C---:B------:R-:W-:Y:S02]  /*19210*/  FMUL.FTZ R66, R68.reuse, R170 ;  /* 0x000000aa44427220 */ /* 0x040fe40000410000 */
[----:B------:R-:W-:Y:S07]  /*19220*/  FMUL.FTZ R67, R68, R171 ;  /* 0x000000ab44437220 */ /* 0x000fee0000410000 */
[----:B------:R-:W-:Y:S01]  /*19230*/  HMMA.16816.F32.BF16 R64, R72, R78, R64 ;  /* 0x0000004e4840723c */ /* 0x000fe20000041840 */
[--C-:B--2---:R-:W-:Y:S06]  /*19240*/  FFMA.FTZ R76, R182, c[0x0][0x2d0], -R71.reuse ;  /* 0x0000b400b64c7a23 */ /* 0x104fec0000010847 */
[----:B------:R-:W-:Y:S02]  /*19250*/  F2FP.BF16.PACK_AB R72, R114, R141 ;  /* 0x0000008d7248723e */ /* 0x000fe400000010ff */
[----:B------:R-:W-:Y:S01]  /*19260*/  F2FP.BF16.PACK_AB R73, R113, R143 ;  /* 0x0000008f7149723e */ /* 0x000fe200000010ff */
[----:B------:R2:W-:Y:S02]  /*19270*/  MUFU.EX2 R137, R76 ;  /* 0x0000004c00897308 */ /* 0x0005e40000000800 */
[----:B------:R-:W-:Y:S02]  /*19280*/  F2FP.BF16.PACK_AB R74, R147, R163 ;  /* 0x000000a3934a723e */ /* 0x000fe400000010ff */
[----:B------:R-:W-:Y:S02]  /*19290*/  F2FP.BF16.PACK_AB R75, R146, R162 ;  /* 0x000000a2924b723e */ /* 0x000fe400000010ff */
[----:B------:R-:W-:Y:S02]  /*192a0*/  F2FP.BF16.PACK_AB R78, R155, R160 ;  /* 0x000000a09b4e723e */ /* 0x000fe400000010ff */
[----:B----4-:R-:W-:Y:S03]  /*192b0*/  F2FP.BF16.PACK_AB R79, R109, R104 ;  /* 0x000000686d4f723e */ /* 0x010fe600000010ff */
[-C--:B---3--:R-:W-:Y:S01]  /*192c0*/  HMMA.16816.F32.BF16 R4, R72, R80.reuse, R4 ;  /* 0x000000504804723c */ /* 0x088fe20000041804 */
[--C-:B--2---:R-:W-:Y:S04]  /*192d0*/  FFMA.FTZ R76, R183, c[0x0][0x2d0], -R92.reuse ;  /* 0x0000b400b74c7a23 */ /* 0x104fe8000001085c */
[----:B------:R2:W-:Y:S02]  /*192e0*/  MUFU.EX2 R152, R76 ;  /* 0x0000004c00987308 */ /* 0x0005e40000000800 */
[----:B--2---:R-:W-:Y:S07]  /*192f0*/  F2FP.BF16.PACK_AB R76, R161, R156 ;  /* 0x0000009ca14c723e */ /* 0x004fee00000010ff */
[C---:B------:R-:W-:Y:S07]  /*19300*/  HMMA.16816.F32.BF16 R8, R76.reuse, R80, R8 ;  /* 0x000000504c08723c */ /* 0x040fee0000041808 */
[--C-:B------:R-:W-:Y:S01]  /*19310*/  FFMA.FTZ R80, R187, c[0x0][0x2d0], -R71.reuse ;  /* 0x0000b400bb507a23 */ /* 0x100fe20000010847 */
[-C--:B------:R-:W-:Y:S03]  /*19320*/  HMMA.16816.F32.BF16 R12, R76, R82.reuse, R12 ;  /* 0x000000524c0c723c */ /* 0x080fe6000004180c */
[----:B------:R2:W-:Y:S05]  /*19330*/  MUFU.EX2 R142, R80 ;  /* 0x00000050008e7308 */ /* 0x0005ea0000000800 */
[C---:B------:R-:W-:Y:S08]  /*19340*/  HMMA.16816.F32.BF16 R16, R72.reuse, R82, R16 ;  /* 0x000000524810723c */ /* 0x040ff00000041810 */
[-C--:B-1----:R-:W-:Y:S08]  /*19350*/  HMMA.16816.F32.BF16 R20, R72, R84.reuse, R20 ;  /* 0x000000544814723c */ /* 0x082ff00000041814 */
[C---:B------:R-:W-:Y:S01]  /*19360*/  HMMA.16816.F32.BF16 R24, R76.reuse, R84, R24 ;  /* 0x000000544c18723c */ /* 0x040fe20000041818 */
[----:B--2---:R-:W-:Y:S06]  /*19370*/  FFMA.FTZ R80, R189, c[0x0][0x2d0], -R71 ;  /* 0x0000b400bd507a23 */ /* 0x004fec0000010847 */
[--C-:B------:R-:W-:Y:S01]  /*19380*/  FFMA.FTZ R84, R184, c[0x0][0x2d0], -R93.reuse ;  /* 0x0000b400b8547a23 */ /* 0x100fe2000001085d */
[-C--:B------:R-:W-:Y:S01]  /*19390*/  HMMA.16816.F32.BF16 R28, R76, R86.reuse, R28 ;  /* 0x000000564c1c723c */ /* 0x080fe2000004181c */
[----:B------:R1:W-:Y:S07]  /*193a0*/  MUFU.EX2 R157, R80 ;  /* 0x00000050009d7308 */ /* 0x0003ee0000000800 */
[C---:B------:R-:W-:Y:S03]  /*193b0*/  HMMA.16816.F32.BF16 R32, R72.reuse, R86, R32 ;  /* 0x000000564820723c */ /* 0x040fe60000041820 */
[----:B------:R2:W-:Y:S05]  /*193c0*/  MUFU.EX2 R107, R84 ;  /* 0x00000054006b7308 */ /* 0x0005ea0000000800 */
[-C--:B------:R-:W-:Y:S08]  /*193d0*/  HMMA.16816.F32.BF16 R36, R72, R88.reuse, R36 ;  /* 0x000000584824723c */ /* 0x080ff00000041824 */
[C---:B------:R-:W-:Y:S01]  /*193e0*/  HMMA.16816.F32.BF16 R40, R76.reuse, R88, R40 ;  /* 0x000000584c28723c */ /* 0x040fe20000041828 */
[----:B-1----:R-:W-:Y:S04]  /*193f0*/  FFMA.FTZ R80, R190, c[0x0][0x2d0], -R92 ;  /* 0x0000b400be507a23 */ /* 0x002fe8000001085c */
[----:B------:R1:W-:Y:S02]  /*19400*/  MUFU.EX2 R159, R80 ;  /* 0x00000050009f7308 */ /* 0x0003e40000000800 */
[----:B------:R-:W-:Y:S01]  /*19410*/  FFMA.FTZ R88, R97, c[0x0][0x2d0], -R94 ;  /* 0x0000b40061587a23 */ /* 0x000fe2000001085e */
[-C--:B------:R-:W-:Y:S01]  /*19420*/  HMMA.16816.F32.BF16 R44, R76, R90.reuse, R44 ;  /* 0x0000005a4c2c723c */ /* 0x080fe2000004182c */
[--C-:B--2---:R-:W-:Y:S06]  /*19430*/  FFMA.FTZ R84, R185, c[0x0][0x2d0], -R93.reuse ;  /* 0x0000b400b9547a23 */ /* 0x104fec000001085d */
[----:B------:R2:W-:Y:S01]  /*19440*/  MUFU.EX2 R121, R88 ;  /* 0x0000005800797308 */ /* 0x0005e20000000800 */
[C---:B------:R-:W-:Y:S09]  /*19450*/  HMMA.16816.F32.BF16 R48, R72.reuse, R90, R48 ;  /* 0x0000005a4830723c */ /* 0x040ff20000041830 */
[----:B------:R3:W-:Y:S03]  /*19460*/  MUFU.EX2 R111, R84 ;  /* 0x00000054006f7308 */ /* 0x0007e60000000800 */
[----:B-1----:R-:W-:Y:S07]  /*19470*/  FFMA.FTZ R80, R191, c[0x0][0x2d0], -R92 ;  /* 0x0000b400bf507a23 */ /* 0x002fee000001085c */
[----:B------:R1:W-:Y:S01]  /*19480*/  MUFU.EX2 R158, R80 ;  /* 0x00000050009e7308 */ /* 0x0003e20000000800 */
[----:B--2---:R-:W-:Y:S09]  /*19490*/  FFMA.FTZ R88, R98, c[0x0][0x2d0], -R94 ;  /* 0x0000b40062587a23 */ /* 0x004ff2000001085e */
[----:B------:R2:W-:Y:S01]  /*194a0*/  MUFU.EX2 R120, R88 ;  /* 0x0000005800787308 */ /* 0x0005e20000000800 */
[--C-:B---3--:R-:W-:Y:S09]  /*194b0*/  FFMA.FTZ R84, R188, c[0x0][0x2d0], -R93.reuse ;  /* 0x0000b400bc547a23 */ /* 0x108ff2000001085d */
[----:B------:R3:W4:Y:S01]  /*194c0*/  MUFU.EX2 R110, R84 ;  /* 0x00000054006e7308 */ /* 0x0007220000000800 */
[----:B-1----:R-:W-:Y:S09]  /*194d0*/  FFMA.FTZ R80, R99, c[0x0][0x2d0], -R93 ;  /* 0x0000b40063507a23 */ /* 0x002ff2000001085d */
[----:B------:R1:W-:Y:S01]  /*194e0*/  MUFU.EX2 R139, R80 ;  /* 0x00000050008b7308 */ /* 0x0003e20000000800 */
[----:B--2---:R-:W-:Y:S09]  /*194f0*/  FFMA.FTZ R88, R200, c[0x0][0x2d0], -R92 ;  /* 0x0000b400c8587a23 */ /* 0x004ff2000001085c */
[----:B------:R2:W-:Y:S01]  /*19500*/  MUFU.EX2 R165, R88 ;  /* 0x0000005800a57308 */ /* 0x0005e20000000800 */
[--C-:B---3--:R-:W-:Y:S09]  /*19510*/  FFMA.FTZ R84, R192, c[0x0][0x2d0], -R71.reuse ;  /* 0x0000b400c0547a23 */ /* 0x108ff20000010847 */
[----:B------:R3:W-:Y:S01]  /*19520*/  MUFU.EX2 R102, R84 ;  /* 0x0000005400667308 */ /* 0x0007e20000000800 */
[----:B-1----:R-:W1:Y:S08]  /*19530*/  LDSM.16.MT88.4 R80, [R219+0x900] ;  /* 0x00090000db50783b */ /* 0x002e700000004200 */
[----:B--2---:R-:W-:Y:S01]  /*19540*/  LDSM.16.MT88.4 R88, [R218+0x1100] ;  /* 0x00110000da58783b */ /* 0x004fe20000004200 */
[--C-:B---3--:R-:W-:Y:S04]  /*19550*/  FFMA.FTZ R84, R96, c[0x0][0x2d0], -R94.reuse ;  /* 0x0000b40060547a23 */ /* 0x108fe8000001085e */
[----:B------:R2:W3:Y:S01]  /*19560*/  MUFU.EX2 R108, R84 ;  /* 0x00000054006c7308 */ /* 0x0004e20000000800 */
[-C--:B-1----:R-:W-:Y:S08]  /*19570*/  HMMA.16816.F32.BF16 R52, R72, R80.reuse, R52 ;  /* 0x000000504834723c */ /* 0x082ff00000041834 */
[C---:B------:R-:W-:Y:S01]  /*19580*/  HMMA.16816.F32.BF16 R56, R76.reuse, R80, R56 ;  /* 0x000000504c38723c */ /* 0x040fe20000041838 */
[----:B--2---:R-:W1:Y:S06]  /*19590*/  LDSM.16.MT88.4 R84, [R217+0x1100] ;  /* 0x00110000d954783b */ /* 0x004e6c0000004200 */
[----:B------:R-:W-:Y:S01]  /*195a0*/  FFMA.FTZ R80, R172, c[0x0][0x2d0], -R94 ;  /* 0x0000b400ac507a23 */ /* 0x000fe2000001085e */
[-C--:B------:R-:W-:Y:S03]  /*195b0*/  HMMA.16816.F32.BF16 R60, R76, R82.reuse, R60 ;  /* 0x000000524c3c723c */ /* 0x080fe6000004183c */
[----:B------:R2:W5:Y:S04]  /*195c0*/  MUFU.EX2 R119, R80 ;  /* 0x0000005000777308 */ /* 0x0005680000000800 */
[--C-:B------:R-:W-:Y:S01]  /*195d0*/  FFMA.FTZ R76, R193, c[0x0][0x2d0], -R71.reuse ;  /* 0x0000b400c14c7a23 */ /* 0x100fe20000010847 */
[----:B------:R-:W-:Y:S01]  /*195e0*/  HMMA.16816.F32.BF16 R64, R72, R82, R64 ;  /* 0x000000524840723c */ /* 0x000fe20000041840 */
[----:B----4-:R-:W-:Y:S03]  /*195f0*/  F2FP.BF16.PACK_AB R78, R110, R111 ;  /* 0x0000006f6e4e723e */ /* 0x010fe600000010ff */
[----:B---3--:R-:W-:Y:S01]  /*19600*/  F2FP.BF16.PACK_AB R77, R121, R108 ;  /* 0x0000006c794d723e */ /* 0x008fe200000010ff */
[----:B------:R3:W-:Y:S02]  /*19610*/  MUFU.EX2 R167, R76 ;  /* 0x0000004c00a77308 */ /* 0x0007e40000000800 */
[----:B------:R-:W-:Y:S02]  /*19620*/  F2FP.BF16.PACK_AB R72, R137, R153 ;  /* 0x000000998948723e */ /* 0x000fe400000010ff */
[----:B------:R-:W-:Y:S03]  /*19630*/  F2FP.BF16.PACK_AB R73, R136, R152 ;  /* 0x000000988849723e */ /* 0x000fe600000010ff */
[----:B------:R-:W-:Y:S02]  /*19640*/  F2FP.BF16.PACK_AB R74, R157, R142 ;  /* 0x0000008e9d4a723e */ /* 0x000fe400000010ff */
[----:B------:R-:W-:Y:S01]  /*19650*/  F2FP.BF16.PACK_AB R75, R158, R159 ;  /* 0x0000009f9e4b723e */ /* 0x000fe200000010ff */
[----:B--2---:R-:W2:Y:S01]  /*19660*/  LDSM.16.MT88.4 R80, [R220+0x1100] ;  /* 0x00110000dc50783b */ /* 0x004ea20000004200 */
[----:B-----5:R-:W-:Y:S05]  /*19670*/  F2FP.BF16.PACK_AB R79, R119, R120 ;  /* 0x00000078774f723e */ /* 0x020fea00000010ff */
[-C--:B-1----:R-:W-:Y:S01]  /*19680*/  HMMA.16816.F32.BF16 R4, R72, R84.reuse, R4 ;  /* 0x000000544804723c */ /* 0x082fe20000041804 */
[----:B---3--:R-:W-:Y:S04]  /*19690*/  FFMA.FTZ R76, R195, c[0x0][0x2d0], -R92 ;  /* 0x0000b400c34c7a23 */ /* 0x008fe8000001085c */
[----:B------:R1:W-:Y:S02]  /*196a0*/  MUFU.EX2 R166, R76 ;  /* 0x0000004c00a67308 */ /* 0x0003e40000000800 */
[----:B-1----:R-:W-:Y:S07]  /*196b0*/  F2FP.BF16.PACK_AB R76, R107, R139 ;  /* 0x0000008b6b4c723e */ /* 0x002fee00000010ff */
[C---:B------:R-:W-:Y:S07]  /*196c0*/  HMMA.16816.F32.BF16 R8, R76.reuse, R84, R8 ;  /* 0x000000544c08723c */ /* 0x040fee0000041808 */
[--C-:B------:R-:W-:Y:S01]  /*196d0*/  FFMA.FTZ R84, R201, c[0x0][0x2d0], -R71.reuse ;  /* 0x0000b400c9547a23 */ /* 0x100fe20000010847 */
[-C--:B------:R-:W-:Y:S03]  /*196e0*/  HMMA.16816.F32.BF16 R12, R76, R86.reuse, R12 ;  /* 0x000000564c0c723c */ /* 0x080fe6000004180c */
[----:B------:R1:W-:Y:S05]  /*196f0*/  MUFU.EX2 R201, R84 ;  /* 0x0000005400c97308 */ /* 0x0003ea0000000800 */
[C---:B------:R-:W-:Y:S08]  /*19700*/  HMMA.16816.F32.BF16 R16, R72.reuse, R86, R16 ;  /* 0x000000564810723c */ /* 0x040ff00000041810 */
[-C--:B--2---:R-:W-:Y:S08]  /*19710*/  HMMA.16816.F32.BF16 R20, R72, R80.reuse, R20 ;  /* 0x000000504814723c */ /* 0x084ff00000041814 */
[C---:B------:R-:W-:Y:S01]  /*19720*/  HMMA.16816.F32.BF16 R24, R76.reuse, R80, R24 ;  /* 0x000000504c18723c */ /* 0x040fe20000041818 */
[----:B-1----:R-:W-:Y:S03]  /*19730*/  FFMA.FTZ R84, R206, c[0x0][0x2d0], -R71 ;  /* 0x0000b400ce547a23 */ /* 0x002fe60000010847 */
[----:B------:R-:W-:Y:S01]  /*19740*/  MOV R206, R102 ;  /* 0x0000006600ce7202 */ /* 0x000fe20000000f00 */
[----:B------:R-:W-:Y:S03]  /*19750*/  IMAD.MOV.U32 R102, RZ, RZ, R180 ;  /* 0x000000ffff667224 */ /* 0x000fe600078e00b4 */
[-C--:B------:R-:W-:Y:S01]  /*19760*/  HMMA.16816.F32.BF16 R28, R76, R82.reuse, R28 ;  /* 0x000000524c1c723c */ /* 0x080fe2000004181c */
[----:B------:R-:W-:Y:S01]  /*19770*/  FFMA.FTZ R80, R197, c[0x0][0x2d0], -R93 ;  /* 0x0000b400c5507a23 */ /* 0x000fe2000001085d */
[----:B------:R1:W-:Y:S02]  /*19780*/  MUFU.EX2 R200, R84 ;  /* 0x0000005400c87308 */ /* 0x0003e40000000800 */
[----:B------:R-:W-:Y:S04]  /*19790*/  IMAD.MOV.U32 R197, RZ, RZ, R141 ;  /* 0x000000ffffc57224 */ /* 0x000fe800078e008d */
[C---:B------:R-:W-:Y:S04]  /*197a0*/  HMMA.16816.F32.BF16 R32, R72.reuse, R82, R32 ;  /* 0x000000524820723c */ /* 0x040fe80000041820 */
[----:B------:R2:W-:Y:S04]  /*197b0*/  MUFU.EX2 R164, R80 ;  /* 0x0000005000a47308 */ /* 0x0005e80000000800 */
[-C--:B------:R-:W-:Y:S08]  /*197c0*/  HMMA.16816.F32.BF16 R36, R72, R88.reuse, R36 ;  /* 0x000000584824723c */ /* 0x080ff00000041824 */
[C---:B------:R-:W-:Y:S01]  /*197d0*/  HMMA.16816.F32.BF16 R40, R76.reuse, R88, R40 ;  /* 0x000000584c28723c */ /* 0x040fe20000041828 */
[----:B-1----:R-:W-:Y:S03]  /*197e0*/  FFMA.FTZ R84, R207, c[0x0][0x2d0], -R92 ;  /* 0x0000b400cf547a23 */ /* 0x002fe6000001085c */
[----:B------:R-:W-:Y:S04]  /*197f0*/  IMAD.MOV.U32 R207, RZ, RZ, R143 ;  /* 0x000000ffffcf7224 */ /* 0x000fe800078e008f */
[-C--:B------:R-:W-:Y:S01]  /*19800*/  HMMA.16816.F32.BF16 R44, R76, R90.reuse, R44 ;  /* 0x0000005a4c2c723c */ /* 0x080fe2000004182c */
[----:B------:R1:W-:Y:S03]  /*19810*/  MUFU.EX2 R193, R84 ;  /* 0x0000005400c17308 */ /* 0x0003e60000000800 */
[--C-:B--2---:R-:W-:Y:S02]  /*19820*/  FFMA.FTZ R80, R199, c[0x0][0x2d0], -R93.reuse ;  /* 0x0000b400c7507a23 */ /* 0x104fe4000001085d */
[----:B------:R-:W-:Y:S02]  /*19830*/  FFMA.FTZ R88, R194, c[0x0][0x2d0], -R94 ;  /* 0x0000b400c2587a23 */ /* 0x000fe4000001085e */
[C---:B------:R-:W-:Y:S01]  /*19840*/  HMMA.16816.F32.BF16 R48, R72.reuse, R90, R48 ;  /* 0x0000005a4830723c */ /* 0x040fe20000041830 */
[----:B------:R-:W-:Y:S02]  /*19850*/  IMAD.MOV.U32 R199, RZ, RZ, R136 ;  /* 0x000000ffffc77224 */ /* 0x000fe400078e0088 */
[----:B------:R2:W-:Y:S01]  /*19860*/  MUFU.EX2 R192, R80 ;  /* 0x0000005000c07308 */ /* 0x0005e20000000800 */
[----:B------:R-:W-:Y:S09]  /*19870*/  IMAD.MOV.U32 R194, RZ, RZ, R146 ;  /* 0x000000ffffc27224 */ /* 0x000ff200078e0092 */
[----:B------:R3:W-:Y:S01]  /*19880*/  MUFU.EX2 R117, R88 ;  /* 0x0000005800757308 */ /* 0x0007e20000000800 */
[----:B-1----:R-:W-:Y:S01]  /*19890*/  FFMA.FTZ R84, R208, c[0x0][0x2d0], -R92 ;  /* 0x0000b400d0547a23 */ /* 0x002fe2000001085c */
[----:B------:R-:W-:Y:S08]  /*198a0*/  MOV R208, R142 ;  /* 0x0000008e00d07202 */ /* 0x000ff00000000f00 */
[----:B------:R1:W-:Y:S01]  /*198b0*/  MUFU.EX2 R195, R84 ;  /* 0x0000005400c37308 */ /* 0x0003e20000000800 */
[--C-:B--2---:R-:W-:Y:S01]  /*198c0*/  FFMA.FTZ R80, R202, c[0x0][0x2d0], -R93.reuse ;  /* 0x0000b400ca507a23 */ /* 0x104fe2000001085d */
[----:B------:R-:W-:Y:S08]  /*198d0*/  MOV R202, R137 ;  /* 0x0000008900ca7202 */ /* 0x000ff00000000f00 */
[----:B------:R2:W-:Y:S01]  /*198e0*/  MUFU.EX2 R190, R80 ;  /* 0x0000005000be7308 */ /* 0x0005e20000000800 */
[----:B---3--:R-:W-:Y:S01]  /*198f0*/  FFMA.FTZ R88, R196, c[0x0][0x2d0], -R94 ;  /* 0x0000b400c4587a23 */ /* 0x008fe2000001085e */
[----:B------:R-:W-:Y:S08]  /*19900*/  MOV R196, R147 ;  /* 0x0000009300c47202 */ /* 0x000ff00000000f00 */
[----:B------:R3:W-:Y:S01]  /*19910*/  MUFU.EX2 R116, R88 ;  /* 0x0000005800747308 */ /* 0x0007e20000000800 */
[----:B-1----:R-:W1:Y:S01]  /*19920*/  LDSM.16.MT88.4 R84, [R219+0x1100] ;  /* 0x00110000db54783b */ /* 0x002e620000004200 */
[----:B--2---:R-:W-:Y:S01]  /*19930*/  FFMA.FTZ R80, R204, c[0x0][0x2d0], -R93 ;  /* 0x0000b400cc507a23 */ /* 0x004fe2000001085d */
[----:B------:R-:W-:Y:S07]  /*19940*/  MOV R204, R138 ;  /* 0x0000008a00cc7202 */ /* 0x000fee0000000f00 */
[----:B------:R2:W4:Y:S01]  /*19950*/  MUFU.EX2 R191, R80 ;  /* 0x0000005000bf7308 */ /* 0x0005220000000800 */
[----:B---3--:R-:W-:Y:S02]  /*19960*/  FFMA.FTZ R88, R215, c[0x0][0x2d0], -R92 ;  /* 0x0000b400d7587a23 */ /* 0x008fe4000001085c */
[----:B------:R-:W-:Y:S07]  /*19970*/  IMAD.MOV.U32 R215, RZ, RZ, R125 ;  /* 0x000000ffffd77224 */ /* 0x000fee00078e007d */
[----:B------:R3:W-:Y:S01]  /*19980*/  MUFU.EX2 R187, R88 ;  /* 0x0000005800bb7308 */ /* 0x0007e20000000800 */
[----:B--2---:R-:W-:Y:S01]  /*19990*/  FFMA.FTZ R80, R209, c[0x0][0x2d0], -R71 ;  /* 0x0000b400d1507a23 */ /* 0x004fe20000010847 */
[-C--:B-1----:R-:W-:Y:S01]  /*199a0*/  HMMA.16816.F32.BF16 R52, R72, R84.reuse, R52 ;  /* 0x000000544834723c */ /* 0x082fe20000041834 */
[----:B------:R-:W-:Y:S07]  /*199b0*/  IMAD.MOV.U32 R209, RZ, RZ, R139 ;  /* 0x000000ffffd17224 */ /* 0x000fee00078e008b */
[----:B------:R1:W-:Y:S01]  /*199c0*/  MUFU.EX2 R189, R80 ;  /* 0x0000005000bd7308 */ /* 0x0003e20000000800 */
[C---:B------:R-:W-:Y:S01]  /*199d0*/  HMMA.16816.F32.BF16 R56, R76.reuse, R84, R56 ;  /* 0x000000544c38723c */ /* 0x040fe20000041838 */
[----:B---3--:R-:W-:Y:S06]  /*199e0*/  LDSM.16.MT88.4 R88, [R218+0x1900] ;  /* 0x00190000da58783b */ /* 0x008fec0000004200 */
[--C-:B------:R-:W-:Y:S01]  /*199f0*/  FFMA.FTZ R84, R173, c[0x0][0x2d0], -R94.reuse ;  /* 0x0000b400ad547a23 */ /* 0x100fe2000001085e */
[-C--:B------:R-:W-:Y:S03]  /*19a00*/  HMMA.16816.F32.BF16 R60, R76, R86.reuse, R60 ;  /* 0x000000564c3c723c */ /* 0x080fe6000004183c */
[----:B------:R-:W2:Y:S04]  /*19a10*/  MUFU.EX2 R99, R84 ;  /* 0x0000005400637308 */ /* 0x000ea80000000800 */
[--C-:B------:R-:W-:Y:S01]  /*19a20*/  FFMA.FTZ R76, R210, c[0x0][0x2d0], -R71.reuse ;  /* 0x0000b400d24c7a23 */ /* 0x100fe20000010847 */
[----:B------:R-:W-:Y:S01]  /*19a30*/  HMMA.16816.F32.BF16 R64, R72, R86, R64 ;  /* 0x000000564840723c */ /* 0x000fe20000041840 */
[----:B----4-:R-:W-:Y:S03]  /*19a40*/  F2FP.BF16.PACK_AB R78, R191, R190 ;  /* 0x000000bebf4e723e */ /* 0x010fe600000010ff */
[----:B-1----:R-:W-:Y:S01]  /*19a50*/  FFMA.FTZ R80, R174, c[0x0][0x2d0], -R94 ;  /* 0x0000b400ae507a23 */ /* 0x002fe2000001085e */
[----:B------:R1:W-:Y:S02]  /*19a60*/  MUFU.EX2 R188, R76 ;  /* 0x0000004c00bc7308 */ /* 0x0003e40000000800 */
[----:B------:R-:W-:Y:S02]  /*19a70*/  F2FP.BF16.PACK_AB R72, R167, R206 ;  /* 0x000000cea748723e */ /* 0x000fe400000010ff */
[----:B------:R-:W-:Y:S03]  /*19a80*/  F2FP.BF16.PACK_AB R73, R165, R166 ;  /* 0x000000a6a549723e */ /* 0x000fe600000010ff */
[----:B------:R-:W-:Y:S02]  /*19a90*/  F2FP.BF16.PACK_AB R74, R200, R201 ;  /* 0x000000c9c84a723e */ /* 0x000fe400000010ff */
[----:B------:R-:W-:Y:S01]  /*19aa0*/  F2FP.BF16.PACK_AB R75, R195, R193 ;  /* 0x000000c1c34b723e */ /* 0x000fe200000010ff */
[----:B------:R3:W4:Y:S01]  /*19ab0*/  MUFU.EX2 R118, R80 ;  /* 0x0000005000767308 */ /* 0x0007220000000800 */
[----:B--2---:R-:W-:Y:S01]  /*19ac0*/  F2FP.BF16.PACK_AB R79, R99, R116 ;  /* 0x00000074634f723e */ /* 0x004fe200000010ff */
[----:B------:R-:W-:Y:S01]  /*19ad0*/  LDSM.16.MT88.4 R84, [R220+0x1900] ;  /* 0x00190000dc54783b */ /* 0x000fe20000004200 */
[----:B-1----:R-:W-:Y:S07]  /*19ae0*/  FFMA.FTZ R76, R212, c[0x0][0x2d0], -R92 ;  /* 0x0000b400d44c7a23 */ /* 0x002fee000001085c */
[----:B------:R1:W-:Y:S01]  /*19af0*/  MUFU.EX2 R185, R76 ;  /* 0x0000004c00b97308 */ /* 0x0003e20000000800 */
[----:B---3--:R-:W2:Y:S01]  /*19b00*/  LDSM.16.MT88.4 R80, [R217+0x1900] ;  /* 0x00190000d950783b */ /* 0x008ea20000004200 */
[----:B----4-:R-:W-:Y:S02]  /*19b10*/  F2FP.BF16.PACK_AB R77, R117, R118 ;  /* 0x00000076754d723e */ /* 0x010fe400000010ff */
[----:B-1----:R-:W-:Y:S01]  /*19b20*/  F2FP.BF16.PACK_AB R76, R192, R164 ;  /* 0x000000a4c04c723e */ /* 0x002fe200000010ff */
[-C--:B--2---:R-:W-:Y:S08]  /*19b30*/  HMMA.16816.F32.BF16 R4, R72, R80.reuse, R4 ;  /* 0x000000504804723c */ /* 0x084ff00000041804 */
[C---:B------:R-:W-:Y:S07]  /*19b40*/  HMMA.16816.F32.BF16 R8, R76.reuse, R80, R8 ;  /* 0x000000504c08723c */ /* 0x040fee0000041808 */
[--C-:B------:R-:W-:Y:S01]  /*19b50*/  FFMA.FTZ R80, R238, c[0x0][0x2d0], -R71.reuse ;  /* 0x0000b400ee507a23 */ /* 0x100fe20000010847 */
[-C--:B------:R-:W-:Y:S01]  /*19b60*/  HMMA.16816.F32.BF16 R12, R76, R82.reuse, R12 ;  /* 0x000000524c0c723c */ /* 0x080fe2000004180c */
[----:B------:R-:W-:Y:S02]  /*19b70*/  IMAD.MOV.U32 R238, RZ, RZ, R154 ;  /* 0x000000ffffee7224 */ /* 0x000fe400078e009a */
[----:B------:R1:W-:Y:S01]  /*19b80*/  MUFU.EX2 R184, R80 ;  /* 0x0000005000b87308 */ /* 0x0003e20000000800 */
[----:B------:R-:W-:Y:S04]  /*19b90*/  IMAD.MOV.U32 R154, RZ, RZ, R148 ;  /* 0x000000ffff9a7224 */ /* 0x000fe800078e0094 */
[C---:B------:R-:W-:Y:S01]  /*19ba0*/  HMMA.16816.F32.BF16 R16, R72.reuse, R82, R16 ;  /* 0x000000524810723c */ /* 0x040fe20000041810 */
[----:B------:R-:W-:Y:S03]  /*19bb0*/  IMAD.MOV.U32 R210, RZ, RZ, R154 ;  /* 0x000000ffffd27224 */ /* 0x000fe600078e009a */
[----:B------:R-:W-:Y:S04]  /*19bc0*/  MOV R154, R144 ;  /* 0x00000090009a7202 */ /* 0x000fe80000000f00 */
[-C--:B------:R-:W-:Y:S08]  /*19bd0*/  HMMA.16816.F32.BF16 R20, R72, R84.reuse, R20 ;  /* 0x000000544814723c */ /* 0x080ff00000041814 */
[C---:B------:R-:W-:Y:S01]  /*19be0*/  HMMA.16816.F32.BF16 R24, R76.reuse, R84, R24 ;  /* 0x000000544c18723c */ /* 0x040fe20000041818 */
[----:B-1----:R-:W-:Y:S03]  /*19bf0*/  FFMA.FTZ R80, R241, c[0x0][0x2d0], -R71 ;  /* 0x0000b400f1507a23 */ /* 0x002fe60000010847 */
[----:B------:R-:W-:Y:S03]  /*19c00*/  MOV R241, R114 ;  /* 0x0000007200f17202 */ /* 0x000fe60000000f00 */
[--C-:B------:R-:W-:Y:S01]  /*19c10*/  FFMA.FTZ R84, R239, c[0x0][0x2d0], -R93.reuse ;  /* 0x0000b400ef547a23 */ /* 0x100fe2000001085d */
[-C--:B------:R-:W-:Y:S01]  /*19c20*/  HMMA.16816.F32.BF16 R28, R76, R86.reuse, R28 ;  /* 0x000000564c1c723c */ /* 0x080fe2000004181c */
[----:B------:R1:W-:Y:S07]  /*19c30*/  MUFU.EX2 R186, R80 ;  /* 0x0000005000ba7308 */ /* 0x0003ee0000000800 */
[C---:B------:R-:W-:Y:S03]  /*19c40*/  HMMA.16816.F32.BF16 R32, R72.reuse, R86, R32 ;  /* 0x000000564820723c */ /* 0x040fe60000041820 */
[----:B------:R2:W-:Y:S05]  /*19c50*/  MUFU.EX2 R123, R84 ;  /* 0x00000054007b7308 */ /* 0x0005ea0000000800 */
[-C--:B------:R-:W-:Y:S08]  /*19c60*/  HMMA.16816.F32.BF16 R36, R72, R88.reuse, R36 ;  /* 0x000000584824723c */ /* 0x080ff00000041824 */
[C---:B------:R-:W-:Y:S01]  /*19c70*/  HMMA.16816.F32.BF16 R40, R76.reuse, R88, R40 ;  /* 0x000000584c28723c */ /* 0x040fe20000041828 */
[----:B-1----:R-:W-:Y:S03]  /*19c80*/  FFMA.FTZ R80, R244, c[0x0][0x2d0], -R92 ;  /* 0x0000b400f4507a23 */ /* 0x002fe6000001085c */
[----:B------:R-:W-:Y:S01]  /*19c90*/  MOV R244, R140 ;  /* 0x0000008c00f47202 */ /* 0x000fe20000000f00 */
[----:B------:R1:W-:Y:S02]  /*19ca0*/  MUFU.EX2 R182, R80 ;  /* 0x0000005000b67308 */ /* 0x0003e40000000800 */
[----:B------:R-:W-:Y:S01]  /*19cb0*/  FFMA.FTZ R88, R135, c[0x0][0x2d0], -R94 ;  /* 0x0000b40087587a23 */ /* 0x000fe2000001085e */
[-C--:B------:R-:W-:Y:S01]  /*19cc0*/  HMMA.16816.F32.BF16 R44, R76, R90.reuse, R44 ;  /* 0x0000005a4c2c723c */ /* 0x080fe2000004182c */
[--C-:B--2---:R-:W-:Y:S06]  /*19cd0*/  FFMA.FTZ R84, R240, c[0x0][0x2d0], -R93.reuse ;  /* 0x0000b400f0547a23 */ /* 0x104fec000001085d */
[----:B------:R2:W-:Y:S01]  /*19ce0*/  MUFU.EX2 R97, R88 ;  /* 0x0000005800617308 */ /* 0x0005e20000000800 */
[C---:B------:R-:W-:Y:S09]  /*19cf0*/  HMMA.16816.F32.BF16 R48, R72.reuse, R90, R48 ;  /* 0x0000005a4830723c */ /* 0x040ff20000041830 */
[----:B------:R3:W-:Y:S03]  /*19d00*/  MUFU.EX2 R181, R84 ;  /* 0x0000005400b57308 */ /* 0x0007e60000000800 */
[----:B-1----:R-:W-:Y:S01]  /*19d10*/  FFMA.FTZ R80, R245, c[0x0][0x2d0], -R92 ;  /* 0x0000b400f5507a23 */ /* 0x002fe2000001085c */
[----:B------:R-:W-:Y:S06]  /*19d20*/  MOV R245, R126 ;  /* 0x0000007e00f57202 */ /* 0x000fec0000000f00 */
        /* <DEDUP_REMOVED lines=25> */
[----:B------:R3:W4:Y:S02]  /*19ec0*/  MUFU.EX2 R178, R76 ;  /* 0x0000004c00b27308 */ /* 0x0007240000000800 */
[----:B------:R-:W-:Y:S02]  /*19ed0*/  F2FP.BF16.PACK_AB R72, R188, R189 ;  /* 0x000000bdbc48723e */ /* 0x000fe400000010ff */
[----:B------:R-:W-:Y:S03]  /*19ee0*/  F2FP.BF16.PACK_AB R73, R187, R185 ;  /* 0x000000b9bb49723e */ /* 0x000fe600000010ff */
[----:B------:R-:W-:Y:S02]  /*19ef0*/  F2FP.BF16.PACK_AB R74, R186, R184 ;  /* 0x000000b8ba4a723e */ /* 0x000fe400000010ff */
[----:B------:R-:W-:Y:S01]  /*19f00*/  F2FP.BF16.PACK_AB R75, R183, R182 ;  /* 0x000000b6b74b723e */ /* 0x000fe200000010ff */
[----:B--2---:R-:W2:Y:S01]  /*19f10*/  LDSM.16.MT88.4 R80, [R220+0x2100] ;  /* 0x00210000dc50783b */ /* 0x004ea20000004200 */
[----:B-----5:R-:W-:Y:S05]  /*19f20*/  F2FP.BF16.PACK_AB R79, R95, R96 ;  /* 0x000000605f4f723e */ /* 0x020fea00000010ff */
[-C--:B-1----:R-:W-:Y:S01]  /*19f30*/  HMMA.16816.F32.BF16 R4, R72, R84.reuse, R4 ;  /* 0x000000544804723c */ /* 0x082fe20000041804 */
[--C-:B---3--:R-:W-:Y:S01]  /*19f40*/  FFMA.FTZ R76, R248, c[0x0][0x2d0], -R92.reuse ;  /* 0x0000b400f84c7a23 */ /* 0x108fe2000001085c */
[----:B----4-:R-:W-:Y:S03]  /*19f50*/  F2FP.BF16.PACK_AB R168, R178, R179 ;  /* 0x000000b3b2a8723e */ /* 0x010fe600000010ff */
[----:B------:R1:W3:Y:S02]  /*19f60*/  MUFU.EX2 R177, R76 ;  /* 0x0000004c00b17308 */ /* 0x0002e40000000800 */
[----:B-1----:R-:W-:Y:S02]  /*19f70*/  F2FP.BF16.PACK_AB R76, R123, R122 ;  /* 0x0000007a7b4c723e */ /* 0x002fe400000010ff */
[----:B---3--:R-:W-:Y:S05]  /*19f80*/  F2FP.BF16.PACK_AB R169, R174, R177 ;  /* 0x000000b1aea9723e */ /* 0x008fea00000010ff */
[C---:B------:R-:W-:Y:S07]  /*19f90*/  HMMA.16816.F32.BF16 R8, R76.reuse, R84, R8 ;  /* 0x000000544c08723c */ /* 0x040fee0000041808 */
[--C-:B------:R-:W-:Y:S01]  /*19fa0*/  FFMA.FTZ R84, R250, c[0x0][0x2d0], -R71.reuse ;  /* 0x0000b400fa547a23 */ /* 0x100fe20000010847 */
[-C--:B------:R-:W-:Y:S01]  /*19fb0*/  HMMA.16816.F32.BF16 R12, R76, R86.reuse, R12 ;  /* 0x000000564c0c723c */ /* 0x080fe2000004180c */
[----:B------:R-:W-:Y:S02]  /*19fc0*/  FFMA.FTZ R71, R251, c[0x0][0x2d0], -R71 ;  /* 0x0000b400fb477a23 */ /* 0x000fe40000010847 */
[----:B------:R1:W-:Y:S05]  /*19fd0*/  MUFU.EX2 R173, R84 ;  /* 0x0000005400ad7308 */ /* 0x0003ea0000000800 */
[C---:B------:R-:W-:Y:S05]  /*19fe0*/  HMMA.16816.F32.BF16 R16, R72.reuse, R86, R16 ;  /* 0x000000564810723c */ /* 0x040fea0000041810 */
[----:B------:R3:W4:Y:S03]  /*19ff0*/  MUFU.EX2 R172, R71 ;  /* 0x0000004700ac7308 */ /* 0x0007260000000800 */
[-C--:B--2---:R-:W-:Y:S08]  /*1a000*/  HMMA.16816.F32.BF16 R20, R72, R80.reuse, R20 ;  /* 0x000000504814723c */ /* 0x084ff00000041814 */
[C---:B------:R-:W-:Y:S01]  /*1a010*/  HMMA.16816.F32.BF16 R24, R76.reuse, R80, R24 ;  /* 0x000000504c18723c */ /* 0x040fe20000041818 */
[----:B-1----:R-:W1:Y:S07]  /*1a020*/  LDSM.16.MT88.4 R84, [R219+0x2100] ;  /* 0x00210000db54783b */ /* 0x002e6e0000004200 */
[-C--:B------:R-:W-:Y:S01]  /*1a030*/  HMMA.16816.F32.BF16 R28, R76, R82.reuse, R28 ;  /* 0x000000524c1c723c */ /* 0x080fe2000004181c */
[--C-:B---3--:R-:W-:Y:S03]  /*1a040*/  FFMA.FTZ R71, R124, c[0x0][0x2d0], -R92.reuse ;  /* 0x0000b4007c477a23 */ /* 0x108fe6000001085c */
[----:B------:R-:W-:Y:S01]  /*1a050*/  MOV R124, R149 ;  /* 0x00000095007c7202 */ /* 0x000fe20000000f00 */
[----:B------:R-:W-:Y:S03]  /*1a060*/  FFMA.FTZ R92, R134, c[0x0][0x2d0], -R92 ;  /* 0x0000b400865c7a23 */ /* 0x000fe6000001085c */
[C---:B------:R-:W-:Y:S01]  /*1a070*/  HMMA.16816.F32.BF16 R32, R72.reuse, R82, R32 ;  /* 0x000000524820723c */ /* 0x040fe20000041820 */
[----:B------:R2:W-:Y:S01]  /*1a080*/  MUFU.EX2 R135, R71 ;  /* 0x0000004700877308 */ /* 0x0005e20000000800 */
[----:B------:R-:W3:Y:S02]  /*1a090*/  LDSM.16.MT88.4 R148, [R217+0x2900] ;  /* 0x00290000d994783b */ /* 0x000ee40000004200 */
[----:B----4-:R-:W-:Y:S02]  /*1a0a0*/  F2FP.BF16.PACK_AB R170, R172, R173 ;  /* 0x000000adacaa723e */ /* 0x010fe400000010ff */
[----:B------:R-:W-:Y:S02]  /*1a0b0*/  MOV R212, R124 ;  /* 0x0000007c00d47202 */ /* 0x000fe40000000f00 */
[-C--:B------:R-:W-:Y:S03]  /*1a0c0*/  HMMA.16816.F32.BF16 R36, R72, R88.reuse, R36 ;  /* 0x000000584824723c */ /* 0x080fe60000041824 */
[----:B------:R-:W4:Y:S05]  /*1a0d0*/  MUFU.EX2 R134, R92 ;  /* 0x0000005c00867308 */ /* 0x000f2a0000000800 */
[C---:B------:R-:W-:Y:S01]  /*1a0e0*/  HMMA.16816.F32.BF16 R40, R76.reuse, R88, R40 ;  /* 0x000000584c28723c */ /* 0x040fe20000041828 */
[----:B------:R-:W5:Y:S04]  /*1a0f0*/  LDL.LU R89, [R1+0x4] ;  /* 0x0000040001597983 */ /* 0x000f680000300800 */
[----:B------:R-:W5:Y:S03]  /*1a100*/  LDL.LU R88, [R1+0x8] ;  /* 0x0000080001587983 */ /* 0x000f660000300800 */
[-C--:B------:R-:W-:Y:S01]  /*1a110*/  HMMA.16816.F32.BF16 R44, R76, R90.reuse, R44 ;  /* 0x0000005a4c2c723c */ /* 0x080fe2000004182c */
[--C-:B--2---:R-:W-:Y:S04]  /*1a120*/  FFMA.FTZ R71, R252, c[0x0][0x2d0], -R93.reuse ;  /* 0x0000b400fc477a23 */ /* 0x104fe8000001085d */
[----:B------:R2:W-:Y:S03]  /*1a130*/  MUFU.EX2 R92, R71 ;  /* 0x00000047005c7308 */ /* 0x0005e60000000800 */
[C---:B------:R-:W-:Y:S01]  /*1a140*/  HMMA.16816.F32.BF16 R48, R72.reuse, R90, R48 ;  /* 0x0000005a4830723c */ /* 0x040fe20000041830 */
[----:B----4-:R-:W-:Y:S07]  /*1a150*/  F2FP.BF16.PACK_AB R171, R134, R135 ;  /* 0x0000008786ab723e */ /* 0x010fee00000010ff */
[-C--:B-1----:R-:W-:Y:S08]  /*1a160*/  HMMA.16816.F32.BF16 R52, R72, R84.reuse, R52 ;  /* 0x000000544834723c */ /* 0x082ff00000041834 */
[C---:B------:R-:W-:Y:S01]  /*1a170*/  HMMA.16816.F32.BF16 R56, R76.reuse, R84, R56 ;  /* 0x000000544c38723c */ /* 0x040fe20000041838 */
[----:B--2---:R-:W-:Y:S03]  /*1a180*/  FFMA.FTZ R71, R115, c[0x0][0x2d0], -R93 ;  /* 0x0000b40073477a23 */ /* 0x004fe6000001085d */
[----:B------:R-:W-:Y:S04]  /*1a190*/  IMAD.MOV.U32 R115, RZ, RZ, R101 ;  /* 0x000000ffff737224 */ /* 0x000fe800078e0065 */
[-C--:B------:R-:W-:Y:S01]  /*1a1a0*/  HMMA.16816.F32.BF16 R60, R76, R86.reuse, R60 ;  /* 0x000000564c3c723c */ /* 0x080fe2000004183c */
[----:B------:R1:W2:Y:S07]  /*1a1b0*/  MUFU.EX2 R82, R71 ;  /* 0x0000004700527308 */ /* 0x0002ae0000000800 */
[----:B------:R-:W-:Y:S01]  /*1a1c0*/  HMMA.16816.F32.BF16 R64, R72, R86, R64 ;  /* 0x000000564840723c */ /* 0x000fe20000041840 */
[----:B------:R-:W4:Y:S07]  /*1a1d0*/  LDL.LU R72, [R1+0xc] ;  /* 0x00000c0001487983 */ /* 0x000f2e0000300800 */
[-C--:B---3--:R-:W-:Y:S01]  /*1a1e0*/  HMMA.16816.F32.BF16 R136, R168, R148.reuse, R4 ;  /* 0x00000094a888723c */ /* 0x088fe20000041804 */
[--C-:B-1----:R-:W-:Y:S03]  /*1a1f0*/  FFMA.FTZ R71, R112, c[0x0][0x2d0], -R93.reuse ;  /* 0x0000b40070477a23 */ /* 0x102fe6000001085d */
[----:B------:R-:W-:Y:S01]  /*1a200*/  FFMA.FTZ R93, R103, c[0x0][0x2d0], -R93 ;  /* 0x0000b400675d7a23 */ /* 0x000fe2000001085d */
[----:B------:R1:W-:Y:S01]  /*1a210*/  MUFU.EX2 R83, R71 ;  /* 0x0000004700537308 */ /* 0x0003e20000000800 */
[----:B------:R-:W-:Y:S02]  /*1a220*/  MOV R112, R102 ;  /* 0x0000006600707202 */ /* 0x000fe40000000f00 */
[----:B------:R-:W3:Y:S01]  /*1a230*/  LDSM.16.MT88.4 R100, [R220+0x2900] ;  /* 0x00290000dc64783b */ /* 0x000ee20000004200 */
[----:B--2---:R-:W-:Y:S06]  /*1a240*/  F2FP.BF16.PACK_AB R124, R82, R92 ;  /* 0x0000005c527c723e */ /* 0x004fec00000010ff */
[----:B------:R-:W2:Y:S01]  /*1a250*/  MUFU.EX2 R93, R93 ;  /* 0x0000005d005d7308 */ /* 0x000ea20000000800 */
[--C-:B-1----:R-:W-:Y:S09]  /*1a260*/  FFMA.FTZ R71, R175, c[0x0][0x2d0], -R94.reuse ;  /* 0x0000b400af477a23 */ /* 0x102ff2000001085e */
[----:B------:R1:W-:Y:S01]  /*1a270*/  MUFU.EX2 R81, R71 ;  /* 0x0000004700517308 */ /* 0x0003e20000000800 */
[----:B--2---:R-:W-:Y:S01]  /*1a280*/  F2FP.BF16.PACK_AB R126, R93, R83 ;  /* 0x000000535d7e723e */ /* 0x004fe200000010ff */
[--C-:B-1----:R-:W-:Y:S08]  /*1a290*/  FFMA.FTZ R71, R211, c[0x0][0x2d0], -R94.reuse ;  /* 0x0000b400d3477a23 */ /* 0x102ff0000001085e */
[----:B------:R1:W2:Y:S02]  /*1a2a0*/  MUFU.EX2 R80, R71 ;  /* 0x0000004700507308 */ /* 0x0002a40000000800 */
[--C-:B-1----:R-:W-:Y:S01]  /*1a2b0*/  FFMA.FTZ R71, R176, c[0x0][0x2d0], -R94.reuse ;  /* 0x0000b400b0477a23 */ /* 0x102fe2000001085e */
[----:B--2---:R-:W-:Y:S01]  /*1a2c0*/  F2FP.BF16.PACK_AB R125, R80, R81 ;  /* 0x00000051507d723e */ /* 0x004fe200000010ff */
[----:B------:R-:W-:Y:S02]  /*1a2d0*/  FFMA.FTZ R94, R70, c[0x0][0x2d0], -R94 ;  /* 0x0000b400465e7a23 */ /* 0x000fe4000001085e */
[----:B------:R-:W2:Y:S04]  /*1a2e0*/  LDL.LU R70, [R1+0x10] ;  /* 0x0000100001467983 */ /* 0x000ea80000300800 */
[----:B------:R-:W-:Y:S10]  /*1a2f0*/  MUFU.EX2 R71, R71 ;  /* 0x0000004700477308 */ /* 0x000ff40000000800 */
[----:B------:R-:W1:Y:S01]  /*1a300*/  MUFU.EX2 R94, R94 ;  /* 0x0000005e005e7308 */ /* 0x000e620000000800 */
[----:B-----5:R-:W-:Y:S01]  /*1a310*/  FFMA.FTZ R69, R69, R89, R127 ;  /* 0x0000005945457223 */ /* 0x020fe2000001007f */
[----:B-1----:R-:W-:Y:S01]  /*1a320*/  F2FP.BF16.PACK_AB R127, R94, R71 ;  /* 0x000000475e7f723e */ /* 0x002fe200000010ff */
[----:B------:R-:W-:Y:S04]  /*1a330*/  FFMA.FTZ R68, R68, R88, R145 ;  /* 0x0000005844447223 */ /* 0x000fe80000010091 */
[----:B------:R-:W-:Y:S02]  /*1a340*/  FADD.FTZ R6, R112, R68 ;  /* 0x0000004470067221 */ /* 0x000fe40000010000 */
[C---:B------:R-:W-:Y:S02]  /*1a350*/  HMMA.16816.F32.BF16 R140, R124.reuse, R148, R8 ;  /* 0x000000947c8c723c */ /* 0x040fe40000041808 */
[----:B------:R-:W-:Y:S01]  /*1a360*/  FADD.FTZ R6, R212, R6 ;  /* 0x00000006d4067221 */ /* 0x000fe20000010000 */
[----:B------:R-:W-:Y:S02]  /*1a370*/  MOV R212, R194 ;  /* 0x000000c200d47202 */ /* 0x000fe40000000f00 */
[----:B------:R-:W-:Y:S03]  /*1a380*/  MOV R194, R152 ;  /* 0x0000009800c27202 */ /* 0x000fe60000000f00 */
[-C--:B------:R-:W-:Y:S08]  /*1a390*/  HMMA.16816.F32.BF16 R144, R124, R150.reuse, R12 ;  /* 0x000000967c90723c */ /* 0x080ff0000004180c */
[C---:B------:R-:W-:Y:S01]  /*1a3a0*/  HMMA.16816.F32.BF16 R148, R168.reuse, R150, R16 ;  /* 0x00000096a894723c */ /* 0x040fe20000041810 */
[----:B----4-:R-:W-:Y:S03]  /*1a3b0*/  FFMA.FTZ R4, R2, R72, R238 ;  /* 0x0000004802047223 */ /* 0x010fe600000100ee */
[----:B------:R-:W-:Y:S01]  /*1a3c0*/  MOV R238, R113 ;  /* 0x0000007100ee7202 */ /* 0x000fe20000000f00 */
[----:B------:R-:W-:Y:S02]  /*1a3d0*/  FADD.FTZ R2, R115, R69 ;  /* 0x0000004573027221 */ /* 0x000fe40000010000 */
[----:B------:R-:W-:Y:S01]  /*1a3e0*/  FADD.FTZ R4, R245, R4 ;  /* 0x00000004f5047221 */ /* 0x000fe20000010000 */
[----:B------:R-:W1:Y:S01]  /*1a3f0*/  LDSM.16.MT88.4 R112, [R218+0x2900] ;  /* 0x00290000da70783b */ /* 0x000e620000004200 */
[----:B------:R-:W-:Y:S03]  /*1a400*/  FADD.FTZ R2, R215, R2 ;  /* 0x00000002d7027221 */ /* 0x000fe60000010000 */
[----:B------:R-:W-:Y:S01]  /*1a410*/  FADD.FTZ R5, R210, R4 ;  /* 0x00000004d2057221 */ /* 0x000fe20000010000 */
[----:B------:R-:W-:Y:S01]  /*1a420*/  MOV R210, R155 ;  /* 0x0000009b00d27202 */ /* 0x000fe20000000f00 */
[----:B------:R-:W-:Y:S02]  /*1a430*/  IMAD.MOV.U32 R215, RZ, RZ, R196 ;  /* 0x000000ffffd77224 */ /* 0x000fe400078e00c4 */
[----:B------:R-:W-:Y:S02]  /*1a440*/  FADD.FTZ R7, R154, R2 ;  /* 0x000000029a077221 */ /* 0x000fe40000010000 */
[----:B------:R-:W-:Y:S02]  /*1a450*/  FADD.FTZ R4, R244, R6 ;  /* 0x00000006f4047221 */ /* 0x000fe40000010000 */
[----:B------:R-:W-:Y:S01]  /*1a460*/  FADD.FTZ R2, R204, R5 ;  /* 0x00000005cc027221 */ /* 0x000fe20000010000 */
[----:B------:R-:W-:Y:S01]  /*1a470*/  MOV R204, R202 ;  /* 0x000000ca00cc7202 */ /* 0x000fe20000000f00 */
[----:B------:R-:W-:Y:S01]  /*1a480*/  FADD.FTZ R7, R197, R7 ;  /* 0x00000007c5077221 */ /* 0x000fe20000010000 */
[----:B------:R-:W-:Y:S01]  /*1a490*/  MOV R197, R159 ;  /* 0x0000009f00c57202 */ /* 0x000fe20000000f00 */
[----:B------:R-:W-:Y:S02]  /*1a4a0*/  FADD.FTZ R6, R207, R4 ;  /* 0x00000004cf067221 */ /* 0x000fe40000010000 */
[----:B------:R-:W-:Y:S02]  /*1a4b0*/  FADD.FTZ R5, R156, R2 ;  /* 0x000000029c057221 */ /* 0x000fe40000010000 */
[----:B------:R-:W-:Y:S02]  /*1a4c0*/  FADD.FTZ R4, R241, R7 ;  /* 0x00000007f1047221 */ /* 0x000fe40000010000 */
[----:B------:R-:W-:Y:S02]  /*1a4d0*/  FADD.FTZ R2, R238, R6 ;  /* 0x00000006ee027221 */ /* 0x000fe40000010000 */
[----:B------:R-:W-:Y:S02]  /*1a4e0*/  FADD.FTZ R7, R163, R4 ;  /* 0x00000004a3077221 */ /* 0x000fe40000010000 */
[----:B------:R-:W-:Y:S02]  /*1a4f0*/  FADD.FTZ R6, R162, R2 ;  /* 0x00000002a2067221 */ /* 0x000fe40000010000 */
[----:B------:R-:W-:Y:S02]  /*1a500*/  FADD.FTZ R2, R215, R7 ;  /* 0x00000007d7027221 */ /* 0x000fe40000010000 */
[----:B------:R-:W-:Y:S02]  /*1a510*/  IMAD.MOV.U32 R196, RZ, RZ, R153 ;  /* 0x000000ffffc47224 */ /* 0x000fe400078e0099 */
[----:B------:R-:W-:Y:S01]  /*1a520*/  IMAD.MOV.U32 R202, RZ, RZ, R199 ;  /* 0x000000ffffca7224 */ /* 0x000fe200078e00c7 */
[-C--:B---3--:R-:W-:Y:S01]  /*1a530*/  HMMA.16816.F32.BF16 R152, R168, R100.reuse, R20 ;  /* 0x00000064a898723c */ /* 0x088fe20000041814 */
[----:B------:R-:W-:Y:S01]  /*1a540*/  IMAD.MOV.U32 R207, RZ, RZ, R158 ;  /* 0x000000ffffcf7224 */ /* 0x000fe200078e009e */
[----:B------:R-:W-:Y:S01]  /*1a550*/  MOV R199, R208 ;  /* 0x000000d000c77202 */ /* 0x000fe20000000f00 */
[----:B------:R-:W-:Y:S01]  /*1a560*/  FADD.FTZ R9, R196, R2 ;  /* 0x00000002c4097221 */ /* 0x000fe20000010000 */
[----:B------:R-:W-:Y:S04]  /*1a570*/  MOV R208, R157 ;  /* 0x0000009d00d07202 */ /* 0x000fe80000000f00 */
[C---:B------:R-:W-:Y:S01]  /*1a580*/  HMMA.16816.F32.BF16 R156, R124.reuse, R100, R24 ;  /* 0x000000647c9c723c */ /* 0x040fe20000041818 */
[----:B--2---:R-:W-:Y:S03]  /*1a590*/  FFMA.FTZ R0, R0, R70, R131 ;  /* 0x0000004600007223 */ /* 0x004fe60000010083 */
[----:B------:R-:W-:Y:S02]  /*1a5a0*/  IMAD.MOV.U32 R131, RZ, RZ, R130 ;  /* 0x000000ffff837224 */ /* 0x000fe400078e0082 */
[----:B------:R-:W-:Y:S01]  /*1a5b0*/  FADD.FTZ R8, R132, R0 ;  /* 0x0000000084087221 */ /* 0x000fe20000010000 */
[----:B------:R-:W-:Y:S01]  /*1a5c0*/  MOV R132, R129 ;  /* 0x0000008100847202 */ /* 0x000fe20000000f00 */
[----:B------:R-:W-:Y:S04]  /*1a5d0*/  FADD.FTZ R0, R161, R5 ;  /* 0x00000005a1007221 */ /* 0x000fe80000010000 */
[----:B------:R-:W-:Y:S01]  /*1a5e0*/  FADD.FTZ R8, R133, R8 ;  /* 0x0000000885087221 */ /* 0x000fe20000010000 */
[----:B------:R-:W-:Y:S01]  /*1a5f0*/  MOV R133, R128 ;  /* 0x0000008000857202 */ /* 0x000fe20000000f00 */
[----:B------:R-:W-:Y:S02]  /*1a600*/  FADD.FTZ R5, R160, R0 ;  /* 0x00000000a0057221 */ /* 0x000fe40000010000 */
[----:B------:R-:W-:Y:S01]  /*1a610*/  FADD.FTZ R4, R213, R8 ;  /* 0x00000008d5047221 */ /* 0x000fe20000010000 */
[-C--:B------:R-:W-:Y:S01]  /*1a620*/  HMMA.16816.F32.BF16 R160, R124, R102.reuse, R28 ;  /* 0x000000667ca0723c */ /* 0x080fe2000004181c */
[----:B------:R-:W-:Y:S02]  /*1a630*/  FADD.FTZ R0, R212, R6 ;  /* 0x00000006d4007221 */ /* 0x000fe40000010000 */
[----:B------:R-:W-:Y:S02]  /*1a640*/  FADD.FTZ R8, R210, R5 ;  /* 0x00000005d2087221 */ /* 0x000fe40000010000 */
[----:B------:R-:W-:Y:S02]  /*1a650*/  FADD.FTZ R11, R106, R4 ;  /* 0x000000046a0b7221 */ /* 0x000fe40000010000 */
[----:B------:R-:W-:Y:S01]  /*1a660*/  FADD.FTZ R10, R194, R0 ;  /* 0x00000000c20a7221 */ /* 0x000fe20000010000 */
[----:B------:R-:W2:Y:S01]  /*1a670*/  LDSM.16.MT88.4 R4, [R219+0x2900] ;  /* 0x00290000db04783b */ /* 0x000ea20000004200 */
[----:B------:R-:W-:Y:S01]  /*1a680*/  FADD.FTZ R2, R209, R8 ;  /* 0x00000008d1027221 */ /* 0x000fe20000010000 */
[C---:B------:R-:W-:Y:S02]  /*1a690*/  HMMA.16816.F32.BF16 R100, R168.reuse, R102, R32 ;  /* 0x00000066a864723c */ /* 0x040fe40000041820 */
[----:B------:R-:W-:Y:S02]  /*1a6a0*/  FADD.FTZ R8, R105, R11 ;  /* 0x0000000b69087221 */ /* 0x000fe40000010000 */
[----:B------:R-:W-:Y:S02]  /*1a6b0*/  FADD.FTZ R0, R204, R9 ;  /* 0x00000009cc007221 */ /* 0x000fe40000010000 */
[----:B------:R-:W-:Y:S02]  /*1a6c0*/  FADD.FTZ R10, R202, R10 ;  /* 0x0000000aca0a7221 */ /* 0x000fe40000010000 */
[----:B------:R-:W-:Y:S04]  /*1a6d0*/  FADD.FTZ R11, R107, R2 ;  /* 0x000000026b0b7221 */ /* 0x000fe80000010000 */
[----:B------:R-:W-:Y:S02]  /*1a6e0*/  FADD.FTZ R8, R104, R8 ;  /* 0x0000000868087221 */ /* 0x000fe40000010000 */
[----:B------:R-:W-:Y:S01]  /*1a6f0*/  FADD.FTZ R9, R199, R0 ;  /* 0x00000000c7097221 */ /* 0x000fe20000010000 */
[-C--:B-1----:R-:W-:Y:S01]  /*1a700*/  HMMA.16816.F32.BF16 R104, R168, R112.reuse, R36 ;  /* 0x00000070a868723c */ /* 0x082fe20000041824 */
[----:B------:R-:W-:Y:S02]  /*1a710*/  FADD.FTZ R2, R197, R10 ;  /* 0x0000000ac5027221 */ /* 0x000fe40000010000 */
[----:B------:R-:W-:Y:S02]  /*1a720*/  FADD.FTZ R8, R109, R8 ;  /* 0x000000086d087221 */ /* 0x000fe40000010000 */
[----:B------:R-:W-:Y:S02]  /*1a730*/  FADD.FTZ R0, R111, R11 ;  /* 0x0000000b6f007221 */ /* 0x000fe40000010000 */
[----:B------:R-:W-:Y:S02]  /*1a740*/  FADD.FTZ R9, R208, R9 ;  /* 0x00000009d0097221 */ /* 0x000fe40000010000 */
[----:B------:R-:W-:Y:S03]  /*1a750*/  FADD.FTZ R11, R207, R2 ;  /* 0x00000002cf0b7221 */ /* 0x000fe60000010000 */
[----:B------:R-:W-:Y:S02]  /*1a760*/  FADD.FTZ R8, R108, R8 ;  /* 0x000000086c087221 */ /* 0x000fe40000010000 */
[----:B------:R-:W-:Y:S02]  /*1a770*/  FADD.FTZ R10, R110, R0 ;  /* 0x000000006e0a7221 */ /* 0x000fe40000010000 */
[----:B------:R-:W-:Y:S01]  /*1a780*/  FADD.FTZ R2, R206, R9 ;  /* 0x00000009ce027221 */ /* 0x000fe20000010000 */
[C---:B------:R-:W-:Y:S01]  /*1a790*/  HMMA.16816.F32.BF16 R108, R124.reuse, R112, R40 ;  /* 0x000000707c6c723c */ /* 0x040fe20000041828 */
[----:B------:R-:W-:Y:S02]  /*1a7a0*/  FADD.FTZ R8, R121, R8 ;  /* 0x0000000879087221 */ /* 0x000fe40000010000 */
[----:B------:R-:W-:Y:S02]  /*1a7b0*/  FADD.FTZ R0, R166, R11 ;  /* 0x0000000ba6007221 */ /* 0x000fe40000010000 */
[----:B------:R-:W-:Y:S02]  /*1a7c0*/  FADD.FTZ R10, R164, R10 ;  /* 0x0000000aa40a7221 */ /* 0x000fe40000010000 */
[----:B------:R-:W-:Y:S02]  /*1a7d0*/  FADD.FTZ R11, R167, R2 ;  /* 0x00000002a70b7221 */ /* 0x000fe40000010000 */
[----:B------:R-:W-:Y:S03]  /*1a7e0*/  FADD.FTZ R8, R120, R8 ;  /* 0x0000000878087221 */ /* 0x000fe60000010000 */
[----:B------:R-:W-:Y:S02]  /*1a7f0*/  FADD.FTZ R9, R165, R0 ;  /* 0x00000000a5097221 */ /* 0x000fe40000010000 */
[----:B------:R-:W-:Y:S01]  /*1a800*/  FADD.FTZ R8, R119, R8 ;  /* 0x0000000877087221 */ /* 0x000fe20000010000 */
[-C--:B------:R-:W-:Y:S01]  /*1a810*/  HMMA.16816.F32.BF16 R164, R124, R114.reuse, R44 ;  /* 0x000000727ca4723c */ /* 0x080fe2000004182c */
[----:B------:R-:W-:Y:S02]  /*1a820*/  FADD.FTZ R2, R192, R10 ;  /* 0x0000000ac0027221 */ /* 0x000fe40000010000 */
[----:B------:R-:W-:Y:S02]  /*1a830*/  FADD.FTZ R8, R118, R8 ;  /* 0x0000000876087221 */ /* 0x000fe40000010000 */
[----:B------:R-:W-:Y:S02]  /*1a840*/  FADD.FTZ R0, R201, R11 ;  /* 0x0000000bc9007221 */ /* 0x000fe40000010000 */
[----:B------:R-:W-:Y:S01]  /*1a850*/  FADD.FTZ R11, R190, R2 ;  /* 0x00000002be0b7221 */ /* 0x000fe20000010000 */
[C---:B------:R-:W-:Y:S01]  /*1a860*/  HMMA.16816.F32.BF16 R112, R168.reuse, R114, R48 ;  /* 0x00000072a870723c */ /* 0x040fe20000041830 */
[----:B------:R-:W-:Y:S03]  /*1a870*/  FADD.FTZ R8, R117, R8 ;  /* 0x0000000875087221 */ /* 0x000fe60000010000 */
[----:B------:R-:W-:Y:S02]  /*1a880*/  FADD.FTZ R9, R193, R9 ;  /* 0x00000009c1097221 */ /* 0x000fe40000010000 */
[----:B------:R-:W-:Y:S02]  /*1a890*/  FADD.FTZ R10, R200, R0 ;  /* 0x00000000c80a7221 */ /* 0x000fe40000010000 */
[----:B------:R-:W-:Y:S04]  /*1a8a0*/  FADD.FTZ R0, R191, R11 ;  /* 0x0000000bbf007221 */ /* 0x000fe80000010000 */
[----:B------:R-:W-:Y:S02]  /*1a8b0*/  FADD.FTZ R8, R116, R8 ;  /* 0x0000000874087221 */ /* 0x000fe40000010000 */
[----:B------:R-:W-:Y:S01]  /*1a8c0*/  FADD.FTZ R2, R195, R9 ;  /* 0x00000009c3027221 */ /* 0x000fe20000010000 */
[-C--:B--2---:R-:W-:Y:S01]  /*1a8d0*/  HMMA.16816.F32.BF16 R116, R168, R4.reuse, R52 ;  /* 0x00000004a874723c */ /* 0x084fe20000041834 */
[----:B------:R-:W-:Y:S02]  /*1a8e0*/  FADD.FTZ R10, R189, R10 ;  /* 0x0000000abd0a7221 */ /* 0x000fe40000010000 */
[----:B------:R-:W-:Y:S02]  /*1a8f0*/  FADD.FTZ R9, R122, R0 ;  /* 0x000000007a097221 */ /* 0x000fe40000010000 */
        /* <DEDUP_REMOVED lines=12> */
[----:B------:R-:W-:Y:S01]  /*1a9c0*/  FADD.FTZ R2, R181, R10 ;  /* 0x0000000ab5027221 */ /* 0x000fe20000010000 */
[----:B------:R-:W-:Y:S03]  /*1a9d0*/  HMMA.16816.F32.BF16 R168, R168, R6, R64 ;  /* 0x00000006a8a8723c */ /* 0x000fe60000041840 */
[----:B------:R-:W-:Y:S02]  /*1a9e0*/  FADD.FTZ R8, R183, R9 ;  /* 0x00000009b7087221 */ /* 0x000fe40000010000 */
        /* <DEDUP_REMOVED lines=14> */
[----:B------:R1:W-:Y:S01]  /*1aad0*/  STL [R1+0x4], R5 ;  /* 0x0000040501007387 */ /* 0x0003e20000100800 */
[----:B------:R-:W-:Y:S02]  /*1aae0*/  FADD.FTZ R2, R83, R2 ;  /* 0x0000000253027221 */ /* 0x000fe40000010000 */
[----:B------:R-:W-:Y:S01]  /*1aaf0*/  FADD.FTZ R4, R134, R4 ;  /* 0x0000000486047221 */ /* 0x000fe20000010000 */
[----:B------:R-:W-:Y:S01]  /*1ab00*/  MOV R134, R3 ;  /* 0x0000000300867202 */ /* 0x000fe20000000f00 */
[----:B------:R-:W-:Y:S02]  /*1ab10*/  FADD.FTZ R2, R93, R2 ;  /* 0x000000025d027221 */ /* 0x000fe40000010000 */
[----:B------:R-:W-:Y:S01]  /*1ab20*/  FADD.FTZ R0, R71, R0 ;  /* 0x0000000047007221 */ /* 0x000fe20000010000 */
[----:B------:R1:W-:Y:S03]  /*1ab30*/  STL [R1+0x8], R4 ;  /* 0x0000080401007387 */ /* 0x0003e60000100800 */
[----:B------:R-:W-:Y:S01]  /*1ab40*/  FADD.FTZ R0, R94, R0 ;  /* 0x000000005e007221 */ /* 0x000fe20000010000 */
[----:B------:R1:W-:Y:S04]  /*1ab50*/  STL [R1+0xc], R2 ;  /* 0x00000c0201007387 */ /* 0x0003e80000100800 */
[----:B------:R1:W-:Y:S01]  /*1ab60*/  STL [R1+0x10], R0 ;  /* 0x0000100001007387 */ /* 0x0003e20000100800 */
[----:B------:R-:W-:-:S05]  /*1ab70*/  @P0 BRA `(.L_x_473) ;  /* 0xffff9a4000000947 */ /* 0x000fca000383ffff */
.L_x_454:
[----:B------:R-:W2:Y:S01]  /*1ab80*/  S2UR UR4, SR_CTAID.X ;  /* 0x00000000000479c3 */ /* 0x000ea20000002500 */
[----:B------:R-:W-:-:S02]  /*1ab90*/  UISETP.NE.AND UP1, UPT, UR13, URZ, UPT ;  /* 0x0000003f0d00728c */ /* 0x000fc4000bf25270 */
[----:B------:R-:W-:Y:S02]  /*1aba0*/  UISETP.NE.AND UP0, UPT, UR12, URZ, UPT ;  /* 0x0000003f0c00728c */ /* 0x000fe4000bf05270 */
[----:B------:R-:W-:-:S04]  /*1abb0*/  ULDC.64 UR16, c[0x0][0x2c8] ;  /* 0x0000b20000107ab9 */ /* 0x000fc80000000a00 */
[----:B------:R-:W-:Y:S01]  /*1abc0*/  PLOP3.LUT P0, PT, PT, PT, UP0, 0x40, 0x0 ;  /* 0x000000000000781c */ /* 0x000fe20003f0e808 */
[----:B--2---:R-:W-:-:S04]  /*1abd0*/  ULEA UR4, UR4, 0x7f, 0x7 ;  /* 0x0000007f04047891 */ /* 0x004fc8000f8e383f */
[----:B------:R-:W-:Y:S02]  /*1abe0*/  UIMAD.WIDE.U32 UR20, UR4, UR16, URZ ;  /* 0x00000010041472a5 */ /* 0x000fe4000f8e003f */
[----:B------:R-:W-:Y:S02]  /*1abf0*/  UIADD3 UR16, UR7, 0x1, -UR10 ;  /* 0x0000000107107890 */ /* 0x000fe4000fffe80a */
[----:B------:R-:W-:-:S04]  /*1ac00*/  @UP1 USHF.R.U32.HI UR4, URZ, UR17, UR21 ;  /* 0x000000113f041299 */ /* 0x000fc80008011615 */
[----:B------:R-:W-:-:S03]  /*1ac10*/  UIADD3 UR20, UR4, UR16, URZ ;  /* 0x0000001004147290 */ /* 0x000fc6000fffe03f */
[----:B------:R-:W-:Y:S02]  /*1ac20*/  ULDC UR4, c[0x0][0x324] ;  /* 0x0000c90000047ab9 */ /* 0x000fe40000000800 */
        /* <DEDUP_REMOVED lines=15> */
.L_x_475:
[----:B------:R-:W-:Y:S02]  /*1ad20*/  UMOV UR17, 0x1 ;  /* 0x0000000100117882 */ /* 0x000fe40000000000 */
[----:B------:R-:W-:Y:S02]  /*1ad30*/  ULDC UR16, c[0x0][0x32c] ;  /* 0x0000cb0000107ab9 */ /* 0x000fe40000000800 */
[----:B------:R-:W-:-:S03]  /*1ad40*/  UISETP.NE.AND UP0, UPT, UR17, UR16, UPT ;  /* 0x000000101100728c */ /* 0x000fc6000bf05270 */
[----:B------:R-:W-:Y:S02]  /*1ad50*/  ULDC.64 UR16, c[0x0][0x330] ;  /* 0x0000cc0000107ab9 */ /* 0x000fe40000000a00 */
[----:B------:R-:W-:-:S07]  /*1ad60*/  UIMAD.WIDE.U32 UR22, UR20, UR16, URZ ;  /* 0x00000010141672a5 */ /* 0x000fce000f8e003f */
[----:B------:R-:W-:Y:S02]  /*1ad70*/  @UP0 UMOV UR21, UR23 ;  /* 0x0000001700150c82 */ /* 0x000fe40008000000 */
[----:B------:R-:W-:Y:S02]  /*1ad80*/  @UP0 USHF.R.U32.HI UR20, URZ, UR17, UR21 ;  /* 0x000000113f140299 */ /* 0x000fe40008011615 */
.L_x_476:
[----:B------:R-:W-:Y:S02]  /*1ad90*/  ULDC UR16, c[0x0][0x32c] ;  /* 0x0000cb0000107ab9 */ /* 0x000fe40000000800 */
[----:B------:R-:W-:-:S04]  /*1ada0*/  UIMAD UR16, UR20, UR16, URZ ;  /* 0x00000010141072a4 */ /* 0x000fc8000f8e023f */
[----:B------:R-:W-:-:S04]  /*1adb0*/  UISETP.LT.AND UP0, UPT, UR4, UR16, UPT ;  /* 0x000000100400728c */ /* 0x000fc8000bf01270 */
[----:B------:R-:W-:-:S04]  /*1adc0*/  USEL UR4, UR4, UR16, !UP0 ;  /* 0x0000001004047287 */ /* 0x000fc8000c000000 */
.L_x_474:
        /* <DEDUP_REMOVED lines=11> */
[----:B-1----:R-:W-:Y:S01]  /*1ae80*/  IMAD.MOV.U32 R0, RZ, RZ, R130 ;  /* 0x000000ffff007224 */ /* 0x002fe200078e0082 */
[----:B------:R-:W-:Y:S02]  /*1ae90*/  MOV R134, R128 ;  /* 0x0000008000867202 */ /* 0x000fe40000000f00 */
.L_x_480:
[----:B------:R-:W-:Y:S04]  /*1aea0*/  DEPBAR.LE SB0, 0x0 ;  /* 0x000080000000791a */ /* 0x000fe80000000000 */
[----:B------:R-:W-:Y:S01]  /*1aeb0*/  BAR.SYNC.DEFER_BLOCKING 0x0 ;  /* 0x0000000000007b1d */ /* 0x000fe20000010000 */
[----:B------:R-:W-:Y:S06]  /*1aec0*/  UISETP.GT.AND UP0, UPT, UR18, UR19, UPT ;  /* 0x000000131200728c */ /* 0x000fec000bf04270 */
[----:B------:R-:W-:Y:S01]  /*1aed0*/  PLOP3.LUT P0, PT, PT, PT, UP0, 0x80, 0x0 ;  /* 0x000000000000781c */ /* 0x000fe20003f0f008 */
[----:B-----5:R1:W2:Y:S04]  /*1aee0*/  LDSM.16.M88.4 R96, [R223+0x6100] ;  /* 0x00610000df60783b */ /* 0x0202a80000000200 */
        /* <DEDUP_REMOVED lines=16> */
[----:B--234-:R-:W-:Y:S02]  /*1aff0*/  SHF.R.S32.HI R2, RZ, 0x1f, R236 ;  /* 0x0000001fff027819 */ /* 0x01cfe400000114ec */
[----:B------:R-:W-:Y:S03]  /*1b000*/  SHF.R.S32.HI R5, RZ, 0x1f, R235 ;  /* 0x0000001fff057819 */ /* 0x000fe600000114eb */
[----:B------:R-:W-:Y:S02]  /*1b010*/  IMAD R4, R2, c[0x0][0x208], RZ ;  /* 0x0000820002047a24 */ /* 0x000fe400078e02ff */
[C---:B------:R-:W-:Y:S04]  /*1b020*/  IMAD.WIDE.U32 R2, R236.reuse, c[0x0][0x208], RZ ;  /* 0x00008200ec027a25 */ /* 0x040fe800078e00ff */
[----:B------:R-:W-:Y:S04]  /*1b030*/  IMAD R4, R236, c[0x0][0x20c], R4 ;  /* 0x00008300ec047a24 */ /* 0x000fe800078e0204 */
[----:B------:R-:W-:Y:S02]  /*1b040*/  IMAD.IADD R3, R3, 0x1, R4 ;  /* 0x0000000103037824 */ /* 0x000fe400078e0204 */
[----:B------:R-:W-:Y:S02]  /*1b050*/  IMAD R4, R5, c[0x0][0x218], RZ ;  /* 0x0000860005047a24 */ /* 0x000fe400078e02ff */
[C---:B------:R-:W-:Y:S04]  /*1b060*/  IMAD.WIDE.U32 R2, R235.reuse, c[0x0][0x218], R2 ;  /* 0x00008600eb027a25 */ /* 0x040fe800078e0002 */
[----:B------:R-:W-:Y:S01]  /*1b070*/  IMAD R4, R235, c[0x0][0x21c], R4 ;  /* 0x00008700eb047a24 */ /* 0x000fe200078e0204 */
[----:B------:R-:W-:Y:S04]  /*1b080*/  IADD3 R2, P0, R2, UR46, RZ ;  /* 0x0000002e02027c10 */ /* 0x000fe8000ff1e0ff */
[----:B------:R-:W-:Y:S02]  /*1b090*/  IADD3.X R4, R3, UR5, R4, P0, !PT ;  /* 0x0000000503047c10 */ /* 0x000fe400087fe404 */
[C---:B------:R-:W-:Y:S04]  /*1b0a0*/  LEA R3, P0, R2.reuse, c[0x0][0x1f8], 0x1 ;  /* 0x00007e0002037a11 */ /* 0x040fe800078008ff */
[----:B------:R-:W-:Y:S01]  /*1b0b0*/  LEA.HI.X R2, R2, c[0x0][0x1fc], R4, 0x1, P0 ;  /* 0x00007f0002027a11 */ /* 0x000fe200000f0c04 */
[----:B------:R-:W-:Y:S04]  /*1b0c0*/  SHFL.IDX PT, R10, R3, 0x1, 0x181f ;  /* 0x00381f00030a7f89 */ /* 0x000fe800000e0000 */
[----:B------:R-:W2:Y:S04]  /*1b0d0*/  SHFL.IDX PT, R4, R3, RZ, 0x181f ;  /* 0x00181fff03047589 */ /* 0x000ea800000e0000 */
[----:B------:R-:W-:Y:S04]  /*1b0e0*/  SHFL.IDX PT, R5, R2, RZ, 0x181f ;  /* 0x00181fff02057589 */ /* 0x000fe800000e0000 */
        /* <DEDUP_REMOVED lines=8> */
[----:B------:R1:W1:Y:S01]  /*1b170*/  SHFL.IDX PT, R12, R2, 0x5, 0x181f ;  /* 0x00b81f00020c7f89 */ /* 0x00026200000e0000 */
[-C--:B--2---:R-:W-:Y:S02]  /*1b180*/  IADD3 R4, P0, R4, R234.reuse, RZ ;  /* 0x000000ea04047210 */ /* 0x084fe40007f1e0ff */
[-C--:B---3--:R-:W-:Y:S02]  /*1b190*/  IADD3 R8, P3, R8, R234.reuse, RZ ;  /* 0x000000ea08087210 */ /* 0x088fe40007f7e0ff */
[-C--:B----4-:R-:W-:Y:S01]  /*1b1a0*/  IADD3 R6, P2, R6, R234.reuse, RZ ;  /* 0x000000ea06067210 */ /* 0x090fe20007f5e0ff */
[--C-:B------:R-:W-:Y:S01]  /*1b1b0*/  IMAD.X R5, R5, 0x1, R233.reuse, P0 ;  /* 0x0000000105057824 */ /* 0x100fe200000e06e9 */
[-C--:B------:R-:W-:Y:S04]  /*1b1c0*/  IADD3 R10, P0, R10, R234.reuse, RZ ;  /* 0x000000ea0a0a7210 */ /* 0x080fe80007f1e0ff */
[----:B------:R2:W-:Y:S01]  /*1b1d0*/  LDGSTS.E.BYPASS.LTC128B.128 [R243], [R4.64], !P6 ;  /* 0x0000000004f37fae */ /* 0x0005e2000f101d4e */
[--C-:B------:R-:W-:Y:S02]  /*1b1e0*/  IMAD.X R11, R7, 0x1, R233.reuse, P0 ;  /* 0x00000001070b7824 */ /* 0x100fe400000e06e9 */
[--C-:B-----5:R-:W-:Y:S03]  /*1b1f0*/  IMAD.X R7, R14, 0x1, R233.reuse, P2 ;  /* 0x000000010e077824 */ /* 0x120fe600010e06e9 */
[----:B------:R3:W-:Y:S01]  /*1b200*/  LDGSTS.E.BYPASS.LTC128B.128 [R243+0x800], [R10.64], !P6 ;  /* 0x008000000af37fae */ /* 0x0007e2000f101d4e */
[-C--:B-1----:R-:W-:Y:S04]  /*1b210*/  IADD3 R2, P0, R3, R234.reuse, RZ ;  /* 0x000000ea03027210 */ /* 0x082fe80007f1e0ff */
        /* <DEDUP_REMOVED lines=8> */
.L_x_478:
[-C--:B--234-:R-:W-:Y:S01]  /*1b2a0*/  HMMA.16816.F32.BF16 R4, R96, R16.reuse, RZ ;  /* 0x000000106004723c */ /* 0x09cfe200000418ff */
        /* <DEDUP_REMOVED lines=8> */
[-C--:B-1----:R-:W-:Y:S08]  /*1b330*/  HMMA.16816.F32.BF16 R20, R96, R32.reuse, RZ ;  /* 0x000000206014723c */ /* 0x082ff000000418ff */
        /* <DEDUP_REMOVED lines=119> */
[--C-:B------:R-:W-:Y:S01]  /*1bab0*/  IMAD.MOV.U32 R2, RZ, RZ, R3.reuse ;  /* 0x000000ffff027224 */ /* 0x100fe200078e0003 */
[----:B------:R-:W-:Y:S04]  /*1bac0*/  @P2 SHF.R.U32.HI R2, RZ, c[0x0][0x2c0], R128 ;  /* 0x0000b000ff022a19 */ /* 0x000fe80000011680 */
[C---:B---3--:R-:W-:Y:S04]  /*1bad0*/  @!P1 IADD3 R129, P0, R2.reuse, R132, RZ ;  /* 0x0000008402819210 */ /* 0x048fe80007f1e0ff */
[----:B----4-:R-:W-:Y:S01]  /*1bae0*/  @!P1 LEA.HI.X.SX32 R130, R2, R130, 0x1, P0 ;  /* 0x0000008202829211 */ /* 0x010fe200000f0eff */
[----:B------:R-:W-:Y:S01]  /*1baf0*/  IMAD.MOV R2, RZ, RZ, -R2 ;  /* 0x000000ffff027224 */ /* 0x000fe200078e0a02 */
[C---:B------:R-:W-:Y:S03]  /*1bb00*/  @!P1 LEA R128, P0, R129.reuse, c[0x0][0x2a0], 0x2 ;  /* 0x0000a80081809a11 */ /* 0x040fe600078010ff */
[----:B------:R-:W-:Y:S01]  /*1bb10*/  IMAD R236, R2, c[0x0][0x2b8], R3 ;  /* 0x0000ae0002ec7a24 */ /* 0x000fe200078e0203 */
[----:B------:R-:W-:Y:S04]  /*1bb20*/  @!P1 LEA.HI.X R129, R129, c[0x0][0x2a4], R130, 0x2, P0 ;  /* 0x0000a90081819a11 */ /* 0x000fe800000f1482 */
[----:B------:R-:W-:Y:S01]  /*1bb30*/  SHF.R.S32.HI R2, RZ, 0x1f, R236 ;  /* 0x0000001fff027819 */ /* 0x000fe200000114ec */
[----:B------:R1:W2:Y:S04]  /*1bb40*/  @!P1 LDG.E R235, [R128.64] ;  /* 0x0000000e80eb9981 */ /* 0x0002a8000c1e1900 */
[----:B-1----:R-:W-:Y:S02]  /*1bb50*/  IMAD R128, R2, c[0x0][0x1e0], RZ ;  /* 0x0000780002807a24 */ /* 0x002fe400078e02ff */
[C---:B------:R-:W-:Y:S04]  /*1bb60*/  IMAD.WIDE.U32 R2, R236.reuse, c[0x0][0x1e0], RZ ;  /* 0x00007800ec027a25 */ /* 0x040fe800078e00ff */
        /* <DEDUP_REMOVED lines=19> */
[----:B------:R-:W1:Y:S02]  /*1bca0*/  SHFL.IDX PT, R178, R2, 0x3, 0x181f ;  /* 0x00781f0002b27f89 */ /* 0x000e6400000e0000 */
[--C-:B--2---:R-:W-:Y:S01]  /*1bcb0*/  IMAD.X R129, R129, 0x1, R233.reuse, P0 ;  /* 0x0000000181817824 */ /* 0x104fe200000e06e9 */
[-C--:B------:R-:W-:Y:S01]  /*1bcc0*/  IADD3 R174, P0, R174, R234.reuse, RZ ;  /* 0x000000eaaeae7210 */ /* 0x080fe20007f1e0ff */
[----:B------:R-:W2:Y:S01]  /*1bcd0*/  SHFL.IDX PT, R3, R3, 0x5, 0x181f ;  /* 0x00b81f0003037f89 */ /* 0x000ea200000e0000 */
[-C--:B---3--:R-:W-:Y:S03]  /*1bce0*/  IADD3 R172, P3, R172, R234.reuse, RZ ;  /* 0x000000eaacac7210 */ /* 0x088fe60007f7e0ff */
[----:B------:R3:W-:Y:S01]  /*1bcf0*/  LDGSTS.E.BYPASS.LTC128B.128 [R237+0x3100], [R128.64], !P6 ;  /* 0x0310000080ed7fae */ /* 0x0007e2000f101d4e */
[--C-:B----4-:R-:W-:Y:S03]  /*1bd00*/  IMAD.X R175, R130, 0x1, R233.reuse, P0 ;  /* 0x0000000182af7824 */ /* 0x110fe600000e06e9 */
[----:B------:R-:W4:Y:S01]  /*1bd10*/  SHFL.IDX PT, R177, R2, 0x4, 0x181f ;  /* 0x00981f0002b17f89 */ /* 0x000f2200000e0000 */
[-C--:B-----5:R-:W-:Y:S03]  /*1bd20*/  IADD3 R132, P2, R132, R234.reuse, RZ ;  /* 0x000000ea84847210 */ /* 0x0a0fe60007f5e0ff */
[----:B------:R2:W5:Y:S01]  /*1bd30*/  SHFL.IDX PT, R176, R2, 0x5, 0x181f ;  /* 0x00b81f0002b07f89 */ /* 0x00056200000e0000 */
[--C-:B------:R-:W-:Y:S03]  /*1bd40*/  IMAD.X R173, R173, 0x1, R233.reuse, P3 ;  /* 0x00000001adad7824 */ /* 0x100fe600018e06e9 */
[----:B------:R5:W-:Y:S04]  /*1bd50*/  LDGSTS.E.BYPASS.LTC128B.128 [R237+0x3900], [R174.64], !P6 ;  /* 0x03900000aeed7fae */ /* 0x000be8000f101d4e */
[----:B------:R5:W-:Y:S01]  /*1bd60*/  LDGSTS.E.BYPASS.LTC128B.128 [R237+0x4100], [R172.64], !P6 ;  /* 0x04100000aced7fae */ /* 0x000be2000f101d4e */
[-C--:B---3--:R-:W-:Y:S01]  /*1bd70*/  IADD3 R128, P1, R133, R234.reuse, RZ ;  /* 0x000000ea85807210 */ /* 0x088fe20007f3e0ff */
[--C-:B-1----:R-:W-:Y:S01]  /*1bd80*/  IMAD.X R133, R178, 0x1, R233.reuse, P2 ;  /* 0x00000001b2857824 */ /* 0x102fe200010e06e9 */
[----:B--2---:R-:W-:Y:S03]  /*1bd90*/  IADD3 R2, P0, R3, R234, RZ ;  /* 0x000000ea03027210 */ /* 0x004fe60007f1e0ff */
[--C-:B----4-:R-:W-:Y:S01]  /*1bda0*/  IMAD.X R129, R177, 0x1, R233.reuse, P1 ;  /* 0x00000001b1817824 */ /* 0x110fe200008e06e9 */
[----:B------:R1:W-:Y:S01]  /*1bdb0*/  LDGSTS.E.BYPASS.LTC128B.128 [R237+0x4900], [R132.64], !P6 ;  /* 0x0490000084ed7fae */ /* 0x0003e2000f101d4e */
[----:B-----5:R-:W-:Y:S03]  /*1bdc0*/  IMAD.X R3, R176, 0x1, R233, P0 ;  /* 0x00000001b0037824 */ /* 0x020fe600000e06e9 */
[----:B------:R1:W-:Y:S04]  /*1bdd0*/  LDGSTS.E.BYPASS.LTC128B.128 [R237+0x5100], [R128.64], !P6 ;  /* 0x0510000080ed7fae */ /* 0x0003e8000f101d4e */
[----:B------:R1:W-:Y:S02]  /*1bde0*/  LDGSTS.E.BYPASS.LTC128B.128 [R237+0x5900], [R2.64], !P6 ;  /* 0x0590000002ed7fae */ /* 0x0003e4000f101d4e */
.L_x_479:
[----:B------:R-:W-:Y:S01]  /*1bdf0*/  FMNMX.FTZ R130, R4, R0, !PT ;  /* 0x0000000004827209 */ /* 0x000fe20007810000 */
[----:B------:R-:W-:Y:S01]  /*1be00*/  LDSM.16.MT88.4 R176, [R220+0x100] ;  /* 0x00010000dcb0783b */ /* 0x000fe20000004200 */
[----:B-1----:R-:W-:Y:S01]  /*1be10*/  FMNMX.FTZ R3, R6, R131, !PT ;  /* 0x0000008306037209 */ /* 0x002fe20007810000 */
[----:B------:R-:W-:Y:S01]  /*1be20*/  UISETP.GT.AND UP0, UPT, UR19, UR4, UPT ;  /* 0x000000041300728c */ /* 0x000fe2000bf04270 */
[----:B------:R-:W-:Y:S01]  /*1be30*/  FMNMX.FTZ R130, R5, R130, !PT ;  /* 0x0000008205827209 */ /* 0x000fe20007810000 */
[----:B------:R-:W-:Y:S01]  /*1be40*/  UIADD3 UR19, UR19, -0x1, URZ ;  /* 0xffffffff13137890 */ /* 0x000fe2000fffe03f */
[----:B------:R-:W-:Y:S02]  /*1be50*/  FMNMX.FTZ R3, R7, R3, !PT ;  /* 0x0000000307037209 */ /* 0x000fe40007810000 */
[----:B------:R-:W-:Y:S01]  /*1be60*/  FMNMX.FTZ R130, R16, R130, !PT ;  /* 0x0000008210827209 */ /* 0x000fe20007810000 */
[----:B------:R-:W2:Y:S01]  /*1be70*/  LDL.LU R250, [R1+0x4] ;  /* 0x0000040001fa7983 */ /* 0x000ea20000300800 */
[----:B------:R-:W-:Y:S02]  /*1be80*/  FMNMX.FTZ R3, R18, R3, !PT ;  /* 0x0000000312037209 */ /* 0x000fe40007810000 */
[----:B------:R-:W-:Y:S01]  /*1be90*/  FMNMX.FTZ R130, R17, R130, !PT ;  /* 0x0000008211827209 */ /* 0x000fe20007810000 */
[----:B------:R-:W3:Y:S01]  /*1bea0*/  LDL.LU R249, [R1+0x8] ;  /* 0x0000080001f97983 */ /* 0x000ee20000300800 */
[----:B------:R-:W-:Y:S02]  /*1beb0*/  FMNMX.FTZ R3, R19, R3, !PT ;  /* 0x0000000313037209 */ /* 0x000fe40007810000 */
[----:B------:R-:W-:Y:S01]  /*1bec0*/  FMNMX.FTZ R130, R20, R130, !PT ;  /* 0x0000008214827209 */ /* 0x000fe20007810000 */
[----:B------:R-:W4:Y:S01]  /*1bed0*/  LDL.LU R248, [R1+0xc] ;  /* 0x00000c0001f87983 */ /* 0x000f220000300800 */
[----:B------:R-:W-:Y:S02]  /*1bee0*/  FMNMX.FTZ R2, R8, R134, !PT ;  /* 0x0000008608027209 */ /* 0x000fe40007810000 */
[----:B------:R-:W-:Y:S01]  /*1bef0*/  FMNMX.FTZ R130, R21, R130, !PT ;  /* 0x0000008215827209 */ /* 0x000fe20007810000 */
[----:B------:R-:W5:Y:S01]  /*1bf00*/  LDL.LU R247, [R1+0x10] ;  /* 0x0000100001f77983 */ /* 0x000f620000300800 */
        /* <DEDUP_REMOVED lines=75> */
[----:B------:R-:W-:Y:S01]  /*1c3c0*/  PLOP3.LUT P0, PT, PT, PT, UP0, 0x80, 0x0 ;  /* 0x000000000000781c */ /* 0x000fe20003f0f008 */
[----:B------:R-:W1:Y:S01]  /*1c3d0*/  SHFL.BFLY PT, R132, R2, 0x2, 0x1f ;  /* 0x0c401f0002847f89 */ /* 0x000e6200000e0000 */
[----:B------:R-:W-:Y:S04]  /*1c3e0*/  FMNMX.FTZ R128, R47, R128, !PT ;  /* 0x000000802f807209 */ /* 0x000fe80007810000 */
[----:B------:R-:W-:Y:S04]  /*1c3f0*/  FMNMX.FTZ R128, R58, R128, !PT ;  /* 0x000000803a807209 */ /* 0x000fe80007810000 */
[----:B------:R-:W-:Y:S04]  /*1c400*/  FMNMX.FTZ R128, R59, R128, !PT ;  /* 0x000000803b807209 */ /* 0x000fe80007810000 */
[----:B------:R-:W-:Y:S04]  /*1c410*/  FMNMX.FTZ R128, R62, R128, !PT ;  /* 0x000000803e807209 */ /* 0x000fe80007810000 */
[----:B------:R-:W-:Y:S02]  /*1c420*/  FMNMX.FTZ R128, R63, R128, !PT ;  /* 0x000000803f807209 */ /* 0x000fe40007810000 */
[----:B-1----:R-:W-:Y:S02]  /*1c430*/  FMNMX.FTZ R130, R130, R133, !PT ;  /* 0x0000008582827209 */ /* 0x002fe40007810000 */
[----:B------:R-:W-:Y:S02]  /*1c440*/  FMNMX.FTZ R3, R3, R129, !PT ;  /* 0x0000008103037209 */ /* 0x000fe40007810000 */
[----:B------:R-:W-:Y:S01]  /*1c450*/  FMNMX.FTZ R129, R74, R128, !PT ;  /* 0x000000804a817209 */ /* 0x000fe20007810000 */
[----:B------:R-:W1:Y:S01]  /*1c460*/  SHFL.BFLY PT, R172, R130, 0x1, 0x1f ;  /* 0x0c201f0082ac7f89 */ /* 0x000e6200000e0000 */
[----:B------:R-:W-:Y:S02]  /*1c470*/  FMNMX.FTZ R128, R2, R132, !PT ;  /* 0x0000008402807209 */ /* 0x000fe40007810000 */
[----:B------:R-:W-:Y:S04]  /*1c480*/  FMNMX.FTZ R2, R75, R129, !PT ;  /* 0x000000814b027209 */ /* 0x000fe80007810000 */
[----:B------:R-:W-:Y:S01]  /*1c490*/  FMNMX.FTZ R2, R78, R2, !PT ;  /* 0x000000024e027209 */ /* 0x000fe20007810000 */
[----:B------:R-:W1:Y:S03]  /*1c4a0*/  SHFL.BFLY PT, R133, R3, 0x1, 0x1f ;  /* 0x0c201f0003857f89 */ /* 0x000e6600000e0000 */
[----:B------:R-:W-:Y:S04]  /*1c4b0*/  FMNMX.FTZ R2, R79, R2, !PT ;  /* 0x000000024f027209 */ /* 0x000fe80007810000 */
[----:B------:R-:W-:Y:S01]  /*1c4c0*/  FMNMX.FTZ R132, R90, R2, !PT ;  /* 0x000000025a847209 */ /* 0x000fe20007810000 */
[----:B------:R-:W1:Y:S02]  /*1c4d0*/  SHFL.BFLY PT, R173, R128, 0x1, 0x1f ;  /* 0x0c201f0080ad7f89 */ /* 0x000e6400000e0000 */
[----:B-1----:R-:W-:Y:S05]  /*1c4e0*/  FMNMX.FTZ R130, R130, R172, !PT ;  /* 0x000000ac82827209 */ /* 0x002fea0007810000 */
[C---:B------:R-:W-:Y:S02]  /*1c4f0*/  FMUL.FTZ R181, R130.reuse, c[0x0][0x2d0] ;  /* 0x0000b40082b57a20 */ /* 0x040fe40000410000 */
[----:B------:R-:W-:Y:S01]  /*1c500*/  FADD.FTZ R0, -R130, R0 ;  /* 0x0000000082007221 */ /* 0x000fe20000010100 */
[----:B------:R-:W-:Y:S01]  /*1c510*/  FMNMX.FTZ R129, R3, R133, !PT ;  /* 0x0000008503817209 */ /* 0x000fe20007810000 */
[--C-:B------:R-:W-:Y:S02]  /*1c520*/  FFMA.FTZ R48, R48, c[0x0][0x2d0], -R181.reuse ;  /* 0x0000b40030307a23 */ /* 0x100fe400000108b5 */
[--C-:B------:R-:W-:Y:S02]  /*1c530*/  FFMA.FTZ R49, R49, c[0x0][0x2d0], -R181.reuse ;  /* 0x0000b40031317a23 */ /* 0x100fe400000108b5 */
[----:B------:R-:W-:Y:S01]  /*1c540*/  MUFU.EX2 R189, R48 ;  /* 0x0000003000bd7308 */ /* 0x000fe20000000800 */
[--C-:B------:R-:W-:Y:S01]  /*1c550*/  FFMA.FTZ R52, R52, c[0x0][0x2d0], -R181.reuse ;  /* 0x0000b40034347a23 */ /* 0x100fe200000108b5 */
[----:B------:R-:W-:Y:S01]  /*1c560*/  FMNMX.FTZ R128, R128, R173, !PT ;  /* 0x000000ad80807209 */ /* 0x000fe20007810000 */
[--C-:B------:R-:W-:Y:S01]  /*1c570*/  FFMA.FTZ R53, R53, c[0x0][0x2d0], -R181.reuse ;  /* 0x0000b40035357a23 */ /* 0x100fe200000108b5 */
[----:B------:R-:W-:Y:S01]  /*1c580*/  LDSM.16.MT88.4 R172, [R217+0x100] ;  /* 0x00010000d9ac783b */ /* 0x000fe20000004200 */
[----:B------:R-:W-:Y:S02]  /*1c590*/  FMUL.FTZ R180, R129, c[0x0][0x2d0] ;  /* 0x0000b40081b47a20 */ /* 0x000fe40000410000 */
[--C-:B------:R-:W-:Y:S03]  /*1c5a0*/  FFMA.FTZ R16, R16, c[0x0][0x2d0], -R181.reuse ;  /* 0x0000b40010107a23 */ /* 0x100fe600000108b5 */
[----:B------:R-:W-:Y:S01]  /*1c5b0*/  MUFU.EX2 R187, R49 ;  /* 0x0000003100bb7308 */ /* 0x000fe20000000800 */
[----:B------:R-:W-:Y:S01]  /*1c5c0*/  FMUL.FTZ R2, R0, c[0x0][0x2d0] ;  /* 0x0000b40000027a20 */ /* 0x000fe20000410000 */
[----:B------:R-:W-:Y:S01]  /*1c5d0*/  FMNMX.FTZ R0, R91, R132, !PT ;  /* 0x000000845b007209 */ /* 0x000fe20007810000 */
[--C-:B------:R-:W-:Y:S02]  /*1c5e0*/  FFMA.FTZ R50, R50, c[0x0][0x2d0], -R180.reuse ;  /* 0x0000b40032327a23 */ /* 0x100fe400000108b4 */
[--C-:B------:R-:W-:Y:S01]  /*1c5f0*/  FFMA.FTZ R51, R51, c[0x0][0x2d0], -R180.reuse ;  /* 0x0000b40033337a23 */ /* 0x100fe200000108b4 */
[----:B------:R-:W-:Y:S01]  /*1c600*/  FMNMX.FTZ R0, R94, R0, !PT ;  /* 0x000000005e007209 */ /* 0x000fe20007810000 */
[--C-:B------:R-:W-:Y:S02]  /*1c610*/  FFMA.FTZ R54, R54, c[0x0][0x2d0], -R180.reuse ;  /* 0x0000b40036367a23 */ /* 0x100fe400000108b4 */
[--C-:B------:R-:W-:Y:S01]  /*1c620*/  FFMA.FTZ R55, R55, c[0x0][0x2d0], -R180.reuse ;  /* 0x0000b40037377a23 */ /* 0x100fe200000108b4 */
[----:B------:R1:W1:Y:S01]  /*1c630*/  MUFU.EX2 R133, R2 ;  /* 0x0000000200857308 */ /* 0x0002620000000800 */
[--C-:B------:R-:W-:Y:S01]  /*1c640*/  FFMA.FTZ R17, R17, c[0x0][0x2d0], -R181.reuse ;  /* 0x0000b40011117a23 */ /* 0x100fe200000108b5 */
[----:B------:R-:W-:Y:S01]  /*1c650*/  FMNMX.FTZ R0, R95, R0, !PT ;  /* 0x000000005f007209 */ /* 0x000fe20007810000 */
[--C-:B------:R-:W-:Y:S02]  /*1c660*/  FFMA.FTZ R18, R18, c[0x0][0x2d0], -R180.reuse ;  /* 0x0000b40012127a23 */ /* 0x100fe400000108b4 */
[--C-:B------:R-:W-:Y:S02]  /*1c670*/  FFMA.FTZ R19, R19, c[0x0][0x2d0], -R180.reuse ;  /* 0x0000b40013137a23 */ /* 0x100fe400000108b4 */
[--C-:B------:R-:W-:Y:S01]  /*1c680*/  FFMA.FTZ R64, R64, c[0x0][0x2d0], -R181.reuse ;  /* 0x0000b40040407a23 */ /* 0x100fe200000108b5 */
[----:B------:R-:W1:Y:S01]  /*1c690*/  SHFL.BFLY PT, R3, R0, 0x2, 0x1f ;  /* 0x0c401f0000037f89 */ /* 0x000e6200000e0000 */
        /* <DEDUP_REMOVED lines=11> */
[C---:B------:R-:W-:Y:S02]  /*1c750*/  FMUL.FTZ R104, R133.reuse, R104 ;  /* 0x0000006885687220 */ /* 0x040fe40000410000 */
[----:B------:R-:W-:Y:S01]  /*1c760*/  FMUL.FTZ R2, R2, c[0x0][0x2d0] ;  /* 0x0000b40002027a20 */ /* 0x000fe20000410000 */
[----:B------:R-:W-:Y:S01]  /*1c770*/  MUFU.EX2 R242, R18 ;  /* 0x0000001200f27308 */ /* 0x000fe20000000800 */
[C---:B------:R-:W-:Y:S01]  /*1c780*/  FMUL.FTZ R105, R133.reuse, R105 ;  /* 0x0000006985697220 */ /* 0x040fe20000410000 */
[----:B------:R-:W-:Y:S01]  /*1c790*/  FMNMX.FTZ R0, R0, R3, !PT ;  /* 0x0000000300007209 */ /* 0x000fe20007810000 */
[C---:B------:R-:W-:Y:S02]  /*1c7a0*/  FMUL.FTZ R112, R133.reuse, R112 ;  /* 0x0000007085707220 */ /* 0x040fe40000410000 */
[C---:B------:R-:W-:Y:S02]  /*1c7b0*/  FMUL.FTZ R16, R133.reuse, R148 ;  /* 0x0000009485107220 */ /* 0x040fe40000410000 */
[C---:B------:R-:W-:Y:S02]  /*1c7c0*/  FMUL.FTZ R113, R133.reuse, R113 ;  /* 0x0000007185717220 */ /* 0x040fe40000410000 */
[C---:B------:R-:W-:Y:S01]  /*1c7d0*/  FMUL.FTZ R116, R133.reuse, R116 ;  /* 0x0000007485747220 */ /* 0x040fe20000410000 */
[----:B------:R1:W1:Y:S01]  /*1c7e0*/  MUFU.EX2 R132, R2 ;  /* 0x0000000200847308 */ /* 0x0002620000000800 */
[----:B------:R-:W-:Y:S02]  /*1c7f0*/  FMUL.FTZ R117, R133, R117 ;  /* 0x0000007585757220 */ /* 0x000fe40000410000 */
[--C-:B------:R-:W-:Y:S02]  /*1c800*/  FFMA.FTZ R33, R33, c[0x0][0x2d0], -R181.reuse ;  /* 0x0000b40021217a23 */ /* 0x100fe400000108b5 */
[----:B------:R-:W-:Y:S02]  /*1c810*/  FMUL.FTZ R17, R133, R149 ;  /* 0x0000009585117220 */ /* 0x000fe40000410000 */
[--C-:B------:R-:W-:Y:S02]  /*1c820*/  FFMA.FTZ R34, R34, c[0x0][0x2d0], -R180.reuse ;  /* 0x0000b40022227a23 */ /* 0x100fe400000108b4 */
[--C-:B------:R-:W-:Y:S01]  /*1c830*/  FFMA.FTZ R35, R35, c[0x0][0x2d0], -R180.reuse ;  /* 0x0000b40023237a23 */ /* 0x100fe200000108b4 */
[----:B------:R2:W-:Y:S01]  /*1c840*/  MUFU.EX2 R241, R19 ;  /* 0x0000001300f17308 */ /* 0x0005e20000000800 */
[C---:B------:R-:W-:Y:S02]  /*1c850*/  FMUL.FTZ R100, R133.reuse, R100 ;  /* 0x0000006485647220 */ /* 0x040fe40000410000 */
[----:B------:R-:W-:Y:S02]  /*1c860*/  FMUL.FTZ R101, R133, R101 ;  /* 0x0000006585657220 */ /* 0x000fe40000410000 */
[--C-:B------:R-:W-:Y:S02]  /*1c870*/  FFMA.FTZ R36, R36, c[0x0][0x2d0], -R181.reuse ;  /* 0x0000b40024247a23 */ /* 0x100fe400000108b5 */
[--C-:B------:R-:W-:Y:S02]  /*1c880*/  FFMA.FTZ R37, R37, c[0x0][0x2d0], -R181.reuse ;  /* 0x0000b40025257a23 */ /* 0x100fe400000108b5 */
[--C-:B------:R-:W-:Y:S01]  /*1c890*/  FFMA.FTZ R38, R38, c[0x0][0x2d0], -R180.reuse ;  /* 0x0000b40026267a23 */ /* 0x100fe200000108b4 */
[----:B------:R3:W-:Y:S01]  /*1c8a0*/  MUFU.EX2 R209, R20 ;  /* 0x0000001400d17308 */ /* 0x0007e20000000800 */
[----:B------:R-:W-:Y:S02]  /*1c8b0*/  FFMA.FTZ R39, R39, c[0x0][0x2d0], -R180 ;  /* 0x0000b40027277a23 */ /* 0x000fe400000108b4 */
[--C-:B------:R-:W-:Y:S02]  /*1c8c0*/  FFMA.FTZ R97, R97, c[0x0][0x2d0], -R181.reuse ;  /* 0x0000b40061617a23 */ /* 0x100fe400000108b5 */
[----:B-1----:R-:W-:Y:S02]  /*1c8d0*/  FADD.FTZ R2, -R128, R134 ;  /* 0x0000008680027221 */ /* 0x002fe40000010100 */
[----:B------:R-:W-:Y:S02]  /*1c8e0*/  FMUL.FTZ R18, R132, R150 ;  /* 0x0000009684127220 */ /* 0x000fe40000410000 */
[----:B------:R-:W-:Y:S01]  /*1c8f0*/  FMUL.FTZ R2, R2, c[0x0][0x2d0] ;  /* 0x0000b40002027a20 */ /* 0x000fe20000410000 */
[----:B------:R1:W-:Y:S01]  /*1c900*/  MUFU.EX2 R212, R21 ;  /* 0x0000001500d47308 */ /* 0x0003e20000000800 */
[C---:B------:R-:W-:Y:S02]  /*1c910*/  FMUL.FTZ R106, R132.reuse, R106 ;  /* 0x0000006a846a7220 */ /* 0x040fe40000410000 */
[C---:B------:R-:W-:Y:S02]  /*1c920*/  FMUL.FTZ R107, R132.reuse, R107 ;  /* 0x0000006b846b7220 */ /* 0x040fe40000410000 */
[C---:B--2---:R-:W-:Y:S02]  /*1c930*/  FMUL.FTZ R19, R132.reuse, R151 ;  /* 0x0000009784137220 */ /* 0x044fe40000410000 */
[----:B------:R-:W-:Y:S01]  /*1c940*/  LDSM.16.MT88.4 R148, [R219+0x100] ;  /* 0x00010000db94783b */ /* 0x000fe20000004200 */
[C---:B------:R-:W-:Y:S02]  /*1c950*/  FMUL.FTZ R114, R132.reuse, R114 ;  /* 0x0000007284727220 */ /* 0x040fe40000410000 */
[----:B------:R2:W2:Y:S01]  /*1c960*/  MUFU.EX2 R131, R2 ;  /* 0x0000000200837308 */ /* 0x0004a20000000800 */
[C---:B------:R-:W-:Y:S02]  /*1c970*/  FMUL.FTZ R115, R132.reuse, R115 ;  /* 0x0000007384737220 */ /* 0x040fe40000410000 */
[C---:B------:R-:W-:Y:S02]  /*1c980*/  FMUL.FTZ R118, R132.reuse, R118 ;  /* 0x0000007684767220 */ /* 0x040fe40000410000 */
[C---:B------:R-:W-:Y:S02]  /*1c990*/  FMUL.FTZ R119, R132.reuse, R119 ;  /* 0x0000007784777220 */ /* 0x040fe40000410000 */
[----:B---3--:R-:W-:Y:S02]  /*1c9a0*/  FMUL.FTZ R20, R133, R152 ;  /* 0x0000009885147220 */ /* 0x008fe40000410000 */
[C---:B------:R-:W-:Y:S01]  /*1c9b0*/  FMUL.FTZ R102, R132.reuse, R102 ;  /* 0x0000006684667220 */ /* 0x040fe20000410000 */
[----:B------:R3:W-:Y:S01]  /*1c9c0*/  MUFU.EX2 R204, R22 ;  /* 0x0000001600cc7308 */ /* 0x0007e20000000800 */
[----:B------:R-:W-:Y:S02]  /*1c9d0*/  FMUL.FTZ R103, R132, R103 ;  /* 0x0000006784677220 */ /* 0x000fe40000410000 */
[--C-:B------:R-:W-:Y:S02]  /*1c9e0*/  FFMA.FTZ R99, R99, c[0x0][0x2d0], -R180.reuse ;  /* 0x0000b40063637a23 */ /* 0x100fe400000108b4 */
[----:B-1----:R-:W-:Y:S02]  /*1c9f0*/  FMUL.FTZ R21, R133, R153 ;  /* 0x0000009985157220 */ /* 0x002fe40000410000 */
[--C-:B------:R-:W-:Y:S02]  /*1ca00*/  FFMA.FTZ R4, R4, c[0x0][0x2d0], -R181.reuse ;  /* 0x0000b40004047a23 */ /* 0x100fe400000108b5 */
[--C-:B------:R-:W-:Y:S01]  /*1ca10*/  FFMA.FTZ R5, R5, c[0x0][0x2d0], -R181.reuse ;  /* 0x0000b40005057a23 */ /* 0x100fe200000108b5 */
[----:B------:R1:W-:Y:S01]  /*1ca20*/  MUFU.EX2 R207, R23 ;  /* 0x0000001700cf7308 */ /* 0x0003e20000000800 */
[--C-:B------:R-:W-:Y:S02]  /*1ca30*/  FFMA.FTZ R6, R6, c[0x0][0x2d0], -R180.reuse ;  /* 0x0000b40006067a23 */ /* 0x100fe400000108b4 */
[--C-:B------:R-:W-:Y:S01]  /*1ca40*/  FFMA.FTZ R7, R7, c[0x0][0x2d0], -R180.reuse ;  /* 0x0000b40007077a23 */ /* 0x100fe200000108b4 */
[----:B--2---:R-:W2:Y:S01]  /*1ca50*/  SHFL.BFLY PT, R2, R0, 0x1, 0x1f ;  /* 0x0c201f0000027f89 */ /* 0x004ea200000e0000 */
[C---:B------:R-:W-:Y:S02]  /*1ca60*/  FMUL.FTZ R108, R131.reuse, R108 ;  /* 0x0000006c836c7220 */ /* 0x040fe40000410000 */
[C---:B------:R-:W-:Y:S02]  /*1ca70*/  FMUL.FTZ R109, R131.reuse, R109 ;  /* 0x0000006d836d7220 */ /* 0x040fe40000410000 */
[C---:B------:R-:W-:Y:S01]  /*1ca80*/  FMUL.FTZ R120, R131.reuse, R120 ;  /* 0x0000007883787220 */ /* 0x040fe20000410000 */
[----:B------:R4:W-:Y:S01]  /*1ca90*/  MUFU.EX2 R239, R4 ;  /* 0x0000000400ef7308 */ /* 0x0009e20000000800 */
[C---:B------:R-:W-:Y:S02]  /*1caa0*/  FMUL.FTZ R121, R131.reuse, R121 ;  /* 0x0000007983797220 */ /* 0x040fe40000410000 */
[C---:B------:R-:W-:Y:S02]  /*1cab0*/  FMUL.FTZ R124, R131.reuse, R124 ;  /* 0x0000007c837c7220 */ /* 0x040fe40000410000 */
[----:B------:R-:W-:Y:S02]  /*1cac0*/  FMUL.FTZ R125, R131, R125 ;  /* 0x0000007d837d7220 */ /* 0x000fe40000410000 */
[----:B---3--:R-:W-:Y:S02]  /*1cad0*/  FMUL.FTZ R22, R132, R154 ;  /* 0x0000009a84167220 */ /* 0x008fe40000410000 */
[--C-:B------:R-:W-:Y:S01]  /*1cae0*/  FFMA.FTZ R68, R68, c[0x0][0x2d0], -R181.reuse ;  /* 0x0000b40044447a23 */ /* 0x100fe200000108b5 */
[----:B------:R-:W3:Y:S01]  /*1caf0*/  MUFU.EX2 R245, R5 ;  /* 0x0000000500f57308 */ /* 0x000ee20000000800 */
[--C-:B------:R-:W-:Y:S02]  /*1cb00*/  FFMA.FTZ R69, R69, c[0x0][0x2d0], -R181.reuse ;  /* 0x0000b40045457a23 */ /* 0x100fe400000108b5 */
[--C-:B------:R-:W-:Y:S02]  /*1cb10*/  FFMA.FTZ R70, R70, c[0x0][0x2d0], -R180.reuse ;  /* 0x0000b40046467a23 */ /* 0x100fe400000108b4 */
[----:B-1----:R-:W-:Y:S02]  /*1cb20*/  FMUL.FTZ R23, R132, R155 ;  /* 0x0000009b84177220 */ /* 0x002fe40000410000 */
[----:B------:R-:W-:Y:S01]  /*1cb30*/  FFMA.FTZ R71, R71, c[0x0][0x2d0], -R180 ;  /* 0x0000b40047477a23 */ /* 0x000fe200000108b4 */
[----:B--2---:R-:W-:Y:S01]  /*1cb40*/  FMNMX.FTZ R3, R2, R0, !PT ;  /* 0x0000000002037209 */ /* 0x004fe20007810000 */
[--C-:B------:R-:W-:Y:S01]  /*1cb50*/  FFMA.FTZ R80, R80, c[0x0][0x2d0], -R181.reuse ;  /* 0x0000b40050507a23 */ /* 0x100fe200000108b5 */
[----:B------:R-:W-:Y:S01]  /*1cb60*/  MUFU.EX2 R215, R6 ;  /* 0x0000000600d77308 */ /* 0x000fe20000000800 */
[----:B------:R-:W-:Y:S02]  /*1cb70*/  FFMA.FTZ R81, R81, c[0x0][0x2d0], -R181 ;  /* 0x0000b40051517a23 */ /* 0x000fe400000108b5 */
[C---:B------:R-:W-:Y:S02]  /*1cb80*/  FADD.FTZ R0, -R3.reuse, R135 ;  /* 0x0000008703007221 */ /* 0x040fe40000010100 */
[----:B------:R-:W-:Y:S02]  /*1cb90*/  FMUL.FTZ R135, R128, c[0x0][0x2d0] ;  /* 0x0000b40080877a20 */ /* 0x000fe40000410000 */
[----:B------:R-:W-:Y:S02]  /*1cba0*/  FMUL.FTZ R2, R3, c[0x0][0x2d0] ;  /* 0x0000b40003027a20 */ /* 0x000fe40000410000 */
[--C-:B------:R-:W-:Y:S01]  /*1cbb0*/  FFMA.FTZ R44, R44, c[0x0][0x2d0], -R135.reuse ;  /* 0x0000b4002c2c7a23 */ /* 0x100fe20000010887 */
[----:B------:R-:W-:Y:S01]  /*1cbc0*/  MUFU.EX2 R240, R7 ;  /* 0x0000000700f07308 */ /* 0x000fe20000000800 */
[----:B------:R-:W-:Y:S02]  /*1cbd0*/  FMUL.FTZ R0, R0, c[0x0][0x2d0] ;  /* 0x0000b40000007a20 */ /* 0x000fe40000410000 */
[--C-:B------:R-:W-:Y:S02]  /*1cbe0*/  FFMA.FTZ R12, R12, c[0x0][0x2d0], -R135.reuse ;  /* 0x0000b4000c0c7a23 */ /* 0x100fe40000010887 */
[--C-:B------:R-:W-:Y:S02]  /*1cbf0*/  FFMA.FTZ R13, R13, c[0x0][0x2d0], -R135.reuse ;  /* 0x0000b4000d0d7a23 */ /* 0x100fe40000010887 */
[--C-:B------:R-:W-:Y:S02]  /*1cc00*/  FFMA.FTZ R14, R14, c[0x0][0x2d0], -R2.reuse ;  /* 0x0000b4000e0e7a23 */ /* 0x100fe40000010802 */
[--C-:B------:R-:W-:Y:S01]  /*1cc10*/  FFMA.FTZ R15, R15, c[0x0][0x2d0], -R2.reuse ;  /* 0x0000b4000f0f7a23 */ /* 0x100fe20000010802 */
[----:B------:R-:W1:Y:S01]  /*1cc20*/  MUFU.EX2 R0, R0 ;  /* 0x0000000000007308 */ /* 0x000e620000000800 */
[--C-:B------:R-:W-:Y:S02]  /*1cc30*/  FFMA.FTZ R8, R8, c[0x0][0x2d0], -R135.reuse ;  /* 0x0000b40008087a23 */ /* 0x100fe40000010887 */
        /* <DEDUP_REMOVED lines=12> */
[----:B----4-:R-:W-:Y:S01]  /*1cd00*/  FMUL.FTZ R4, R133, R136 ;  /* 0x0000008885047220 */ /* 0x010fe20000410000 */
[----:B---3--:R-:W-:Y:S01]  /*1cd10*/  F2FP.BF16.PACK_AB R136, R245, R239 ;  /* 0x000000eff588723e */ /* 0x008fe200000010ff */
[C---:B-1----:R-:W-:Y:S02]  /*1cd20*/  FMUL.FTZ R110, R0.reuse, R110 ;  /* 0x0000006e006e7220 */ /* 0x042fe40000410000 */
[C---:B------:R-:W-:Y:S02]  /*1cd30*/  FMUL.FTZ R111, R0.reuse, R111 ;  /* 0x0000006f006f7220 */ /* 0x040fe40000410000 */
[C---:B------:R-:W-:Y:S01]  /*1cd40*/  FMUL.FTZ R122, R0.reuse, R122 ;  /* 0x0000007a007a7220 */ /* 0x040fe20000410000 */
[----:B------:R1:W-:Y:S01]  /*1cd50*/  MUFU.EX2 R214, R12 ;  /* 0x0000000c00d67308 */ /* 0x0003e20000000800 */
[C---:B------:R-:W-:Y:S02]  /*1cd60*/  FMUL.FTZ R123, R0.reuse, R123 ;  /* 0x0000007b007b7220 */ /* 0x040fe40000410000 */
[C---:B------:R-:W-:Y:S02]  /*1cd70*/  FMUL.FTZ R126, R0.reuse, R126 ;  /* 0x0000007e007e7220 */ /* 0x040fe40000410000 */
[----:B------:R-:W-:Y:S02]  /*1cd80*/  FMUL.FTZ R127, R0, R127 ;  /* 0x0000007f007f7220 */ /* 0x000fe40000410000 */
[----:B------:R-:W-:Y:S01]  /*1cd90*/  FMUL.FTZ R5, R133, R137 ;  /* 0x0000008985057220 */ /* 0x000fe20000410000 */
[----:B------:R-:W-:Y:S01]  /*1cda0*/  F2FP.BF16.PACK_AB R137, R240, R215 ;  /* 0x000000d7f089723e */ /* 0x000fe200000010ff */
[----:B------:R-:W-:Y:S01]  /*1cdb0*/  FMUL.FTZ R6, R132, R138 ;  /* 0x0000008a84067220 */ /* 0x000fe20000410000 */
[----:B------:R3:W4:Y:S01]  /*1cdc0*/  MUFU.EX2 R238, R13 ;  /* 0x0000000d00ee7308 */ /* 0x0007220000000800 */
[----:B------:R-:W-:Y:S01]  /*1cdd0*/  F2FP.BF16.PACK_AB R138, R246, R244 ;  /* 0x000000f4f68a723e */ /* 0x000fe200000010ff */
[----:B------:R-:W-:Y:S01]  /*1cde0*/  FMUL.FTZ R7, R132, R139 ;  /* 0x0000008b84077220 */ /* 0x000fe20000410000 */
[----:B------:R-:W-:Y:S01]  /*1cdf0*/  F2FP.BF16.PACK_AB R139, R241, R242 ;  /* 0x000000f2f18b723e */ /* 0x000fe200000010ff */
[----:B--2---:R-:W-:Y:S01]  /*1ce00*/  FMUL.FTZ R8, R131, R140 ;  /* 0x0000008c83087220 */ /* 0x004fe20000410000 */
[----:B------:R-:W-:Y:S01]  /*1ce10*/  F2FP.BF16.PACK_AB R140, R213, R205 ;  /* 0x000000cdd58c723e */ /* 0x000fe200000010ff */
[----:B------:R-:W-:Y:S02]  /*1ce20*/  FMUL.FTZ R9, R131, R141 ;  /* 0x0000008d83097220 */ /* 0x000fe40000410000 */
[--C-:B------:R-:W-:Y:S02]  /*1ce30*/  FFMA.FTZ R25, R25, c[0x0][0x2d0], -R135.reuse ;  /* 0x0000b40019197a23 */ /* 0x100fe40000010887 */
[----:B------:R2:W-:Y:S01]  /*1ce40*/  MUFU.EX2 R201, R10 ;  /* 0x0000000a00c97308 */ /* 0x0005e20000000800 */
[-C--:B------:R-:W-:Y:S05]  /*1ce50*/  HMMA.16816.F32.BF16 R4, R136, R172.reuse, R4 ;  /* 0x000000ac8804723c */ /* 0x080fea0000041804 */
[----:B-1----:R-:W-:Y:S02]  /*1ce60*/  FMUL.FTZ R12, R131, R144 ;  /* 0x00000090830c7220 */ /* 0x002fe40000410000 */
[--C-:B------:R-:W-:Y:S02]  /*1ce70*/  FFMA.FTZ R134, R27, c[0x0][0x2d0], -R2.reuse ;  /* 0x0000b4001b867a23 */ /* 0x100fe40000010802 */
[----:B------:R-:W1:Y:S03]  /*1ce80*/  MUFU.EX2 R203, R11 ;  /* 0x0000000b00cb7308 */ /* 0x000e660000000800 */
[----:B------:R-:W-:Y:S02]  /*1ce90*/  FMUL.FTZ R27, R0, R163 ;  /* 0x000000a3001b7220 */ /* 0x000fe40000410000 */
[----:B---3--:R-:W-:Y:S02]  /*1cea0*/  FMUL.FTZ R13, R131, R145 ;  /* 0x00000091830d7220 */ /* 0x008fe40000410000 */
[--C-:B------:R-:W-:Y:S02]  /*1ceb0*/  FFMA.FTZ R28, R28, c[0x0][0x2d0], -R135.reuse ;  /* 0x0000b4001c1c7a23 */ /* 0x100fe40000010887 */
[--C-:B------:R-:W-:Y:S01]  /*1cec0*/  FFMA.FTZ R29, R29, c[0x0][0x2d0], -R135.reuse ;  /* 0x0000b4001d1d7a23 */ /* 0x100fe20000010887 */
[----:B------:R3:W-:Y:S01]  /*1ced0*/  MUFU.EX2 R206, R14 ;  /* 0x0000000e00ce7308 */ /* 0x0007e20000000800 */
[--C-:B------:R-:W-:Y:S02]  /*1cee0*/  FFMA.FTZ R24, R24, c[0x0][0x2d0], -R135.reuse ;  /* 0x0000b40018187a23 */ /* 0x100fe40000010887 */
[--C-:B------:R-:W-:Y:S02]  /*1cef0*/  FFMA.FTZ R26, R26, c[0x0][0x2d0], -R2.reuse ;  /* 0x0000b4001a1a7a23 */ /* 0x100fe40000010802 */
[----:B--2---:R-:W-:Y:S01]  /*1cf00*/  FMUL.FTZ R10, R0, R142 ;  /* 0x0000008e000a7220 */ /* 0x004fe20000410000 */
[----:B----4-:R-:W-:Y:S01]  /*1cf10*/  F2FP.BF16.PACK_AB R142, R238, R214 ;  /* 0x000000d6ee8e723e */ /* 0x010fe200000010ff */
[--C-:B------:R-:W-:Y:S02]  /*1cf20*/  FFMA.FTZ R30, R30, c[0x0][0x2d0], -R2.reuse ;  /* 0x0000b4001e1e7a23 */ /* 0x100fe40000010802 */
[--C-:B------:R-:W-:Y:S01]  /*1cf30*/  FFMA.FTZ R40, R40, c[0x0][0x2d0], -R135.reuse ;  /* 0x0000b40028287a23 */ /* 0x100fe20000010887 */
[----:B------:R-:W2:Y:S01]  /*1cf40*/  MUFU.EX2 R210, R15 ;  /* 0x0000000f00d27308 */ /* 0x000ea20000000800 */
        /* <DEDUP_REMOVED lines=11> */
[----:B------:R-:W-:Y:S01]  /*1d000*/  FFMA.FTZ R63, R63, c[0x0][0x2d0], -R2 ;  /* 0x0000b4003f3f7a23 */ /* 0x000fe20000010802 */
[----:B------:R3:W-:Y:S01]  /*1d010*/  MUFU.EX2 R211, R33 ;  /* 0x0000002100d37308 */ /* 0x0007e20000000800 */
[--C-:B------:R-:W-:Y:S02]  /*1d020*/  FFMA.FTZ R82, R82, c[0x0][0x2d0], -R180.reuse ;  /* 0x0000b40052527a23 */ /* 0x100fe400000108b4 */
[----:B------:R-:W-:Y:S01]  /*1d030*/  FFMA.FTZ R83, R83, c[0x0][0x2d0], -R180 ;  /* 0x0000b40053537a23 */ /* 0x000fe200000108b4 */
[----:B--2---:R-:W-:Y:S01]  /*1d040*/  F2FP.BF16.PACK_AB R143, R210, R206 ;  /* 0x000000ced28f723e */ /* 0x004fe200000010ff */
[----:B------:R-:W-:Y:S02]  /*1d050*/  FMUL.FTZ R15, R0, R147 ;  /* 0x00000093000f7220 */ /* 0x000fe40000410000 */
[----:B------:R-:W2:Y:S01]  /*1d060*/  LDSM.16.MT88.4 R144, [R218+0x100] ;  /* 0x00010000da90783b */ /* 0x000ea20000004200 */
[--C-:B------:R-:W-:Y:S02]  /*1d070*/  FFMA.FTZ R72, R72, c[0x0][0x2d0], -R135.reuse ;  /* 0x0000b40048487a23 */ /* 0x100fe40000010887 */
[----:B------:R-:W-:Y:S01]  /*1d080*/  MUFU.EX2 R186, R50 ;  /* 0x0000003200ba7308 */ /* 0x000fe20000000800 */
[C---:B------:R-:W-:Y:S04]  /*1d090*/  HMMA.16816.F32.BF16 R8, R140.reuse, R172, R8 ;  /* 0x000000ac8c08723c */ /* 0x040fe80000041808 */
[----:B-1----:R-:W-:Y:S02]  /*1d0a0*/  FMUL.FTZ R32, R131, R156 ;  /* 0x0000009c83207220 */ /* 0x002fe40000410000 */
[--C-:B------:R-:W-:Y:S02]  /*1d0b0*/  FFMA.FTZ R73, R73, c[0x0][0x2d0], -R135.reuse ;  /* 0x0000b40049497a23 */ /* 0x100fe40000010887 */
[-C--:B------:R-:W-:Y:S01]  /*1d0c0*/  HMMA.16816.F32.BF16 R12, R140, R174.reuse, R12 ;  /* 0x000000ae8c0c723c */ /* 0x080fe2000004180c */
[----:B------:R1:W-:Y:S03]  /*1d0d0*/  MUFU.EX2 R202, R34 ;  /* 0x0000002200ca7308 */ /* 0x0003e60000000800 */
[--C-:B------:R-:W-:Y:S02]  /*1d0e0*/  FFMA.FTZ R74, R74, c[0x0][0x2d0], -R2.reuse ;  /* 0x0000b4004a4a7a23 */ /* 0x100fe40000010802 */
[----:B---3--:R-:W-:Y:S02]  /*1d0f0*/  FMUL.FTZ R33, R131, R157 ;  /* 0x0000009d83217220 */ /* 0x008fe40000410000 */
[C---:B------:R-:W-:Y:S03]  /*1d100*/  HMMA.16816.F32.BF16 R16, R136.reuse, R174, R16 ;  /* 0x000000ae8810723c */ /* 0x040fe60000041810 */
[----:B------:R3:W-:Y:S01]  /*1d110*/  MUFU.EX2 R200, R35 ;  /* 0x0000002300c87308 */ /* 0x0007e20000000800 */
[--C-:B------:R-:W-:Y:S02]  /*1d120*/  FFMA.FTZ R75, R75, c[0x0][0x2d0], -R2.reuse ;  /* 0x0000b4004b4b7a23 */ /* 0x100fe40000010802 */
[--C-:B------:R-:W-:Y:S02]  /*1d130*/  FFMA.FTZ R76, R76, c[0x0][0x2d0], -R135.reuse ;  /* 0x0000b4004c4c7a23 */ /* 0x100fe40000010887 */
[-C--:B------:R-:W-:Y:S04]  /*1d140*/  HMMA.16816.F32.BF16 R20, R136, R176.reuse, R20 ;  /* 0x000000b08814723c */ /* 0x080fe80000041814 */
[----:B------:R-:W-:Y:S01]  /*1d150*/  FFMA.FTZ R77, R77, c[0x0][0x2d0], -R135 ;  /* 0x0000b4004d4d7a23 */ /* 0x000fe20000010887 */
[----:B------:R4:W-:Y:S01]  /*1d160*/  MUFU.EX2 R198, R25 ;  /* 0x0000001900c67308 */ /* 0x0009e20000000800 */
[--C-:B------:R-:W-:Y:S02]  /*1d170*/  FFMA.FTZ R78, R78, c[0x0][0x2d0], -R2.reuse ;  /* 0x0000b4004e4e7a23 */ /* 0x100fe40000010802 */
[----:B------:R-:W-:Y:S04]  /*1d180*/  FFMA.FTZ R79, R79, c[0x0][0x2d0], -R2 ;  /* 0x0000b4004f4f7a23 */ /* 0x000fe80000010802 */
[----:B-1----:R-:W-:Y:S02]  /*1d190*/  FMUL.FTZ R34, R0, R158 ;  /* 0x0000009e00227220 */ /* 0x002fe40000410000 */
[--C-:B------:R-:W-:Y:S01]  /*1d1a0*/  FFMA.FTZ R84, R84, c[0x0][0x2d0], -R181.reuse ;  /* 0x0000b40054547a23 */ /* 0x100fe200000108b5 */
[----:B------:R1:W-:Y:S01]  /*1d1b0*/  MUFU.EX2 R199, R24 ;  /* 0x0000001800c77308 */ /* 0x0003e20000000800 */
[--C-:B------:R-:W-:Y:S02]  /*1d1c0*/  FFMA.FTZ R85, R85, c[0x0][0x2d0], -R181.reuse ;  /* 0x0000b40055557a23 */ /* 0x100fe400000108b5 */
[--C-:B------:R-:W-:Y:S02]  /*1d1d0*/  FFMA.FTZ R86, R86, c[0x0][0x2d0], -R180.reuse ;  /* 0x0000b40056567a23 */ /* 0x100fe400000108b4 */
[----:B---3--:R-:W-:Y:S02]  /*1d1e0*/  FMUL.FTZ R35, R0, R159 ;  /* 0x0000009f00237220 */ /* 0x008fe40000410000 */
[--C-:B------:R-:W-:Y:S02]  /*1d1f0*/  FFMA.FTZ R87, R87, c[0x0][0x2d0], -R180.reuse ;  /* 0x0000b40057577a23 */ /* 0x100fe400000108b4 */
[----:B------:R-:W-:Y:S01]  /*1d200*/  FFMA.FTZ R96, R96, c[0x0][0x2d0], -R181 ;  /* 0x0000b40060607a23 */ /* 0x000fe200000108b5 */
[----:B------:R3:W2:Y:S01]  /*1d210*/  MUFU.EX2 R197, R26 ;  /* 0x0000001a00c57308 */ /* 0x0006a20000000800 */
[----:B------:R-:W-:Y:S01]  /*1d220*/  FFMA.FTZ R98, R98, c[0x0][0x2d0], -R180 ;  /* 0x0000b40062627a23 */ /* 0x000fe200000108b4 */
[C---:B------:R-:W-:Y:S04]  /*1d230*/  HMMA.16816.F32.BF16 R32, R140.reuse, R176, R32 ;  /* 0x000000b08c20723c */ /* 0x040fe80000041820 */
[----:B----4-:R-:W-:Y:S02]  /*1d240*/  FMUL.FTZ R25, R131, R161 ;  /* 0x000000a183197220 */ /* 0x010fe40000410000 */
[--C-:B------:R-:W-:Y:S02]  /*1d250*/  FFMA.FTZ R90, R90, c[0x0][0x2d0], -R2.reuse ;  /* 0x0000b4005a5a7a23 */ /* 0x100fe40000010802 */
[----:B------:R4:W-:Y:S01]  /*1d260*/  MUFU.EX2 R196, R28 ;  /* 0x0000001c00c47308 */ /* 0x0009e20000000800 */
[--C-:B------:R-:W-:Y:S03]  /*1d270*/  FFMA.FTZ R91, R91, c[0x0][0x2d0], -R2.reuse ;  /* 0x0000b4005b5b7a23 */ /* 0x100fe60000010802 */
[----:B-1----:R-:W-:Y:S02]  /*1d280*/  FMUL.FTZ R24, R131, R160 ;  /* 0x000000a083187220 */ /* 0x002fe40000410000 */
[--C-:B------:R-:W-:Y:S02]  /*1d290*/  FFMA.FTZ R92, R92, c[0x0][0x2d0], -R135.reuse ;  /* 0x0000b4005c5c7a23 */ /* 0x100fe40000010887 */
[--C-:B------:R-:W-:Y:S02]  /*1d2a0*/  FFMA.FTZ R94, R94, c[0x0][0x2d0], -R2.reuse ;  /* 0x0000b4005e5e7a23 */ /* 0x100fe40000010802 */
[----:B------:R1:W1:Y:S01]  /*1d2b0*/  MUFU.EX2 R160, R134 ;  /* 0x0000008600a07308 */ /* 0x0002620000000800 */
[--C-:B------:R-:W-:Y:S02]  /*1d2c0*/  FFMA.FTZ R88, R88, c[0x0][0x2d0], -R135.reuse ;  /* 0x0000b40058587a23 */ /* 0x100fe40000010887 */
[----:B------:R-:W-:Y:S01]  /*1d2d0*/  FFMA.FTZ R89, R89, c[0x0][0x2d0], -R135 ;  /* 0x0000b40059597a23 */ /* 0x000fe20000010887 */
[----:B------:R-:W-:Y:S01]  /*1d2e0*/  MOV R135, R3 ;  /* 0x0000000300877202 */ /* 0x000fe20000000f00 */
[C---:B---3--:R-:W-:Y:S05]  /*1d2f0*/  FMUL.FTZ R26, R0.reuse, R162 ;  /* 0x000000a2001a7220 */ /* 0x048fea0000410000 */
[----:B------:R3:W-:Y:S02]  /*1d300*/  MUFU.EX2 R185, R51 ;  /* 0x0000003300b97308 */ /* 0x0007e40000000800 */
[-C--:B------:R-:W-:Y:S03]  /*1d310*/  HMMA.16816.F32.BF16 R24, R140, R178.reuse, R24 ;  /* 0x000000b28c18723c */ /* 0x080fe60000041818 */
[----:B----4-:R-:W-:Y:S05]  /*1d320*/  FMUL.FTZ R28, R131, R164 ;  /* 0x000000a4831c7220 */ /* 0x010fea0000410000 */
[C---:B------:R-:W-:Y:S01]  /*1d330*/  HMMA.16816.F32.BF16 R100, R136.reuse, R178, R100 ;  /* 0x000000b28864723c */ /* 0x040fe20000041864 */
[----:B------:R4:W-:Y:S03]  /*1d340*/  MUFU.EX2 R194, R30 ;  /* 0x0000001e00c27308 */ /* 0x0009e60000000800 */
[--C-:B-1----:R-:W-:Y:S02]  /*1d350*/  FFMA.FTZ R134, R31, c[0x0][0x2d0], -R2.reuse ;  /* 0x0000b4001f867a23 */ /* 0x102fe40000010802 */
[C---:B------:R-:W-:Y:S02]  /*1d360*/  FMUL.FTZ R31, R0.reuse, R167 ;  /* 0x000000a7001f7220 */ /* 0x040fe40000410000 */
[-C--:B--2---:R-:W-:Y:S03]  /*1d370*/  HMMA.16816.F32.BF16 R104, R136, R144.reuse, R104 ;  /* 0x000000908868723c */ /* 0x084fe60000041868 */
[----:B------:R1:W2:Y:S01]  /*1d380*/  MUFU.EX2 R195, R29 ;  /* 0x0000001d00c37308 */ /* 0x0002a20000000800 */
[----:B------:R-:W-:Y:S01]  /*1d390*/  FFMA.FTZ R2, R95, c[0x0][0x2d0], -R2 ;  /* 0x0000b4005f027a23 */ /* 0x000fe20000010802 */
[----:B---3--:R-:W-:Y:S03]  /*1d3a0*/  LDSM.16.MT88.4 R48, [R218+0x900] ;  /* 0x00090000da30783b */ /* 0x008fe60000004200 */
[C---:B------:R-:W-:Y:S05]  /*1d3b0*/  HMMA.16816.F32.BF16 R108, R140.reuse, R144, R108 ;  /* 0x000000908c6c723c */ /* 0x040fea000004186c */
[----:B------:R3:W-:Y:S01]  /*1d3c0*/  MUFU.EX2 R192, R36 ;  /* 0x0000002400c07308 */ /* 0x0007e20000000800 */
[C---:B----4-:R-:W-:Y:S02]  /*1d3d0*/  FMUL.FTZ R30, R0.reuse, R166 ;  /* 0x000000a6001e7220 */ /* 0x050fe40000410000 */
[----:B-----5:R-:W-:Y:S07]  /*1d3e0*/  FFMA.FTZ R0, R0, R247, R201 ;  /* 0x000000f700007223 */ /* 0x020fee00000100c9 */
[----:B------:R4:W-:Y:S01]  /*1d3f0*/  MUFU.EX2 R191, R37 ;  /* 0x0000002500bf7308 */ /* 0x0009e20000000800 */
[----:B------:R-:W-:Y:S02]  /*1d400*/  FADD.FTZ R0, R203, R0 ;  /* 0x00000000cb007221 */ /* 0x000fe40000010000 */
[C---:B-1----:R-:W-:Y:S02]  /*1d410*/  FMUL.FTZ R29, R131.reuse, R165 ;  /* 0x000000a5831d7220 */ /* 0x042fe40000410000 */
[----:B------:R-:W-:Y:S02]  /*1d420*/  FADD.FTZ R0, R206, R0 ;  /* 0x00000000ce007221 */ /* 0x000fe40000010000 */
[----:B------:R-:W-:Y:S03]  /*1d430*/  FFMA.FTZ R131, R131, R248, R205 ;  /* 0x000000f883837223 */ /* 0x000fe600000100cd */
[----:B------:R-:W-:Y:S01]  /*1d440*/  MUFU.EX2 R178, R44 ;  /* 0x0000002c00b27308 */ /* 0x000fe20000000800 */
[-C--:B------:R-:W-:Y:S03]  /*1d450*/  HMMA.16816.F32.BF16 R28, R140, R146.reuse, R28 ;  /* 0x000000928c1c723c */ /* 0x080fe6000004181c */
[----:B---3--:R-:W-:Y:S02]  /*1d460*/  FMUL.FTZ R36, R133, R168 ;  /* 0x000000a885247220 */ /* 0x008fe40000410000 */
[----:B------:R-:W-:Y:S03]  /*1d470*/  FADD.FTZ R0, R210, R0 ;  /* 0x00000000d2007221 */ /* 0x000fe60000010000 */
[C---:B------:R-:W-:Y:S01]  /*1d480*/  HMMA.16816.F32.BF16 R112, R136.reuse, R146, R112 ;  /* 0x000000928870723c */ /* 0x040fe20000041870 */
[----:B------:R1:W-:Y:S01]  /*1d490*/  MUFU.EX2 R190, R38 ;  /* 0x0000002600be7308 */ /* 0x0003e20000000800 */
[----:B------:R-:W3:Y:S02]  /*1d4a0*/  LDSM.16.MT88.4 R144, [R217+0x900] ;  /* 0x00090000d990783b */ /* 0x000ee40000004200 */
[----:B------:R-:W-:Y:S02]  /*1d4b0*/  FADD.FTZ R0, R197, R0 ;  /* 0x00000000c5007221 */ /* 0x000fe40000010000 */
[C---:B----4-:R-:W-:Y:S02]  /*1d4c0*/  FMUL.FTZ R37, R133.reuse, R169 ;  /* 0x000000a985257220 */ /* 0x050fe40000410000 */
[-C--:B------:R-:W-:Y:S03]  /*1d4d0*/  HMMA.16816.F32.BF16 R116, R136, R148.reuse, R116 ;  /* 0x000000948874723c */ /* 0x080fe60000041874 */
[----:B------:R4:W-:Y:S01]  /*1d4e0*/  MUFU.EX2 R188, R39 ;  /* 0x0000002700bc7308 */ /* 0x0009e20000000800 */
[----:B------:R-:W-:Y:S04]  /*1d4f0*/  FFMA.FTZ R133, R133, R250, R239 ;  /* 0x000000fa85857223 */ /* 0x000fe800000100ef */
[C---:B------:R-:W-:Y:S05]  /*1d500*/  HMMA.16816.F32.BF16 R120, R140.reuse, R148, R120 ;  /* 0x000000948c78723c */ /* 0x040fea0000041878 */
[----:B------:R-:W5:Y:S03]  /*1d510*/  MUFU.EX2 R193, R134 ;  /* 0x0000008600c17308 */ /* 0x000f660000000800 */
[-C--:B------:R-:W-:Y:S04]  /*1d520*/  HMMA.16816.F32.BF16 R124, R140, R150.reuse, R124 ;  /* 0x000000968c7c723c */ /* 0x080fe8000004187c */
[----:B-1----:R-:W-:Y:S03]  /*1d530*/  FMUL.FTZ R38, R132, R170 ;  /* 0x000000aa84267220 */ /* 0x002fe60000410000 */
[----:B------:R-:W-:Y:S01]  /*1d540*/  F2FP.BF16.PACK_AB R140, R198, R199 ;  /* 0x000000c7c68c723e */ /* 0x000fe200000010ff */
[----:B------:R-:W-:Y:S01]  /*1d550*/  MUFU.EX2 R177, R45 ;  /* 0x0000002d00b17308 */ /* 0x000fe20000000800 */
[----:B------:R-:W-:Y:S03]  /*1d560*/  F2FP.BF16.PACK_AB R141, R160, R197 ;  /* 0x000000c5a08d723e */ /* 0x000fe600000010ff */
[C---:B----4-:R-:W-:Y:S01]  /*1d570*/  FMUL.FTZ R39, R132.reuse, R171 ;  /* 0x000000ab84277220 */ /* 0x050fe20000410000 */
[----:B--2---:R-:W-:Y:S01]  /*1d580*/  F2FP.BF16.PACK_AB R142, R195, R196 ;  /* 0x000000c4c38e723e */ /* 0x004fe200000010ff */
[----:B------:R-:W-:Y:S04]  /*1d590*/  FFMA.FTZ R132, R132, R249, R215 ;  /* 0x000000f984847223 */ /* 0x000fe800000100d7 */
[----:B------:R-:W-:Y:S01]  /*1d5a0*/  MUFU.EX2 R167, R46 ;  /* 0x0000002e00a77308 */ /* 0x000fe20000000800 */
[----:B------:R-:W-:Y:S01]  /*1d5b0*/  HMMA.16816.F32.BF16 R36, R136, R150, R36 ;  /* 0x000000968824723c */ /* 0x000fe20000041824 */
[----:B------:R-:W1:Y:S03]  /*1d5c0*/  LDSM.16.MT88.4 R148, [R220+0x900] ;  /* 0x00090000dc94783b */ /* 0x000e660000004200 */
[----:B-----5:R-:W-:Y:S03]  /*1d5d0*/  F2FP.BF16.PACK_AB R143, R193, R194 ;  /* 0x000000c2c18f723e */ /* 0x020fe600000010ff */
[----:B------:R-:W-:Y:S02]  /*1d5e0*/  F2FP.BF16.PACK_AB R136, R212, R209 ;  /* 0x000000d1d488723e */ /* 0x000fe400000010ff */
[----:B------:R-:W-:Y:S01]  /*1d5f0*/  F2FP.BF16.PACK_AB R137, R207, R204 ;  /* 0x000000cccf89723e */ /* 0x000fe200000010ff */
[----:B------:R2:W-:Y:S02]  /*1d600*/  MUFU.EX2 R166, R47 ;  /* 0x0000002f00a67308 */ /* 0x0005e40000000800 */
[----:B------:R-:W-:Y:S02]  /*1d610*/  F2FP.BF16.PACK_AB R138, R211, R208 ;  /* 0x000000d0d38a723e */ /* 0x000fe400000010ff */
[----:B------:R-:W-:Y:S06]  /*1d620*/  F2FP.BF16.PACK_AB R139, R200, R202 ;  /* 0x000000cac88b723e */ /* 0x000fec00000010ff */
[----:B------:R-:W-:Y:S01]  /*1d630*/  MUFU.EX2 R165, R52 ;  /* 0x0000003400a57308 */ /* 0x000fe20000000800 */
[-C--:B---3--:R-:W-:Y:S08]  /*1d640*/  HMMA.16816.F32.BF16 R4, R136, R144.reuse, R4 ;  /* 0x000000908804723c */ /* 0x088ff00000041804 */
[C---:B------:R-:W-:Y:S01]  /*1d650*/  HMMA.16816.F32.BF16 R8, R140.reuse, R144, R8 ;  /* 0x000000908c08723c */ /* 0x040fe20000041808 */
[----:B------:R-:W-:Y:S01]  /*1d660*/  MUFU.EX2 R176, R53 ;  /* 0x0000003500b07308 */ /* 0x000fe20000000800 */
[----:B--2---:R-:W-:Y:S06]  /*1d670*/  LDSM.16.MT88.4 R44, [R217+0x1100] ;  /* 0x00110000d92c783b */ /* 0x004fec0000004200 */
[-C--:B------:R-:W-:Y:S03]  /*1d680*/  HMMA.16816.F32.BF16 R12, R140, R146.reuse, R12 ;  /* 0x000000928c0c723c */ /* 0x080fe6000004180c */
[----:B------:R-:W-:Y:S05]  /*1d690*/  MUFU.EX2 R164, R54 ;  /* 0x0000003600a47308 */ /* 0x000fea0000000800 */
[C---:B------:R-:W-:Y:S01]  /*1d6a0*/  HMMA.16816.F32.BF16 R16, R136.reuse, R146, R16 ;  /* 0x000000928810723c */ /* 0x040fe20000041810 */
[----:B------:R-:W2:Y:S04]  /*1d6b0*/  LDSM.16.MT88.4 R144, [R219+0x900] ;  /* 0x00090000db90783b */ /* 0x000ea80000004200 */
[----:B------:R3:W-:Y:S03]  /*1d6c0*/  MUFU.EX2 R175, R55 ;  /* 0x0000003700af7308 */ /* 0x0007e60000000800 */
[-C--:B-1----:R-:W-:Y:S07]  /*1d6d0*/  HMMA.16816.F32.BF16 R20, R136, R148.reuse, R20 ;  /* 0x000000948814723c */ /* 0x082fee0000041814 */
[----:B------:R1:W-:Y:S01]  /*1d6e0*/  MUFU.EX2 R184, R40 ;  /* 0x0000002800b87308 */ /* 0x0003e20000000800 */
[C---:B------:R-:W-:Y:S08]  /*1d6f0*/  HMMA.16816.F32.BF16 R32, R140.reuse, R148, R32 ;  /* 0x000000948c20723c */ /* 0x040ff00000041820 */
[-C--:B------:R-:W-:Y:S01]  /*1d700*/  HMMA.16816.F32.BF16 R24, R140, R150.reuse, R24 ;  /* 0x000000968c18723c */ /* 0x080fe20000041818 */
[----:B------:R4:W5:Y:S01]  /*1d710*/  MUFU.EX2 R183, R41 ;  /* 0x0000002900b77308 */ /* 0x0009620000000800 */
[----:B---3--:R-:W3:Y:S06]  /*1d720*/  LDSM.16.MT88.4 R52, [R220+0x1100] ;  /* 0x00110000dc34783b */ /* 0x008eec0000004200 */
[C---:B------:R-:W-:Y:S03]  /*1d730*/  HMMA.16816.F32.BF16 R100, R136.reuse, R150, R100 ;  /* 0x000000968864723c */ /* 0x040fe60000041864 */
[----:B------:R2:W-:Y:S01]  /*1d740*/  MUFU.EX2 R182, R42 ;  /* 0x0000002a00b67308 */ /* 0x0005e20000000800 */
[----:B------:R-:W-:Y:S01]  /*1d750*/  LDSM.16.MT88.4 R148, [R217+0x2900] ;  /* 0x00290000d994783b */ /* 0x000fe20000004200 */
[----:B-1----:R-:W-:Y:S03]  /*1d760*/  F2FP.BF16.PACK_AB R40, R191, R192 ;  /* 0x000000c0bf28723e */ /* 0x002fe600000010ff */
[-C--:B------:R-:W-:Y:S05]  /*1d770*/  HMMA.16816.F32.BF16 R104, R136, R48.reuse, R104 ;  /* 0x000000308868723c */ /* 0x080fea0000041868 */
[----:B------:R-:W1:Y:S03]  /*1d780*/  MUFU.EX2 R179, R43 ;  /* 0x0000002b00b37308 */ /* 0x000e660000000800 */
[C---:B------:R-:W-:Y:S04]  /*1d790*/  HMMA.16816.F32.BF16 R108, R140.reuse, R48, R108 ;  /* 0x000000308c6c723c */ /* 0x040fe8000004186c */
[----:B----4-:R-:W-:Y:S03]  /*1d7a0*/  F2FP.BF16.PACK_AB R41, R188, R190 ;  /* 0x000000bebc29723e */ /* 0x010fe600000010ff */
[----:B-----5:R-:W-:Y:S01]  /*1d7b0*/  F2FP.BF16.PACK_AB R48, R183, R184 ;  /* 0x000000b8b730723e */ /* 0x020fe200000010ff */
[-C--:B------:R-:W-:Y:S01]  /*1d7c0*/  HMMA.16816.F32.BF16 R28, R140, R50.reuse, R28 ;  /* 0x000000328c1c723c */ /* 0x080fe2000004181c */
[----:B------:R-:W-:Y:S03]  /*1d7d0*/  MUFU.EX2 R173, R64 ;  /* 0x0000004000ad7308 */ /* 0x000fe60000000800 */
[----:B--2---:R-:W-:Y:S04]  /*1d7e0*/  F2FP.BF16.PACK_AB R42, R187, R189 ;  /* 0x000000bdbb2a723e */ /* 0x004fe800000010ff */
[C---:B------:R-:W-:Y:S03]  /*1d7f0*/  HMMA.16816.F32.BF16 R112, R136.reuse, R50, R112 ;  /* 0x000000328870723c */ /* 0x040fe60000041870 */
[----:B------:R-:W-:Y:S01]  /*1d800*/  MUFU.EX2 R64, R58 ;  /* 0x0000003a00407308 */ /* 0x000fe20000000800 */
[----:B-1----:R-:W-:Y:S03]  /*1d810*/  F2FP.BF16.PACK_AB R49, R179, R182 ;  /* 0x000000b6b331723e */ /* 0x002fe600000010ff */
[----:B------:R-:W-:Y:S01]  /*1d820*/  F2FP.BF16.PACK_AB R50, R177, R178 ;  /* 0x000000b2b132723e */ /* 0x000fe200000010ff */
[-C--:B------:R-:W-:Y:S04]  /*1d830*/  HMMA.16816.F32.BF16 R116, R136, R144.reuse, R116 ;  /* 0x000000908874723c */ /* 0x080fe80000041874 */
[----:B------:R-:W-:Y:S01]  /*1d840*/  F2FP.BF16.PACK_AB R51, R166, R167 ;  /* 0x000000a7a633723e */ /* 0x000fe200000010ff */
[----:B------:R-:W-:Y:S01]  /*1d850*/  MUFU.EX2 R174, R65 ;  /* 0x0000004100ae7308 */ /* 0x000fe20000000800 */
[----:B------:R-:W-:Y:S02]  /*1d860*/  F2FP.BF16.PACK_AB R43, R185, R186 ;  /* 0x000000bab92b723e */ /* 0x000fe400000010ff */
[C---:B------:R-:W-:Y:S07]  /*1d870*/  HMMA.16816.F32.BF16 R120, R140.reuse, R144, R120 ;  /* 0x000000908c78723c */ /* 0x040fee0000041878 */
[----:B------:R-:W-:Y:S01]  /*1d880*/  MUFU.EX2 R65, R59 ;  /* 0x0000003b00417308 */ /* 0x000fe20000000800 */
[-C--:B------:R-:W-:Y:S08]  /*1d890*/  HMMA.16816.F32.BF16 R124, R140, R146.reuse, R124 ;  /* 0x000000928c7c723c */ /* 0x080ff0000004187c */
[----:B------:R-:W-:Y:S01]  /*1d8a0*/  HMMA.16816.F32.BF16 R36, R136, R146, R36 ;  /* 0x000000928824723c */ /* 0x000fe20000041824 */
[----:B------:R-:W1:Y:S01]  /*1d8b0*/  LDSM.16.MT88.4 R136, [R218+0x1100] ;  /* 0x00110000da88783b */ /* 0x000e620000004200 */
[----:B------:R-:W-:Y:S06]  /*1d8c0*/  MUFU.EX2 R134, R66 ;  /* 0x0000004200867308 */ /* 0x000fec0000000800 */
[-C--:B------:R-:W-:Y:S04]  /*1d8d0*/  HMMA.16816.F32.BF16 R4, R40, R44.reuse, R4 ;  /* 0x0000002c2804723c */ /* 0x080fe80000041804 */
[----:B------:R-:W-:Y:S04]  /*1d8e0*/  MUFU.EX2 R66, R56 ;  /* 0x0000003800427308 */ /* 0x000fe80000000800 */
[C---:B------:R-:W-:Y:S06]  /*1d8f0*/  HMMA.16816.F32.BF16 R8, R48.reuse, R44, R8 ;  /* 0x0000002c3008723c */ /* 0x040fec0000041808 */
[----:B------:R-:W-:Y:S02]  /*1d900*/  MUFU.EX2 R172, R67 ;  /* 0x0000004300ac7308 */ /* 0x000fe40000000800 */
[-C--:B------:R-:W-:Y:S08]  /*1d910*/  HMMA.16816.F32.BF16 R12, R48, R46.reuse, R12 ;  /* 0x0000002e300c723c */ /* 0x080ff0000004180c */
[C---:B------:R-:W-:Y:S01]  /*1d920*/  HMMA.16816.F32.BF16 R16, R40.reuse, R46, R16 ;  /* 0x0000002e2810723c */ /* 0x040fe20000041810 */
[----:B------:R-:W2:Y:S01]  /*1d930*/  LDSM.16.MT88.4 R44, [R219+0x1100] ;  /* 0x00110000db2c783b */ /* 0x000ea20000004200 */
[----:B------:R4:W5:Y:S06]  /*1d940*/  MUFU.EX2 R67, R57 ;  /* 0x0000003900437308 */ /* 0x00096c0000000800 */
[-C--:B---3--:R-:W-:Y:S04]  /*1d950*/  HMMA.16816.F32.BF16 R20, R40, R52.reuse, R20 ;  /* 0x000000342814723c */ /* 0x088fe80000041814 */
[----:B------:R-:W-:Y:S04]  /*1d960*/  MUFU.EX2 R97, R97 ;  /* 0x0000006100617308 */ /* 0x000fe80000000800 */
[C---:B------:R-:W-:Y:S06]  /*1d970*/  HMMA.16816.F32.BF16 R32, R48.reuse, R52, R32 ;  /* 0x000000343020723c */ /* 0x040fec0000041820 */
[----:B------:R-:W-:Y:S02]  /*1d980*/  MUFU.EX2 R99, R99 ;  /* 0x0000006300637308 */ /* 0x000fe40000000800 */
[-C--:B------:R-:W-:Y:S01]  /*1d990*/  HMMA.16816.F32.BF16 R24, R48, R54.reuse, R24 ;  /* 0x000000363018723c */ /* 0x080fe20000041818 */
[----:B----4-:R-:W-:Y:S07]  /*1d9a0*/  LDSM.16.MT88.4 R56, [R218+0x1900] ;  /* 0x00190000da38783b */ /* 0x010fee0000004200 */
[C---:B------:R-:W-:Y:S01]  /*1d9b0*/  HMMA.16816.F32.BF16 R100, R40.reuse, R54, R100 ;  /* 0x000000362864723c */ /* 0x040fe20000041864 */
[----:B------:R-:W-:Y:S01]  /*1d9c0*/  MUFU.EX2 R93, R93 ;  /* 0x0000005d005d7308 */ /* 0x000fe20000000800 */
[----:B------:R-:W3:Y:S06]  /*1d9d0*/  LDSM.16.MT88.4 R52, [R217+0x1900] ;  /* 0x00190000d934783b */ /* 0x000eec0000004200 */
[-C--:B-1----:R-:W-:Y:S03]  /*1d9e0*/  HMMA.16816.F32.BF16 R104, R40, R136.reuse, R104 ;  /* 0x000000882868723c */ /* 0x082fe60000041868 */
[----:B------:R-:W-:Y:S05]  /*1d9f0*/  MUFU.EX2 R60, R60 ;  /* 0x0000003c003c7308 */ /* 0x000fea0000000800 */
[C---:B------:R-:W-:Y:S05]  /*1da00*/  HMMA.16816.F32.BF16 R108, R48.reuse, R136, R108 ;  /* 0x00000088306c723c */ /* 0x040fea000004186c */
[----:B------:R-:W1:Y:S03]  /*1da10*/  MUFU.EX2 R61, R61 ;  /* 0x0000003d003d7308 */ /* 0x000e660000000800 */
[-C--:B------:R-:W-:Y:S07]  /*1da20*/  HMMA.16816.F32.BF16 R28, R48, R138.reuse, R28 ;  /* 0x0000008a301c723c */ /* 0x080fee000004181c */
[----:B------:R-:W-:Y:S01]  /*1da30*/  MUFU.EX2 R62, R62 ;  /* 0x0000003e003e7308 */ /* 0x000fe20000000800 */
[C---:B------:R-:W-:Y:S08]  /*1da40*/  HMMA.16816.F32.BF16 R112, R40.reuse, R138, R112 ;  /* 0x0000008a2870723c */ /* 0x040ff00000041870 */
[-C--:B--2---:R-:W-:Y:S01]  /*1da50*/  HMMA.16816.F32.BF16 R116, R40, R44.reuse, R116 ;  /* 0x0000002c2874723c */ /* 0x084fe20000041874 */
[----:B------:R-:W2:Y:S07]  /*1da60*/  MUFU.EX2 R63, R63 ;  /* 0x0000003f003f7308 */ /* 0x000eae0000000800 */
[C---:B------:R-:W-:Y:S03]  /*1da70*/  HMMA.16816.F32.BF16 R120, R48.reuse, R44, R120 ;  /* 0x0000002c3078723c */ /* 0x040fe60000041878 */
[----:B------:R-:W-:Y:S04]  /*1da80*/  MUFU.EX2 R68, R68 ;  /* 0x0000004400447308 */ /* 0x000fe80000000800 */
[----:B-----5:R-:W-:Y:S01]  /*1da90*/  F2FP.BF16.PACK_AB R44, R67, R66 ;  /* 0x00000042432c723e */ /* 0x020fe200000010ff */
[-C--:B------:R-:W-:Y:S01]  /*1daa0*/  HMMA.16816.F32.BF16 R124, R48, R46.reuse, R124 ;  /* 0x0000002e307c723c */ /* 0x080fe2000004187c */
[----:B------:R-:W4:Y:S03]  /*1dab0*/  LDSM.16.MT88.4 R48, [R220+0x1900] ;  /* 0x00190000dc30783b */ /* 0x000f260000004200 */
[----:B------:R-:W-:Y:S01]  /*1dac0*/  F2FP.BF16.PACK_AB R45, R65, R64 ;  /* 0x00000040412d723e */ /* 0x000fe200000010ff */
[----:B------:R-:W-:Y:S03]  /*1dad0*/  MUFU.EX2 R69, R69 ;  /* 0x0000004500457308 */ /* 0x000fe60000000800 */
[----:B------:R-:W-:Y:S07]  /*1dae0*/  HMMA.16816.F32.BF16 R36, R40, R46, R36 ;  /* 0x0000002e2824723c */ /* 0x000fee0000041824 */
[----:B------:R-:W-:Y:S01]  /*1daf0*/  F2FP.BF16.PACK_AB R40, R176, R165 ;  /* 0x000000a5b028723e */ /* 0x000fe200000010ff */
[----:B------:R-:W-:Y:S01]  /*1db00*/  MUFU.EX2 R70, R70 ;  /* 0x0000004600467308 */ /* 0x000fe20000000800 */
[----:B------:R-:W-:Y:S03]  /*1db10*/  F2FP.BF16.PACK_AB R41, R175, R164 ;  /* 0x000000a4af29723e */ /* 0x000fe600000010ff */
[----:B------:R-:W-:Y:S02]  /*1db20*/  F2FP.BF16.PACK_AB R42, R174, R173 ;  /* 0x000000adae2a723e */ /* 0x000fe400000010ff */
[----:B------:R-:W-:Y:S02]  /*1db30*/  F2FP.BF16.PACK_AB R43, R172, R134 ;  /* 0x00000086ac2b723e */ /* 0x000fe400000010ff */
[----:B-1----:R-:W-:Y:S02]  /*1db40*/  F2FP.BF16.PACK_AB R46, R61, R60 ;  /* 0x0000003c3d2e723e */ /* 0x002fe400000010ff */
[----:B--2---:R-:W-:Y:S01]  /*1db50*/  F2FP.BF16.PACK_AB R47, R63, R62 ;  /* 0x0000003e3f2f723e */ /* 0x004fe200000010ff */
[----:B------:R-:W-:Y:S02]  /*1db60*/  MUFU.EX2 R71, R71 ;  /* 0x0000004700477308 */ /* 0x000fe40000000800 */
[-C--:B---3--:R-:W-:Y:S08]  /*1db70*/  HMMA.16816.F32.BF16 R4, R40, R52.reuse, R4 ;  /* 0x000000342804723c */ /* 0x088ff00000041804 */
[C---:B------:R-:W-:Y:S01]  /*1db80*/  HMMA.16816.F32.BF16 R8, R44.reuse, R52, R8 ;  /* 0x000000342c08723c */ /* 0x040fe20000041808 */
[----:B------:R-:W-:Y:S07]  /*1db90*/  MUFU.EX2 R80, R80 ;  /* 0x0000005000507308 */ /* 0x000fee0000000800 */
[-C--:B------:R-:W-:Y:S03]  /*1dba0*/  HMMA.16816.F32.BF16 R12, R44, R54.reuse, R12 ;  /* 0x000000362c0c723c */ /* 0x080fe6000004180c */
[----:B------:R-:W-:Y:S05]  /*1dbb0*/  MUFU.EX2 R81, R81 ;  /* 0x0000005100517308 */ /* 0x000fea0000000800 */
[C---:B------:R-:W-:Y:S01]  /*1dbc0*/  HMMA.16816.F32.BF16 R16, R40.reuse, R54, R16 ;  /* 0x000000362810723c */ /* 0x040fe20000041810 */
[----:B------:R-:W1:Y:S04]  /*1dbd0*/  LDSM.16.MT88.4 R52, [R219+0x1900] ;  /* 0x00190000db34783b */ /* 0x000e680000004200 */
[----:B------:R-:W-:Y:S03]  /*1dbe0*/  MUFU.EX2 R82, R82 ;  /* 0x0000005200527308 */ /* 0x000fe60000000800 */
[-C--:B----4-:R-:W-:Y:S07]  /*1dbf0*/  HMMA.16816.F32.BF16 R20, R40, R48.reuse, R20 ;  /* 0x000000302814723c */ /* 0x090fee0000041814 */
[----:B------:R-:W-:Y:S01]  /*1dc00*/  MUFU.EX2 R83, R83 ;  /* 0x0000005300537308 */ /* 0x000fe20000000800 */
[C---:B------:R-:W-:Y:S08]  /*1dc10*/  HMMA.16816.F32.BF16 R32, R44.reuse, R48, R32 ;  /* 0x000000302c20723c */ /* 0x040ff00000041820 */
[-C--:B------:R-:W-:Y:S01]  /*1dc20*/  HMMA.16816.F32.BF16 R24, R44, R50.reuse, R24 ;  /* 0x000000322c18723c */ /* 0x080fe20000041818 */
[----:B------:R-:W-:Y:S07]  /*1dc30*/  MUFU.EX2 R72, R72 ;  /* 0x0000004800487308 */ /* 0x000fee0000000800 */
[C---:B------:R-:W-:Y:S01]  /*1dc40*/  HMMA.16816.F32.BF16 R100, R40.reuse, R50, R100 ;  /* 0x000000322864723c */ /* 0x040fe20000041864 */
[----:B------:R-:W2:Y:S02]  /*1dc50*/  LDSM.16.MT88.4 R48, [R217+0x2100] ;  /* 0x00210000d930783b */ /* 0x000ea40000004200 */
[----:B------:R-:W3:Y:S05]  /*1dc60*/  MUFU.EX2 R73, R73 ;  /* 0x0000004900497308 */ /* 0x000eea0000000800 */
[-C--:B------:R-:W-:Y:S05]  /*1dc70*/  HMMA.16816.F32.BF16 R104, R40, R56.reuse, R104 ;  /* 0x000000382868723c */ /* 0x080fea0000041868 */
[----:B------:R-:W-:Y:S03]  /*1dc80*/  MUFU.EX2 R74, R74 ;  /* 0x0000004a004a7308 */ /* 0x000fe60000000800 */
[C---:B------:R-:W-:Y:S07]  /*1dc90*/  HMMA.16816.F32.BF16 R108, R44.reuse, R56, R108 ;  /* 0x000000382c6c723c */ /* 0x040fee000004186c */
[----:B------:R-:W4:Y:S01]  /*1dca0*/  MUFU.EX2 R75, R75 ;  /* 0x0000004b004b7308 */ /* 0x000f220000000800 */
[-C--:B------:R-:W-:Y:S08]  /*1dcb0*/  HMMA.16816.F32.BF16 R28, R44, R58.reuse, R28 ;  /* 0x0000003a2c1c723c */ /* 0x080ff0000004181c */
[C---:B------:R-:W-:Y:S01]  /*1dcc0*/  HMMA.16816.F32.BF16 R112, R40.reuse, R58, R112 ;  /* 0x0000003a2870723c */ /* 0x040fe20000041870 */
[----:B------:R-:W-:Y:S01]  /*1dcd0*/  LDSM.16.MT88.4 R56, [R218+0x2100] ;  /* 0x00210000da38783b */ /* 0x000fe20000004200 */
[----:B------:R-:W-:Y:S06]  /*1dce0*/  MUFU.EX2 R76, R76 ;  /* 0x0000004c004c7308 */ /* 0x000fec0000000800 */
[-C--:B-1----:R-:W-:Y:S04]  /*1dcf0*/  HMMA.16816.F32.BF16 R116, R40, R52.reuse, R116 ;  /* 0x000000342874723c */ /* 0x082fe80000041874 */
[----:B------:R-:W1:Y:S04]  /*1dd00*/  MUFU.EX2 R77, R77 ;  /* 0x0000004d004d7308 */ /* 0x000e680000000800 */
[C---:B------:R-:W-:Y:S06]  /*1dd10*/  HMMA.16816.F32.BF16 R120, R44.reuse, R52, R120 ;  /* 0x000000342c78723c */ /* 0x040fec0000041878 */
[----:B------:R-:W-:Y:S02]  /*1dd20*/  MUFU.EX2 R78, R78 ;  /* 0x0000004e004e7308 */ /* 0x000fe40000000800 */
[-C--:B------:R-:W-:Y:S07]  /*1dd30*/  HMMA.16816.F32.BF16 R124, R44, R54.reuse, R124 ;  /* 0x000000362c7c723c */ /* 0x080fee000004187c */
[----:B---3--:R-:W-:Y:S01]  /*1dd40*/  F2FP.BF16.PACK_AB R44, R73, R72 ;  /* 0x00000048492c723e */ /* 0x008fe200000010ff */
[----:B------:R-:W-:Y:S01]  /*1dd50*/  HMMA.16816.F32.BF16 R36, R40, R54, R36 ;  /* 0x000000362824723c */ /* 0x000fe20000041824 */
[----:B------:R-:W3:Y:S01]  /*1dd60*/  MUFU.EX2 R79, R79 ;  /* 0x0000004f004f7308 */ /* 0x000ee20000000800 */
[----:B------:R-:W5:Y:S02]  /*1dd70*/  LDSM.16.MT88.4 R52, [R220+0x2100] ;  /* 0x00210000dc34783b */ /* 0x000f640000004200 */
[----:B----4-:R-:W-:Y:S02]  /*1dd80*/  F2FP.BF16.PACK_AB R45, R75, R74 ;  /* 0x0000004a4b2d723e */ /* 0x010fe400000010ff */
[----:B-1----:R-:W-:Y:S02]  /*1dd90*/  F2FP.BF16.PACK_AB R46, R77, R76 ;  /* 0x0000004c4d2e723e */ /* 0x002fe400000010ff */
[----:B------:R-:W-:Y:S03]  /*1dda0*/  F2FP.BF16.PACK_AB R40, R69, R68 ;  /* 0x000000444528723e */ /* 0x000fe600000010ff */
[----:B------:R-:W-:Y:S01]  /*1ddb0*/  MUFU.EX2 R84, R84 ;  /* 0x0000005400547308 */ /* 0x000fe20000000800 */
[----:B------:R-:W-:Y:S02]  /*1ddc0*/  F2FP.BF16.PACK_AB R41, R71, R70 ;  /* 0x000000464729723e */ /* 0x000fe400000010ff */
[----:B------:R-:W-:Y:S02]  /*1ddd0*/  F2FP.BF16.PACK_AB R42, R81, R80 ;  /* 0x00000050512a723e */ /* 0x000fe400000010ff */
[----:B------:R-:W-:Y:S05]  /*1dde0*/  F2FP.BF16.PACK_AB R43, R83, R82 ;  /* 0x00000052532b723e */ /* 0x000fea00000010ff */
[----:B------:R-:W1:Y:S02]  /*1ddf0*/  MUFU.EX2 R85, R85 ;  /* 0x0000005500557308 */ /* 0x000e640000000800 */
[-C--:B--2---:R-:W-:Y:S03]  /*1de00*/  HMMA.16816.F32.BF16 R4, R40, R48.reuse, R4 ;  /* 0x000000302804723c */ /* 0x084fe60000041804 */
[----:B---3--:R-:W-:Y:S05]  /*1de10*/  F2FP.BF16.PACK_AB R47, R79, R78 ;  /* 0x0000004e4f2f723e */ /* 0x008fea00000010ff */
[----:B------:R-:W-:Y:S02]  /*1de20*/  MUFU.EX2 R86, R86 ;  /* 0x0000005600567308 */ /* 0x000fe40000000800 */
[C---:B------:R-:W-:Y:S08]  /*1de30*/  HMMA.16816.F32.BF16 R8, R44.reuse, R48, R8 ;  /* 0x000000302c08723c */ /* 0x040ff00000041808 */
[-C--:B------:R-:W-:Y:S01]  /*1de40*/  HMMA.16816.F32.BF16 R12, R44, R50.reuse, R12 ;  /* 0x000000322c0c723c */ /* 0x080fe2000004180c */
[----:B------:R-:W2:Y:S03]  /*1de50*/  MUFU.EX2 R87, R87 ;  /* 0x0000005700577308 */ /* 0x000ea60000000800 */
[----:B-1----:R-:W-:Y:S04]  /*1de60*/  F2FP.BF16.PACK_AB R168, R85, R84 ;  /* 0x0000005455a8723e */ /* 0x002fe800000010ff */
[C---:B------:R-:W-:Y:S01]  /*1de70*/  HMMA.16816.F32.BF16 R16, R40.reuse, R50, R16 ;  /* 0x000000322810723c */ /* 0x040fe20000041810 */
[----:B------:R-:W1:Y:S02]  /*1de80*/  LDSM.16.MT88.4 R48, [R219+0x2100] ;  /* 0x00210000db30783b */ /* 0x000e640000004200 */
[----:B------:R-:W3:Y:S05]  /*1de90*/  MUFU.EX2 R96, R96 ;  /* 0x0000006000607308 */ /* 0x000eea0000000800 */
[-C--:B-----5:R-:W-:Y:S05]  /*1dea0*/  HMMA.16816.F32.BF16 R20, R40, R52.reuse, R20 ;  /* 0x000000342814723c */ /* 0x0a0fea0000041814 */
[----:B------:R-:W4:Y:S03]  /*1deb0*/  MUFU.EX2 R98, R98 ;  /* 0x0000006200627308 */ /* 0x000f260000000800 */
[C---:B------:R-:W-:Y:S04]  /*1dec0*/  HMMA.16816.F32.BF16 R32, R44.reuse, R52, R32 ;  /* 0x000000342c20723c */ /* 0x040fe80000041820 */
[----:B--2---:R-:W-:Y:S03]  /*1ded0*/  F2FP.BF16.PACK_AB R169, R87, R86 ;  /* 0x0000005657a9723e */ /* 0x004fe600000010ff */
[----:B------:R-:W-:Y:S01]  /*1dee0*/  MUFU.EX2 R92, R92 ;  /* 0x0000005c005c7308 */ /* 0x000fe20000000800 */
[-C--:B------:R-:W-:Y:S04]  /*1def0*/  HMMA.16816.F32.BF16 R24, R44, R54.reuse, R24 ;  /* 0x000000362c18723c */ /* 0x080fe80000041818 */
[----:B---3--:R-:W-:Y:S04]  /*1df00*/  F2FP.BF16.PACK_AB R170, R97, R96 ;  /* 0x0000006061aa723e */ /* 0x008fe800000010ff */
[C---:B------:R-:W-:Y:S01]  /*1df10*/  HMMA.16816.F32.BF16 R100, R40.reuse, R54, R100 ;  /* 0x000000362864723c */ /* 0x040fe20000041864 */
[----:B------:R-:W2:Y:S01]  /*1df20*/  LDSM.16.MT88.4 R52, [R220+0x2900] ;  /* 0x00290000dc34783b */ /* 0x000ea20000004200 */
[----:B------:R-:W-:Y:S02]  /*1df30*/  MUFU.EX2 R94, R94 ;  /* 0x0000005e005e7308 */ /* 0x000fe40000000800 */
[----:B----4-:R-:W-:Y:S04]  /*1df40*/  F2FP.BF16.PACK_AB R171, R99, R98 ;  /* 0x0000006263ab723e */ /* 0x010fe800000010ff */
[-C--:B------:R-:W-:Y:S04]  /*1df50*/  HMMA.16816.F32.BF16 R104, R40, R56.reuse, R104 ;  /* 0x000000382868723c */ /* 0x080fe80000041868 */
[----:B------:R-:W-:Y:S04]  /*1df60*/  MUFU.EX2 R88, R88 ;  /* 0x0000005800587308 */ /* 0x000fe80000000800 */
[C---:B------:R-:W-:Y:S06]  /*1df70*/  HMMA.16816.F32.BF16 R108, R44.reuse, R56, R108 ;  /* 0x000000382c6c723c */ /* 0x040fec000004186c */
[----:B------:R3:W-:Y:S02]  /*1df80*/  MUFU.EX2 R56, R2 ;  /* 0x0000000200387308 */ /* 0x0007e40000000800 */
[-C--:B------:R-:W-:Y:S08]  /*1df90*/  HMMA.16816.F32.BF16 R28, R44, R58.reuse, R28 ;  /* 0x0000003a2c1c723c */ /* 0x080ff0000004181c */
[C---:B------:R-:W-:Y:S01]  /*1dfa0*/  HMMA.16816.F32.BF16 R112, R40.reuse, R58, R112 ;  /* 0x0000003a2870723c */ /* 0x040fe20000041870 */
[----:B------:R-:W4:Y:S07]  /*1dfb0*/  MUFU.EX2 R89, R89 ;  /* 0x0000005900597308 */ /* 0x000f2e0000000800 */
[-C--:B-1----:R-:W-:Y:S03]  /*1dfc0*/  HMMA.16816.F32.BF16 R116, R40, R48.reuse, R116 ;  /* 0x000000302874723c */ /* 0x082fe60000041874 */
[----:B------:R-:W-:Y:S01]  /*1dfd0*/  MUFU.EX2 R90, R90 ;  /* 0x0000005a005a7308 */ /* 0x000fe20000000800 */
[----:B---3--:R-:W-:Y:S01]  /*1dfe0*/  FADD.FTZ R2, R213, R131 ;  /* 0x00000083d5027221 */ /* 0x008fe20000010000 */
[----:B------:R-:W-:Y:S03]  /*1dff0*/  MOV R131, R129 ;  /* 0x0000008100837202 */ /* 0x000fe60000000f00 */
[C---:B------:R-:W-:Y:S04]  /*1e000*/  HMMA.16816.F32.BF16 R120, R44.reuse, R48, R120 ;  /* 0x000000302c78723c */ /* 0x040fe80000041878 */
[----:B------:R-:W-:Y:S01]  /*1e010*/  FADD.FTZ R2, R214, R2 ;  /* 0x00000002d6027221 */ /* 0x000fe20000010000 */
[----:B------:R-:W1:Y:S03]  /*1e020*/  MUFU.EX2 R91, R91 ;  /* 0x0000005b005b7308 */ /* 0x000e660000000800 */
[----:B------:R-:W-:Y:S01]  /*1e030*/  FADD.FTZ R2, R238, R2 ;  /* 0x00000002ee027221 */ /* 0x000fe20000010000 */
[-C--:B------:R-:W-:Y:S03]  /*1e040*/  HMMA.16816.F32.BF16 R124, R44, R50.reuse, R124 ;  /* 0x000000322c7c723c */ /* 0x080fe6000004187c */
[----:B------:R-:W-:Y:S05]  /*1e050*/  FADD.FTZ R2, R199, R2 ;  /* 0x00000002c7027221 */ /* 0x000fea0000010000 */
[----:B------:R-:W-:Y:S07]  /*1e060*/  HMMA.16816.F32.BF16 R36, R40, R50, R36 ;  /* 0x000000322824723c */ /* 0x000fee0000041824 */
[----:B----4-:R-:W-:Y:S01]  /*1e070*/  F2FP.BF16.PACK_AB R40, R89, R88 ;  /* 0x000000585928723e */ /* 0x010fe200000010ff */
[-C--:B------:R-:W-:Y:S01]  /*1e080*/  HMMA.16816.F32.BF16 R136, R168, R148.reuse, R4 ;  /* 0x00000094a888723c */ /* 0x080fe20000041804 */
[----:B------:R-:W3:Y:S04]  /*1e090*/  LDSM.16.MT88.4 R4, [R218+0x2900] ;  /* 0x00290000da04783b */ /* 0x000ee80000004200 */
[----:B-1----:R-:W-:Y:S02]  /*1e0a0*/  F2FP.BF16.PACK_AB R41, R91, R90 ;  /* 0x0000005a5b29723e */ /* 0x002fe400000010ff */
[----:B------:R-:W-:Y:S02]  /*1e0b0*/  F2FP.BF16.PACK_AB R42, R93, R92 ;  /* 0x0000005c5d2a723e */ /* 0x000fe400000010ff */
[----:B------:R-:W-:Y:S07]  /*1e0c0*/  F2FP.BF16.PACK_AB R43, R56, R94 ;  /* 0x0000005e382b723e */ /* 0x000fee00000010ff */
        /* <DEDUP_REMOVED lines=25> */
[----:B------:R-:W1:Y:S01]  /*1e260*/  LDSM.16.MT88.4 R8, [R219+0x2900] ;  /* 0x00290000db08783b */ /* 0x000e620000004200 */
[----:B------:R-:W-:Y:S01]  /*1e270*/  FADD.FTZ R13, R195, R0 ;  /* 0x00000000c30d7221 */ /* 0x000fe20000010000 */
[-C--:B---3--:R-:W-:Y:S03]  /*1e280*/  HMMA.16816.F32.BF16 R104, R168, R4.reuse, R104 ;  /* 0x00000004a868723c */ /* 0x088fe60000041868 */
        /* <DEDUP_REMOVED lines=29> */
[-C--:B-1----:R-:W-:Y:S03]  /*1e460*/  HMMA.16816.F32.BF16 R116, R168, R8.reuse, R116 ;  /* 0x00000008a874723c */ /* 0x082fe60000041874 */
[----:B------:R-:W-:Y:S01]  /*1e470*/  FADD.FTZ R12, R134, R2 ;  /* 0x00000002860c7221 */ /* 0x000fe20000010000 */
[----:B------:R-:W-:Y:S01]  /*1e480*/  MOV R134, R128 ;  /* 0x0000008000867202 */ /* 0x000fe20000000f00 */
        /* <DEDUP_REMOVED lines=36> */
[----:B------:R-:W-:Y:S01]  /*1e6d0*/  STL [R1+0x4], R5 ;  /* 0x0000040501007387 */ /* 0x000fe20000100800 */
[----:B------:R-:W-:Y:S02]  /*1e6e0*/  FADD.FTZ R4, R99, R4 ;  /* 0x0000000463047221 */ /* 0x000fe40000010000 */
[----:B------:R-:W-:Y:S02]  /*1e6f0*/  FADD.FTZ R0, R91, R6 ;  /* 0x000000065b007221 */ /* 0x000fe40000010000 */
[----:B------:R-:W-:Y:S01]  /*1e700*/  FADD.FTZ R2, R93, R2 ;  /* 0x000000025d027221 */ /* 0x000fe20000010000 */
[----:B------:R-:W-:Y:S01]  /*1e710*/  STL [R1+0x8], R4 ;  /* 0x0000080401007387 */ /* 0x000fe20000100800 */
[----:B------:R-:W-:Y:S03]  /*1e720*/  FADD.FTZ R0, R94, R0 ;  /* 0x000000005e007221 */ /* 0x000fe60000010000 */
[----:B------:R-:W-:Y:S01]  /*1e730*/  STL [R1+0xc], R2 ;  /* 0x00000c0201007387 */ /* 0x000fe20000100800 */
[----:B------:R-:W-:Y:S05]  /*1e740*/  FADD.FTZ R0, R56, R0 ;  /* 0x0000000038007221 */ /* 0x000fea0000010000 */
[----:B------:R1:W-:Y:S02]  /*1e750*/  STL [R1+0x10], R0 ;  /* 0x0000100001007387 */ /* 0x0003e40000100800 */
[----:B-1----:R-:W-:Y:S01]  /*1e760*/  MOV R0, R130 ;  /* 0x0000008200007202 */ /* 0x002fe20000000f00 */
[----:B------:R-:W-:-:S05]  /*1e770*/  @P0 BRA `(.L_x_480) ;  /* 0xffffc72000000947 */ /* 0x000fca000383ffff */
.L_x_477:
        /* <DEDUP_REMOVED lines=9> */
.L_x_499:
[----:B------:R-:W-:Y:S04]  /*1e810*/  DEPBAR.LE SB0, 0x0 ;  /* 0x000080000000791a */ /* 0x000fe80000000000 */
[----:B------:R-:W-:Y:S01]  /*1e820*/  BAR.SYNC.DEFER_BLOCKING 0x0 ;  /* 0x0000000000007b1d */ /* 0x000fe20000010000 */
[----:B-1----:R-:W-:Y:S01]  /*1e830*/  IMAD.WIDE.U32 R2, R236, c[0x0][0x208], RZ ;  /* 0x00008200ec027a25 */ /* 0x002fe200078e00ff */
[----:B------:R-:W-:Y:S01]  /*1e840*/  SHF.R.S32.HI R0, RZ, 0x1f, R236 ;  /* 0x0000001fff007819 */ /* 0x000fe200000114ec */
[----:B------:R-:W-:Y:S04]  /*1e850*/  UISETP.GT.AND UP0, UPT, UR19, UR18, UPT ;  /* 0x000000121300728c */ /* 0x000fe8000bf04270 */
[----:B------:R-:W-:Y:S04]  /*1e860*/  IMAD R0, R0, c[0x0][0x208], RZ ;  /* 0x0000820000007a24 */ /* 0x000fe800078e02ff */
[----:B------:R-:W-:Y:S04]  /*1e870*/  IMAD R0, R236, c[0x0][0x20c], R0 ;  /* 0x00008300ec007a24 */ /* 0x000fe800078e0200 */
[----:B------:R-:W-:Y:S01]  /*1e880*/  IMAD.IADD R3, R3, 0x1, R0 ;  /* 0x0000000103037824 */ /* 0x000fe200078e0200 */
[----:B------:R-:W-:Y:S03]  /*1e890*/  SHF.R.S32.HI R0, RZ, 0x1f, R235 ;  /* 0x0000001fff007819 */ /* 0x000fe600000114eb */
[C---:B------:R-:W-:Y:S04]  /*1e8a0*/  IMAD.WIDE.U32 R2, R235.reuse, c[0x0][0x218], R2 ;  /* 0x00008600eb027a25 */ /* 0x040fe800078e0002 */
[----:B------:R-:W-:Y:S01]  /*1e8b0*/  IMAD R0, R0, c[0x0][0x218], RZ ;  /* 0x0000860000007a24 */ /* 0x000fe200078e02ff */
[----:B-----5:R-:W-:Y:S01]  /*1e8c0*/  LDSM.16.M88.4 R96, [R223+0x6100] ;  /* 0x00610000df60783b */ /* 0x020fe20000000200 */
        /* <DEDUP_REMOVED lines=8> */
[----:B------:R-:W4:Y:S06]  /*1e950*/  LDSM.16.M88.4 R48, [R216+0x4100] ;  /* 0x00410000d830783b */ /* 0x000f2c0000000200 */
        /* <DEDUP_REMOVED lines=11> */
[----:B------:R-:W-:Y:S05]  /*1ea10*/  LDSM.16.M88.4 R192, [R228] ;  /* 0x00000000e4c0783b */ /* 0x000fea0000000200 */
[-C--:B---3--:R-:W-:Y:S01]  /*1ea20*/  HMMA.16816.F32.BF16 R20, R96, R32.reuse, RZ ;  /* 0x000000206014723c */ /* 0x088fe200000418ff */
[----:B------:R-:W-:Y:S06]  /*1ea30*/  SHFL.IDX PT, R201, R0, 0x5, 0x181f ;  /* 0x00b81f0000c97f89 */ /* 0x000fec00000e0000 */
[----:B------:R-:W-:Y:S01]  /*1ea40*/  SHFL.IDX PT, R202, R2, 0x3, 0x181f ;  /* 0x00781f0002ca7f89 */ /* 0x000fe200000e0000 */
[C---:B------:R-:W-:Y:S05]  /*1ea50*/  HMMA.16816.F32.BF16 R24, R92.reuse, R32, RZ ;  /* 0x000000205c18723c */ /* 0x040fea00000418ff */
[----:B------:R-:W-:Y:S03]  /*1ea60*/  SHFL.IDX PT, R200, R2, 0x4, 0x181f ;  /* 0x00981f0002c87f89 */ /* 0x000fe600000e0000 */
[-C--:B------:R-:W-:Y:S03]  /*1ea70*/  HMMA.16816.F32.BF16 R28, R92, R34.reuse, RZ ;  /* 0x000000225c1c723c */ /* 0x080fe600000418ff */
[----:B------:R-:W1:Y:S05]  /*1ea80*/  SHFL.IDX PT, R128, R0, RZ, 0x181f ;  /* 0x00181fff00807589 */ /* 0x000e6a00000e0000 */
[C---:B------:R-:W-:Y:S01]  /*1ea90*/  HMMA.16816.F32.BF16 R32, R96.reuse, R34, RZ ;  /* 0x000000226020723c */ /* 0x040fe200000418ff */
[----:B------:R-:W2:Y:S06]  /*1eaa0*/  SHFL.IDX PT, R129, R2, RZ, 0x181f ;  /* 0x00181fff02817589 */ /* 0x000eac00000e0000 */
[----:B------:R-:W-:Y:S01]  /*1eab0*/  SHFL.IDX PT, R3, R0, 0x1, 0x181f ;  /* 0x00381f0000037f89 */ /* 0x000fe200000e0000 */
[-C--:B----4-:R-:W-:Y:S05]  /*1eac0*/  HMMA.16816.F32.BF16 R36, R96, R48.reuse, RZ ;  /* 0x000000306024723c */ /* 0x090fea00000418ff */
[----:B------:R-:W-:Y:S03]  /*1ead0*/  SHFL.IDX PT, R130, R2, 0x1, 0x181f ;  /* 0x00381f0002827f89 */ /* 0x000fe600000e0000 */
[C---:B------:R-:W-:Y:S03]  /*1eae0*/  HMMA.16816.F32.BF16 R40, R92.reuse, R48, RZ ;  /* 0x000000305c28723c */ /* 0x040fe600000418ff */
[----:B------:R-:W-:Y:S01]  /*1eaf0*/  SHFL.IDX PT, R196, R0, 0x2, 0x181f ;  /* 0x00581f0000c47f89 */ /* 0x000fe200000e0000 */
[-C--:B-1----:R-:W-:Y:S04]  /*1eb00*/  IADD3 R128, P1, R128, R234.reuse, RZ ;  /* 0x000000ea80807210 */ /* 0x082fe80007f3e0ff */
[-C--:B------:R-:W-:Y:S01]  /*1eb10*/  HMMA.16816.F32.BF16 R44, R92, R50.reuse, RZ ;  /* 0x000000325c2c723c */ /* 0x080fe200000418ff */
[--C-:B--2---:R-:W-:Y:S01]  /*1eb20*/  IMAD.X R129, R129, 0x1, R233.reuse, P1 ;  /* 0x0000000181817824 */ /* 0x104fe200008e06e9 */
[----:B------:R-:W1:Y:S06]  /*1eb30*/  SHFL.IDX PT, R198, R0, 0x3, 0x181f ;  /* 0x00781f0000c67f89 */ /* 0x000e6c00000e0000 */
[C---:B------:R-:W-:Y:S01]  /*1eb40*/  HMMA.16816.F32.BF16 R48, R96.reuse, R50, RZ ;  /* 0x000000326030723c */ /* 0x040fe200000418ff */
[----:B------:R-:W2:Y:S06]  /*1eb50*/  SHFL.IDX PT, R135, R2, 0x2, 0x181f ;  /* 0x00581f0002877f89 */ /* 0x000eac00000e0000 */
[----:B------:R-:W-:Y:S01]  /*1eb60*/  SHFL.IDX PT, R199, R0, 0x4, 0x181f ;  /* 0x00981f0000c77f89 */ /* 0x000fe200000e0000 */
[-C--:B------:R-:W-:Y:S05]  /*1eb70*/  HMMA.16816.F32.BF16 R52, R96, R64.reuse, RZ ;  /* 0x000000406034723c */ /* 0x080fea00000418ff */
[----:B------:R3:W-:Y:S03]  /*1eb80*/  SHFL.IDX PT, R0, R2, 0x5, 0x181f ;  /* 0x00b81f0002007f89 */ /* 0x0007e600000e0000 */
[C---:B------:R-:W-:Y:S04]  /*1eb90*/  HMMA.16816.F32.BF16 R56, R92.reuse, R64, RZ ;  /* 0x000000405c38723c */ /* 0x040fe800000418ff */
[-C--:B-1----:R-:W-:Y:S04]  /*1eba0*/  IADD3 R198, P2, R198, R234.reuse, RZ ;  /* 0x000000eac6c67210 */ /* 0x082fe80007f5e0ff */
[-C--:B------:R-:W-:Y:S08]  /*1ebb0*/  HMMA.16816.F32.BF16 R60, R92, R66.reuse, RZ ;  /* 0x000000425c3c723c */ /* 0x080ff000000418ff */
[C---:B------:R-:W-:Y:S04]  /*1ebc0*/  HMMA.16816.F32.BF16 R64, R96.reuse, R66, RZ ;  /* 0x000000426040723c */ /* 0x040fe800000418ff */
[-C--:B---3--:R-:W-:Y:S04]  /*1ebd0*/  IADD3 R2, P0, R3, R234.reuse, RZ ;  /* 0x000000ea03027210 */ /* 0x088fe80007f1e0ff */
[-C--:B------:R-:W-:Y:S01]  /*1ebe0*/  HMMA.16816.F32.BF16 R68, R96, R80.reuse, RZ ;  /* 0x000000506044723c */ /* 0x080fe200000418ff */
[--C-:B------:R-:W-:Y:S03]  /*1ebf0*/  IMAD.X R3, R130, 0x1, R233.reuse, P0 ;  /* 0x0000000182037824 */ /* 0x100fe600000e06e9 */
[-C--:B------:R-:W-:Y:S04]  /*1ec00*/  IADD3 R196, P0, R196, R234.reuse, RZ ;  /* 0x000000eac4c47210 */ /* 0x080fe80007f1e0ff */
[C---:B------:R-:W-:Y:S04]  /*1ec10*/  HMMA.16816.F32.BF16 R72, R92.reuse, R80, RZ ;  /* 0x000000505c48723c */ /* 0x040fe800000418ff */
[--C-:B--2---:R-:W-:Y:S04]  /*1ec20*/  IMAD.X R197, R135, 0x1, R233.reuse, P0 ;  /* 0x0000000187c57824 */ /* 0x104fe800000e06e9 */
        /* <DEDUP_REMOVED lines=23> */
[C---:B------:R-:W-:Y:S03]  /*1eda0*/  HMMA.16816.F32.BF16 R40, R184.reuse, R172, R40 ;  /* 0x000000acb828723c */ /* 0x040fe60000041828 */
[----:B------:R3:W-:Y:S05]  /*1edb0*/  LDGSTS.E.BYPASS.LTC128B.128 [R243+0x1000], [R196.64], !P6 ;  /* 0x01000000c4f37fae */ /* 0x0007ea000f101d4e */
[-C--:B------:R-:W-:Y:S08]  /*1edc0*/  HMMA.16816.F32.BF16 R44, R184, R174.reuse, R44 ;  /* 0x000000aeb82c723c */ /* 0x080ff0000004182c */
[C---:B------:R-:W-:Y:S04]  /*1edd0*/  HMMA.16816.F32.BF16 R48, R176.reuse, R174, R48 ;  /* 0x000000aeb030723c */ /* 0x040fe80000041830 */
[-C--:B----4-:R-:W-:Y:S01]  /*1ede0*/  IADD3 R128, P1, R199, R234.reuse, RZ ;  /* 0x000000eac7807210 */ /* 0x090fe20007f3e0ff */
[--C-:B------:R-:W-:Y:S03]  /*1edf0*/  IMAD.X R199, R202, 0x1, R233.reuse, P2 ;  /* 0x00000001cac77824 */ /* 0x100fe600010e06e9 */
[-C--:B--2---:R-:W-:Y:S02]  /*1ee00*/  HMMA.16816.F32.BF16 R52, R176, R180.reuse, R52 ;  /* 0x000000b4b034723c */ /* 0x084fe40000041834 */
[----:B------:R2:W-:Y:S02]  /*1ee10*/  LDGSTS.E.BYPASS.LTC128B.128 [R243+0x1800], [R198.64], !P6 ;  /* 0x01800000c6f37fae */ /* 0x0005e4000f101d4e */
[--C-:B------:R-:W-:Y:S01]  /*1ee20*/  IMAD.X R129, R200, 0x1, R233.reuse, P1 ;  /* 0x00000001c8817824 */ /* 0x100fe200008e06e9 */
[----:B-1----:R-:W-:Y:S03]  /*1ee30*/  IADD3 R2, P0, R201, R234, RZ ;  /* 0x000000eac9027210 */ /* 0x002fe60007f1e0ff */
[C---:B------:R-:W-:Y:S01]  /*1ee40*/  HMMA.16816.F32.BF16 R56, R184.reuse, R180, R56 ;  /* 0x000000b4b838723c */ /* 0x040fe20000041838 */
[----:B------:R1:W-:Y:S03]  /*1ee50*/  LDGSTS.E.BYPASS.LTC128B.128 [R243+0x2000], [R128.64], !P6 ;  /* 0x0200000080f37fae */ /* 0x0003e6000f101d4e */
[----:B------:R-:W-:Y:S01]  /*1ee60*/  IMAD.X R3, R0, 0x1, R233, P0 ;  /* 0x0000000100037824 */ /* 0x000fe200000e06e9 */
[----:B------:R-:W-:Y:S03]  /*1ee70*/  PLOP3.LUT P0, PT, PT, PT, UP0, 0x80, 0x0 ;  /* 0x000000000000781c */ /* 0x000fe60003f0f008 */
[-C--:B------:R-:W-:Y:S01]  /*1ee80*/  HMMA.16816.F32.BF16 R60, R184, R182.reuse, R60 ;  /* 0x000000b6b83c723c */ /* 0x080fe2000004183c */
[----:B------:R1:W-:Y:S06]  /*1ee90*/  LDGSTS.E.BYPASS.LTC128B.128 [R243+0x2800], [R2.64], !P6 ;  /* 0x0280000002f37fae */ /* 0x0003ec000f101d4e */
[----:B------:R-:W-:Y:S01]  /*1eea0*/  LDSM.16.M88.4 R172, [R222+0x3100] ;  /* 0x00310000deac783b */ /* 0x000fe20000000200 */
[C---:B------:R-:W-:Y:S05]  /*1eeb0*/  HMMA.16816.F32.BF16 R64, R176.reuse, R182, R64 ;  /* 0x000000b6b040723c */ /* 0x040fea0000041840 */
[----:B------:R-:W0:Y:S03]  /*1eec0*/  LDGDEPBAR ;  /* 0x00000000000079af */ /* 0x000e260000000000 */
[-C--:B---3--:R-:W-:Y:S03]  /*1eed0*/  HMMA.16816.F32.BF16 R68, R176, R188.reuse, R68 ;  /* 0x000000bcb044723c */ /* 0x088fe60000041844 */
[----:B--2---:R-:W2:Y:S05]  /*1eee0*/  LDSM.16.M88.4 R196, [R224+0x6100] ;  /* 0x00610000e0c4783b */ /* 0x004eaa0000000200 */
[C---:B------:R-:W-:Y:S01]  /*1eef0*/  HMMA.16816.F32.BF16 R72, R184.reuse, R188, R72 ;  /* 0x000000bcb848723c */ /* 0x040fe20000041848 */
[----:B------:R-:W3:Y:S06]  /*1ef00*/  LDSM.16.M88.4 R200, [R224+0x8100] ;  /* 0x00810000e0c8783b */ /* 0x000eec0000000200 */
[----:B------:R-:W4:Y:S01]  /*1ef10*/  LDSM.16.M88.4 R204, [R222+0x3900] ;  /* 0x00390000decc783b */ /* 0x000f220000000200 */
[-C--:B------:R-:W-:Y:S05]  /*1ef20*/  HMMA.16816.F32.BF16 R76, R184, R190.reuse, R76 ;  /* 0x000000beb84c723c */ /* 0x080fea000004184c */
[----:B------:R-:W1:Y:S03]  /*1ef30*/  LDSM.16.M88.4 R208, [R222+0x4100] ;  /* 0x00410000ded0783b */ /* 0x000e660000000200 */
[C---:B------:R-:W-:Y:S03]  /*1ef40*/  HMMA.16816.F32.BF16 R80, R176.reuse, R190, R80 ;  /* 0x000000beb050723c */ /* 0x040fe60000041850 */
[----:B------:R-:W1:Y:S05]  /*1ef50*/  LDSM.16.M88.4 R212, [R222+0x4900] ;  /* 0x00490000ded4783b */ /* 0x000e6a0000000200 */
[-C--:B------:R-:W-:Y:S01]  /*1ef60*/  HMMA.16816.F32.BF16 R84, R176, R192.reuse, R84 ;  /* 0x000000c0b054723c */ /* 0x080fe20000041854 */
[----:B------:R-:W-:Y:S06]  /*1ef70*/  LDSM.16.M88.4 R180, [R225+0x6100] ;  /* 0x00610000e1b4783b */ /* 0x000fec0000000200 */
[----:B------:R-:W-:Y:S01]  /*1ef80*/  LDSM.16.M88.4 R188, [R225+0x8100] ;  /* 0x00810000e1bc783b */ /* 0x000fe20000000200 */
[C---:B------:R-:W-:Y:S08]  /*1ef90*/  HMMA.16816.F32.BF16 R88, R184.reuse, R192, R88 ;  /* 0x000000c0b858723c */ /* 0x040ff00000041858 */
[-C--:B------:R-:W-:Y:S01]  /*1efa0*/  HMMA.16816.F32.BF16 R92, R184, R194.reuse, R92 ;  /* 0x000000c2b85c723c */ /* 0x080fe2000004185c */
[----:B------:R-:W-:Y:S07]  /*1efb0*/  LDSM.16.M88.4 R184, [R221] ;  /* 0x00000000ddb8783b */ /* 0x000fee0000000200 */
        /* <DEDUP_REMOVED lines=12> */
[----:B------:R-:W3:Y:S07]  /*1f080*/  LDSM.16.M88.4 R204, [R221+0x1000] ;  /* 0x00100000ddcc783b */ /* 0x000eee0000000200 */
[-C--:B-1----:R-:W-:Y:S08]  /*1f090*/  HMMA.16816.F32.BF16 R36, R196, R208.reuse, R36 ;  /* 0x000000d0c424723c */ /* 0x082ff00000041824 */
        /* <DEDUP_REMOVED lines=13> */
[----:B------:R-:W1:Y:S01]  /*1f170*/  LDSM.16.M88.4 R176, [R221+0x2800] ;  /* 0x00280000ddb0783b */ /* 0x000e620000000200 */
[----:B------:R-:W-:Y:S05]  /*1f180*/  DEPBAR.LE SB0, 0x0 ;  /* 0x000080000000791a */ /* 0x000fea0000000000 */
[----:B------:R-:W-:Y:S01]  /*1f190*/  BAR.SYNC.DEFER_BLOCKING 0x0 ;  /* 0x0000000000007b1d */ /* 0x000fe20000010000 */
[-C--:B--2---:R-:W-:Y:S08]  /*1f1a0*/  HMMA.16816.F32.BF16 R84, R196, R172.reuse, R84 ;  /* 0x000000acc454723c */ /* 0x084ff00000041854 */
        /* <DEDUP_REMOVED lines=15> */
[-C--:B-1----:R-:W-:Y:S08]  /*1f2a0*/  HMMA.16816.F32.BF16 R52, R180, R208.reuse, R52 ;  /* 0x000000d0b434723c */ /* 0x082ff00000041834 */
[C---:B------:R-:W-:Y:S08]  /*1f2b0*/  HMMA.16816.F32.BF16 R56, R188.reuse, R208, R56 ;  /* 0x000000d0bc38723c */ /* 0x040ff00000041838 */
[-C--:B------:R-:W-:Y:S08]  /*1f2c0*/  HMMA.16816.F32.BF16 R60, R188, R210.reuse, R60 ;  /* 0x000000d2bc3c723c */ /* 0x080ff0000004183c */
[C---:B------:R-:W-:Y:S08]  /*1f2d0*/  HMMA.16816.F32.BF16 R64, R180.reuse, R210, R64 ;  /* 0x000000d2b440723c */ /* 0x040ff00000041840 */
[-C--:B----4-:R-:W-:Y:S08]  /*1f2e0*/  HMMA.16816.F32.BF16 R68, R180, R212.reuse, R68 ;  /* 0x000000d4b444723c */ /* 0x090ff00000041844 */
[C---:B------:R-:W-:Y:S08]  /*1f2f0*/  HMMA.16816.F32.BF16 R72, R188.reuse, R212, R72 ;  /* 0x000000d4bc48723c */ /* 0x040ff00000041848 */
[-C--:B------:R-:W-:Y:S08]  /*1f300*/  HMMA.16816.F32.BF16 R76, R188, R214.reuse, R76 ;  /* 0x000000d6bc4c723c */ /* 0x080ff0000004184c */
[C---:B------:R-:W-:Y:S08]  /*1f310*/  HMMA.16816.F32.BF16 R80, R180.reuse, R214, R80 ;  /* 0x000000d6b450723c */ /* 0x040ff00000041850 */
[-C--:B------:R-:W-:Y:S08]  /*1f320*/  HMMA.16816.F32.BF16 R84, R180, R176.reuse, R84 ;  /* 0x000000b0b454723c */ /* 0x080ff00000041854 */
        /* <DEDUP_REMOVED lines=67> */
.L_x_482:
        /* <DEDUP_REMOVED lines=8> */
[----:B------:R-:W-:Y:S02]  /*1f7e0*/  PLOP3.LUT P0, PT, PT, PT, UP1, 0x80, 0x0 ;  /* 0x000000000000781c */ /* 0x000fe40003f0f018 */
[C---:B---3--:R-:W-:Y:S09]  /*1f7f0*/  IADD3 R173, -R2.reuse, UR35, RZ ;  /* 0x0000002302ad7c10 */ /* 0x048ff2000fffe1ff */
[----:B--2---:R-:W-:Y:S04]  /*1f800*/  @P1 IMAD.HI.U32 R0, R3, c[0x0][0x2c8], RZ ;  /* 0x0000b20003001a27 */ /* 0x004fe800078e00ff */
[----:B------:R-:W-:Y:S01]  /*1f810*/  IMAD.MOV.U32 R130, RZ, RZ, R3 ;  /* 0x000000ffff827224 */ /* 0x000fe200078e0003 */
[----:B------:R-:W-:Y:S01]  /*1f820*/  @P0 SHF.R.U32.HI R130, RZ, c[0x0][0x2cc], R0 ;  /* 0x0000b300ff820a19 */ /* 0x000fe20000011600 */
[----:B------:R-:W-:Y:S01]  /*1f830*/  IMAD.U32 R0, RZ, RZ, UR35 ;  /* 0x00000023ff007e24 */ /* 0x000fe2000f8e00ff */
[----:B------:R-:W-:Y:S03]  /*1f840*/  PLOP3.LUT P0, PT, PT, PT, UP0, 0x40, 0x0 ;  /* 0x000000000000781c */ /* 0x000fe60003f0e808 */
[----:B------:R-:W1:Y:S01]  /*1f850*/  SHFL.IDX PT, R3, R130, RZ, 0x1c1f ;  /* 0x001c1fff82037589 */ /* 0x000e6200000e0000 */
[----:B------:R-:W-:Y:S04]  /*1f860*/  IADD3 R0, -R2, 0x1, R0 ;  /* 0x0000000102007810 */ /* 0x000fe80007ffe100 */
        /* <DEDUP_REMOVED lines=20> */
.L_x_485:
[----:B------:R-:W-:Y:S04]  /*1f9b0*/  MOV R128, c[0x0][0x32c] ;  /* 0x0000cb0000807a02 */ /* 0x000fe80000000f00 */
[----:B------:R-:W-:Y:S11]  /*1f9c0*/  ISETP.NE.AND P0, PT, R128, 0x1, PT ;  /* 0x000000018000780c */ /* 0x000ff60003f05270 */
[----:B------:R-:W-:Y:S02]  /*1f9d0*/  @!UPT UIADD3 URZ, URZ, URZ, URZ ;  /* 0x0000003f3f3ff290 */ /* 0x000fe4000fffe03f */
[----:B------:R-:W-:Y:S05]  /*1f9e0*/  @P0 IMAD.HI.U32 R128, R3, c[0x0][0x330], RZ ;  /* 0x0000cc0003800a27 */ /* 0x000fea00078e00ff */
[----:B------:R-:W-:Y:S02]  /*1f9f0*/  @P0 SHF.R.U32.HI R3, RZ, c[0x0][0x334], R128 ;  /* 0x0000cd00ff030a19 */ /* 0x000fe40000011680 */
.L_x_486:
[----:B------:R-:W-:Y:S05]  /*1fa00*/  BSYNC B0 ;  /* 0x0000000000007941 */ /* 0x000fea0003800000 */
.L_x_484:
[----:B------:R-:W-:Y:S05]  /*1fa10*/  IMAD R3, R3, c[0x0][0x32c], R173 ;  /* 0x0000cb0003037a24 */ /* 0x000fea00078e02ad */
[----:B------:R-:W-:Y:S02]  /*1fa20*/  IADD3 R128, R3, c[0x0][0x32c], RZ ;  /* 0x0000cb0003807a10 */ /* 0x000fe40007ffe0ff */
[----:B------:R-:W-:Y:S02]  /*1fa30*/  IMNMX R0, R0, R3, !PT ;  /* 0x0000000300007217 */ /* 0x000fe40007800200 */
[----:B------:R-:W-:Y:S02]  /*1fa40*/  IMNMX R2, R2, R128, PT ;  /* 0x0000008002027217 */ /* 0x000fe40003800200 */
.L_x_483:
        /* <DEDUP_REMOVED lines=20> */
.L_x_489:
[----:B------:R-:W-:Y:S04]  /*1fb90*/  MOV R174, c[0x0][0x32c] ;  /* 0x0000cb0000ae7a02 */ /* 0x000fe80000000f00 */
[----:B------:R-:W-:Y:S11]  /*1fba0*/  ISETP.NE.AND P0, PT, R174, 0x1, PT ;  /* 0x00000001ae00780c */ /* 0x000ff60003f05270 */
[----:B------:R-:W-:Y:S02]  /*1fbb0*/  @!UPT UIADD3 URZ, URZ, URZ, URZ ;  /* 0x0000003f3f3ff290 */ /* 0x000fe4000fffe03f */
[----:B------:R-:W-:Y:S05]  /*1fbc0*/  @P0 IMAD.HI.U32 R174, R129, c[0x0][0x330], RZ ;  /* 0x0000cc0081ae0a27 */ /* 0x000fea00078e00ff */
[----:B------:R-:W-:Y:S02]  /*1fbd0*/  @P0 SHF.R.U32.HI R129, RZ, c[0x0][0x334], R174 ;  /* 0x0000cd00ff810a19 */ /* 0x000fe400000116ae */
.L_x_490:
[----:B------:R-:W-:Y:S05]  /*1fbe0*/  BSYNC B0 ;  /* 0x0000000000007941 */ /* 0x000fea0003800000 */
.L_x_488:
[----:B------:R-:W-:Y:S05]  /*1fbf0*/  IMAD R129, R129, c[0x0][0x32c], R173 ;  /* 0x0000cb0081817a24 */ /* 0x000fea00078e02ad */
[----:B------:R-:W-:Y:S02]  /*1fc00*/  IADD3 R174, R129, c[0x0][0x32c], RZ ;  /* 0x0000cb0081ae7a10 */ /* 0x000fe40007ffe0ff */
[----:B------:R-:W-:Y:S02]  /*1fc10*/  IMNMX R3, R3, R129, !PT ;  /* 0x0000008103037217 */ /* 0x000fe40007800200 */
[----:B------:R-:W-:Y:S02]  /*1fc20*/  IMNMX R128, R128, R174, PT ;  /* 0x000000ae80807217 */ /* 0x000fe40003800200 */
.L_x_487:
        /* <DEDUP_REMOVED lines=8> */
[----:B------:R-:W-:Y:S01]  /*1fcb0*/  PLOP3.LUT P3, PT, PT, PT, UP2, 0x40, 0x0 ;  /* 0x000000000000781c */ /* 0x000fe20003f6e828 */
[----:B------:R-:W-:Y:S01]  /*1fcc0*/  UISETP.GE.AND UP1, UPT, UR35, 0xa, UPT ;  /* 0x0000000a2300788c */ /* 0x000fe2000bf26270 */
[C---:B------:R-:W-:Y:S01]  /*1fcd0*/  ISETP.GT.AND P0, PT, R0.reuse, RZ, P0 ;  /* 0x000000ff0000720c */ /* 0x040fe20000704270 */
[----:B------:R-:W-:Y:S01]  /*1fce0*/  UP2UR UR30, UPR, URZ, 0x1 ;  /* 0x000000013f1e7883 */ /* 0x000fe20008000000 */
[C---:B------:R-:W-:Y:S01]  /*1fcf0*/  ISETP.GT.AND P4, PT, R0.reuse, 0x1, P1 ;  /* 0x000000010000780c */ /* 0x040fe20000f84270 */
[----:B------:R-:W-:Y:S01]  /*1fd00*/  UISETP.GE.AND UP6, UPT, UR35, 0x42, UPT ;  /* 0x000000422300788c */ /* 0x000fe2000bfc6270 */
[----:B------:R-:W-:Y:S01]  /*1fd10*/  ISETP.GT.AND P1, PT, R0, 0x8, P3 ;  /* 0x000000080000780c */ /* 0x000fe20001f24270 */
[----:B------:R-:W-:Y:S01]  /*1fd20*/  UISETP.GE.AND UP5, UPT, UR35, 0x49, UPT ;  /* 0x000000492300788c */ /* 0x000fe2000bfa6270 */
[----:B------:R-:W-:Y:S01]  /*1fd30*/  PLOP3.LUT P3, PT, PT, PT, UP0, 0x40, 0x0 ;  /* 0x000000000000781c */ /* 0x000fe20003f6e808 */
[----:B------:R-:W-:Y:S01]  /*1fd40*/  UISETP.GE.AND UP0, UPT, UR35, 0x12, UPT ;  /* 0x000000122300788c */ /* 0x000fe2000bf06270 */
[C---:B------:R-:W-:Y:S01]  /*1fd50*/  ISETP.LT.OR P2, PT, R2.reuse, 0x1, P0 ;  /* 0x000000010200780c */ /* 0x040fe20000741670 */
[----:B------:R-:W-:Y:S01]  /*1fd60*/  UISETP.GE.AND UP4, UPT, UR35, 0x4a, UPT ;  /* 0x0000004a2300788c */ /* 0x000fe2000bf86270 */
[----:B------:R-:W-:Y:S01]  /*1fd70*/  PLOP3.LUT P0, PT, PT, PT, UP1, 0x40, 0x0 ;  /* 0x000000000000781c */ /* 0x000fe20003f0e818 */
[----:B------:R-:W-:Y:S01]  /*1fd80*/  UP2UR UR29, UPR, URZ, 0x1 ;  /* 0x000000013f1d7883 */ /* 0x000fe20008000000 */
[----:B------:R-:W-:Y:S01]  /*1fd90*/  ISETP.LT.OR P5, PT, R2, 0x2, P4 ;  /* 0x000000020200780c */ /* 0x000fe200027a1670 */
[----:B------:R-:W-:Y:S01]  /*1fda0*/  UP2UR UR32, UPR, URZ, 0x4 ;  /* 0x000000043f207883 */ /* 0x000fe20008000000 */
[----:B------:R-:W-:Y:S01]  /*1fdb0*/  ISETP.GT.AND P4, PT, R0, 0x9, P0 ;  /* 0x000000090000780c */ /* 0x000fe20000784270 */
[----:B------:R-:W-:Y:S01]  /*1fdc0*/  UP2UR UR31, UPR, URZ, 0x2 ;  /* 0x000000023f1f7883 */ /* 0x000fe20008000000 */
[----:B------:R-:W-:Y:S01]  /*1fdd0*/  PLOP3.LUT P0, PT, PT, PT, UP0, 0x40, 0x0 ;  /* 0x000000000000781c */ /* 0x000fe20003f0e808 */
[----:B------:R-:W-:Y:S01]  /*1fde0*/  UISETP.GE.AND UP0, UPT, UR35, 0x19, UPT ;  /* 0x000000192300788c */ /* 0x000fe2000bf06270 */
[----:B------:R-:W-:Y:S01]  /*1fdf0*/  FSEL R174, R4, -INF , !P2 ;  /* 0xff80000004ae7808 */ /* 0x000fe20005000000 */
[----:B------:R-:W-:Y:S01]  /*1fe00*/  UISETP.GE.AND UP2, UPT, UR35, 0x52, UPT ;  /* 0x000000522300788c */ /* 0x000fe2000bf46270 */
[----:B------:R-:W-:Y:S01]  /*1fe10*/  ISETP.LT.OR P2, PT, R2, 0x9, P1 ;  /* 0x000000090200780c */ /* 0x000fe20000f41670 */
[----:B------:R-:W-:Y:S01]  /*1fe20*/  UP2UR UR28, UPR, URZ, 0x1 ;  /* 0x000000013f1c7883 */ /* 0x000fe20008000000 */
[----:B------:R-:W-:Y:S01]  /*1fe30*/  ISETP.GT.AND P1, PT, R0, 0x10, P3 ;  /* 0x000000100000780c */ /* 0x000fe20001f24270 */
[----:B------:R-:W-:Y:S01]  /*1fe40*/  UISETP.GE.AND UP1, UPT, UR35, 0x59, UPT ;  /* 0x000000592300788c */ /* 0x000fe2000bf26270 */
[----:B------:R-:W-:Y:S01]  /*1fe50*/  PLOP3.LUT P3, PT, PT, PT, UP0, 0x40, 0x0 ;  /* 0x000000000000781c */ /* 0x000fe20003f6e808 */
[----:B------:R-:W-:Y:S01]  /*1fe60*/  UISETP.GE.AND UP0, UPT, UR35, 0x1a, UPT ;  /* 0x0000001a2300788c */ /* 0x000fe2000bf06270 */
[----:B------:R-:W-:Y:S01]  /*1fe70*/  FSEL R175, R5, -INF , !P5 ;  /* 0xff80000005af7808 */ /* 0x000fe20006800000 */
        /* <DEDUP_REMOVED lines=53> */
[----:B------:R-:W-:Y:S02]  /*201d0*/  FSEL R182, R48, -INF , !P2 ;  /* 0xff80000030b67808 */ /* 0x000fe40005000000 */
[----:B------:R-:W-:Y:S02]  /*201e0*/  ISETP.GT.AND P4, PT, R0, 0x31, P0 ;  /* 0x000000310000780c */ /* 0x000fe40000784270 */
[----:B------:R-:W-:Y:S02]  /*201f0*/  ISETP.LT.OR P2, PT, R2, 0x31, P1 ;  /* 0x000000310200780c */ /* 0x000fe40000f41670 */
[----:B------:R-:W-:Y:S01]  /*20200*/  PLOP3.LUT P0, PT, PT, PT, UP0, 0x40, 0x0 ;  /* 0x000000000000781c */ /* 0x000fe20003f0e808 */
[----:B------:R-:W-:Y:S01]  /*20210*/  UISETP.GE.AND UP0, UPT, UR35, 0x41, UPT ;  /* 0x000000412300788c */ /* 0x000fe2000bf06270 */
[----:B------:R-:W-:Y:S02]  /*20220*/  ISETP.GT.AND P1, PT, R0, 0x38, P3 ;  /* 0x000000380000780c */ /* 0x000fe40001f24270 */
[----:B------:R-:W-:Y:S01]  /*20230*/  FSEL R183, R49, -INF , !P5 ;  /* 0xff80000031b77808 */ /* 0x000fe20006800000 */
[----:B------:R-:W-:Y:S01]  /*20240*/  UP2UR UR16, UPR, URZ, 0x1 ;  /* 0x000000013f107883 */ /* 0x000fe20008000000 */
[----:B------:R-:W-:Y:S02]  /*20250*/  ISETP.LT.OR P5, PT, R2, 0x32, P4 ;  /* 0x000000320200780c */ /* 0x000fe400027a1670 */
[----:B------:R-:W-:Y:S02]  /*20260*/  ISETP.GT.AND P4, PT, R0, 0x39, P0 ;  /* 0x000000390000780c */ /* 0x000fe40000784270 */
[----:B------:R-:W-:Y:S02]  /*20270*/  ISETP.LT.OR P0, PT, R2, 0x39, P1 ;  /* 0x000000390200780c */ /* 0x000fe40000f01670 */
[----:B------:R-:W-:Y:S02]  /*20280*/  FSEL R184, R52, -INF , !P2 ;  /* 0xff80000034b87808 */ /* 0x000fe40005000000 */
[----:B------:R-:W-:Y:S01]  /*20290*/  PLOP3.LUT P2, PT, PT, PT, UP6, 0x40, 0x0 ;  /* 0x000000000000781c */ /* 0x000fe20003f4e868 */
[----:B------:R-:W-:Y:S01]  /*202a0*/  UISETP.NE.AND UP6, UPT, UR12, URZ, UPT ;  /* 0x0000003f0c00728c */ /* 0x000fe2000bfc5270 */
[----:B------:R-:W-:Y:S02]  /*202b0*/  FSEL R191, R64, -INF , !P0 ;  /* 0xff80000040bf7808 */ /* 0x000fe40004000000 */
[----:B------:R-:W-:Y:S02]  /*202c0*/  PLOP3.LUT P1, PT, PT, PT, UP5, 0x40, 0x0 ;  /* 0x000000000000781c */ /* 0x000fe40003f2e858 */
[----:B------:R-:W-:Y:S02]  /*202d0*/  PLOP3.LUT P0, PT, PT, PT, UP4, 0x40, 0x0 ;  /* 0x000000000000781c */ /* 0x000fe40003f0e848 */
[C---:B------:R-:W-:Y:S02]  /*202e0*/  ISETP.GT.AND P2, PT, R0.reuse, 0x41, P2 ;  /* 0x000000410000780c */ /* 0x040fe40001744270 */
[C---:B------:R-:W-:Y:S02]  /*202f0*/  ISETP.GT.AND P1, PT, R0.reuse, 0x48, P1 ;  /* 0x000000480000780c */ /* 0x040fe40000f24270 */
[----:B------:R-:W-:Y:S02]  /*20300*/  ISETP.GT.AND P0, PT, R0, 0x49, P0 ;  /* 0x000000490000780c */ /* 0x000fe40000704270 */
[----:B------:R-:W-:Y:S01]  /*20310*/  PLOP3.LUT P3, PT, PT, PT, UP0, 0x40, 0x0 ;  /* 0x000000000000781c */ /* 0x000fe20003f6e808 */
[----:B------:R-:W-:Y:S01]  /*20320*/  UISETP.GE.AND UP0, UPT, UR35, 0x5a, UPT ;  /* 0x0000005a2300788c */ /* 0x000fe2000bf06270 */
[C---:B------:R-:W-:Y:S02]  /*20330*/  ISETP.LT.OR P2, PT, R2.reuse, 0x42, P2 ;  /* 0x000000420200780c */ /* 0x040fe40001741670 */
[C---:B------:R-:W-:Y:S02]  /*20340*/  ISETP.LT.OR P1, PT, R2.reuse, 0x49, P1 ;  /* 0x000000490200780c */ /* 0x040fe40000f21670 */
[----:B------:R-:W-:Y:S02]  /*20350*/  ISETP.LT.OR P0, PT, R2, 0x4a, P0 ;  /* 0x0000004a0200780c */ /* 0x000fe40000701670 */
[----:B------:R-:W-:Y:S02]  /*20360*/  ISETP.GT.AND P3, PT, R0, 0x40, P3 ;  /* 0x000000400000780c */ /* 0x000fe40001f64270 */
[----:B------:R-:W-:Y:S02]  /*20370*/  FSEL R198, R69, -INF , !P2 ;  /* 0xff80000045c67808 */ /* 0x000fe40005000000 */
[----:B------:R-:W-:Y:S02]  /*20380*/  PLOP3.LUT P2, PT, PT, PT, UP2, 0x40, 0x0 ;  /* 0x000000000000781c */ /* 0x000fe40003f4e828 */
[----:B------:R-:W-:Y:S02]  /*20390*/  FSEL R203, R80, -INF , !P1 ;  /* 0xff80000050cb7808 */ /* 0x000fe40004800000 */
[----:B------:R-:W-:Y:S02]  /*203a0*/  PLOP3.LUT P1, PT, PT, PT, UP1, 0x40, 0x0 ;  /* 0x000000000000781c */ /* 0x000fe40003f2e818 */
[----:B------:R-:W-:Y:S02]  /*203b0*/  FSEL R204, R81, -INF , !P0 ;  /* 0xff80000051cc7808 */ /* 0x000fe40004000000 */
[----:B------:R-:W-:Y:S02]  /*203c0*/  PLOP3.LUT P0, PT, PT, PT, UP0, 0x40, 0x0 ;  /* 0x000000000000781c */ /* 0x000fe40003f0e808 */
[----:B------:R-:W-:Y:S02]  /*203d0*/  ISETP.LT.OR P3, PT, R2, 0x41, P3 ;  /* 0x000000410200780c */ /* 0x000fe40001f61670 */
[C---:B------:R-:W-:Y:S02]  /*203e0*/  ISETP.GT.AND P2, PT, R0.reuse, 0x51, P2 ;  /* 0x000000510000780c */ /* 0x040fe40001744270 */
[C---:B------:R-:W-:Y:S02]  /*203f0*/  ISETP.GT.AND P1, PT, R0.reuse, 0x58, P1 ;  /* 0x000000580000780c */ /* 0x040fe40000f24270 */
[----:B------:R-:W-:Y:S02]  /*20400*/  ISETP.GT.AND P0, PT, R0, 0x59, P0 ;  /* 0x000000590000780c */ /* 0x000fe40000704270 */
[----:B------:R-:W-:Y:S02]  /*20410*/  ISETP.LT.OR P4, PT, R2, 0x3a, P4 ;  /* 0x0000003a0200780c */ /* 0x000fe40002781670 */
[----:B------:R-:W-:Y:S02]  /*20420*/  FSEL R193, R68, -INF , !P3 ;  /* 0xff80000044c17808 */ /* 0x000fe40005800000 */
        /* <DEDUP_REMOVED lines=31> */
.L_x_493:
[----:B------:R-:W-:Y:S04]  /*20620*/  MOV R5, c[0x0][0x32c] ;  /* 0x0000cb0000057a02 */ /* 0x000fe80000000f00 */
[----:B------:R-:W-:Y:S11]  /*20630*/  ISETP.NE.AND P0, PT, R5, 0x1, PT ;  /* 0x000000010500780c */ /* 0x000ff60003f05270 */
[----:B------:R-:W-:Y:S02]  /*20640*/  @!UPT UIADD3 URZ, URZ, URZ, URZ ;  /* 0x0000003f3f3ff290 */ /* 0x000fe4000fffe03f */
[----:B------:R-:W-:Y:S05]  /*20650*/  @P0 IMAD.HI.U32 R5, R4, c[0x0][0x330], RZ ;  /* 0x0000cc0004050a27 */ /* 0x000fea00078e00ff */
[----:B------:R-:W-:Y:S02]  /*20660*/  @P0 SHF.R.U32.HI R4, RZ, c[0x0][0x334], R5 ;  /* 0x0000cd00ff040a19 */ /* 0x000fe40000011605 */
.L_x_494:
[----:B------:R-:W-:Y:S05]  /*20670*/  BSYNC B0 ;  /* 0x0000000000007941 */ /* 0x000fea0003800000 */
.L_x_492:
[----:B------:R-:W-:Y:S05]  /*20680*/  IMAD R4, R4, c[0x0][0x32c], R173 ;  /* 0x0000cb0004047a24 */ /* 0x000fea00078e02ad */
[----:B------:R-:W-:Y:S02]  /*20690*/  IADD3 R5, R4, c[0x0][0x32c], RZ ;  /* 0x0000cb0004057a10 */ /* 0x000fe40007ffe0ff */
[----:B------:R-:W-:Y:S02]  /*206a0*/  IMNMX R0, R0, R4, !PT ;  /* 0x0000000400007217 */ /* 0x000fe40007800200 */
[----:B------:R-:W-:Y:S02]  /*206b0*/  IMNMX R2, R2, R5, PT ;  /* 0x0000000502027217 */ /* 0x000fe40003800200 */
.L_x_491:
        /* <DEDUP_REMOVED lines=8> */
[----:B------:R-:W-:Y:S02]  /*20740*/  UP2UR UR36, UPR, URZ, 0x2 ;  /* 0x000000023f247883 */ /* 0x000fe40008000000 */
[----:B------:R-:W-:Y:S02]  /*20750*/  UISETP.NE.AND UP1, UPT, UR34, URZ, UPT ;  /* 0x0000003f2200728c */ /* 0x000fe4000bf25270 */
[----:B------:R-:W-:Y:S01]  /*20760*/  PLOP3.LUT P1, PT, PT, PT, UP2, 0x40, 0x0 ;  /* 0x000000000000781c */ /* 0x000fe20003f2e828 */
[----:B------:R-:W-:Y:S02]  /*20770*/  UP2UR UR35, UPR, URZ, 0x1 ;  /* 0x000000013f237883 */ /* 0x000fe40008000000 */
[----:B------:R-:W-:Y:S01]  /*20780*/  UISETP.NE.AND UP2, UPT, UR30, URZ, UPT ;  /* 0x0000003f1e00728c */ /* 0x000fe2000bf45270 */
[----:B------:R-:W-:Y:S01]  /*20790*/  PLOP3.LUT P2, PT, PT, PT, UP1, 0x40, 0x0 ;  /* 0x000000000000781c */ /* 0x000fe20003f4e818 */
[----:B------:R-:W-:Y:S02]  /*207a0*/  UISETP.NE.AND UP1, UPT, UR29, URZ, UPT ;  /* 0x0000003f1d00728c */ /* 0x000fe4000bf25270 */
[----:B------:R-:W-:Y:S01]  /*207b0*/  UISETP.NE.AND UP0, UPT, UR28, URZ, UPT ;  /* 0x0000003f1c00728c */ /* 0x000fe2000bf05270 */
[C---:B------:R-:W-:Y:S01]  /*207c0*/  ISETP.GT.AND P4, PT, R3.reuse, RZ, P2 ;  /* 0x000000ff0300720c */ /* 0x040fe20001784270 */
[----:B------:R-:W-:Y:S01]  /*207d0*/  UISETP.NE.AND UP4, UPT, UR27, URZ, UPT ;  /* 0x0000003f1b00728c */ /* 0x000fe2000bf85270 */
[C---:B------:R-:W-:Y:S01]  /*207e0*/  ISETP.GT.AND P2, PT, R3.reuse, 0x1, P1 ;  /* 0x000000010300780c */ /* 0x040fe20000f44270 */
[----:B------:R-:W-:Y:S01]  /*207f0*/  UISETP.NE.AND UP3, UPT, UR26, URZ, UPT ;  /* 0x0000003f1a00728c */ /* 0x000fe2000bf65270 */
[C---:B------:R-:W-:Y:S02]  /*20800*/  ISETP.GT.AND P1, PT, R3.reuse, 0x8, P0 ;  /* 0x000000080300780c */ /* 0x040fe40000724270 */
[----:B------:R-:W-:Y:S02]  /*20810*/  ISETP.GT.AND P0, PT, R3, 0x9, P3 ;  /* 0x000000090300780c */ /* 0x000fe40001f04270 */
[C---:B------:R-:W-:Y:S02]  /*20820*/  ISETP.LT.OR P3, PT, R128.reuse, 0x1, P4 ;  /* 0x000000018000780c */ /* 0x040fe40002761670 */
[C---:B------:R-:W-:Y:S02]  /*20830*/  ISETP.LT.OR P2, PT, R128.reuse, 0x2, P2 ;  /* 0x000000028000780c */ /* 0x040fe40001741670 */
[C---:B------:R-:W-:Y:S02]  /*20840*/  ISETP.LT.OR P1, PT, R128.reuse, 0x9, P1 ;  /* 0x000000098000780c */ /* 0x040fe40000f21670 */
[----:B------:R-:W-:Y:S02]  /*20850*/  ISETP.LT.OR P0, PT, R128, 0xa, P0 ;  /* 0x0000000a8000780c */ /* 0x000fe40000701670 */
[----:B------:R-:W-:Y:S02]  /*20860*/  FSEL R16, R6, -INF , !P3 ;  /* 0xff80000006107808 */ /* 0x000fe40005800000 */
[----:B------:R-:W-:Y:S02]  /*20870*/  FSEL R7, R7, -INF , !P2 ;  /* 0xff80000007077808 */ /* 0x000fe40005000000 */
[----:B------:R-:W-:Y:S02]  /*20880*/  FSEL R18, R18, -INF , !P1 ;  /* 0xff80000012127808 */ /* 0x000fe40004800000 */
[----:B------:R-:W-:Y:S02]  /*20890*/  FSEL R19, R19, -INF , !P0 ;  /* 0xff80000013137808 */ /* 0x000fe40004000000 */
        /* <DEDUP_REMOVED lines=48> */
[C---:B------:R-:W-:Y:S01]  /*20ba0*/  ISETP.GT.AND P4, PT, R3.reuse, 0x30, P2 ;  /* 0x000000300300780c */ /* 0x040fe20001784270 */
[----:B------:R-:W-:Y:S01]  /*20bb0*/  UP2UR UR36, UPR, URZ, 0x20 ;  /* 0x000000203f247883 */ /* 0x000fe20008000000 */
[C---:B------:R-:W-:Y:S01]  /*20bc0*/  ISETP.GT.AND P2, PT, R3.reuse, 0x31, P1 ;  /* 0x000000310300780c */ /* 0x040fe20000f44270 */
[----:B------:R-:W-:Y:S01]  /*20bd0*/  UP2UR UR40, UPR, URZ, 0x2 ;  /* 0x000000023f287883 */ /* 0x000fe20008000000 */
[C---:B------:R-:W-:Y:S01]  /*20be0*/  ISETP.GT.AND P1, PT, R3.reuse, 0x38, P0 ;  /* 0x000000380300780c */ /* 0x040fe20000724270 */
[----:B------:R-:W-:Y:S01]  /*20bf0*/  UP2UR UR38, UPR, URZ, 0x8 ;  /* 0x000000083f267883 */ /* 0x000fe20008000000 */
[----:B------:R-:W-:Y:S01]  /*20c00*/  ISETP.GT.AND P0, PT, R3, 0x39, P3 ;  /* 0x000000390300780c */ /* 0x000fe20001f04270 */
[----:B------:R-:W-:Y:S01]  /*20c10*/  UP2UR UR39, UPR, URZ, 0x4 ;  /* 0x000000043f277883 */ /* 0x000fe20008000000 */
[C---:B------:R-:W-:Y:S01]  /*20c20*/  ISETP.LT.OR P3, PT, R128.reuse, 0x31, P4 ;  /* 0x000000318000780c */ /* 0x040fe20002761670 */
[----:B------:R-:W-:Y:S01]  /*20c30*/  UP2UR UR37, UPR, URZ, 0x10 ;  /* 0x000000103f257883 */ /* 0x000fe20008000000 */
        /* <DEDUP_REMOVED lines=10> */
[----:B------:R-:W-:Y:S01]  /*20ce0*/  UP2UR UR35, UPR, URZ, 0x40 ;  /* 0x000000403f237883 */ /* 0x000fe20008000000 */
[----:B------:R-:W-:Y:S01]  /*20cf0*/  PLOP3.LUT P0, PT, PT, PT, UP5, 0x40, 0x0 ;  /* 0x000000000000781c */ /* 0x000fe20003f0e858 */
[----:B------:R-:W-:Y:S01]  /*20d00*/  UISETP.NE.AND UP5, UPT, UR33, URZ, UPT ;  /* 0x0000003f2100728c */ /* 0x000fe2000bfa5270 */
[----:B------:R-:W-:Y:S01]  /*20d10*/  PLOP3.LUT P3, PT, PT, PT, UP4, 0x40, 0x0 ;  /* 0x000000000000781c */ /* 0x000fe20003f6e848 */
[----:B------:R-:W-:Y:S01]  /*20d20*/  UP2UR UR41, UPR, URZ, 0x1 ;  /* 0x000000013f297883 */ /* 0x000fe20008000000 */
[C---:B------:R-:W-:Y:S01]  /*20d30*/  ISETP.GT.AND P4, PT, R3.reuse, 0x40, P2 ;  /* 0x000000400300780c */ /* 0x040fe20001784270 */
        /* <DEDUP_REMOVED lines=8> */
[----:B------:R-:W-:Y:S01]  /*20dc0*/  PLOP3.LUT P0, PT, PT, PT, UP3, 0x40, 0x0 ;  /* 0x000000000000781c */ /* 0x000fe20003f0e838 */
[----:B------:R-:W-:Y:S01]  /*20dd0*/  UISETP.NE.AND UP3, UPT, UR29, URZ, UPT ;  /* 0x0000003f1d00728c */ /* 0x000fe2000bf65270 */
[----:B------:R-:W-:Y:S02]  /*20de0*/  ISETP.LT.OR P4, PT, R128, 0x41, P4 ;  /* 0x000000418000780c */ /* 0x000fe40002781670 */
[----:B------:R-:W-:Y:S02]  /*20df0*/  FSEL R200, R82, -INF , !P2 ;  /* 0xff80000052c87808 */ /* 0x000fe40005000000 */
[----:B------:R-:W-:Y:S02]  /*20e00*/  FSEL R202, R83, -INF , !P1 ;  /* 0xff80000053ca7808 */ /* 0x000fe40004800000 */
[----:B------:R-:W-:Y:S02]  /*20e10*/  ISETP.GT.AND P1, PT, R3, 0x50, P0 ;  /* 0x000000500300780c */ /* 0x000fe40000724270 */
[----:B------:R-:W-:Y:S01]  /*20e20*/  PLOP3.LUT P0, PT, PT, PT, UP1, 0x40, 0x0 ;  /* 0x000000000000781c */ /* 0x000fe20003f0e818 */
[----:B------:R-:W-:Y:S01]  /*20e30*/  UISETP.NE.AND UP1, UPT, UR31, URZ, UPT ;  /* 0x0000003f1f00728c */ /* 0x000fe2000bf25270 */
[----:B------:R-:W-:Y:S01]  /*20e40*/  PLOP3.LUT P2, PT, PT, PT, UP0, 0x40, 0x0 ;  /* 0x000000000000781c */ /* 0x000fe20003f4e808 */
[----:B------:R-:W-:Y:S01]  /*20e50*/  UISETP.NE.AND UP0, UPT, UR34, URZ, UPT ;  /* 0x0000003f2200728c */ /* 0x000fe2000bf05270 */
[----:B------:R-:W-:Y:S02]  /*20e60*/  FSEL R195, R71, -INF , !P3 ;  /* 0xff80000047c37808 */ /* 0x000fe40005800000 */
[----:B------:R-:W-:Y:S01]  /*20e70*/  PLOP3.LUT P3, PT, PT, PT, UP2, 0x40, 0x0 ;  /* 0x000000000000781c */ /* 0x000fe20003f6e828 */
[----:B------:R-:W-:Y:S01]  /*20e80*/  UISETP.NE.AND UP2, UPT, UR30, URZ, UPT ;  /* 0x0000003f1e00728c */ /* 0x000fe2000bf45270 */
[----:B------:R-:W-:Y:S02]  /*20e90*/  FSEL R194, R70, -INF , !P4 ;  /* 0xff80000046c27808 */ /* 0x000fe40006000000 */
[----:B------:R-:W-:Y:S02]  /*20ea0*/  ISETP.LT.OR P4, PT, R128, 0x51, P1 ;  /* 0x000000518000780c */ /* 0x000fe40000f81670 */
[C---:B------:R-:W-:Y:S02]  /*20eb0*/  ISETP.GT.AND P1, PT, R3.reuse, 0x58, P0 ;  /* 0x000000580300780c */ /* 0x040fe40000724270 */
[C---:B------:R-:W-:Y:S02]  /*20ec0*/  ISETP.GT.AND P0, PT, R3.reuse, 0x59, P2 ;  /* 0x000000590300780c */ /* 0x040fe40001704270 */
[----:B------:R-:W-:Y:S02]  /*20ed0*/  ISETP.GT.AND P3, PT, R3, 0x51, P3 ;  /* 0x000000510300780c */ /* 0x000fe40001f64270 */
[----:B------:R-:W-:Y:S01]  /*20ee0*/  FSEL R206, R86, -INF , !P4 ;  /* 0xff80000056ce7808 */ /* 0x000fe20006000000 */
[----:B------:R-:W1:Y:S01]  /*20ef0*/  SHFL.IDX PT, R3, R130, 0x3, 0x1c1f ;  /* 0x007c1f0082037f89 */ /* 0x000e6200000e0000 */
[----:B------:R-:W-:Y:S01]  /*20f00*/  PLOP3.LUT P4, PT, PT, PT, UP0, 0x40, 0x0 ;  /* 0x000000000000781c */ /* 0x000fe20003f8e808 */
[----:B------:R-:W-:Y:S01]  /*20f10*/  UISETP.NE.AND UP0, UPT, UR24, URZ, UPT ;  /* 0x0000003f1800728c */ /* 0x000fe2000bf05270 */
[C---:B------:R-:W-:Y:S02]  /*20f20*/  ISETP.LT.OR P2, PT, R128.reuse, 0x5a, P0 ;  /* 0x0000005a8000780c */ /* 0x040fe40000741670 */
[----:B------:R-:W-:Y:S01]  /*20f30*/  PLOP3.LUT P0, PT, PT, PT, UP5, 0x40, 0x0 ;  /* 0x000000000000781c */ /* 0x000fe20003f0e858 */
[----:B------:R-:W-:Y:S01]  /*20f40*/  UISETP.NE.AND UP5, UPT, UR27, URZ, UPT ;  /* 0x0000003f1b00728c */ /* 0x000fe2000bfa5270 */
[C---:B------:R-:W-:Y:S01]  /*20f50*/  ISETP.LT.OR P3, PT, R128.reuse, 0x52, P3 ;  /* 0x000000528000780c */ /* 0x040fe20001f61670 */
[----:B------:R-:W-:Y:S01]  /*20f60*/  UP2UR UR42, UPR, URZ, 0x1 ;  /* 0x000000013f2a7883 */ /* 0x000fe20008000000 */
[----:B------:R-:W-:Y:S01]  /*20f70*/  ISETP.LT.OR P5, PT, R128, 0x59, P1 ;  /* 0x000000598000780c */ /* 0x000fe20000fa1670 */
[----:B------:R-:W-:Y:S01]  /*20f80*/  UISETP.NE.AND UP0, UPT, UR25, URZ, UPT ;  /* 0x0000003f1900728c */ /* 0x000fe2000bf05270 */
[C---:B------:R-:W-:Y:S02]  /*20f90*/  ISETP.GT.AND P1, PT, R0.reuse, RZ, P4 ;  /* 0x000000ff0000720c */ /* 0x040fe40002724270 */
[----:B------:R-:W-:Y:S02]  /*20fa0*/  ISETP.GT.AND P4, PT, R0, 0x1, P0 ;  /* 0x000000010000780c */ /* 0x000fe40000784270 */
[----:B------:R-:W-:Y:S01]  /*20fb0*/  PLOP3.LUT P0, PT, PT, PT, UP1, 0x40, 0x0 ;  /* 0x000000000000781c */ /* 0x000fe20003f0e818 */
[----:B------:R-:W-:Y:S01]  /*20fc0*/  UISETP.NE.AND UP1, UPT, UR23, URZ, UPT ;  /* 0x0000003f1700728c */ /* 0x000fe2000bf25270 */
[----:B------:R-:W-:Y:S02]  /*20fd0*/  FSEL R207, R87, -INF , !P3 ;  /* 0xff80000057cf7808 */ /* 0x000fe40005800000 */
        /* <DEDUP_REMOVED lines=128> */
.L_x_497:
[----:B------:R-:W-:Y:S04]  /*217e0*/  MOV R4, c[0x0][0x32c] ;  /* 0x0000cb0000047a02 */ /* 0x000fe80000000f00 */
[----:B------:R-:W-:Y:S11]  /*217f0*/  ISETP.NE.AND P0, PT, R4, 0x1, PT ;  /* 0x000000010400780c */ /* 0x000ff60003f05270 */
[----:B------:R-:W-:Y:S02]  /*21800*/  @!UPT UIADD3 URZ, URZ, URZ, URZ ;  /* 0x0000003f3f3ff290 */ /* 0x000fe4000fffe03f */
[----:B------:R-:W-:Y:S05]  /*21810*/  @P0 IMAD.HI.U32 R4, R3, c[0x0][0x330], RZ ;  /* 0x0000cc0003040a27 */ /* 0x000fea00078e00ff */
[----:B------:R-:W-:Y:S02]  /*21820*/  @P0 SHF.R.U32.HI R3, RZ, c[0x0][0x334], R4 ;  /* 0x0000cd00ff030a19 */ /* 0x000fe40000011604 */
.L_x_498:
[----:B------:R-:W-:Y:S05]  /*21830*/  BSYNC B0 ;  /* 0x0000000000007941 */ /* 0x000fea0003800000 */
.L_x_496:
[----:B------:R-:W-:Y:S05]  /*21840*/  IMAD R3, R3, c[0x0][0x32c], R173 ;  /* 0x0000cb0003037a24 */ /* 0x000fea00078e02ad */
[----:B------:R-:W-:Y:S02]  /*21850*/  IADD3 R4, R3, c[0x0][0x32c], RZ ;  /* 0x0000cb0003047a10 */ /* 0x000fe40007ffe0ff */
[----:B------:R-:W-:Y:S02]  /*21860*/  IMNMX R0, R0, R3, !PT ;  /* 0x0000000300007217 */ /* 0x000fe40007800200 */
[----:B------:R-:W-:Y:S02]  /*21870*/  IMNMX R2, R2, R4, PT ;  /* 0x0000000402027217 */ /* 0x000fe40003800200 */
.L_x_495:
        /* <DEDUP_REMOVED lines=25> */
[----:B------:R-:W-:Y:S01]  /*21a10*/  UISETP.NE.AND UP5, UPT, UR35, URZ, UPT ;  /* 0x0000003f2300728c */ /* 0x000fe2000bfa5270 */
[----:B------:R-:W-:Y:S01]  /*21a20*/  PLOP3.LUT P1, PT, PT, PT, UP1, 0x40, 0x0 ;  /* 0x000000000000781c */ /* 0x000fe20003f2e818 */
[----:B------:R-:W-:Y:S01]  /*21a30*/  UISETP.NE.AND UP1, UPT, UR28, URZ, UPT ;  /* 0x0000003f1c00728c */ /* 0x000fe2000bf25270 */
        /* <DEDUP_REMOVED lines=18> */
[----:B------:R-:W-:Y:S02]  /*21b60*/  FSEL R14, R14, -INF , !P0 ;  /* 0xff8000000e0e7808 */ /* 0x000fe40004000000 */
        /* <DEDUP_REMOVED lines=27> */
[----:B------:R-:W-:Y:S02]  /*21d20*/  FMNMX.FTZ R130, R204, R130, !PT ;  /* 0x00000082cc827209 */ /* 0x000fe40007810000 */
        /* <DEDUP_REMOVED lines=95> */
[----:B------:R-:W-:Y:S01]  /*22320*/  FMNMX.FTZ R4, R56, R4, !PT ;  /* 0x0000000438047209 */ /* 0x000fe20007810000 */
[----:B------:R-:W-:Y:S01]  /*22330*/  UISETP.NE.AND UP0, UPT, UR33, URZ, UPT ;  /* 0x0000003f2100728c */ /* 0x000fe2000bf05270 */
        /* <DEDUP_REMOVED lines=9> */
[----:B------:R-:W-:Y:S02]  /*223d0*/  FMNMX.FTZ R128, R214, R3, !PT ;  /* 0x00000003d6807209 */ /* 0x000fe40007810000 */
[----:B------:R-:W-:Y:S01]  /*223e0*/  FMNMX.FTZ R3, R61, R4, !PT ;  /* 0x000000043d037209 */ /* 0x000fe20007810000 */
[--C-:B------:R-:W-:Y:S01]  /*223f0*/  FFMA.FTZ R4, R174, c[0x0][0x2d0], -R43.reuse ;  /* 0x0000b400ae047a23 */ /* 0x100fe2000001082b */
[----:B------:R-:W-:Y:S01]  /*22400*/  ISETP.LT.OR P0, PT, R2, 0x41, P0 ;  /* 0x000000410200780c */ /* 0x000fe20000701670 */
[----:B------:R-:W1:Y:S01]  /*22410*/  SHFL.BFLY PT, R5, R128, 0x2, 0x1f ;  /* 0x0c401f0080057f89 */ /* 0x000e6200000e0000 */
[----:B------:R-:W-:Y:S01]  /*22420*/  FMNMX.FTZ R3, R70, R3, !PT ;  /* 0x0000000346037209 */ /* 0x000fe20007810000 */
[----:B------:R3:W-:Y:S01]  /*22430*/  MUFU.EX2 R28, R4 ;  /* 0x00000004001c7308 */ /* 0x0007e20000000800 */
[----:B--2---:R-:W-:Y:S02]  /*22440*/  FMNMX.FTZ R129, R129, R6, !PT ;  /* 0x0000000681817209 */ /* 0x004fe40007810000 */
[----:B------:R-:W-:Y:S02]  /*22450*/  FMNMX.FTZ R3, R71, R3, !PT ;  /* 0x0000000347037209 */ /* 0x000fe40007810000 */
[----:B------:R-:W-:Y:S01]  /*22460*/  FSEL R135, R74, -INF , !P0 ;  /* 0xff8000004a877808 */ /* 0x000fe20004000000 */
[----:B------:R-:W2:Y:S01]  /*22470*/  SHFL.BFLY PT, R6, R129, 0x1, 0x1f ;  /* 0x0c201f0081067f89 */ /* 0x000ea200000e0000 */
[----:B------:R-:W-:Y:S02]  /*22480*/  FMNMX.FTZ R3, R72, R3, !PT ;  /* 0x0000000348037209 */ /* 0x000fe40007810000 */
[----:B------:R-:W-:Y:S02]  /*22490*/  PLOP3.LUT P3, PT, PT, PT, UP6, 0x40, 0x0 ;  /* 0x000000000000781c */ /* 0x000fe40003f6e868 */
[----:B------:R-:W-:Y:S02]  /*224a0*/  FMNMX.FTZ R3, R73, R3, !PT ;  /* 0x0000000349037209 */ /* 0x000fe40007810000 */
[----:B------:R-:W-:Y:S02]  /*224b0*/  PLOP3.LUT P0, PT, PT, PT, UP4, 0x40, 0x0 ;  /* 0x000000000000781c */ /* 0x000fe40003f0e848 */
[----:B------:R-:W-:Y:S02]  /*224c0*/  FMNMX.FTZ R3, R87, R3, !PT ;  /* 0x0000000357037209 */ /* 0x000fe40007810000 */
[C---:B------:R-:W-:Y:S02]  /*224d0*/  ISETP.GT.AND P3, PT, R0.reuse, 0x41, P3 ;  /* 0x000000410000780c */ /* 0x040fe40001f64270 */
[----:B------:R-:W-:Y:S02]  /*224e0*/  FMNMX.FTZ R3, R89, R3, !PT ;  /* 0x0000000359037209 */ /* 0x000fe40007810000 */
[----:B------:R-:W-:Y:S02]  /*224f0*/  ISETP.GT.AND P0, PT, R0, 0x49, P0 ;  /* 0x000000490000780c */ /* 0x000fe40000704270 */
[----:B------:R-:W-:Y:S01]  /*22500*/  PLOP3.LUT P1, PT, PT, PT, UP5, 0x40, 0x0 ;  /* 0x000000000000781c */ /* 0x000fe20003f2e858 */
[--C-:B---3--:R-:W-:Y:S01]  /*22510*/  FFMA.FTZ R4, R175, c[0x0][0x2d0], -R43.reuse ;  /* 0x0000b400af047a23 */ /* 0x108fe2000001082b */
[C---:B------:R-:W-:Y:S02]  /*22520*/  ISETP.LT.OR P3, PT, R2.reuse, 0x42, P3 ;  /* 0x000000420200780c */ /* 0x040fe40001f61670 */
[----:B------:R-:W-:Y:S01]  /*22530*/  ISETP.LT.OR P0, PT, R2, 0x4a, P0 ;  /* 0x0000004a0200780c */ /* 0x000fe20000701670 */
[----:B------:R3:W-:Y:S01]  /*22540*/  MUFU.EX2 R242, R4 ;  /* 0x0000000400f27308 */ /* 0x0007e20000000800 */
[----:B------:R-:W-:Y:S02]  /*22550*/  ISETP.GT.AND P1, PT, R0, 0x48, P1 ;  /* 0x000000480000780c */ /* 0x000fe40000f24270 */
[----:B------:R-:W-:Y:S02]  /*22560*/  FSEL R173, R79, -INF , !P0 ;  /* 0xff8000004fad7808 */ /* 0x000fe40004000000 */
[----:B------:R-:W-:Y:S02]  /*22570*/  ISETP.LT.OR P1, PT, R2, 0x49, P1 ;  /* 0x000000490200780c */ /* 0x000fe40000f21670 */
[----:B------:R-:W-:Y:S02]  /*22580*/  FSEL R93, R75, -INF , !P3 ;  /* 0xff8000004b5d7808 */ /* 0x000fe40005800000 */
[----:B------:R-:W-:Y:S02]  /*22590*/  PLOP3.LUT P3, PT, PT, PT, UP2, 0x40, 0x0 ;  /* 0x000000000000781c */ /* 0x000fe40003f6e828 */
[----:B------:R-:W-:Y:S02]  /*225a0*/  PLOP3.LUT P0, PT, PT, PT, UP3, 0x40, 0x0 ;  /* 0x000000000000781c */ /* 0x000fe40003f0e838 */
[----:B-1----:R-:W-:Y:S02]  /*225b0*/  FMNMX.FTZ R128, R128, R5, !PT ;  /* 0x0000000580807209 */ /* 0x002fe40007810000 */
[----:B--2---:R-:W-:Y:S02]  /*225c0*/  FMNMX.FTZ R129, R129, R6, !PT ;  /* 0x0000000681817209 */ /* 0x004fe40007810000 */
[----:B------:R-:W-:Y:S01]  /*225d0*/  FSEL R172, R78, -INF , !P1 ;  /* 0xff8000004eac7808 */ /* 0x000fe20004800000 */
[----:B------:R-:W1:Y:S01]  /*225e0*/  SHFL.BFLY PT, R5, R128, 0x1, 0x1f ;  /* 0x0c201f0080057f89 */ /* 0x000e6200000e0000 */
[C---:B------:R-:W-:Y:S01]  /*225f0*/  ISETP.GT.AND P4, PT, R0.reuse, 0x50, P0 ;  /* 0x000000500000780c */ /* 0x040fe20000784270 */
[C---:B------:R-:W-:Y:S01]  /*22600*/  FMUL.FTZ R64, R129.reuse, c[0x0][0x2d0] ;  /* 0x0000b40081407a20 */ /* 0x040fe20000410000 */
[----:B------:R-:W-:Y:S02]  /*22610*/  ISETP.GT.AND P0, PT, R0, 0x51, P3 ;  /* 0x000000510000780c */ /* 0x000fe40001f04270 */
[----:B------:R-:W-:Y:S01]  /*22620*/  FSETP.NEU.FTZ.AND P1, PT, R129, -INF , PT ;  /* 0xff8000008100780b */ /* 0x000fe20003f3d000 */
[--C-:B---3--:R-:W-:Y:S01]  /*22630*/  FFMA.FTZ R4, R176, c[0x0][0x2d0], -R43.reuse ;  /* 0x0000b400b0047a23 */ /* 0x108fe2000001082b */
[----:B------:R-:W-:Y:S02]  /*22640*/  ISETP.LT.OR P3, PT, R2, 0x51, P4 ;  /* 0x000000510200780c */ /* 0x000fe40002761670 */
[----:B------:R-:W-:Y:S01]  /*22650*/  FSEL R64, R64, RZ, P1 ;  /* 0x000000ff40407208 */ /* 0x000fe20000800000 */
[----:B------:R2:W-:Y:S01]  /*22660*/  MUFU.EX2 R239, R4 ;  /* 0x0000000400ef7308 */ /* 0x0005e20000000800 */
[----:B------:R-:W-:Y:S02]  /*22670*/  ISETP.LT.OR P0, PT, R2, 0x52, P0 ;  /* 0x000000520200780c */ /* 0x000fe40000701670 */
[----:B------:R-:W-:Y:S02]  /*22680*/  FSEL R174, R90, -INF , !P3 ;  /* 0xff8000005aae7808 */ /* 0x000fe40005800000 */
[----:B------:R-:W-:Y:S02]  /*22690*/  FSEL R175, R91, -INF , !P0 ;  /* 0xff8000005baf7808 */ /* 0x000fe40004000000 */
[----:B------:R-:W-:Y:S02]  /*226a0*/  PLOP3.LUT P3, PT, PT, PT, UP1, 0x40, 0x0 ;  /* 0x000000000000781c */ /* 0x000fe40003f6e818 */
[----:B------:R-:W-:Y:S01]  /*226b0*/  PLOP3.LUT P0, PT, PT, PT, UP0, 0x40, 0x0 ;  /* 0x000000000000781c */ /* 0x000fe20003f0e808 */
[----:B------:R-:W-:Y:S01]  /*226c0*/  UISETP.GT.AND UP0, UPT, UR19, UR18, UPT ;  /* 0x000000121300728c */ /* 0x000fe2000bf04270 */
[C---:B------:R-:W-:Y:S01]  /*226d0*/  ISETP.GT.AND P3, PT, R0.reuse, 0x58, P3 ;  /* 0x000000580000780c */ /* 0x040fe20001f64270 */
[----:B------:R-:W-:Y:S01]  /*226e0*/  UIADD3 UR19, UR19, -0x1, URZ ;  /* 0xffffffff13137890 */ /* 0x000fe2000fffe03f */
[----:B------:R-:W-:Y:S02]  /*226f0*/  ISETP.GT.AND P0, PT, R0, 0x59, P0 ;  /* 0x000000590000780c */ /* 0x000fe40000704270 */
[----:B-1----:R-:W-:Y:S02]  /*22700*/  FMNMX.FTZ R128, R128, R5, !PT ;  /* 0x0000000580807209 */ /* 0x002fe40007810000 */
[C---:B------:R-:W-:Y:S02]  /*22710*/  ISETP.LT.OR P0, PT, R2.reuse, 0x5a, P0 ;  /* 0x0000005a0200780c */ /* 0x040fe40000701670 */
[----:B------:R-:W-:Y:S01]  /*22720*/  ISETP.LT.OR P3, PT, R2, 0x59, P3 ;  /* 0x000000590200780c */ /* 0x000fe20001f61670 */
[----:B------:R-:W-:Y:S01]  /*22730*/  FMUL.FTZ R65, R128, c[0x0][0x2d0] ;  /* 0x0000b40080417a20 */ /* 0x000fe20000410000 */
[----:B------:R-:W-:Y:S01]  /*22740*/  FSEL R42, R95, -INF , !P0 ;  /* 0xff8000005f2a7808 */ /* 0x000fe20004000000 */
[--C-:B------:R-:W-:Y:S01]  /*22750*/  FFMA.FTZ R2, R18, c[0x0][0x2d0], -R64.reuse ;  /* 0x0000b40012027a23 */ /* 0x100fe20000010840 */
[----:B------:R-:W-:Y:S02]  /*22760*/  FSETP.NEU.FTZ.AND P0, PT, R128, -INF , PT ;  /* 0xff8000008000780b */ /* 0x000fe40003f1d000 */
[----:B--2---:R-:W-:Y:S01]  /*22770*/  FMNMX.FTZ R4, R92, R3, !PT ;  /* 0x000000035c047209 */ /* 0x004fe20007810000 */
[----:B------:R-:W-:Y:S01]  /*22780*/  MUFU.EX2 R88, R2 ;  /* 0x0000000200587308 */ /* 0x000fe20000000800 */
[--C-:B------:R-:W-:Y:S01]  /*22790*/  FFMA.FTZ R3, R17, c[0x0][0x2d0], -R43.reuse ;  /* 0x0000b40011037a23 */ /* 0x100fe2000001082b */
[----:B------:R-:W-:Y:S02]  /*227a0*/  FSEL R65, R65, RZ, P0 ;  /* 0x000000ff41417208 */ /* 0x000fe40000000000 */
[----:B------:R-:W-:Y:S02]  /*227b0*/  FMNMX.FTZ R4, R86, R4, !PT ;  /* 0x0000000456047209 */ /* 0x000fe40007810000 */
[----:B------:R-:W-:Y:S04]  /*227c0*/  FSEL R94, R94, -INF , !P3 ;  /* 0xff8000005e5e7808 */ /* 0x000fe80005800000 */
[----:B------:R1:W2:Y:S02]  /*227d0*/  MUFU.EX2 R76, R3 ;  /* 0x00000003004c7308 */ /* 0x0002a40000000800 */
[----:B-1----:R-:W-:Y:S01]  /*227e0*/  FMNMX.FTZ R3, R135, R4, !PT ;  /* 0x0000000487037209 */ /* 0x002fe20007810000 */
[--C-:B------:R-:W-:Y:S01]  /*227f0*/  FFMA.FTZ R4, R16, c[0x0][0x2d0], -R64.reuse ;  /* 0x0000b40010047a23 */ /* 0x100fe20000010840 */
[----:B--2---:R-:W-:Y:S01]  /*22800*/  F2FP.BF16.PACK_AB R46, R76, R239 ;  /* 0x000000ef4c2e723e */ /* 0x004fe200000010ff */
[----:B------:R-:W-:Y:S01]  /*22810*/  FFMA.FTZ R16, R178, c[0x0][0x2d0], -R43 ;  /* 0x0000b400b2107a23 */ /* 0x000fe2000001082b */
[----:B------:R-:W-:Y:S04]  /*22820*/  FMNMX.FTZ R3, R93, R3, !PT ;  /* 0x000000035d037209 */ /* 0x000fe80007810000 */
[----:B------:R1:W-:Y:S01]  /*22830*/  MUFU.EX2 R240, R4 ;  /* 0x0000000400f07308 */ /* 0x0003e20000000800 */
[----:B------:R-:W-:Y:S02]  /*22840*/  MOV R178, R239 ;  /* 0x000000ef00b27202 */ /* 0x000fe40000000f00 */
[----:B------:R-:W-:Y:S04]  /*22850*/  FMNMX.FTZ R3, R172, R3, !PT ;  /* 0x00000003ac037209 */ /* 0x000fe80007810000 */
[----:B------:R-:W-:Y:S03]  /*22860*/  FMNMX.FTZ R3, R173, R3, !PT ;  /* 0x00000003ad037209 */ /* 0x000fe60007810000 */
[----:B------:R-:W-:Y:S01]  /*22870*/  MUFU.EX2 R62, R16 ;  /* 0x00000010003e7308 */ /* 0x000fe20000000800 */
[----:B------:R-:W-:Y:S01]  /*22880*/  FMNMX.FTZ R0, R174, R3, !PT ;  /* 0x00000003ae007209 */ /* 0x000fe20007810000 */
[--C-:B------:R-:W-:Y:S03]  /*22890*/  FFMA.FTZ R3, R19, c[0x0][0x2d0], -R64.reuse ;  /* 0x0000b40013037a23 */ /* 0x100fe60000010840 */
[----:B------:R-:W-:Y:S04]  /*228a0*/  FMNMX.FTZ R0, R175, R0, !PT ;  /* 0x00000000af007209 */ /* 0x000fe80007810000 */
[----:B------:R-:W-:Y:S01]  /*228b0*/  FMNMX.FTZ R0, R94, R0, !PT ;  /* 0x000000005e007209 */ /* 0x000fe20007810000 */
[----:B------:R2:W3:Y:S03]  /*228c0*/  MUFU.EX2 R55, R3 ;  /* 0x0000000300377308 */ /* 0x0004e60000000800 */
[----:B------:R-:W-:Y:S01]  /*228d0*/  FMNMX.FTZ R0, R42, R0, !PT ;  /* 0x000000002a007209 */ /* 0x000fe20007810000 */
[--C-:B-1----:R-:W-:Y:S04]  /*228e0*/  FFMA.FTZ R4, R7, c[0x0][0x2d0], -R64.reuse ;  /* 0x0000b40007047a23 */ /* 0x102fe80000010840 */
[----:B------:R-:W1:Y:S02]  /*228f0*/  SHFL.BFLY PT, R2, R0, 0x2, 0x1f ;  /* 0x0c401f0000027f89 */ /* 0x000e6400000e0000 */
[----:B------:R4:W5:Y:S01]  /*22900*/  MUFU.EX2 R241, R4 ;  /* 0x0000000400f17308 */ /* 0x0009620000000800 */
[--C-:B--2---:R-:W-:Y:S01]  /*22910*/  FFMA.FTZ R3, R8, c[0x0][0x2d0], -R65.reuse ;  /* 0x0000b40008037a23 */ /* 0x104fe20000010841 */
[----:B---3--:R-:W-:Y:S01]  /*22920*/  F2FP.BF16.PACK_AB R47, R55, R88 ;  /* 0x00000058372f723e */ /* 0x008fe200000010ff */
[--C-:B------:R-:W-:Y:S07]  /*22930*/  FFMA.FTZ R8, R32, c[0x0][0x2d0], -R64.reuse ;  /* 0x0000b40020087a23 */ /* 0x100fee0000010840 */
[----:B------:R2:W-:Y:S01]  /*22940*/  MUFU.EX2 R24, R3 ;  /* 0x0000000300187308 */ /* 0x0005e20000000800 */
[----:B------:R-:W-:Y:S01]  /*22950*/  LDSM.16.MT88.4 R32, [R220+0x100] ;  /* 0x00010000dc20783b */ /* 0x000fe20000004200 */
[--C-:B----4-:R-:W-:Y:S01]  /*22960*/  FFMA.FTZ R4, R13, c[0x0][0x2d0], -R65.reuse ;  /* 0x0000b4000d047a23 */ /* 0x110fe20000010841 */
[----:B-----5:R-:W-:Y:S07]  /*22970*/  F2FP.BF16.PACK_AB R45, R241, R240 ;  /* 0x000000f0f12d723e */ /* 0x020fee00000010ff */
[----:B------:R-:W-:Y:S10]  /*22980*/  MUFU.EX2 R244, R4 ;  /* 0x0000000400f47308 */ /* 0x000ff40000000800 */
[----:B------:R-:W-:Y:S01]  /*22990*/  MUFU.EX2 R59, R8 ;  /* 0x00000008003b7308 */ /* 0x000fe20000000800 */
[--C-:B--2---:R-:W-:Y:S09]  /*229a0*/  FFMA.FTZ R3, R9, c[0x0][0x2d0], -R65.reuse ;  /* 0x0000b40009037a23 */ /* 0x104ff20000010841 */
[----:B------:R2:W-:Y:S02]  /*229b0*/  MUFU.EX2 R25, R3 ;  /* 0x0000000300197308 */ /* 0x0005e40000000800 */
[----:B--2---:R-:W-:Y:S02]  /*229c0*/  FFMA.FTZ R3, R12, c[0x0][0x2d0], -R65 ;  /* 0x0000b4000c037a23 */ /* 0x004fe40000010841 */
[----:B------:R-:W-:Y:S06]  /*229d0*/  FFMA.FTZ R12, R48, c[0x0][0x2d0], -R64 ;  /* 0x0000b400300c7a23 */ /* 0x000fec0000010840 */
[----:B------:R1:W2:Y:S02]  /*229e0*/  MUFU.EX2 R77, R3 ;  /* 0x00000003004d7308 */ /* 0x0002a40000000800 */
[----:B-1----:R-:W-:Y:S01]  /*229f0*/  FMNMX.FTZ R3, R0, R2, !PT ;  /* 0x0000000200037209 */ /* 0x002fe20007810000 */
[----:B------:R-:W-:Y:S01]  /*22a00*/  FFMA.FTZ R2, R20, c[0x0][0x2d0], -R43 ;  /* 0x0000b40014027a23 */ /* 0x000fe2000001082b */
[----:B------:R-:W-:Y:S01]  /*22a10*/  FSEL R0, R130, RZ, P2 ;  /* 0x000000ff82007208 */ /* 0x000fe20001000000 */
[----:B------:R-:W-:Y:S01]  /*22a20*/  LDSM.16.MT88.4 R20, [R217+0x100] ;  /* 0x00010000d914783b */ /* 0x000fe20000004200 */
[----:B--2---:R-:W-:Y:S04]  /*22a30*/  F2FP.BF16.PACK_AB R38, R244, R77 ;  /* 0x0000004df426723e */ /* 0x004fe800000010ff */
        /* <DEDUP_REMOVED lines=11> */
[C---:B------:R-:W-:Y:S01]  /*22af0*/  FSETP.NEU.FTZ.AND P0, PT, R3.reuse, -INF , PT ;  /* 0xff8000000300780b */ /* 0x040fe20003f1d000 */
[----:B------:R-:W1:Y:S01]  /*22b00*/  MUFU.EX2 R40, R2 ;  /* 0x0000000200287308 */ /* 0x000e620000000800 */
[----:B------:R-:W-:Y:S02]  /*22b10*/  FMUL.FTZ R66, R3, c[0x0][0x2d0] ;  /* 0x0000b40003427a20 */ /* 0x000fe40000410000 */
[----:B------:R-:W-:Y:S02]  /*22b20*/  FADD.FTZ R0, -R0, R133 ;  /* 0x0000008500007221 */ /* 0x000fe40000010100 */
[C---:B------:R-:W-:Y:S01]  /*22b30*/  FMUL.FTZ R5, R41.reuse, R137 ;  /* 0x0000008929057220 */ /* 0x040fe20000410000 */
[----:B------:R-:W-:Y:S01]  /*22b40*/  FSEL R66, R66, RZ, P0 ;  /* 0x000000ff42427208 */ /* 0x000fe20000000000 */
[----:B------:R-:W-:Y:S02]  /*22b50*/  FMUL.FTZ R0, R0, c[0x0][0x2d0] ;  /* 0x0000b40000007a20 */ /* 0x000fe40000410000 */
[C---:B------:R-:W-:Y:S01]  /*22b60*/  FMUL.FTZ R17, R41.reuse, R149 ;  /* 0x0000009529117220 */ /* 0x040fe20000410000 */
[----:B------:R-:W-:Y:S01]  /*22b70*/  MUFU.EX2 R137, R12 ;  /* 0x0000000c00897308 */ /* 0x000fe20000000800 */
[C---:B------:R-:W-:Y:S02]  /*22b80*/  FMUL.FTZ R104, R41.reuse, R104 ;  /* 0x0000006829687220 */ /* 0x040fe40000410000 */
[C---:B------:R-:W-:Y:S02]  /*22b90*/  FMUL.FTZ R105, R41.reuse, R105 ;  /* 0x0000006929697220 */ /* 0x040fe40000410000 */
[C---:B------:R-:W-:Y:S02]  /*22ba0*/  FMUL.FTZ R112, R41.reuse, R112 ;  /* 0x0000007029707220 */ /* 0x040fe40000410000 */
[C---:B------:R-:W-:Y:S02]  /*22bb0*/  FMUL.FTZ R113, R41.reuse, R113 ;  /* 0x0000007129717220 */ /* 0x040fe40000410000 */
[C---:B------:R-:W-:Y:S01]  /*22bc0*/  FMUL.FTZ R100, R41.reuse, R100 ;  /* 0x0000006429647220 */ /* 0x040fe20000410000 */
[----:B------:R2:W3:Y:S01]  /*22bd0*/  MUFU.EX2 R2, R0 ;  /* 0x0000000000027308 */ /* 0x0004e20000000800 */
[----:B------:R-:W-:Y:S02]  /*22be0*/  FFMA.FTZ R4, R14, c[0x0][0x2d0], -R66 ;  /* 0x0000b4000e047a23 */ /* 0x000fe40000010842 */
[----:B------:R-:W-:Y:S02]  /*22bf0*/  FMUL.FTZ R101, R41, R101 ;  /* 0x0000006529657220 */ /* 0x000fe40000410000 */
[C---:B-1----:R-:W-:Y:S02]  /*22c00*/  FMUL.FTZ R18, R40.reuse, R150 ;  /* 0x0000009628127220 */ /* 0x042fe40000410000 */
[C---:B------:R-:W-:Y:S02]  /*22c10*/  FMUL.FTZ R19, R40.reuse, R151 ;  /* 0x0000009728137220 */ /* 0x040fe40000410000 */
[----:B------:R-:W-:Y:S01]  /*22c20*/  LDSM.16.MT88.4 R148, [R217+0x2900] ;  /* 0x00290000d994783b */ /* 0x000fe20000004200 */
[----:B------:R1:W-:Y:S01]  /*22c30*/  MUFU.EX2 R132, R4 ;  /* 0x0000000400847308 */ /* 0x0003e20000000800 */
[C---:B------:R-:W-:Y:S02]  /*22c40*/  FMUL.FTZ R6, R40.reuse, R138 ;  /* 0x0000008a28067220 */ /* 0x040fe40000410000 */
[C---:B------:R-:W-:Y:S01]  /*22c50*/  FMUL.FTZ R7, R40.reuse, R139 ;  /* 0x0000008b28077220 */ /* 0x040fe20000410000 */
[----:B------:R-:W-:Y:S01]  /*22c60*/  MOV R139, R24 ;  /* 0x00000018008b7202 */ /* 0x000fe20000000f00 */
[----:B------:R-:W-:Y:S02]  /*22c70*/  FFMA.FTZ R24, R49, c[0x0][0x2d0], -R64 ;  /* 0x0000b40031187a23 */ /* 0x000fe40000010840 */
[----:B------:R-:W4:Y:S01]  /*22c80*/  LDSM.16.MT88.4 R48, [R218+0x100] ;  /* 0x00010000da30783b */ /* 0x000f220000004200 */
[----:B------:R-:W-:Y:S02]  /*22c90*/  IMAD.MOV.U32 R138, RZ, RZ, R240 ;  /* 0x000000ffff8a7224 */ /* 0x000fe400078e00f0 */
[----:B------:R5:W-:Y:S01]  /*22ca0*/  MUFU.EX2 R31, R24 ;  /* 0x00000018001f7308 */ /* 0x000be20000000800 */
[C---:B------:R-:W-:Y:S02]  /*22cb0*/  FMUL.FTZ R102, R40.reuse, R102 ;  /* 0x0000006628667220 */ /* 0x040fe40000410000 */
[----:B------:R-:W-:Y:S02]  /*22cc0*/  FMUL.FTZ R103, R40, R103 ;  /* 0x0000006728677220 */ /* 0x000fe40000410000 */
[--C-:B--2---:R-:W-:Y:S02]  /*22cd0*/  FFMA.FTZ R0, R10, c[0x0][0x2d0], -R66.reuse ;  /* 0x0000b4000a007a23 */ /* 0x104fe40000010842 */
[----:B---3--:R-:W-:Y:S02]  /*22ce0*/  FMUL.FTZ R8, R2, R140 ;  /* 0x0000008c02087220 */ /* 0x008fe40000410000 */
[----:B------:R-:W-:Y:S01]  /*22cf0*/  FMUL.FTZ R106, R40, R106 ;  /* 0x0000006a286a7220 */ /* 0x000fe20000410000 */
[----:B------:R2:W-:Y:S01]  /*22d00*/  MUFU.EX2 R95, R0 ;  /* 0x00000000005f7308 */ /* 0x0005e20000000800 */
[C---:B------:R-:W-:Y:S02]  /*22d10*/  FMUL.FTZ R9, R2.reuse, R141 ;  /* 0x0000008d02097220 */ /* 0x040fe40000410000 */
[----:B------:R-:W-:Y:S02]  /*22d20*/  FMUL.FTZ R12, R2, R144 ;  /* 0x00000090020c7220 */ /* 0x000fe40000410000 */
[--C-:B-1----:R-:W-:Y:S02]  /*22d30*/  FFMA.FTZ R4, R15, c[0x0][0x2d0], -R66.reuse ;  /* 0x0000b4000f047a23 */ /* 0x102fe40000010842 */
[----:B------:R-:W-:Y:S02]  /*22d40*/  FMUL.FTZ R107, R40, R107 ;  /* 0x0000006b286b7220 */ /* 0x000fe40000410000 */
[C---:B------:R-:W-:Y:S01]  /*22d50*/  FMUL.FTZ R108, R2.reuse, R108 ;  /* 0x0000006c026c7220 */ /* 0x040fe20000410000 */
[----:B------:R1:W3:Y:S01]  /*22d60*/  MUFU.EX2 R133, R4 ;  /* 0x0000000400857308 */ /* 0x0002e20000000800 */
[C---:B------:R-:W-:Y:S01]  /*22d70*/  FMUL.FTZ R13, R2.reuse, R145 ;  /* 0x00000091020d7220 */ /* 0x040fe20000410000 */
[----:B------:R-:W-:Y:S01]  /*22d80*/  MOV R145, R77 ;  /* 0x0000004d00917202 */ /* 0x000fe20000000f00 */
[C---:B------:R-:W-:Y:S02]  /*22d90*/  FMUL.FTZ R29, R2.reuse, R161 ;  /* 0x000000a1021d7220 */ /* 0x040fe40000410000 */
[C---:B-----5:R-:W-:Y:S02]  /*22da0*/  FMUL.FTZ R24, R2.reuse, R156 ;  /* 0x0000009c02187220 */ /* 0x060fe40000410000 */
[----:B------:R-:W-:Y:S02]  /*22db0*/  FMUL.FTZ R109, R2, R109 ;  /* 0x0000006d026d7220 */ /* 0x000fe40000410000 */
[C---:B------:R-:W-:Y:S02]  /*22dc0*/  FMUL.FTZ R114, R40.reuse, R114 ;  /* 0x0000007228727220 */ /* 0x040fe40000410000 */
[C---:B------:R-:W-:Y:S02]  /*22dd0*/  FMUL.FTZ R115, R40.reuse, R115 ;  /* 0x0000007328737220 */ /* 0x040fe40000410000 */
[----:B------:R-:W-:Y:S02]  /*22de0*/  FMUL.FTZ R116, R41, R116 ;  /* 0x0000007429747220 */ /* 0x000fe40000410000 */
[----:B--2---:R-:W-:Y:S02]  /*22df0*/  FFMA.FTZ R0, R11, c[0x0][0x2d0], -R66 ;  /* 0x0000b4000b007a23 */ /* 0x004fe40000010842 */
[----:B------:R-:W-:Y:S02]  /*22e00*/  IMAD.MOV.U32 R144, RZ, RZ, R88 ;  /* 0x000000ffff907224 */ /* 0x000fe400078e0058 */
[----:B------:R2:W5:Y:S01]  /*22e10*/  MUFU.EX2 R131, R0 ;  /* 0x0000000000837308 */ /* 0x0005620000000800 */
[----:B------:R-:W-:Y:S02]  /*22e20*/  FMUL.FTZ R117, R41, R117 ;  /* 0x0000007529757220 */ /* 0x000fe40000410000 */
[----:B------:R-:W-:Y:S02]  /*22e30*/  FMUL.FTZ R118, R40, R118 ;  /* 0x0000007628767220 */ /* 0x000fe40000410000 */
[----:B-1----:R-:W-:Y:S01]  /*22e40*/  FFMA.FTZ R4, R177, c[0x0][0x2d0], -R43 ;  /* 0x0000b400b1047a23 */ /* 0x002fe2000001082b */
[----:B---3--:R-:W-:Y:S01]  /*22e50*/  F2FP.BF16.PACK_AB R39, R133, R132 ;  /* 0x000000848527723e */ /* 0x008fe200000010ff */
[----:B------:R-:W-:Y:S02]  /*22e60*/  IMAD.MOV.U32 R177, RZ, RZ, R25 ;  /* 0x000000ffffb17224 */ /* 0x000fe400078e0019 */
[----:B------:R-:W-:Y:S01]  /*22e70*/  FMUL.FTZ R25, R2, R157 ;  /* 0x0000009d02197220 */ /* 0x000fe20000410000 */
[----:B------:R1:W3:Y:S01]  /*22e80*/  MUFU.EX2 R58, R4 ;  /* 0x00000004003a7308 */ /* 0x0002e20000000800 */
[----:B------:R-:W-:Y:S01]  /*22e90*/  FMUL.FTZ R119, R40, R119 ;  /* 0x0000007728777220 */ /* 0x000fe20000410000 */
[----:B------:R-:W-:Y:S01]  /*22ea0*/  F2FP.BF16.PACK_AB R36, R177, R139 ;  /* 0x0000008bb124723e */ /* 0x000fe200000010ff */
[C---:B------:R-:W-:Y:S02]  /*22eb0*/  FMUL.FTZ R120, R2.reuse, R120 ;  /* 0x0000007802787220 */ /* 0x040fe40000410000 */
[C---:B------:R-:W-:Y:S02]  /*22ec0*/  FMUL.FTZ R121, R2.reuse, R121 ;  /* 0x0000007902797220 */ /* 0x040fe40000410000 */
[C---:B------:R-:W-:Y:S02]  /*22ed0*/  FMUL.FTZ R124, R2.reuse, R124 ;  /* 0x0000007c027c7220 */ /* 0x040fe40000410000 */
[----:B------:R-:W-:Y:S02]  /*22ee0*/  FMUL.FTZ R125, R2, R125 ;  /* 0x0000007d027d7220 */ /* 0x000fe40000410000 */
[----:B------:R-:W-:Y:S02]  /*22ef0*/  IMAD.MOV.U32 R157, RZ, RZ, R59 ;  /* 0x000000ffff9d7224 */ /* 0x000fe400078e003b */
[----:B------:R-:W-:Y:S01]  /*22f00*/  IMAD.MOV.U32 R141, RZ, RZ, R242 ;  /* 0x000000ffff8d7224 */ /* 0x000fe200078e00f2 */
[----:B--2---:R-:W-:Y:S02]  /*22f10*/  FSEL R0, R3, RZ, P0 ;  /* 0x000000ff03007208 */ /* 0x004fe40000000000 */
[----:B-----5:R-:W-:Y:S02]  /*22f20*/  F2FP.BF16.PACK_AB R37, R131, R95 ;  /* 0x0000005f8325723e */ /* 0x020fe400000010ff */
[----:B------:R-:W-:Y:S01]  /*22f30*/  PLOP3.LUT P0, PT, PT, PT, UP0, 0x80, 0x0 ;  /* 0x000000000000781c */ /* 0x000fe20003f0f008 */
[----:B------:R-:W-:Y:S01]  /*22f40*/  FADD.FTZ R0, -R0, R134 ;  /* 0x0000008600007221 */ /* 0x000fe20000010100 */
[----:B------:R-:W-:Y:S01]  /*22f50*/  MOV R134, R28 ;  /* 0x0000001c00867202 */ /* 0x000fe20000000f00 */
[----:B------:R-:W-:Y:S02]  /*22f60*/  FFMA.FTZ R28, R68, c[0x0][0x2d0], -R64 ;  /* 0x0000b400441c7a23 */ /* 0x000fe40000010840 */
[----:B------:R-:W-:Y:S01]  /*22f70*/  FMUL.FTZ R0, R0, c[0x0][0x2d0] ;  /* 0x0000b40000007a20 */ /* 0x000fe20000410000 */
[----:B------:R-:W-:Y:S01]  /*22f80*/  F2FP.BF16.PACK_AB R44, R242, R134 ;  /* 0x00000086f22c723e */ /* 0x000fe200000010ff */
[----:B-1----:R-:W-:Y:S01]  /*22f90*/  FMUL.FTZ R4, R41, R136 ;  /* 0x0000008829047220 */ /* 0x002fe20000410000 */
[----:B------:R1:W-:Y:S01]  /*22fa0*/  MUFU.EX2 R140, R28 ;  /* 0x0000001c008c7308 */ /* 0x0003e20000000800 */
[----:B---3--:R-:W-:Y:S05]  /*22fb0*/  MOV R136, R58 ;  /* 0x0000003a00887202 */ /* 0x008fea0000000f00 */
[-C--:B------:R-:W-:Y:S04]  /*22fc0*/  HMMA.16816.F32.BF16 R4, R44, R20.reuse, R4 ;  /* 0x000000142c04723c */ /* 0x080fe80000041804 */
[----:B------:R-:W2:Y:S01]  /*22fd0*/  MUFU.EX2 R0, R0 ;  /* 0x0000000000007308 */ /* 0x000ea20000000800 */
[----:B-1----:R-:W-:Y:S02]  /*22fe0*/  FMUL.FTZ R28, R2, R160 ;  /* 0x000000a0021c7220 */ /* 0x002fe40000410000 */
[C---:B--2---:R-:W-:Y:S02]  /*22ff0*/  FMUL.FTZ R10, R0.reuse, R142 ;  /* 0x0000008e000a7220 */ /* 0x044fe40000410000 */
[C---:B------:R-:W-:Y:S03]  /*23000*/  FMUL.FTZ R11, R0.reuse, R143 ;  /* 0x0000008f000b7220 */ /* 0x040fe60000410000 */
[----:B------:R-:W-:Y:S01]  /*23010*/  MOV R143, R241 ;  /* 0x000000f1008f7202 */ /* 0x000fe20000000f00 */
[C---:B------:R-:W-:Y:S01]  /*23020*/  FMUL.FTZ R15, R0.reuse, R147 ;  /* 0x00000093000f7220 */ /* 0x040fe20000410000 */
[----:B------:R-:W-:Y:S01]  /*23030*/  MOV R147, R55 ;  /* 0x0000003700937202 */ /* 0x000fe20000000f00 */
[C---:B------:R-:W-:Y:S02]  /*23040*/  FMUL.FTZ R110, R0.reuse, R110 ;  /* 0x0000006e006e7220 */ /* 0x040fe40000410000 */
[C---:B------:R-:W-:Y:S01]  /*23050*/  FMUL.FTZ R111, R0.reuse, R111 ;  /* 0x0000006f006f7220 */ /* 0x040fe20000410000 */
[C---:B------:R-:W-:Y:S01]  /*23060*/  HMMA.16816.F32.BF16 R8, R36.reuse, R20, R8 ;  /* 0x000000142408723c */ /* 0x040fe20000041808 */
[C---:B------:R-:W-:Y:S02]  /*23070*/  FMUL.FTZ R14, R0.reuse, R146 ;  /* 0x00000092000e7220 */ /* 0x040fe40000410000 */
[C---:B------:R-:W-:Y:S01]  /*23080*/  FMUL.FTZ R26, R0.reuse, R158 ;  /* 0x0000009e001a7220 */ /* 0x040fe20000410000 */
[----:B------:R-:W-:Y:S01]  /*23090*/  MOV R158, R245 ;  /* 0x000000f5009e7202 */ /* 0x000fe20000000f00 */
[C---:B------:R-:W-:Y:S02]  /*230a0*/  FMUL.FTZ R27, R0.reuse, R159 ;  /* 0x0000009f001b7220 */ /* 0x040fe40000410000 */
[----:B------:R-:W-:Y:S01]  /*230b0*/  FFMA.FTZ R20, R179, c[0x0][0x2d0], -R43 ;  /* 0x0000b400b3147a23 */ /* 0x000fe2000001082b */
[-C--:B------:R-:W-:Y:S01]  /*230c0*/  HMMA.16816.F32.BF16 R12, R36, R22.reuse, R12 ;  /* 0x00000016240c723c */ /* 0x080fe2000004180c */
[C---:B------:R-:W-:Y:S02]  /*230d0*/  FMUL.FTZ R21, R41.reuse, R153 ;  /* 0x0000009929157220 */ /* 0x040fe40000410000 */
[----:B------:R1:W-:Y:S01]  /*230e0*/  MUFU.EX2 R176, R20 ;  /* 0x0000001400b07308 */ /* 0x0003e20000000800 */
[C---:B------:R-:W-:Y:S01]  /*230f0*/  FMUL.FTZ R30, R0.reuse, R162 ;  /* 0x000000a2001e7220 */ /* 0x040fe20000410000 */
[----:B------:R-:W-:Y:S01]  /*23100*/  MOV R153, R145 ;  /* 0x0000009100997202 */ /* 0x000fe20000000f00 */
[----:B------:R-:W-:Y:S02]  /*23110*/  IMAD.MOV.U32 R162, RZ, RZ, R31 ;  /* 0x000000ffffa27224 */ /* 0x000fe400078e001f */
[C---:B------:R-:W-:Y:S01]  /*23120*/  HMMA.16816.F32.BF16 R16, R44.reuse, R22, R16 ;  /* 0x000000162c10723c */ /* 0x040fe20000041810 */
[C---:B------:R-:W-:Y:S03]  /*23130*/  FMUL.FTZ R31, R0.reuse, R163 ;  /* 0x000000a3001f7220 */ /* 0x040fe60000410000 */
[C---:B------:R-:W-:Y:S01]  /*23140*/  FMUL.FTZ R122, R0.reuse, R122 ;  /* 0x0000007a007a7220 */ /* 0x040fe20000410000 */
[----:B------:R-:W-:Y:S01]  /*23150*/  MOV R163, R62 ;  /* 0x0000003e00a37202 */ /* 0x000fe20000000f00 */
[----:B------:R-:W-:Y:S02]  /*23160*/  FMUL.FTZ R123, R0, R123 ;  /* 0x0000007b007b7220 */ /* 0x000fe40000410000 */
[C---:B------:R-:W-:Y:S04]  /*23170*/  FMUL.FTZ R22, R40.reuse, R154 ;  /* 0x0000009a28167220 */ /* 0x040fe80000410000 */
[----:B------:R-:W-:Y:S01]  /*23180*/  FMUL.FTZ R23, R40, R155 ;  /* 0x0000009b28177220 */ /* 0x000fe20000410000 */
[----:B------:R-:W-:Y:S01]  /*23190*/  MOV R155, R178 ;  /* 0x000000b2009b7202 */ /* 0x000fe20000000f00 */
[C---:B------:R-:W-:Y:S02]  /*231a0*/  FMUL.FTZ R126, R0.reuse, R126 ;  /* 0x0000007e007e7220 */ /* 0x040fe40000410000 */
[----:B------:R-:W-:Y:S02]  /*231b0*/  FMUL.FTZ R127, R0, R127 ;  /* 0x0000007f007f7220 */ /* 0x000fe40000410000 */
[----:B------:R-:W-:Y:S02]  /*231c0*/  IMAD.MOV.U32 R159, RZ, RZ, R244 ;  /* 0x000000ffff9f7224 */ /* 0x000fe400078e00f4 */
[----:B-1----:R-:W-:Y:S02]  /*231d0*/  FMUL.FTZ R20, R41, R152 ;  /* 0x0000009829147220 */ /* 0x002fe40000410000 */
[----:B------:R-:W-:Y:S02]  /*231e0*/  IMAD.MOV.U32 R146, RZ, RZ, R76 ;  /* 0x000000ffff927224 */ /* 0x000fe400078e004c */
[----:B------:R-:W-:Y:S03]  /*231f0*/  IMAD.MOV.U32 R154, RZ, RZ, R144 ;  /* 0x000000ffff9a7224 */ /* 0x000fe600078e0090 */
[-C--:B------:R-:W-:Y:S01]  /*23200*/  HMMA.16816.F32.BF16 R20, R44, R32.reuse, R20 ;  /* 0x000000202c14723c */ /* 0x080fe20000041814 */
[----:B------:R-:W-:Y:S07]  /*23210*/  MOV R152, R146 ;  /* 0x0000009200987202 */ /* 0x000fee0000000f00 */
[C---:B------:R-:W-:Y:S07]  /*23220*/  HMMA.16816.F32.BF16 R24, R36.reuse, R32, R24 ;  /* 0x000000202418723c */ /* 0x040fee0000041818 */
[--C-:B------:R-:W-:Y:S01]  /*23230*/  FFMA.FTZ R32, R52, c[0x0][0x2d0], -R65.reuse ;  /* 0x0000b40034207a23 */ /* 0x100fe20000010841 */
[-C--:B------:R-:W-:Y:S01]  /*23240*/  HMMA.16816.F32.BF16 R28, R36, R34.reuse, R28 ;  /* 0x00000022241c723c */ /* 0x080fe2000004181c */
[----:B------:R-:W-:Y:S02]  /*23250*/  FMUL.FTZ R33, R2, R165 ;  /* 0x000000a502217220 */ /* 0x000fe40000410000 */
[----:B------:R1:W-:Y:S05]  /*23260*/  MUFU.EX2 R156, R32 ;  /* 0x00000020009c7308 */ /* 0x0003ea0000000800 */
[C---:B------:R-:W-:Y:S07]  /*23270*/  HMMA.16816.F32.BF16 R100, R44.reuse, R34, R100 ;  /* 0x000000222c64723c */ /* 0x040fee0000041864 */
[C---:B------:R-:W-:Y:S01]  /*23280*/  FMUL.FTZ R34, R0.reuse, R166 ;  /* 0x000000a600227220 */ /* 0x040fe20000410000 */
[-C--:B----4-:R-:W-:Y:S01]  /*23290*/  HMMA.16816.F32.BF16 R104, R44, R48.reuse, R104 ;  /* 0x000000302c68723c */ /* 0x090fe20000041868 */
[----:B------:R-:W-:Y:S07]  /*232a0*/  FMUL.FTZ R35, R0, R167 ;  /* 0x000000a700237220 */ /* 0x000fee0000410000 */
[C---:B------:R-:W-:Y:S01]  /*232b0*/  HMMA.16816.F32.BF16 R108, R36.reuse, R48, R108 ;  /* 0x00000030246c723c */ /* 0x040fe2000004186c */
[----:B-1----:R-:W-:Y:S06]  /*232c0*/  FFMA.FTZ R32, R53, c[0x0][0x2d0], -R65 ;  /* 0x0000b40035207a23 */ /* 0x002fec0000010841 */
[----:B------:R-:W-:Y:S01]  /*232d0*/  FFMA.FTZ R48, R180, c[0x0][0x2d0], -R43 ;  /* 0x0000b400b4307a23 */ /* 0x000fe2000001082b */
[----:B------:R1:W-:Y:S10]  /*232e0*/  MUFU.EX2 R161, R32 ;  /* 0x0000002000a17308 */ /* 0x0003f40000000800 */
[----:B------:R2:W-:Y:S01]  /*232f0*/  MUFU.EX2 R142, R48 ;  /* 0x00000030008e7308 */ /* 0x0005e20000000800 */
[--C-:B-1----:R-:W-:Y:S02]  /*23300*/  FFMA.FTZ R32, R54, c[0x0][0x2d0], -R65.reuse ;  /* 0x0000b40036207a23 */ /* 0x102fe40000010841 */
[----:B------:R-:W1:Y:S07]  /*23310*/  LDSM.16.MT88.4 R52, [R219+0x100] ;  /* 0x00010000db34783b */ /* 0x000e6e0000004200 */
[----:B------:R3:W-:Y:S01]  /*23320*/  MUFU.EX2 R160, R32 ;  /* 0x0000002000a07308 */ /* 0x0007e20000000800 */
[--C-:B--2---:R-:W-:Y:S02]  /*23330*/  FFMA.FTZ R48, R56, c[0x0][0x2d0], -R66.reuse ;  /* 0x0000b40038307a23 */ /* 0x104fe40000010842 */
[----:B------:R-:W-:Y:S07]  /*23340*/  FFMA.FTZ R56, R60, c[0x0][0x2d0], -R66 ;  /* 0x0000b4003c387a23 */ /* 0x000fee0000010842 */
[----:B------:R2:W-:Y:S01]  /*23350*/  MUFU.EX2 R91, R48 ;  /* 0x00000030005b7308 */ /* 0x0005e20000000800 */
[----:B------:R-:W-:Y:S09]  /*23360*/  FFMA.FTZ R60, R80, c[0x0][0x2d0], -R64 ;  /* 0x0000b400503c7a23 */ /* 0x000ff20000010840 */
[----:B------:R4:W-:Y:S01]  /*23370*/  MUFU.EX2 R88, R56 ;  /* 0x0000003800587308 */ /* 0x0009e20000000800 */
[----:B---3--:R-:W-:Y:S09]  /*23380*/  FFMA.FTZ R32, R67, c[0x0][0x2d0], -R65 ;  /* 0x0000b40043207a23 */ /* 0x008ff20000010841 */
[----:B------:R3:W-:Y:S01]  /*23390*/  MUFU.EX2 R68, R32 ;  /* 0x0000002000447308 */ /* 0x0007e20000000800 */
[--C-:B--2---:R-:W-:Y:S09]  /*233a0*/  FFMA.FTZ R48, R57, c[0x0][0x2d0], -R66.reuse ;  /* 0x0000b40039307a23 */ /* 0x104ff20000010842 */
[----:B------:R2:W5:Y:S01]  /*233b0*/  MUFU.EX2 R90, R48 ;  /* 0x00000030005a7308 */ /* 0x0005620000000800 */
[----:B----4-:R-:W-:Y:S09]  /*233c0*/  LDSM.16.MT88.4 R56, [R220+0x900] ;  /* 0x00090000dc38783b */ /* 0x010ff20000004200 */
[----:B------:R4:W-:Y:S01]  /*233d0*/  MUFU.EX2 R251, R60 ;  /* 0x0000003c00fb7308 */ /* 0x0009e20000000800 */
[----:B---3--:R-:W-:Y:S07]  /*233e0*/  FMUL.FTZ R32, R2, R164 ;  /* 0x000000a402207220 */ /* 0x008fee0000410000 */
[-C--:B------:R-:W-:Y:S08]  /*233f0*/  HMMA.16816.F32.BF16 R32, R36, R50.reuse, R32 ;  /* 0x000000322420723c */ /* 0x080ff00000041820 */
[C---:B------:R-:W-:Y:S01]  /*23400*/  HMMA.16816.F32.BF16 R112, R44.reuse, R50, R112 ;  /* 0x000000322c70723c */ /* 0x040fe20000041870 */
[----:B--2---:R-:W2:Y:S07]  /*23410*/  LDSM.16.MT88.4 R48, [R217+0x900] ;  /* 0x00090000d930783b */ /* 0x004eae0000004200 */
[-C--:B-1----:R-:W-:Y:S08]  /*23420*/  HMMA.16816.F32.BF16 R116, R44, R52.reuse, R116 ;  /* 0x000000342c74723c */ /* 0x082ff00000041874 */
[C---:B------:R-:W-:Y:S07]  /*23430*/  HMMA.16816.F32.BF16 R120, R36.reuse, R52, R120 ;  /* 0x000000342478723c */ /* 0x040fee0000041878 */
[----:B------:R-:W-:Y:S01]  /*23440*/  FFMA.FTZ R52, R61, c[0x0][0x2d0], -R66 ;  /* 0x0000b4003d347a23 */ /* 0x000fe20000010842 */
[-C--:B------:R-:W-:Y:S01]  /*23450*/  HMMA.16816.F32.BF16 R124, R36, R54.reuse, R124 ;  /* 0x00000036247c723c */ /* 0x080fe2000004187c */
[----:B-----5:R-:W-:Y:S01]  /*23460*/  F2FP.BF16.PACK_AB R53, R90, R91 ;  /* 0x0000005b5a35723e */ /* 0x020fe200000010ff */
[----:B----4-:R-:W1:Y:S01]  /*23470*/  LDSM.16.MT88.4 R60, [R218+0x900] ;  /* 0x00090000da3c783b */ /* 0x010e620000004200 */
[----:B------:R3:W4:Y:S04]  /*23480*/  MUFU.EX2 R79, R52 ;  /* 0x00000034004f7308 */ /* 0x0007280000000800 */
[C---:B------:R-:W-:Y:S02]  /*23490*/  FMUL.FTZ R36, R41.reuse, R168 ;  /* 0x000000a829247220 */ /* 0x040fe40000410000 */
[----:B------:R-:W-:Y:S03]  /*234a0*/  FMUL.FTZ R37, R41, R169 ;  /* 0x000000a929257220 */ /* 0x000fe60000410000 */
[C---:B------:R-:W-:Y:S02]  /*234b0*/  FMUL.FTZ R38, R40.reuse, R170 ;  /* 0x000000aa28267220 */ /* 0x040fe40000410000 */
[----:B------:R-:W-:Y:S07]  /*234c0*/  FMUL.FTZ R39, R40, R171 ;  /* 0x000000ab28277220 */ /* 0x000fee0000410000 */
[----:B------:R-:W-:Y:S01]  /*234d0*/  HMMA.16816.F32.BF16 R36, R44, R54, R36 ;  /* 0x000000362c24723c */ /* 0x000fe20000041824 */
[--C-:B---3--:R-:W-:Y:S06]  /*234e0*/  FFMA.FTZ R52, R181, c[0x0][0x2d0], -R43.reuse ;  /* 0x0000b400b5347a23 */ /* 0x108fec000001082b */
[----:B------:R-:W-:Y:S02]  /*234f0*/  F2FP.BF16.PACK_AB R47, R140, R162 ;  /* 0x000000a28c2f723e */ /* 0x000fe400000010ff */
[----:B------:R-:W-:Y:S01]  /*23500*/  F2FP.BF16.PACK_AB R44, R136, R158 ;  /* 0x0000009e882c723e */ /* 0x000fe200000010ff */
[----:B------:R3:W-:Y:S02]  /*23510*/  MUFU.EX2 R252, R52 ;  /* 0x0000003400fc7308 */ /* 0x0007e40000000800 */
[----:B------:R-:W-:Y:S02]  /*23520*/  F2FP.BF16.PACK_AB R45, R137, R157 ;  /* 0x0000009d892d723e */ /* 0x000fe400000010ff */
[----:B------:R-:W-:Y:S02]  /*23530*/  F2FP.BF16.PACK_AB R46, R176, R163 ;  /* 0x000000a3b02e723e */ /* 0x000fe400000010ff */
[----:B------:R-:W-:Y:S02]  /*23540*/  F2FP.BF16.PACK_AB R54, R68, R160 ;  /* 0x000000a04436723e */ /* 0x000fe400000010ff */
[----:B----4-:R-:W-:Y:S03]  /*23550*/  F2FP.BF16.PACK_AB R55, R79, R88 ;  /* 0x000000584f37723e */ /* 0x010fe600000010ff */
[-C--:B--2---:R-:W-:Y:S01]  /*23560*/  HMMA.16816.F32.BF16 R4, R44, R48.reuse, R4 ;  /* 0x000000302c04723c */ /* 0x084fe20000041804 */
[--C-:B---3--:R-:W-:Y:S04]  /*23570*/  FFMA.FTZ R52, R69, c[0x0][0x2d0], -R64.reuse ;  /* 0x0000b40045347a23 */ /* 0x108fe80000010840 */
[----:B------:R2:W-:Y:S02]  /*23580*/  MUFU.EX2 R248, R52 ;  /* 0x0000003400f87308 */ /* 0x0005e40000000800 */
[----:B--2---:R-:W-:Y:S07]  /*23590*/  F2FP.BF16.PACK_AB R52, R161, R156 ;  /* 0x0000009ca134723e */ /* 0x004fee00000010ff */
[C---:B------:R-:W-:Y:S07]  /*235a0*/  HMMA.16816.F32.BF16 R8, R52.reuse, R48, R8 ;  /* 0x000000303408723c */ /* 0x040fee0000041808 */
[--C-:B------:R-:W-:Y:S01]  /*235b0*/  FFMA.FTZ R48, R182, c[0x0][0x2d0], -R43.reuse ;  /* 0x0000b400b6307a23 */ /* 0x100fe2000001082b */
[-C--:B------:R-:W-:Y:S03]  /*235c0*/  HMMA.16816.F32.BF16 R12, R52, R50.reuse, R12 ;  /* 0x00000032340c723c */ /* 0x080fe6000004180c */
[----:B------:R2:W-:Y:S05]  /*235d0*/  MUFU.EX2 R249, R48 ;  /* 0x0000003000f97308 */ /* 0x0005ea0000000800 */
[C---:B------:R-:W-:Y:S08]  /*235e0*/  HMMA.16816.F32.BF16 R16, R44.reuse, R50, R16 ;  /* 0x000000322c10723c */ /* 0x040ff00000041810 */
[-C--:B------:R-:W-:Y:S08]  /*235f0*/  HMMA.16816.F32.BF16 R20, R44, R56.reuse, R20 ;  /* 0x000000382c14723c */ /* 0x080ff00000041814 */
[C---:B------:R-:W-:Y:S01]  /*23600*/  HMMA.16816.F32.BF16 R24, R52.reuse, R56, R24 ;  /* 0x000000383418723c */ /* 0x040fe20000041818 */
[----:B--2---:R-:W-:Y:S06]  /*23610*/  FFMA.FTZ R48, R183, c[0x0][0x2d0], -R43 ;  /* 0x0000b400b7307a23 */ /* 0x004fec000001082b */
[--C-:B------:R-:W-:Y:S01]  /*23620*/  FFMA.FTZ R56, R82, c[0x0][0x2d0], -R65.reuse ;  /* 0x0000b40052387a23 */ /* 0x100fe20000010841 */
[-C--:B------:R-:W-:Y:S01]  /*23630*/  HMMA.16816.F32.BF16 R28, R52, R58.reuse, R28 ;  /* 0x0000003a341c723c */ /* 0x080fe2000004181c */
[----:B------:R2:W-:Y:S07]  /*23640*/  MUFU.EX2 R250, R48 ;  /* 0x0000003000fa7308 */ /* 0x0005ee0000000800 */
[C---:B------:R-:W-:Y:S03]  /*23650*/  HMMA.16816.F32.BF16 R100, R44.reuse, R58, R100 ;  /* 0x0000003a2c64723c */ /* 0x040fe60000041864 */
[----:B------:R3:W-:Y:S05]  /*23660*/  MUFU.EX2 R242, R56 ;  /* 0x0000003800f27308 */ /* 0x0007ea0000000800 */
[-C--:B-1----:R-:W-:Y:S08]  /*23670*/  HMMA.16816.F32.BF16 R104, R44, R60.reuse, R104 ;  /* 0x0000003c2c68723c */ /* 0x082ff00000041868 */
[C---:B------:R-:W-:Y:S01]  /*23680*/  HMMA.16816.F32.BF16 R108, R52.reuse, R60, R108 ;  /* 0x0000003c346c723c */ /* 0x040fe2000004186c */
[----:B--2---:R-:W-:Y:S04]  /*23690*/  FFMA.FTZ R48, R84, c[0x0][0x2d0], -R64 ;  /* 0x0000b40054307a23 */ /* 0x004fe80000010840 */
[----:B------:R1:W-:Y:S02]  /*236a0*/  MUFU.EX2 R247, R48 ;  /* 0x0000003000f77308 */ /* 0x0003e40000000800 */
[----:B------:R-:W-:Y:S01]  /*236b0*/  FFMA.FTZ R60, R71, c[0x0][0x2d0], -R66 ;  /* 0x0000b400473c7a23 */ /* 0x000fe20000010842 */
[-C--:B------:R-:W-:Y:S01]  /*236c0*/  HMMA.16816.F32.BF16 R32, R52, R62.reuse, R32 ;  /* 0x0000003e3420723c */ /* 0x080fe20000041820 */
[--C-:B---3--:R-:W-:Y:S06]  /*236d0*/  FFMA.FTZ R56, R83, c[0x0][0x2d0], -R65.reuse ;  /* 0x0000b40053387a23 */ /* 0x108fec0000010841 */
        /* <DEDUP_REMOVED lines=8> */
[----:B------:R3:W-:Y:S01]  /*23760*/  MUFU.EX2 R241, R56 ;  /* 0x0000003800f17308 */ /* 0x0007e20000000800 */
        /* <DEDUP_REMOVED lines=14> */
[-C--:B------:R-:W-:Y:S01]  /*23850*/  HMMA.16816.F32.BF16 R124, R52, R50.reuse, R124 ;  /* 0x00000032347c723c */ /* 0x080fe2000004187c */
[----:B------:R-:W2:Y:S02]  /*23860*/  LDSM.16.MT88.4 R52, [R220+0x1100] ;  /* 0x00110000dc34783b */ /* 0x000ea40000004200 */
[----:B------:R4:W5:Y:S01]  /*23870*/  MUFU.EX2 R75, R48 ;  /* 0x00000030004b7308 */ /* 0x0009620000000800 */
[----:B---3--:R-:W-:Y:S04]  /*23880*/  F2FP.BF16.PACK_AB R49, R77, R78 ;  /* 0x0000004e4d31723e */ /* 0x008fe800000010ff */
[----:B------:R-:W-:Y:S07]  /*23890*/  HMMA.16816.F32.BF16 R36, R44, R50, R36 ;  /* 0x000000322c24723c */ /* 0x000fee0000041824 */
[----:B------:R-:W-:Y:S02]  /*238a0*/  F2FP.BF16.PACK_AB R44, R252, R142 ;  /* 0x0000008efc2c723e */ /* 0x000fe400000010ff */
[----:B------:R-:W-:Y:S03]  /*238b0*/  F2FP.BF16.PACK_AB R45, R251, R248 ;  /* 0x000000f8fb2d723e */ /* 0x000fe600000010ff */
[----:B------:R-:W-:Y:S02]  /*238c0*/  F2FP.BF16.PACK_AB R46, R250, R249 ;  /* 0x000000f9fa2e723e */ /* 0x000fe400000010ff */
[----:B------:R-:W-:Y:S02]  /*238d0*/  F2FP.BF16.PACK_AB R47, R246, R247 ;  /* 0x000000f7f62f723e */ /* 0x000fe400000010ff */
[----:B------:R-:W-:Y:S01]  /*238e0*/  F2FP.BF16.PACK_AB R50, R241, R244 ;  /* 0x000000f4f132723e */ /* 0x000fe200000010ff */
[--C-:B----4-:R-:W-:Y:S01]  /*238f0*/  FFMA.FTZ R48, R186, c[0x0][0x2d0], -R43.reuse ;  /* 0x0000b400ba307a23 */ /* 0x110fe2000001082b */
[----:B-----5:R-:W-:Y:S03]  /*23900*/  F2FP.BF16.PACK_AB R51, R75, R76 ;  /* 0x0000004c4b33723e */ /* 0x020fe600000010ff */
[----:B------:R3:W-:Y:S01]  /*23910*/  MUFU.EX2 R167, R48 ;  /* 0x0000003000a77308 */ /* 0x0007e20000000800 */
[-C--:B-1----:R-:W-:Y:S01]  /*23920*/  HMMA.16816.F32.BF16 R4, R44, R56.reuse, R4 ;  /* 0x000000382c04723c */ /* 0x082fe20000041804 */
[--C-:B---3--:R-:W-:Y:S08]  /*23930*/  FFMA.FTZ R48, R97, c[0x0][0x2d0], -R64.reuse ;  /* 0x0000b40061307a23 */ /* 0x108ff00000010840 */
[----:B------:R1:W-:Y:S03]  /*23940*/  MUFU.EX2 R166, R48 ;  /* 0x0000003000a67308 */ /* 0x0003e60000000800 */
        /* <DEDUP_REMOVED lines=18> */
[----:B------:R-:W-:Y:S01]  /*23a70*/  IMAD.MOV.U32 R188, RZ, RZ, R68 ;  /* 0x000000ffffbc7224 */ /* 0x000fe200078e0044 */
        /* <DEDUP_REMOVED lines=12> */
[----:B---3--:R-:W-:Y:S01]  /*23b40*/  FFMA.FTZ R52, R187, c[0x0][0x2d0], -R65 ;  /* 0x0000b400bb347a23 */ /* 0x008fe20000010841 */
[----:B------:R-:W-:Y:S08]  /*23b50*/  MOV R187, R176 ;  /* 0x000000b000bb7202 */ /* 0x000ff00000000f00 */
[----:B------:R3:W-:Y:S01]  /*23b60*/  MUFU.EX2 R182, R52 ;  /* 0x0000003400b67308 */ /* 0x0007e20000000800 */
[----:B-1----:R-:W1:Y:S01]  /*23b70*/  LDSM.16.MT88.4 R56, [R219+0x1100] ;  /* 0x00110000db38783b */ /* 0x002e620000004200 */
[----:B--2---:R-:W-:Y:S02]  /*23b80*/  FFMA.FTZ R60, R195, c[0x0][0x2d0], -R64 ;  /* 0x0000b400c33c7a23 */ /* 0x004fe40000010840 */
[----:B------:R-:W-:Y:S06]  /*23b90*/  IMAD.MOV.U32 R195, RZ, RZ, R143 ;  /* 0x000000ffffc37224 */ /* 0x000fec00078e008f */
[----:B------:R2:W-:Y:S01]  /*23ba0*/  MUFU.EX2 R179, R60 ;  /* 0x0000003c00b37308 */ /* 0x0005e20000000800 */
[----:B---3--:R-:W-:Y:S02]  /*23bb0*/  FFMA.FTZ R52, R189, c[0x0][0x2d0], -R65 ;  /* 0x0000b400bd347a23 */ /* 0x008fe40000010841 */
[----:B------:R-:W-:Y:S07]  /*23bc0*/  IMAD.MOV.U32 R189, RZ, RZ, R137 ;  /* 0x000000ffffbd7224 */ /* 0x000fee00078e0089 */
[----:B------:R3:W4:Y:S01]  /*23bd0*/  MUFU.EX2 R183, R52 ;  /* 0x0000003400b77308 */ /* 0x0007220000000800 */
[----:B--2---:R-:W-:Y:S01]  /*23be0*/  LDSM.16.MT88.4 R60, [R218+0x1900] ;  /* 0x00190000da3c783b */ /* 0x004fe20000004200 */
[-C--:B-1----:R-:W-:Y:S08]  /*23bf0*/  HMMA.16816.F32.BF16 R116, R44, R56.reuse, R116 ;  /* 0x000000382c74723c */ /* 0x082ff00000041874 */
[C---:B------:R-:W-:Y:S01]  /*23c00*/  HMMA.16816.F32.BF16 R120, R48.reuse, R56, R120 ;  /* 0x000000383078723c */ /* 0x040fe20000041878 */
[--C-:B---3--:R-:W-:Y:S03]  /*23c10*/  FFMA.FTZ R52, R193, c[0x0][0x2d0], -R43.reuse ;  /* 0x0000b400c1347a23 */ /* 0x108fe6000001082b */
[----:B------:R-:W-:Y:S01]  /*23c20*/  MOV R193, R136 ;  /* 0x0000008800c17202 */ /* 0x000fe20000000f00 */
[----:B------:R1:W-:Y:S02]  /*23c30*/  MUFU.EX2 R181, R52 ;  /* 0x0000003400b57308 */ /* 0x0003e40000000800 */
[--C-:B------:R-:W-:Y:S01]  /*23c40*/  FFMA.FTZ R56, R86, c[0x0][0x2d0], -R66.reuse ;  /* 0x0000b40056387a23 */ /* 0x100fe20000010842 */
[-C--:B------:R-:W-:Y:S07]  /*23c50*/  HMMA.16816.F32.BF16 R124, R48, R58.reuse, R124 ;  /* 0x0000003a307c723c */ /* 0x080fee000004187c */
[----:B------:R-:W-:Y:S01]  /*23c60*/  FFMA.FTZ R48, R198, c[0x0][0x2d0], -R43 ;  /* 0x0000b400c6307a23 */ /* 0x000fe2000001082b */
[----:B------:R-:W-:Y:S01]  /*23c70*/  HMMA.16816.F32.BF16 R36, R44, R58, R36 ;  /* 0x0000003a2c24723c */ /* 0x000fe20000041824 */
[----:B------:R-:W2:Y:S03]  /*23c80*/  MUFU.EX2 R71, R56 ;  /* 0x0000003800477308 */ /* 0x000ea60000000800 */
[----:B----4-:R-:W-:Y:S01]  /*23c90*/  F2FP.BF16.PACK_AB R50, R183, R182 ;  /* 0x000000b6b732723e */ /* 0x010fe200000010ff */
[----:B------:R-:W-:Y:S02]  /*23ca0*/  IMAD.MOV.U32 R198, RZ, RZ, R147 ;  /* 0x000000ffffc67224 */ /* 0x000fe400078e0093 */
[----:B------:R-:W-:Y:S02]  /*23cb0*/  F2FP.BF16.PACK_AB R44, R167, R240 ;  /* 0x000000f0a72c723e */ /* 0x000fe400000010ff */
[----:B------:R-:W-:Y:S02]  /*23cc0*/  F2FP.BF16.PACK_AB R45, R165, R166 ;  /* 0x000000a6a52d723e */ /* 0x000fe400000010ff */
[----:B------:R3:W-:Y:S01]  /*23cd0*/  MUFU.EX2 R180, R48 ;  /* 0x0000003000b47308 */ /* 0x0007e20000000800 */
[----:B------:R-:W-:Y:S01]  /*23ce0*/  F2FP.BF16.PACK_AB R46, R191, R239 ;  /* 0x000000efbf2e723e */ /* 0x000fe200000010ff */
[----:B-1----:R-:W-:Y:S01]  /*23cf0*/  FFMA.FTZ R52, R87, c[0x0][0x2d0], -R66 ;  /* 0x0000b40057347a23 */ /* 0x002fe20000010842 */
[----:B------:R-:W-:Y:S07]  /*23d00*/  F2FP.BF16.PACK_AB R47, R186, R185 ;  /* 0x000000b9ba2f723e */ /* 0x000fee00000010ff */
[----:B------:R1:W4:Y:S01]  /*23d10*/  MUFU.EX2 R74, R52 ;  /* 0x00000034004a7308 */ /* 0x0003220000000800 */
[----:B--2---:R-:W-:Y:S01]  /*23d20*/  F2FP.BF16.PACK_AB R51, R71, R72 ;  /* 0x000000484733723e */ /* 0x004fe200000010ff */
[----:B------:R-:W-:Y:S01]  /*23d30*/  LDSM.16.MT88.4 R56, [R220+0x1900] ;  /* 0x00190000dc38783b */ /* 0x000fe20000004200 */
[--C-:B---3--:R-:W-:Y:S01]  /*23d40*/  FFMA.FTZ R48, R194, c[0x0][0x2d0], -R64.reuse ;  /* 0x0000b400c2307a23 */ /* 0x108fe20000010840 */
[----:B------:R-:W-:Y:S06]  /*23d50*/  MOV R194, R177 ;  /* 0x000000b100c27202 */ /* 0x000fec0000000f00 */
[----:B------:R2:W-:Y:S01]  /*23d60*/  MUFU.EX2 R177, R48 ;  /* 0x0000003000b17308 */ /* 0x0005e20000000800 */
[----:B-1----:R-:W1:Y:S01]  /*23d70*/  LDSM.16.MT88.4 R52, [R217+0x1900] ;  /* 0x00190000d934783b */ /* 0x002e620000004200 */
[----:B----4-:R-:W-:Y:S02]  /*23d80*/  F2FP.BF16.PACK_AB R49, R73, R74 ;  /* 0x0000004a4931723e */ /* 0x010fe400000010ff */
[----:B--2---:R-:W-:Y:S01]  /*23d90*/  F2FP.BF16.PACK_AB R48, R184, R164 ;  /* 0x000000a4b830723e */ /* 0x004fe200000010ff */
[-C--:B-1----:R-:W-:Y:S08]  /*23da0*/  HMMA.16816.F32.BF16 R4, R44, R52.reuse, R4 ;  /* 0x000000342c04723c */ /* 0x082ff00000041804 */
[C---:B------:R-:W-:Y:S07]  /*23db0*/  HMMA.16816.F32.BF16 R8, R48.reuse, R52, R8 ;  /* 0x000000343008723c */ /* 0x040fee0000041808 */
[--C-:B------:R-:W-:Y:S01]  /*23dc0*/  FFMA.FTZ R52, R203, c[0x0][0x2d0], -R43.reuse ;  /* 0x0000b400cb347a23 */ /* 0x100fe2000001082b */
[-C--:B------:R-:W-:Y:S01]  /*23dd0*/  HMMA.16816.F32.BF16 R12, R48, R54.reuse, R12 ;  /* 0x00000036300c723c */ /* 0x080fe2000004180c */
[----:B------:R-:W-:Y:S02]  /*23de0*/  MOV R203, R141 ;  /* 0x0000008d00cb7202 */ /* 0x000fe40000000f00 */
[----:B------:R1:W-:Y:S01]  /*23df0*/  MUFU.EX2 R176, R52 ;  /* 0x0000003400b07308 */ /* 0x0003e20000000800 */
[----:B------:R-:W-:Y:S04]  /*23e00*/  MOV R141, R134 ;  /* 0x00000086008d7202 */ /* 0x000fe80000000f00 */
[C---:B------:R-:W-:Y:S08]  /*23e10*/  HMMA.16816.F32.BF16 R16, R44.reuse, R54, R16 ;  /* 0x000000362c10723c */ /* 0x040ff00000041810 */
[-C--:B------:R-:W-:Y:S08]  /*23e20*/  HMMA.16816.F32.BF16 R20, R44, R56.reuse, R20 ;  /* 0x000000382c14723c */ /* 0x080ff00000041814 */
[C---:B------:R-:W-:Y:S01]  /*23e30*/  HMMA.16816.F32.BF16 R24, R48.reuse, R56, R24 ;  /* 0x000000383018723c */ /* 0x040fe20000041818 */
[----:B-1----:R-:W-:Y:S02]  /*23e40*/  FFMA.FTZ R52, R204, c[0x0][0x2d0], -R43 ;  /* 0x0000b400cc347a23 */ /* 0x002fe4000001082b */
[----:B------:R-:W4:Y:S04]  /*23e50*/  LDL.LU R204, [R1+0xc] ;  /* 0x00000c0001cc7983 */ /* 0x000f280000300800 */
[----:B------:R-:W-:Y:S01]  /*23e60*/  FFMA.FTZ R56, R197, c[0x0][0x2d0], -R65 ;  /* 0x0000b400c5387a23 */ /* 0x000fe20000010841 */
[-C--:B------:R-:W-:Y:S01]  /*23e70*/  HMMA.16816.F32.BF16 R28, R48, R58.reuse, R28 ;  /* 0x0000003a301c723c */ /* 0x080fe2000004181c */
[----:B------:R1:W-:Y:S01]  /*23e80*/  MUFU.EX2 R178, R52 ;  /* 0x0000003400b27308 */ /* 0x0003e20000000800 */
[----:B------:R-:W3:Y:S06]  /*23e90*/  LDL.LU R140, [R1+0x4] ;  /* 0x00000400018c7983 */ /* 0x000eec0000300800 */
[C---:B------:R-:W-:Y:S03]  /*23ea0*/  HMMA.16816.F32.BF16 R100, R44.reuse, R58, R100 ;  /* 0x0000003a2c64723c */ /* 0x040fe60000041864 */
[----:B------:R4:W-:Y:S05]  /*23eb0*/  MUFU.EX2 R98, R56 ;  /* 0x0000003800627308 */ /* 0x0009ea0000000800 */
[-C--:B------:R-:W-:Y:S08]  /*23ec0*/  HMMA.16816.F32.BF16 R104, R44, R60.reuse, R104 ;  /* 0x0000003c2c68723c */ /* 0x080ff00000041868 */
[C---:B------:R-:W-:Y:S01]  /*23ed0*/  HMMA.16816.F32.BF16 R108, R48.reuse, R60, R108 ;  /* 0x0000003c306c723c */ /* 0x040fe2000004186c */
[----:B-1----:R-:W-:Y:S03]  /*23ee0*/  FFMA.FTZ R52, R200, c[0x0][0x2d0], -R64 ;  /* 0x0000b400c8347a23 */ /* 0x002fe60000010840 */
[----:B------:R-:W-:Y:S01]  /*23ef0*/  IMAD.MOV.U32 R200, RZ, RZ, R139 ;  /* 0x000000ffffc87224 */ /* 0x000fe200078e008b */
[----:B------:R1:W-:Y:S01]  /*23f00*/  MUFU.EX2 R99, R52 ;  /* 0x0000003400637308 */ /* 0x0003e20000000800 */
[----:B------:R-:W-:Y:S01]  /*23f10*/  MOV R139, R138 ;  /* 0x0000008a008b7202 */ /* 0x000fe20000000f00 */
[----:B------:R-:W-:Y:S01]  /*23f20*/  FFMA.FTZ R60, R93, c[0x0][0x2d0], -R66 ;  /* 0x0000b4005d3c7a23 */ /* 0x000fe20000010842 */
[-C--:B------:R-:W-:Y:S01]  /*23f30*/  HMMA.16816.F32.BF16 R32, R48, R62.reuse, R32 ;  /* 0x0000003e3020723c */ /* 0x080fe20000041820 */
[----:B------:R-:W5:Y:S03]  /*23f40*/  LDL.LU R138, [R1+0x8] ;  /* 0x00000800018a7983 */ /* 0x000f660000300800 */
[--C-:B----4-:R-:W-:Y:S03]  /*23f50*/  FFMA.FTZ R56, R199, c[0x0][0x2d0], -R65.reuse ;  /* 0x0000b400c7387a23 */ /* 0x110fe60000010841 */
[----:B------:R4:W-:Y:S01]  /*23f60*/  MUFU.EX2 R69, R60 ;  /* 0x0000003c00457308 */ /* 0x0009e20000000800 */
[C---:B------:R-:W-:Y:S09]  /*23f70*/  HMMA.16816.F32.BF16 R112, R44.reuse, R62, R112 ;  /* 0x0000003e2c70723c */ /* 0x040ff20000041870 */
[----:B------:R4:W-:Y:S03]  /*23f80*/  MUFU.EX2 R97, R56 ;  /* 0x0000003800617308 */ /* 0x0009e60000000800 */
[----:B-1----:R-:W-:Y:S07]  /*23f90*/  FFMA.FTZ R52, R202, c[0x0][0x2d0], -R64 ;  /* 0x0000b400ca347a23 */ /* 0x002fee0000010840 */
[----:B------:R1:W-:Y:S01]  /*23fa0*/  MUFU.EX2 R134, R52 ;  /* 0x0000003400867308 */ /* 0x0003e20000000800 */
[----:B----4-:R-:W-:Y:S09]  /*23fb0*/  FFMA.FTZ R60, R172, c[0x0][0x2d0], -R66 ;  /* 0x0000b400ac3c7a23 */ /* 0x010ff20000010842 */
[----:B------:R4:W-:Y:S01]  /*23fc0*/  MUFU.EX2 R68, R60 ;  /* 0x0000003c00447308 */ /* 0x0009e20000000800 */
[--C-:B------:R-:W-:Y:S09]  /*23fd0*/  FFMA.FTZ R56, R201, c[0x0][0x2d0], -R65.reuse ;  /* 0x0000b400c9387a23 */ /* 0x100ff20000010841 */
[----:B------:R4:W4:Y:S01]  /*23fe0*/  MUFU.EX2 R92, R56 ;  /* 0x00000038005c7308 */ /* 0x0009220000000800 */
[----:B-1----:R-:W-:Y:S09]  /*23ff0*/  FFMA.FTZ R52, R196, c[0x0][0x2d0], -R65 ;  /* 0x0000b400c4347a23 */ /* 0x002ff20000010841 */
[----:B------:R1:W-:Y:S01]  /*24000*/  MUFU.EX2 R96, R52 ;  /* 0x0000003400607308 */ /* 0x0003e20000000800 */
[----:B----4-:R-:W-:Y:S09]  /*24010*/  FFMA.FTZ R60, R207, c[0x0][0x2d0], -R64 ;  /* 0x0000b400cf3c7a23 */ /* 0x010ff20000010840 */
[----:B------:R4:W-:Y:S01]  /*24020*/  MUFU.EX2 R84, R60 ;  /* 0x0000003c00547308 */ /* 0x0009e20000000800 */
[--C-:B------:R-:W-:Y:S09]  /*24030*/  FFMA.FTZ R56, R205, c[0x0][0x2d0], -R43.reuse ;  /* 0x0000b400cd387a23 */ /* 0x100ff2000001082b */
[----:B------:R4:W-:Y:S01]  /*24040*/  MUFU.EX2 R89, R56 ;  /* 0x0000003800597308 */ /* 0x0009e20000000800 */
[----:B-1----:R-:W1:Y:S08]  /*24050*/  LDSM.16.MT88.4 R52, [R219+0x1900] ;  /* 0x00190000db34783b */ /* 0x002e700000004200 */
[----:B----4-:R-:W-:Y:S01]  /*24060*/  LDSM.16.MT88.4 R60, [R218+0x2100] ;  /* 0x00210000da3c783b */ /* 0x010fe20000004200 */
[--C-:B------:R-:W-:Y:S04]  /*24070*/  FFMA.FTZ R56, R135, c[0x0][0x2d0], -R66.reuse ;  /* 0x0000b40087387a23 */ /* 0x100fe80000010842 */
[----:B------:R4:W4:Y:S01]  /*24080*/  MUFU.EX2 R70, R56 ;  /* 0x0000003800467308 */ /* 0x0009220000000800 */
[-C--:B-1----:R-:W-:Y:S08]  /*24090*/  HMMA.16816.F32.BF16 R116, R44, R52.reuse, R116 ;  /* 0x000000342c74723c */ /* 0x082ff00000041874 */
[C---:B------:R-:W-:Y:S01]  /*240a0*/  HMMA.16816.F32.BF16 R120, R48.reuse, R52, R120 ;  /* 0x000000343078723c */ /* 0x040fe20000041878 */
[----:B----4-:R-:W1:Y:S06]  /*240b0*/  LDSM.16.MT88.4 R56, [R217+0x2100] ;  /* 0x00210000d938783b */ /* 0x010e6c0000004200 */
[----:B------:R-:W-:Y:S01]  /*240c0*/  FFMA.FTZ R52, R173, c[0x0][0x2d0], -R66 ;  /* 0x0000b400ad347a23 */ /* 0x000fe20000010842 */
[-C--:B------:R-:W-:Y:S03]  /*240d0*/  HMMA.16816.F32.BF16 R124, R48, R54.reuse, R124 ;  /* 0x00000036307c723c */ /* 0x080fe6000004187c */
[----:B------:R4:W4:Y:S04]  /*240e0*/  MUFU.EX2 R67, R52 ;  /* 0x0000003400437308 */ /* 0x0009280000000800 */
[--C-:B------:R-:W-:Y:S01]  /*240f0*/  FFMA.FTZ R48, R208, c[0x0][0x2d0], -R43.reuse ;  /* 0x0000b400d0307a23 */ /* 0x100fe2000001082b */
[----:B------:R-:W-:Y:S01]  /*24100*/  HMMA.16816.F32.BF16 R36, R44, R54, R36 ;  /* 0x000000362c24723c */ /* 0x000fe20000041824 */
[----:B------:R-:W-:Y:S03]  /*24110*/  F2FP.BF16.PACK_AB R50, R92, R97 ;  /* 0x000000615c32723e */ /* 0x000fe600000010ff */
[----:B------:R-:W-:Y:S01]  /*24120*/  F2FP.BF16.PACK_AB R49, R69, R70 ;  /* 0x000000464531723e */ /* 0x000fe200000010ff */
[----:B------:R1:W1:Y:S02]  /*24130*/  MUFU.EX2 R87, R48 ;  /* 0x0000003000577308 */ /* 0x0002640000000800 */
[----:B------:R-:W-:Y:S02]  /*24140*/  F2FP.BF16.PACK_AB R46, R178, R176 ;  /* 0x000000b0b22e723e */ /* 0x000fe400000010ff */
[----:B------:R-:W-:Y:S03]  /*24150*/  F2FP.BF16.PACK_AB R44, R180, R181 ;  /* 0x000000b5b42c723e */ /* 0x000fe600000010ff */
[----:B------:R-:W-:Y:S02]  /*24160*/  F2FP.BF16.PACK_AB R45, R179, R177 ;  /* 0x000000b1b32d723e */ /* 0x000fe400000010ff */
[----:B------:R-:W-:Y:S01]  /*24170*/  F2FP.BF16.PACK_AB R47, R134, R99 ;  /* 0x00000063862f723e */ /* 0x000fe200000010ff */
[----:B----4-:R-:W4:Y:S01]  /*24180*/  LDSM.16.MT88.4 R52, [R220+0x2100] ;  /* 0x00210000dc34783b */ /* 0x010f220000004200 */
[----:B------:R-:W-:Y:S05]  /*24190*/  F2FP.BF16.PACK_AB R51, R67, R68 ;  /* 0x000000444333723e */ /* 0x000fea00000010ff */
[-C--:B-1----:R-:W-:Y:S01]  /*241a0*/  HMMA.16816.F32.BF16 R4, R44, R56.reuse, R4 ;  /* 0x000000382c04723c */ /* 0x082fe20000041804 */
[--C-:B------:R-:W-:Y:S01]  /*241b0*/  FFMA.FTZ R48, R206, c[0x0][0x2d0], -R64.reuse ;  /* 0x0000b400ce307a23 */ /* 0x100fe20000010840 */
[----:B------:R-:W-:Y:S03]  /*241c0*/  F2FP.BF16.PACK_AB R168, R87, R89 ;  /* 0x0000005957a8723e */ /* 0x000fe600000010ff */
[----:B------:R1:W1:Y:S02]  /*241d0*/  MUFU.EX2 R86, R48 ;  /* 0x0000003000567308 */ /* 0x0002640000000800 */
[----:B-1----:R-:W-:Y:S02]  /*241e0*/  F2FP.BF16.PACK_AB R48, R98, R96 ;  /* 0x000000606230723e */ /* 0x002fe400000010ff */
[----:B------:R-:W-:Y:S05]  /*241f0*/  F2FP.BF16.PACK_AB R169, R84, R86 ;  /* 0x0000005654a9723e */ /* 0x000fea00000010ff */
[C---:B------:R-:W-:Y:S07]  /*24200*/  HMMA.16816.F32.BF16 R8, R48.reuse, R56, R8 ;  /* 0x000000383008723c */ /* 0x040fee0000041808 */
[--C-:B------:R-:W-:Y:S01]  /*24210*/  FFMA.FTZ R56, R215, c[0x0][0x2d0], -R43.reuse ;  /* 0x0000b400d7387a23 */ /* 0x100fe2000001082b */
[-C--:B------:R-:W-:Y:S01]  /*24220*/  HMMA.16816.F32.BF16 R12, R48, R58.reuse, R12 ;  /* 0x0000003a300c723c */ /* 0x080fe2000004180c */
[----:B------:R-:W-:Y:S02]  /*24230*/  FFMA.FTZ R43, R238, c[0x0][0x2d0], -R43 ;  /* 0x0000b400ee2b7a23 */ /* 0x000fe4000001082b */
[----:B------:R1:W-:Y:S05]  /*24240*/  MUFU.EX2 R85, R56 ;  /* 0x0000003800557308 */ /* 0x0003ea0000000800 */
[C---:B------:R-:W-:Y:S05]  /*24250*/  HMMA.16816.F32.BF16 R16, R44.reuse, R58, R16 ;  /* 0x0000003a2c10723c */ /* 0x040fea0000041810 */
[----:B------:R1:W1:Y:S03]  /*24260*/  MUFU.EX2 R83, R43 ;  /* 0x0000002b00537308 */ /* 0x0002660000000800 */
[-C--:B----4-:R-:W-:Y:S08]  /*24270*/  HMMA.16816.F32.BF16 R20, R44, R52.reuse, R20 ;  /* 0x000000342c14723c */ /* 0x090ff00000041814 */
[C---:B------:R-:W-:Y:S01]  /*24280*/  HMMA.16816.F32.BF16 R24, R48.reuse, R52, R24 ;  /* 0x000000343018723c */ /* 0x040fe20000041818 */
[----:B-1----:R-:W1:Y:S07]  /*24290*/  LDSM.16.MT88.4 R56, [R219+0x2100] ;  /* 0x00210000db38783b */ /* 0x002e6e0000004200 */
[-C--:B------:R-:W-:Y:S01]  /*242a0*/  HMMA.16816.F32.BF16 R28, R48, R54.reuse, R28 ;  /* 0x00000036301c723c */ /* 0x080fe2000004181c */
[--C-:B------:R-:W-:Y:S03]  /*242b0*/  FFMA.FTZ R43, R211, c[0x0][0x2d0], -R64.reuse ;  /* 0x0000b400d32b7a23 */ /* 0x100fe60000010840 */
[----:B------:R-:W-:Y:S01]  /*242c0*/  F2FP.BF16.PACK_AB R170, R83, R85 ;  /* 0x0000005553aa723e */ /* 0x000fe200000010ff */
[----:B------:R-:W-:Y:S03]  /*242d0*/  FFMA.FTZ R64, R213, c[0x0][0x2d0], -R64 ;  /* 0x0000b400d5407a23 */ /* 0x000fe60000010840 */
[C---:B------:R-:W-:Y:S01]  /*242e0*/  HMMA.16816.F32.BF16 R100, R44.reuse, R54, R100 ;  /* 0x000000362c64723c */ /* 0x040fe20000041864 */
[----:B------:R4:W-:Y:S07]  /*242f0*/  MUFU.EX2 R82, R43 ;  /* 0x0000002b00527308 */ /* 0x0009ee0000000800 */
[-C--:B------:R-:W-:Y:S03]  /*24300*/  HMMA.16816.F32.BF16 R104, R44, R60.reuse, R104 ;  /* 0x0000003c2c68723c */ /* 0x080fe60000041868 */
[----:B------:R-:W1:Y:S05]  /*24310*/  MUFU.EX2 R81, R64 ;  /* 0x0000004000517308 */ /* 0x000e6a0000000800 */
[C---:B------:R-:W-:Y:S08]  /*24320*/  HMMA.16816.F32.BF16 R108, R48.reuse, R60, R108 ;  /* 0x0000003c306c723c */ /* 0x040ff0000004186c */
[-C--:B------:R-:W-:Y:S01]  /*24330*/  HMMA.16816.F32.BF16 R32, R48, R62.reuse, R32 ;  /* 0x0000003e3020723c */ /* 0x080fe20000041820 */
[--C-:B----4-:R-:W-:Y:S04]  /*24340*/  FFMA.FTZ R43, R209, c[0x0][0x2d0], -R65.reuse ;  /* 0x0000b400d12b7a23 */ /* 0x110fe80000010841 */
[----:B------:R4:W-:Y:S03]  /*24350*/  MUFU.EX2 R80, R43 ;  /* 0x0000002b00507308 */ /* 0x0009e60000000800 */
[C---:B------:R-:W-:Y:S01]  /*24360*/  HMMA.16816.F32.BF16 R112, R44.reuse, R62, R112 ;  /* 0x0000003e2c70723c */ /* 0x040fe20000041870 */
[----:B-1----:R-:W-:Y:S07]  /*24370*/  F2FP.BF16.PACK_AB R171, R81, R82 ;  /* 0x0000005251ab723e */ /* 0x002fee00000010ff */
[-C--:B------:R-:W-:Y:S08]  /*24380*/  HMMA.16816.F32.BF16 R116, R44, R56.reuse, R116 ;  /* 0x000000382c74723c */ /* 0x080ff00000041874 */
[C---:B------:R-:W-:Y:S01]  /*24390*/  HMMA.16816.F32.BF16 R120, R48.reuse, R56, R120 ;  /* 0x000000383078723c */ /* 0x040fe20000041878 */
[----:B----4-:R-:W-:Y:S07]  /*243a0*/  FFMA.FTZ R43, R210, c[0x0][0x2d0], -R65 ;  /* 0x0000b400d22b7a23 */ /* 0x010fee0000010841 */
[-C--:B------:R-:W-:Y:S01]  /*243b0*/  HMMA.16816.F32.BF16 R124, R48, R58.reuse, R124 ;  /* 0x0000003a307c723c */ /* 0x080fe2000004187c */
[----:B------:R1:W4:Y:S01]  /*243c0*/  MUFU.EX2 R55, R43 ;  /* 0x0000002b00377308 */ /* 0x0003220000000800 */
[----:B------:R-:W4:Y:S06]  /*243d0*/  LDSM.16.MT88.4 R48, [R220+0x2900] ;  /* 0x00290000dc30783b */ /* 0x000f2c0000004200 */
[----:B------:R-:W-:Y:S02]  /*243e0*/  HMMA.16816.F32.BF16 R36, R44, R58, R36 ;  /* 0x0000003a2c24723c */ /* 0x000fe40000041824 */
[----:B------:R-:W2:Y:S05]  /*243f0*/  LDL.LU R46, [R1+0x10] ;  /* 0x00001000012e7983 */ /* 0x000eaa0000300800 */
[----:B-----5:R-:W-:Y:S02]  /*24400*/  FFMA.FTZ R44, R40, R138, R139 ;  /* 0x0000008a282c7223 */ /* 0x020fe4000001008b */
[----:B---3--:R-:W-:Y:S01]  /*24410*/  FFMA.FTZ R45, R41, R140, R141 ;  /* 0x0000008c292d7223 */ /* 0x008fe2000001008d */
[-C--:B------:R-:W-:Y:S01]  /*24420*/  HMMA.16816.F32.BF16 R136, R168, R148.reuse, R4 ;  /* 0x00000094a888723c */ /* 0x080fe20000041804 */
[----:B------:R-:W3:Y:S01]  /*24430*/  LDSM.16.MT88.4 R4, [R218+0x2900] ;  /* 0x00290000da04783b */ /* 0x000ee20000004200 */
[--C-:B-1----:R-:W-:Y:S01]  /*24440*/  FFMA.FTZ R43, R212, c[0x0][0x2d0], -R65.reuse ;  /* 0x0000b400d42b7a23 */ /* 0x102fe20000010841 */
[----:B----4-:R-:W-:Y:S01]  /*24450*/  F2FP.BF16.PACK_AB R40, R55, R80 ;  /* 0x000000503728723e */ /* 0x010fe200000010ff */
[----:B------:R-:W-:Y:S02]  /*24460*/  FFMA.FTZ R65, R214, c[0x0][0x2d0], -R65 ;  /* 0x0000b400d6417a23 */ /* 0x000fe40000010841 */
[----:B------:R1:W-:Y:S10]  /*24470*/  MUFU.EX2 R64, R43 ;  /* 0x0000002b00407308 */ /* 0x0003f40000000800 */
[----:B------:R-:W-:Y:S01]  /*24480*/  MUFU.EX2 R65, R65 ;  /* 0x0000004100417308 */ /* 0x000fe20000000800 */
[--C-:B-1----:R-:W-:Y:S09]  /*24490*/  FFMA.FTZ R43, R174, c[0x0][0x2d0], -R66.reuse ;  /* 0x0000b400ae2b7a23 */ /* 0x102ff20000010842 */
[----:B------:R1:W-:Y:S02]  /*244a0*/  MUFU.EX2 R54, R43 ;  /* 0x0000002b00367308 */ /* 0x0003e40000000800 */
[--C-:B-1----:R-:W-:Y:S08]  /*244b0*/  FFMA.FTZ R43, R175, c[0x0][0x2d0], -R66.reuse ;  /* 0x0000b400af2b7a23 */ /* 0x102ff00000010842 */
[----:B------:R1:W4:Y:S02]  /*244c0*/  MUFU.EX2 R53, R43 ;  /* 0x0000002b00357308 */ /* 0x0003240000000800 */
[--C-:B-1----:R-:W-:Y:S01]  /*244d0*/  FFMA.FTZ R43, R94, c[0x0][0x2d0], -R66.reuse ;  /* 0x0000b4005e2b7a23 */ /* 0x102fe20000010842 */
[----:B----4-:R-:W-:Y:S01]  /*244e0*/  F2FP.BF16.PACK_AB R41, R53, R54 ;  /* 0x000000363529723e */ /* 0x010fe200000010ff */
[----:B------:R-:W-:Y:S01]  /*244f0*/  FFMA.FTZ R66, R42, c[0x0][0x2d0], -R66 ;  /* 0x0000b4002a427a23 */ /* 0x000fe20000010842 */
[----:B------:R-:W-:Y:S05]  /*24500*/  F2FP.BF16.PACK_AB R42, R65, R64 ;  /* 0x00000040412a723e */ /* 0x000fea00000010ff */
[----:B------:R-:W-:Y:S10]  /*24510*/  MUFU.EX2 R52, R43 ;  /* 0x0000002b00347308 */ /* 0x000ff40000000800 */
[----:B------:R-:W1:Y:S02]  /*24520*/  MUFU.EX2 R66, R66 ;  /* 0x0000004200427308 */ /* 0x000e640000000800 */
[----:B-1----:R-:W-:Y:S07]  /*24530*/  F2FP.BF16.PACK_AB R43, R66, R52 ;  /* 0x00000034422b723e */ /* 0x002fee00000010ff */
[C---:B------:R-:W-:Y:S07]  /*24540*/  HMMA.16816.F32.BF16 R140, R40.reuse, R148, R8 ;  /* 0x00000094288c723c */ /* 0x040fee0000041808 */
[----:B------:R-:W-:Y:S01]  /*24550*/  FFMA.FTZ R8, R2, R204, R200 ;  /* 0x000000cc02087223 */ /* 0x000fe200000100c8 */
[-C--:B------:R-:W-:Y:S01]  /*24560*/  HMMA.16816.F32.BF16 R144, R40, R150.reuse, R12 ;  /* 0x000000962890723c */ /* 0x080fe2000004180c */
[----:B------:R-:W-:Y:S03]  /*24570*/  FADD.FTZ R2, R203, R45 ;  /* 0x0000002dcb027221 */ /* 0x000fe60000010000 */
[----:B------:R-:W-:Y:S02]  /*24580*/  FADD.FTZ R10, R195, R44 ;  /* 0x0000002cc30a7221 */ /* 0x000fe40000010000 */
[----:B------:R-:W-:Y:S02]  /*24590*/  FADD.FTZ R8, R194, R8 ;  /* 0x00000008c2087221 */ /* 0x000fe40000010000 */
[----:B------:R-:W-:Y:S01]  /*245a0*/  FADD.FTZ R2, R155, R2 ;  /* 0x000000029b027221 */ /* 0x000fe20000010000 */
[C---:B------:R-:W-:Y:S03]  /*245b0*/  HMMA.16816.F32.BF16 R148, R168.reuse, R150, R16 ;  /* 0x00000096a894723c */ /* 0x040fe60000041810 */
[----:B------:R-:W-:Y:S02]  /*245c0*/  FADD.FTZ R10, R154, R10 ;  /* 0x0000000a9a0a7221 */ /* 0x000fe40000010000 */
[----:B------:R-:W-:Y:S02]  /*245d0*/  FADD.FTZ R9, R153, R8 ;  /* 0x0000000899097221 */ /* 0x000fe40000010000 */
[----:B------:R-:W-:Y:S02]  /*245e0*/  FADD.FTZ R11, R152, R2 ;  /* 0x00000002980b7221 */ /* 0x000fe40000010000 */
[----:B------:R-:W-:Y:S01]  /*245f0*/  FADD.FTZ R8, R198, R10 ;  /* 0x0000000ac6087221 */ /* 0x000fe20000010000 */
[-C--:B------:R-:W-:Y:S02]  /*24600*/  HMMA.16816.F32.BF16 R152, R168, R48.reuse, R20 ;  /* 0x00000030a898723c */ /* 0x080fe40000041814 */
[----:B------:R-:W-:Y:S02]  /*24610*/  FADD.FTZ R2, R159, R9 ;  /* 0x000000099f027221 */ /* 0x000fe40000010000 */
[----:B------:R-:W-:Y:S02]  /*24620*/  FADD.FTZ R11, R158, R11 ;  /* 0x0000000b9e0b7221 */ /* 0x000fe40000010000 */
[----:B------:R-:W-:Y:S02]  /*24630*/  FADD.FTZ R10, R157, R8 ;  /* 0x000000089d0a7221 */ /* 0x000fe40000010000 */
[----:B------:R-:W-:Y:S02]  /*24640*/  FADD.FTZ R9, R156, R2 ;  /* 0x000000029c097221 */ /* 0x000fe40000010000 */
[C---:B------:R-:W-:Y:S02]  /*24650*/  HMMA.16816.F32.BF16 R156, R40.reuse, R48, R24 ;  /* 0x00000030289c723c */ /* 0x040fe40000041818 */
[----:B------:R-:W-:Y:S02]  /*24660*/  FADD.FTZ R8, R193, R11 ;  /* 0x0000000bc1087221 */ /* 0x000fe40000010000 */
[----:B------:R-:W-:Y:S02]  /*24670*/  FADD.FTZ R2, R189, R10 ;  /* 0x0000000abd027221 */ /* 0x000fe40000010000 */
[----:B------:R-:W-:Y:S02]  /*24680*/  FADD.FTZ R11, R163, R8 ;  /* 0x00000008a30b7221 */ /* 0x000fe40000010000 */
[----:B------:R-:W-:Y:S04]  /*24690*/  FADD.FTZ R10, R162, R2 ;  /* 0x00000002a20a7221 */ /* 0x000fe80000010000 */
[----:B------:R-:W-:Y:S04]  /*246a0*/  FADD.FTZ R2, R187, R11 ;  /* 0x0000000bbb027221 */ /* 0x000fe80000010000 */
[----:B------:R-:W-:Y:S02]  /*246b0*/  FADD.FTZ R13, R192, R2 ;  /* 0x00000002c00d7221 */ /* 0x000fe40000010000 */
[----:B--2---:R-:W-:Y:S04]  /*246c0*/  FFMA.FTZ R0, R0, R46, R95 ;  /* 0x0000002e00007223 */ /* 0x004fe8000001005f */
[----:B------:R-:W-:Y:S02]  /*246d0*/  FADD.FTZ R12, R131, R0 ;  /* 0x00000000830c7221 */ /* 0x000fe40000010000 */
[----:B------:R-:W-:Y:S02]  /*246e0*/  FADD.FTZ R0, R161, R9 ;  /* 0x00000009a1007221 */ /* 0x000fe40000010000 */
[----:B------:R-:W-:Y:S01]  /*246f0*/  FADD.FTZ R12, R132, R12 ;  /* 0x0000000c840c7221 */ /* 0x000fe20000010000 */
[----:B------:R-:W-:Y:S01]  /*24700*/  MOV R132, R129 ;  /* 0x0000008100847202 */ /* 0x000fe20000000f00 */
[----:B------:R-:W-:Y:S02]  /*24710*/  FADD.FTZ R9, R160, R0 ;  /* 0x00000000a0097221 */ /* 0x000fe40000010000 */
[----:B------:R-:W-:Y:S01]  /*24720*/  FADD.FTZ R8, R133, R12 ;  /* 0x0000000c85087221 */ /* 0x000fe20000010000 */
[-C--:B------:R-:W-:Y:S01]  /*24730*/  HMMA.16816.F32.BF16 R160, R40, R50.reuse, R28 ;  /* 0x0000003228a0723c */ /* 0x080fe2000004181c */
[----:B------:R-:W-:Y:S01]  /*24740*/  FADD.FTZ R0, R190, R10 ;  /* 0x0000000abe007221 */ /* 0x000fe20000010000 */
[----:B------:R-:W-:Y:S01]  /*24750*/  MOV R133, R128 ;  /* 0x0000008000857202 */ /* 0x000fe20000000f00 */
[----:B------:R-:W-:Y:S02]  /*24760*/  FADD.FTZ R12, R188, R9 ;  /* 0x00000009bc0c7221 */ /* 0x000fe40000010000 */
[----:B------:R-:W-:Y:S02]  /*24770*/  FADD.FTZ R15, R91, R8 ;  /* 0x000000085b0f7221 */ /* 0x000fe40000010000 */
[----:B------:R-:W-:Y:S01]  /*24780*/  FADD.FTZ R14, R248, R0 ;  /* 0x00000000f80e7221 */ /* 0x000fe20000010000 */
[----:B------:R-:W1:Y:S01]  /*24790*/  LDSM.16.MT88.4 R8, [R219+0x2900] ;  /* 0x00290000db08783b */ /* 0x000e620000004200 */
[----:B------:R-:W-:Y:S01]  /*247a0*/  FADD.FTZ R2, R245, R12 ;  /* 0x0000000cf5027221 */ /* 0x000fe20000010000 */
[C---:B------:R-:W-:Y:S02]  /*247b0*/  HMMA.16816.F32.BF16 R100, R168.reuse, R50, R100 ;  /* 0x00000032a864723c */ /* 0x040fe40000041864 */
[----:B------:R-:W-:Y:S02]  /*247c0*/  FADD.FTZ R12, R90, R15 ;  /* 0x0000000f5a0c7221 */ /* 0x000fe40000010000 */
[----:B------:R-:W-:Y:S02]  /*247d0*/  FADD.FTZ R0, R252, R13 ;  /* 0x0000000dfc007221 */ /* 0x000fe40000010000 */
[----:B------:R-:W-:Y:S02]  /*247e0*/  FADD.FTZ R14, R251, R14 ;  /* 0x0000000efb0e7221 */ /* 0x000fe40000010000 */
[----:B------:R-:W-:Y:S01]  /*247f0*/  FADD.FTZ R12, R88, R12 ;  /* 0x0000000c580c7221 */ /* 0x000fe20000010000 */
[-C--:B---3--:R-:W-:Y:S03]  /*24800*/  HMMA.16816.F32.BF16 R104, R168, R4.reuse, R104 ;  /* 0x00000004a868723c */ /* 0x088fe60000041868 */
        /* <DEDUP_REMOVED lines=26> */
[----:B------:R-:W-:Y:S01]  /*249b0*/  FADD.FTZ R13, R182, R2 ;  /* 0x00000002b60d7221 */ /* 0x000fe20000010000 */
[-C--:B-1----:R-:W-:Y:S03]  /*249c0*/  HMMA.16816.F32.BF16 R116, R168, R8.reuse, R116 ;  /* 0x00000008a874723c */ /* 0x082fe60000041874 */
        /* <DEDUP_REMOVED lines=8> */
[-C--:B------:R-:W-:Y:S03]  /*24a50*/  HMMA.16816.F32.BF16 R124, R40, R10.reuse, R124 ;  /* 0x0000000a287c723c */ /* 0x080fe6000004187c */
[----:B------:R-:W-:Y:S02]  /*24a60*/  FADD.FTZ R5, R96, R0 ;  /* 0x0000000060057221 */ /* 0x000fe40000010000 */
[----:B------:R-:W-:Y:S02]  /*24a70*/  FADD.FTZ R0, R179, R7 ;  /* 0x00000007b3007221 */ /* 0x000fe40000010000 */
[----:B------:R-:W-:Y:S01]  /*24a80*/  FADD.FTZ R7, R176, R2 ;  /* 0x00000002b0077221 */ /* 0x000fe20000010000 */
[----:B------:R-:W-:Y:S01]  /*24a90*/  HMMA.16816.F32.BF16 R168, R168, R10, R36 ;  /* 0x0000000aa8a8723c */ /* 0x000fe20000041824 */
[----:B------:R-:W-:Y:S03]  /*24aa0*/  FADD.FTZ R4, R70, R4 ;  /* 0x0000000446047221 */ /* 0x000fe60000010000 */
[----:B------:R-:W-:Y:S02]  /*24ab0*/  FADD.FTZ R5, R98, R5 ;  /* 0x0000000562057221 */ /* 0x000fe40000010000 */
[----:B------:R-:W-:Y:S02]  /*24ac0*/  FADD.FTZ R6, R99, R0 ;  /* 0x0000000063067221 */ /* 0x000fe40000010000 */
[----:B------:R-:W-:Y:S04]  /*24ad0*/  FADD.FTZ R4, R69, R4 ;  /* 0x0000000445047221 */ /* 0x000fe80000010000 */
[----:B------:R-:W-:Y:S02]  /*24ae0*/  FADD.FTZ R0, R178, R7 ;  /* 0x00000007b2007221 */ /* 0x000fe40000010000 */
[----:B------:R-:W-:Y:S02]  /*24af0*/  FADD.FTZ R2, R97, R5 ;  /* 0x0000000561027221 */ /* 0x000fe40000010000 */
        /* <DEDUP_REMOVED lines=19> */
[----:B------:R-:W-:Y:S02]  /*24c30*/  FADD.FTZ R2, R65, R2 ;  /* 0x0000000241027221 */ /* 0x000fe40000010000 */
[----:B------:R-:W-:Y:S01]  /*24c40*/  FADD.FTZ R0, R52, R0 ;  /* 0x0000000034007221 */ /* 0x000fe20000010000 */
[----:B------:R1:W-:Y:S01]  /*24c50*/  STL [R1+0x8], R4 ;  /* 0x0000080401007387 */ /* 0x0003e20000100800 */
[----:B------:R-:W-:Y:S02]  /*24c60*/  IMAD.MOV.U32 R131, RZ, RZ, R130 ;  /* 0x000000ffff837224 */ /* 0x000fe400078e0082 */
[----:B------:R-:W-:Y:S01]  /*24c70*/  FADD.FTZ R0, R66, R0 ;  /* 0x0000000042007221 */ /* 0x000fe20000010000 */
[----:B------:R1:W-:Y:S04]  /*24c80*/  STL [R1+0xc], R2 ;  /* 0x00000c0201007387 */ /* 0x0003e80000100800 */
[----:B------:R1:W-:Y:S01]  /*24c90*/  STL [R1+0x10], R0 ;  /* 0x0000100001007387 */ /* 0x0003e20000100800 */
[----:B------:R-:W-:-:S05]  /*24ca0*/  @P0 BRA `(.L_x_499) ;  /* 0xffff9b6000000947 */ /* 0x000fca000383ffff */
.L_x_481:
[----:B-1----:R-:W2:Y:S04]  /*24cb0*/  LDL.LU R0, [R1+0x4] ;  /* 0x0000040001007983 */ /* 0x002ea80000300800 */
[----:B------:R-:W3:Y:S04]  /*24cc0*/  LDL.LU R4, [R1+0x8] ;  /* 0x0000080001047983 */ /* 0x000ee80000300800 */
[----:B------:R-:W4:Y:S04]  /*24cd0*/  LDL.LU R9, [R1+0xc] ;  /* 0x00000c0001097983 */ /* 0x000f280000300800 */
[----:B------:R-:W4:Y:S01]  /*24ce0*/  LDL.LU R2, [R1+0x10] ;  /* 0x0000100001027983 */ /* 0x000f220000300800 */
[----:B------:R-:W-:-:S02]  /*24cf0*/  MOV R36, 0xff800000 ;  /* 0xff80000000247802 */ /* 0x000fc40000000f00 */
[----:B------:R-:W-:Y:S02]  /*24d00*/  MOV R37, 0xff800000 ;  /* 0xff80000000257802 */ /* 0x000fe40000000f00 */
[----:B------:R-:W-:Y:S02]  /*24d10*/  MOV R38, 0xff800000 ;  /* 0xff80000000267802 */ /* 0x000fe40000000f00 */
[----:B------:R-:W-:Y:S02]  /*24d20*/  MOV R39, 0xff800000 ;  /* 0xff80000000277802 */ /* 0x000fe40000000f00 */
[----:B------:R-:W-:Y:S01]  /*24d30*/  PLOP3.LUT P4, PT, PT, PT, PT, 0x8, 0x0 ;  /* 0x000000000000781c */ /* 0x000fe20003f8e170 */
[----:B--2---:R-:W1:Y:S04]  /*24d40*/  SHFL.BFLY PT, R5, R0, 0x2, 0x1f ;  /* 0x0c401f0000057f89 */ /* 0x004e6800000e0000 */
[----:B---3--:R-:W2:Y:S04]  /*24d50*/  SHFL.BFLY PT, R6, R4, 0x2, 0x1f ;  /* 0x0c401f0004067f89 */ /* 0x008ea800000e0000 */
[----:B----4-:R-:W3:Y:S04]  /*24d60*/  SHFL.BFLY PT, R7, R9, 0x2, 0x1f ;  /* 0x0c401f0009077f89 */ /* 0x010ee800000e0000 */
[----:B------:R-:W4:Y:S01]  /*24d70*/  SHFL.BFLY PT, R8, R2, 0x2, 0x1f ;  /* 0x0c401f0002087f89 */ /* 0x000f2200000e0000 */
[----:B-1----:R-:W-:-:S02]  /*24d80*/  FADD.FTZ R5, R5, R0 ;  /* 0x0000000005057221 */ /* 0x002fc40000010000 */
[----:B--2---:R-:W-:-:S03]  /*24d90*/  FADD.FTZ R6, R6, R4 ;  /* 0x0000000406067221 */ /* 0x004fc60000010000 */
[----:B------:R-:W1:Y:S01]  /*24da0*/  SHFL.BFLY PT, R0, R5, 0x1, 0x1f ;  /* 0x0c201f0005007f89 */ /* 0x000e6200000e0000 */
[----:B---3--:R-:W-:-:S03]  /*24db0*/  FADD.FTZ R7, R7, R9 ;  /* 0x0000000907077221 */ /* 0x008fc60000010000 */
[----:B------:R-:W2:Y:S01]  /*24dc0*/  SHFL.BFLY PT, R4, R6, 0x1, 0x1f ;  /* 0x0c201f0006047f89 */ /* 0x000ea200000e0000 */
[----:B----4-:R-:W-:-:S03]  /*24dd0*/  FADD.FTZ R8, R8, R2 ;  /* 0x0000000208087221 */ /* 0x010fc60000010000 */
[----:B------:R-:W3:Y:S04]  /*24de0*/  SHFL.BFLY PT, R2, R7, 0x1, 0x1f ;  /* 0x0c201f0007027f89 */ /* 0x000ee800000e0000 */
[----:B------:R-:W4:Y:S01]  /*24df0*/  SHFL.BFLY PT, R9, R8, 0x1, 0x1f ;  /* 0x0c201f0008097f89 */ /* 0x000f2200000e0000 */
[----:B-1----:R-:W-:Y:S01]  /*24e00*/  FADD.FTZ R5, R5, R0 ;  /* 0x0000000005057221 */ /* 0x002fe20000010000 */
[----:B------:R-:W-:Y:S01]  /*24e10*/  MOV R0, RZ ;  /* 0x000000ff00007202 */ /* 0x000fe20000000f00 */
[----:B--2---:R-:W-:-:S03]  /*24e20*/  FADD.FTZ R6, R6, R4 ;  /* 0x0000000406067221 */ /* 0x004fc60000010000 */
[----:B------:R-:W-:Y:S02]  /*24e30*/  FSETP.NE.FTZ.AND P3, PT, R5, RZ, PT ;  /* 0x000000ff0500720b */ /* 0x000fe40003f75000 */
[----:B------:R-:W-:Y:S01]  /*24e40*/  MOV R4, RZ ;  /* 0x000000ff00047202 */ /* 0x000fe20000000f00 */
[----:B---3--:R-:W-:Y:S01]  /*24e50*/  FADD.FTZ R7, R7, R2 ;  /* 0x0000000207077221 */ /* 0x008fe20000010000 */
[----:B------:R-:W-:Y:S02]  /*24e60*/  FSETP.NE.FTZ.AND P2, PT, R6, RZ, PT ;  /* 0x000000ff0600720b */ /* 0x000fe40003f55000 */
[----:B------:R-:W-:Y:S01]  /*24e70*/  MOV R2, RZ ;  /* 0x000000ff00027202 */ /* 0x000fe20000000f00 */
[----:B----4-:R-:W-:Y:S01]  /*24e80*/  FADD.FTZ R8, R9, R8 ;  /* 0x0000000809087221 */ /* 0x010fe20000010000 */
[----:B------:R-:W-:-:S05]  /*24e90*/  FSETP.NE.FTZ.AND P1, PT, R7, RZ, PT ;  /* 0x000000ff0700720b */ /* 0x000fca0003f35000 */
[----:B------:R-:W1:Y:S01]  /*24ea0*/  @P3 MUFU.RCP R0, R5 ;  /* 0x0000000500003308 */ /* 0x000e620000001000 */
[----:B------:R-:W-:-:S07]  /*24eb0*/  FSETP.NE.FTZ.AND P0, PT, R8, RZ, PT ;  /* 0x000000ff0800720b */ /* 0x000fce0003f15000 */
[----:B------:R-:W-:Y:S01]  /*24ec0*/  @P2 MUFU.RCP R4, R6 ;  /* 0x0000000600042308 */ /* 0x000fe20000001000 */
[----:B-1----:R-:W-:-:S07]  /*24ed0*/  FMUL.FTZ R136, R0, R136 ;  /* 0x0000008800887220 */ /* 0x002fce0000410000 */
[----:B------:R-:W1:Y:S01]  /*24ee0*/  @P1 MUFU.RCP R2, R7 ;  /* 0x0000000700021308 */ /* 0x000e620000001000 */
[C---:B------:R-:W-:Y:S02]  /*24ef0*/  FMUL.FTZ R137, R0.reuse, R137 ;  /* 0x0000008900897220 */ /* 0x040fe40000410000 */
[C---:B------:R-:W-:Y:S02]  /*24f00*/  FMUL.FTZ R148, R0.reuse, R148 ;  /* 0x0000009400947220 */ /* 0x040fe40000410000 */
[C---:B------:R-:W-:Y:S02]  /*24f10*/  FMUL.FTZ R149, R0.reuse, R149 ;  /* 0x0000009500957220 */ /* 0x040fe40000410000 */
[C---:B------:R-:W-:Y:S01]  /*24f20*/  FMUL.FTZ R152, R0.reuse, R152 ;  /* 0x0000009800987220 */ /* 0x040fe20000410000 */
[----:B------:R-:W-:Y:S01]  /*24f30*/  @P2 MUFU.LG2 R9, R6 ;  /* 0x0000000600092308 */ /* 0x000fe20000000c00 */
[C---:B------:R-:W-:Y:S02]  /*24f40*/  FMUL.FTZ R28, R0.reuse, R153 ;  /* 0x00000099001c7220 */ /* 0x040fe40000410000 */
[----:B------:R-:W-:-:S02]  /*24f50*/  FMUL.FTZ R100, R0, R100 ;  /* 0x0000006400647220 */ /* 0x000fc40000410000 */
[C---:B------:R-:W-:Y:S02]  /*24f60*/  FMUL.FTZ R21, R0.reuse, R101 ;  /* 0x0000006500157220 */ /* 0x040fe40000410000 */
[C---:B------:R-:W-:Y:S01]  /*24f70*/  FMUL.FTZ R104, R0.reuse, R104 ;  /* 0x0000006800687220 */ /* 0x040fe20000410000 */
[----:B------:R-:W-:Y:S01]  /*24f80*/  @P3 MUFU.LG2 R11, R5 ;  /* 0x00000005000b3308 */ /* 0x000fe20000000c00 */
[C---:B------:R-:W-:Y:S02]  /*24f90*/  FMUL.FTZ R24, R0.reuse, R105 ;  /* 0x0000006900187220 */ /* 0x040fe40000410000 */
[C---:B------:R-:W-:Y:S02]  /*24fa0*/  FMUL.FTZ R112, R0.reuse, R112 ;  /* 0x0000007000707220 */ /* 0x040fe40000410000 */
[C---:B------:R-:W-:Y:S02]  /*24fb0*/  FMUL.FTZ R19, R0.reuse, R113 ;  /* 0x0000007100137220 */ /* 0x040fe40000410000 */
[C---:B------:R-:W-:Y:S01]  /*24fc0*/  FMUL.FTZ R116, R0.reuse, R116 ;  /* 0x0000007400747220 */ /* 0x040fe20000410000 */
[----:B------:R-:W-:Y:S01]  /*24fd0*/  @P1 MUFU.LG2 R7, R7 ;  /* 0x0000000700071308 */ /* 0x000fe20000000c00 */
[----:B------:R-:W-:-:S02]  /*24fe0*/  FMUL.FTZ R18, R0, R117 ;  /* 0x0000007500127220 */ /* 0x000fc40000410000 */
[C---:B------:R-:W-:Y:S02]  /*24ff0*/  FMUL.FTZ R168, R0.reuse, R168 ;  /* 0x000000a800a87220 */ /* 0x040fe40000410000 */
[----:B------:R-:W-:Y:S01]  /*25000*/  FMUL.FTZ R169, R0, R169 ;  /* 0x000000a900a97220 */ /* 0x000fe20000410000 */
[----:B------:R-:W-:Y:S01]  /*25010*/  MOV R0, RZ ;  /* 0x000000ff00007202 */ /* 0x000fe20000000f00 */
[C---:B-1----:R-:W-:Y:S01]  /*25020*/  FMUL.FTZ R140, R2.reuse, R140 ;  /* 0x0000008c028c7220 */ /* 0x042fe20000410000 */
[----:B------:R-:W-:Y:S01]  /*25030*/  @P0 MUFU.LG2 R6, R8 ;  /* 0x0000000800060308 */ /* 0x000fe20000000c00 */
[C---:B------:R-:W-:Y:S02]  /*25040*/  FMUL.FTZ R33, R2.reuse, R141 ;  /* 0x0000008d02217220 */ /* 0x040fe40000410000 */
[C---:B------:R-:W-:Y:S02]  /*25050*/  FMUL.FTZ R144, R2.reuse, R144 ;  /* 0x0000009002907220 */ /* 0x040fe40000410000 */
[----:B------:R-:W-:-:S02]  /*25060*/  FMUL.FTZ R32, R2, R145 ;  /* 0x0000009102207220 */ /* 0x000fc40000410000 */
[C---:B------:R-:W-:Y:S01]  /*25070*/  FMUL.FTZ R156, R2.reuse, R156 ;  /* 0x0000009c029c7220 */ /* 0x040fe20000410000 */
[----:B------:R1:W2:Y:S01]  /*25080*/  @P0 MUFU.RCP R0, R8 ;  /* 0x0000000800000308 */ /* 0x0002a20000001000 */
[C---:B------:R-:W-:Y:S02]  /*25090*/  FMUL.FTZ R31, R2.reuse, R157 ;  /* 0x0000009d021f7220 */ /* 0x040fe40000410000 */
[C---:B------:R-:W-:Y:S02]  /*250a0*/  FMUL.FTZ R160, R2.reuse, R160 ;  /* 0x000000a002a07220 */ /* 0x040fe40000410000 */
[C---:B------:R-:W-:Y:S02]  /*250b0*/  FMUL.FTZ R30, R2.reuse, R161 ;  /* 0x000000a1021e7220 */ /* 0x040fe40000410000 */
[C---:B------:R-:W-:Y:S02]  /*250c0*/  FMUL.FTZ R108, R2.reuse, R108 ;  /* 0x0000006c026c7220 */ /* 0x040fe40000410000 */
[----:B------:R-:W-:-:S02]  /*250d0*/  FMUL.FTZ R22, R2, R109 ;  /* 0x0000006d02167220 */ /* 0x000fc40000410000 */
[C---:B------:R-:W-:Y:S02]  /*250e0*/  FMUL.FTZ R164, R2.reuse, R164 ;  /* 0x000000a402a47220 */ /* 0x040fe40000410000 */
[C---:B------:R-:W-:Y:S02]  /*250f0*/  FMUL.FTZ R14, R2.reuse, R165 ;  /* 0x000000a5020e7220 */ /* 0x040fe40000410000 */
[C---:B------:R-:W-:Y:S01]  /*25100*/  FMUL.FTZ R120, R2.reuse, R120 ;  /* 0x0000007802787220 */ /* 0x040fe20000410000 */
[----:B-1----:R-:W-:Y:S01]  /*25110*/  @P0 MOV R8, 0x3f317218 ;  /* 0x3f31721800080802 */ /* 0x002fe20000000f00 */
[C---:B------:R-:W-:Y:S02]  /*25120*/  FMUL.FTZ R13, R2.reuse, R121 ;  /* 0x00000079020d7220 */ /* 0x040fe40000410000 */
[C---:B------:R-:W-:Y:S02]  /*25130*/  FMUL.FTZ R124, R2.reuse, R124 ;  /* 0x0000007c027c7220 */ /* 0x040fe40000410000 */
[----:B------:R-:W-:Y:S01]  /*25140*/  FMUL.FTZ R125, R2, R125 ;  /* 0x0000007d027d7220 */ /* 0x000fe20000410000 */
[----:B------:R-:W-:Y:S01]  /*25150*/  @P2 MOV R2, 0x3f317218 ;  /* 0x3f31721800022802 */ /* 0x000fe20000000f00 */
        /* <DEDUP_REMOVED lines=16> */
[----:B------:R-:W-:Y:S01]  /*25260*/  @P3 MOV R4, 0x3f317218 ;  /* 0x3f31721800043802 */ /* 0x000fe20000000f00 */
[C---:B--2---:R-:W-:Y:S02]  /*25270*/  FMUL.FTZ R142, R0.reuse, R142 ;  /* 0x0000008e008e7220 */ /* 0x044fe40000410000 */
        /* <DEDUP_REMOVED lines=16> */
[----:B------:R-:W-:Y:S02]  /*25380*/  @P2 FMUL.FTZ R5, R2, c[0x0][0x2d0] ;  /* 0x0000b40002052a20 */ /* 0x000fe40000410000 */
[----:B------:R-:W-:Y:S02]  /*25390*/  @P3 FMUL.FTZ R10, R4, c[0x0][0x2d0] ;  /* 0x0000b400040a3a20 */ /* 0x000fe40000410000 */
[----:B------:R-:W-:Y:S02]  /*253a0*/  @P1 FMUL.FTZ R2, R0, c[0x0][0x2d0] ;  /* 0x0000b40000021a20 */ /* 0x000fe40000410000 */
[----:B------:R-:W-:Y:S02]  /*253b0*/  @P3 FMUL.FTZ R11, R11, 0.69314718246459960938 ;  /* 0x3f3172180b0b3820 */ /* 0x000fe40000410000 */
[----:B------:R-:W-:-:S02]  /*253c0*/  @P2 FMUL.FTZ R9, R9, 0.69314718246459960938 ;  /* 0x3f31721809092820 */ /* 0x000fc40000410000 */
[----:B------:R-:W-:Y:S02]  /*253d0*/  @P1 FMUL.FTZ R7, R7, 0.69314718246459960938 ;  /* 0x3f31721807071820 */ /* 0x000fe40000410000 */
[----:B------:R-:W-:Y:S02]  /*253e0*/  @P0 FMUL.FTZ R4, R6, 0.69314718246459960938 ;  /* 0x3f31721806040820 */ /* 0x000fe40000410000 */
[----:B------:R-:W-:Y:S02]  /*253f0*/  @P0 FMUL.FTZ R0, R8, c[0x0][0x2d0] ;  /* 0x0000b40008000a20 */ /* 0x000fe40000410000 */
[----:B------:R-:W-:Y:S02]  /*25400*/  @P3 FFMA.FTZ R36, R10, R130, R11 ;  /* 0x000000820a243223 */ /* 0x000fe4000001000b */
[----:B------:R-:W-:Y:S02]  /*25410*/  @P2 FFMA.FTZ R37, R5, R129, R9 ;  /* 0x0000008105252223 */ /* 0x000fe40000010009 */
[----:B------:R-:W-:-:S02]  /*25420*/  @P1 FFMA.FTZ R38, R2, R128, R7 ;  /* 0x0000008002261223 */ /* 0x000fc40000010007 */
[----:B------:R-:W-:Y:S02]  /*25430*/  @P0 FFMA.FTZ R39, R0, R3, R4 ;  /* 0x0000000300270223 */ /* 0x000fe40000010004 */
.L_x_383:
[----:B------:R-:W-:Y:S01]  /*25440*/  USHF.R.S32.HI UR10, URZ, 0x1f, UR8 ;  /* 0x0000001f3f0a7899 */ /* 0x000fe20008011408 */
[----:B------:R-:W-:Y:S05]  /*25450*/  @P4 BRA `(.L_x_500) ;  /* 0x000014d000004947 */ /* 0x000fea0003800000 */
[----:B------:R-:W1:Y:S01]  /*25460*/  S2R R40, SR_TID.X ;  /* 0x0000000000287919 */ /* 0x000e620000002100 */
[----:B------:R-:W-:Y:S01]  /*25470*/  IMAD.MOV.U32 R6, RZ, RZ, -0x10 ;  /* 0xfffffff0ff067424 */ /* 0x000fe200078e00ff */
[----:B------:R-:W-:Y:S01]  /*25480*/  F2FP.BF16.PACK_AB R5, R137, R136 ;  /* 0x000000888905723e */ /* 0x000fe200000010ff */
[----:B------:R-:W-:Y:S01]  /*25490*/  ULDC.64 UR6, c[0x0][0x500] ;  /* 0x0001400000067ab9 */ /* 0x000fe20000000a00 */
[----:B------:R-:W-:Y:S01]  /*254a0*/  F2FP.BF16.PACK_AB R26, R26, R138 ;  /* 0x0000008a1a1a723e */ /* 0x000fe200000010ff */
[----:B------:R-:W-:Y:S01]  /*254b0*/  UISETP.NE.U32.AND UP1, UPT, URZ, UR6, UPT ;  /* 0x000000063f00728c */ /* 0x000fe2000bf25070 */
[----:B------:R-:W-:Y:S01]  /*254c0*/  F2FP.BF16.PACK_AB R7, R149, R148 ;  /* 0x000000949507723e */ /* 0x000fe200000010ff */
[----:B------:R-:W-:Y:S01]  /*254d0*/  ULDC.64 UR4, c[0x0][0x508] ;  /* 0x0001420000047ab9 */ /* 0x000fe20000000a00 */
[----:B------:R-:W-:Y:S01]  /*254e0*/  F2FP.BF16.PACK_AB R29, R29, R150 ;  /* 0x000000961d1d723e */ /* 0x000fe200000010ff */
[----:B------:R-:W-:Y:S01]  /*254f0*/  UISETP.NE.AND.EX UP1, UPT, URZ, UR7, UPT, UP1 ;  /* 0x000000073f00728c */ /* 0x000fe2000bf25310 */
[----:B------:R-:W-:Y:S01]  /*25500*/  F2FP.BF16.PACK_AB R33, R33, R140 ;  /* 0x0000008c2121723e */ /* 0x000fe200000010ff */
[----:B------:R-:W-:Y:S01]  /*25510*/  UISETP.NE.U32.AND UP0, UPT, URZ, UR4, UPT ;  /* 0x000000043f00728c */ /* 0x000fe2000bf05070 */
[----:B------:R-:W-:Y:S01]  /*25520*/  F2FP.BF16.PACK_AB R142, R143, R142 ;  /* 0x0000008e8f8e723e */ /* 0x000fe200000010ff */
[----:B------:R-:W-:Y:S01]  /*25530*/  ULDC.64 UR6, c[0x0][0x500] ;  /* 0x0001400000067ab9 */ /* 0x000fe20000000a00 */
[----:B------:R-:W-:Y:S01]  /*25540*/  F2FP.BF16.PACK_AB R32, R32, R144 ;  /* 0x000000902020723e */ /* 0x000fe200000010ff */
[----:B------:R-:W-:Y:S01]  /*25550*/  UMOV UR4, 0x4 ;  /* 0x0000000400047882 */ /* 0x000fe20000000000 */
[----:B------:R-:W-:Y:S01]  /*25560*/  F2FP.BF16.PACK_AB R146, R147, R146 ;  /* 0x000000929392723e */ /* 0x000fe200000010ff */
[----:B------:R-:W-:Y:S01]  /*25570*/  UIMAD.WIDE UR6, UR11, UR4, UR6 ;  /* 0x000000040b0672a5 */ /* 0x000fe2000f8e0206 */
[----:B------:R-:W-:Y:S01]  /*25580*/  F2FP.BF16.PACK_AB R28, R28, R152 ;  /* 0x000000981c1c723e */ /* 0x000fe200000010ff */
[----:B------:R-:W-:Y:S01]  /*25590*/  UISETP.NE.AND.EX UP0, UPT, URZ, UR5, UPT, UP0 ;  /* 0x000000053f00728c */ /* 0x000fe2000bf05300 */
[----:B------:R-:W-:-:S02]  /*255a0*/  F2FP.BF16.PACK_AB R27, R27, R154 ;  /* 0x0000009a1b1b723e */ /* 0x000fc400000010ff */
[----:B------:R-:W-:Y:S02]  /*255b0*/  F2FP.BF16.PACK_AB R21, R21, R100 ;  /* 0x000000641515723e */ /* 0x000fe400000010ff */
[----:B-1----:R-:W-:Y:S02]  /*255c0*/  SHF.R.S32.HI R41, RZ, 0x1f, R40 ;  /* 0x0000001fff297819 */ /* 0x002fe40000011428 */
[----:B------:R-:W-:Y:S02]  /*255d0*/  F2FP.BF16.PACK_AB R25, R25, R102 ;  /* 0x000000661919723e */ /* 0x000fe400000010ff */
[CC--:B------:R-:W-:Y:S02]  /*255e0*/  LEA.HI R2, R41.reuse, R40.reuse, RZ, 0x2 ;  /* 0x0000002829027211 */ /* 0x0c0fe400078f10ff */
[----:B------:R-:W-:Y:S02]  /*255f0*/  LEA.HI R35, R41, R40, RZ, 0x5 ;  /* 0x0000002829237211 */ /* 0x000fe400078f28ff */
[----:B------:R-:W-:-:S02]  /*25600*/  SHF.R.S32.HI R3, RZ, 0x2, R2 ;  /* 0x00000002ff037819 */ /* 0x000fc40000011402 */
[----:B------:R-:W-:Y:S02]  /*25610*/  SHF.R.S32.HI R0, RZ, 0x1f, R2 ;  /* 0x0000001fff007819 */ /* 0x000fe40000011402 */
[----:B------:R-:W-:Y:S02]  /*25620*/  SHF.R.S32.HI R34, RZ, 0x5, R35 ;  /* 0x00000005ff227819 */ /* 0x000fe40000011423 */
[----:B------:R-:W-:Y:S02]  /*25630*/  LEA.HI R0, R0, R3, RZ, 0x3 ;  /* 0x0000000300007211 */ /* 0x000fe400078f18ff */
[----:B------:R-:W-:Y:S02]  /*25640*/  F2FP.BF16.PACK_AB R31, R31, R156 ;  /* 0x0000009c1f1f723e */ /* 0x000fe400000010ff */
[----:B------:R-:W-:Y:S02]  /*25650*/  LOP3.LUT R0, R0, 0xfffffff8, RZ, 0xc0, !PT ;  /* 0xfffffff800007812 */ /* 0x000fe400078ec0ff */
[----:B------:R-:W-:-:S02]  /*25660*/  F2FP.BF16.PACK_AB R158, R159, R158 ;  /* 0x0000009e9f9e723e */ /* 0x000fc400000010ff */
[----:B------:R-:W-:Y:S01]  /*25670*/  F2FP.BF16.PACK_AB R30, R30, R160 ;  /* 0x000000a01e1e723e */ /* 0x000fe200000010ff */
[----:B------:R-:W-:Y:S01]  /*25680*/  IMAD.IADD R3, R3, 0x1, -R0 ;  /* 0x0000000103037824 */ /* 0x000fe200078e0a00 */
[----:B------:R-:W-:Y:S02]  /*25690*/  LOP3.LUT R0, R2, 0xfffffffc, RZ, 0xc0, !PT ;  /* 0xfffffffc02007812 */ /* 0x000fe400078ec0ff */
[----:B------:R-:W-:Y:S01]  /*256a0*/  F2FP.BF16.PACK_AB R162, R163, R162 ;  /* 0x000000a2a3a2723e */ /* 0x000fe200000010ff */
[----:B------:R-:W-:Y:S01]  /*256b0*/  IMAD.SHL.U32 R2, R3, 0x40, RZ ;  /* 0x0000004003027824 */ /* 0x000fe200078e00ff */
[----:B------:R-:W-:Y:S01]  /*256c0*/  F2FP.BF16.PACK_AB R24, R24, R104 ;  /* 0x000000681818723e */ /* 0x000fe200000010ff */
[----:B------:R-:W-:Y:S01]  /*256d0*/  IMAD.IADD R17, R40, 0x1, -R0 ;  /* 0x0000000128117824 */ /* 0x000fe200078e0a00 */
[----:B------:R-:W-:Y:S02]  /*256e0*/  F2FP.BF16.PACK_AB R23, R23, R106 ;  /* 0x0000006a1717723e */ /* 0x000fe400000010ff */
[----:B------:R-:W-:Y:S01]  /*256f0*/  LOP3.LUT R0, R2, 0x1c0, RZ, 0xc0, !PT ;  /* 0x000001c002007812 */ /* 0x000fe200078ec0ff */
[----:B------:R-:W-:Y:S01]  /*25700*/  IMAD R4, R34, 0x200, R17 ;  /* 0x0000020022047824 */ /* 0x000fe200078e0211 */
[----:B------:R-:W-:-:S02]  /*25710*/  F2FP.BF16.PACK_AB R19, R19, R112 ;  /* 0x000000701313723e */ /* 0x000fc400000010ff */
[----:B------:R-:W-:Y:S02]  /*25720*/  LEA.HI R2, R0, R0, RZ, 0x1d ;  /* 0x0000000000027211 */ /* 0x000fe400078fe8ff */
[----:B------:R-:W-:Y:S02]  /*25730*/  LOP3.LUT R0, R3, 0x1, RZ, 0xc0, !PT ;  /* 0x0000000103007812 */ /* 0x000fe400078ec0ff */
[----:B------:R-:W-:Y:S01]  /*25740*/  F2FP.BF16.PACK_AB R15, R15, R114 ;  /* 0x000000720f0f723e */ /* 0x000fe200000010ff */
[----:B------:R-:W-:Y:S01]  /*25750*/  IMAD.U32 R2, R4, 0x2, R2 ;  /* 0x0000000204027824 */ /* 0x000fe200078e0002 */
[----:B------:R-:W-:Y:S02]  /*25760*/  ISETP.NE.U32.AND P0, PT, R0, 0x1, PT ;  /* 0x000000010000780c */ /* 0x000fe40003f05070 */
[----:B------:R-:W-:Y:S01]  /*25770*/  F2FP.BF16.PACK_AB R22, R22, R108 ;  /* 0x0000006c1616723e */ /* 0x000fe200000010ff */
[----:B------:R-:W-:Y:S01]  /*25780*/  IMAD.SHL.U32 R2, R2, 0x2, RZ ;  /* 0x0000000202027824 */ /* 0x000fe200078e00ff */
[----:B------:R-:W-:Y:S01]  /*25790*/  BAR.SYNC.DEFER_BLOCKING 0x1, 0x80 ;  /* 0x0042000000007b1d */ /* 0x000fe20000010000 */
[----:B------:R-:W-:-:S02]  /*257a0*/  SEL R6, R6, 0x10, !P0 ;  /* 0x0000001006067807 */ /* 0x000fc40004000000 */
[----:B------:R-:W-:Y:S02]  /*257b0*/  R2P PR, R3, 0x6 ;  /* 0x0000000603007804 */ /* 0x000fe40000000000 */
[C---:B------:R-:W-:Y:S01]  /*257c0*/  IADD3 R4, R2.reuse, 0x80, RZ ;  /* 0x0000008002047810 */ /* 0x040fe20007ffe0ff */
[C---:B------:R-:W-:Y:S01]  /*257d0*/  IMAD.IADD R3, R2.reuse, 0x1, R6 ;  /* 0x0000000102037824 */ /* 0x040fe200078e0206 */
[----:B------:R-:W-:Y:S02]  /*257e0*/  IADD3 R0, R2, 0xc0, RZ ;  /* 0x000000c002007810 */ /* 0x000fe40007ffe0ff */
[----:B------:R-:W-:Y:S02]  /*257f0*/  F2FP.BF16.PACK_AB R110, R111, R110 ;  /* 0x0000006e6f6e723e */ /* 0x000fe400000010ff */
[----:B------:R-:W-:Y:S02]  /*25800*/  F2FP.BF16.PACK_AB R14, R14, R164 ;  /* 0x000000a40e0e723e */ /* 0x000fe400000010ff */
[----:B------:R-:W-:-:S02]  /*25810*/  F2FP.BF16.PACK_AB R20, R20, R166 ;  /* 0x000000a61414723e */ /* 0x000fc400000010ff */
[----:B------:R-:W-:Y:S02]  /*25820*/  F2FP.BF16.PACK_AB R18, R18, R116 ;  /* 0x000000741212723e */ /* 0x000fe400000010ff */
[----:B------:R-:W-:Y:S02]  /*25830*/  @P2 IADD3 R0, R4, -0x40, RZ ;  /* 0xffffffc004002810 */ /* 0x000fe40007ffe0ff */
[----:B------:R-:W-:Y:S02]  /*25840*/  F2FP.BF16.PACK_AB R16, R16, R118 ;  /* 0x000000761010723e */ /* 0x000fe400000010ff */
[----:B------:R-:W-:Y:S02]  /*25850*/  F2FP.BF16.PACK_AB R11, R169, R168 ;  /* 0x000000a8a90b723e */ /* 0x000fe400000010ff */
[----:B------:R-:W-:Y:S01]  /*25860*/  F2FP.BF16.PACK_AB R10, R171, R170 ;  /* 0x000000aaab0a723e */ /* 0x000fe200000010ff */
[----:B------:R1:W-:Y:S01]  /*25870*/  STS [R2+0x80], R5 ;  /* 0x0000800502007388 */ /* 0x0003e20000000800 */
[----:B------:R-:W-:-:S02]  /*25880*/  F2FP.BF16.PACK_AB R13, R13, R120 ;  /* 0x000000780d0d723e */ /* 0x000fc400000010ff */
[----:B------:R-:W-:Y:S01]  /*25890*/  F2FP.BF16.PACK_AB R12, R12, R122 ;  /* 0x0000007a0c0c723e */ /* 0x000fe200000010ff */
[----:B------:R-:W-:Y:S01]  /*258a0*/  STS [R2+0x480], R26 ;  /* 0x0004801a02007388 */ /* 0x000fe20000000800 */
[----:B------:R-:W-:Y:S02]  /*258b0*/  F2FP.BF16.PACK_AB R9, R125, R124 ;  /* 0x0000007c7d09723e */ /* 0x000fe400000010ff */
[----:B------:R-:W-:Y:S01]  /*258c0*/  F2FP.BF16.PACK_AB R8, R127, R126 ;  /* 0x0000007e7f08723e */ /* 0x000fe200000010ff */
[----:B------:R2:W-:Y:S01]  /*258d0*/  STS [R3+0x80], R7 ;  /* 0x0000800703007388 */ /* 0x0005e20000000800 */
[----:B------:R-:W-:-:S03]  /*258e0*/  PLOP3.LUT P0, PT, PT, PT, UP1, 0x80, 0x0 ;  /* 0x000000000000781c */ /* 0x000fc60003f0f018 */
[----:B------:R-:W-:Y:S04]  /*258f0*/  STS [R3+0x480], R29 ;  /* 0x0004801d03007388 */ /* 0x000fe80000000800 */
[----:B------:R-:W-:Y:S04]  /*25900*/  STS [R2+0x2080], R33 ;  /* 0x0020802102007388 */ /* 0x000fe80000000800 */
[----:B------:R3:W-:Y:S04]  /*25910*/  STS [R2+0x2480], R142 ;  /* 0x0024808e02007388 */ /* 0x0007e80000000800 */
[----:B------:R-:W-:Y:S01]  /*25920*/  STS [R3+0x2080], R32 ;  /* 0x0020802003007388 */ /* 0x000fe20000000800 */
[----:B-1----:R-:W-:-:S03]  /*25930*/  IMAD.MOV.U32 R5, RZ, RZ, 0x20 ;  /* 0x00000020ff057424 */ /* 0x002fc600078e00ff */
[----:B------:R-:W-:Y:S02]  /*25940*/  STS [R3+0x2480], R146 ;  /* 0x0024809203007388 */ /* 0x000fe40000000800 */
[----:B--2---:R-:W-:Y:S02]  /*25950*/  SEL R7, R5, 0xffffffe0, !P1 ;  /* 0xffffffe005077807 */ /* 0x004fe40004800000 */
[----:B------:R-:W-:-:S03]  /*25960*/  PLOP3.LUT P1, PT, PT, PT, UP0, 0x80, 0x0 ;  /* 0x000000000000781c */ /* 0x000fc60003f2f008 */
[----:B------:R-:W-:Y:S02]  /*25970*/  IMAD.IADD R5, R2, 0x1, R7 ;  /* 0x0000000102057824 */ /* 0x000fe400078e0207 */
[----:B------:R-:W-:-:S03]  /*25980*/  IMAD.IADD R4, R7, 0x1, R3 ;  /* 0x0000000107047824 */ /* 0x000fc600078e0203 */
[----:B------:R-:W-:Y:S01]  /*25990*/  STS [R5+0x80], R28 ;  /* 0x0000801c05007388 */ /* 0x000fe20000000800 */
[----:B---3--:R-:W-:-:S03]  /*259a0*/  IADD3 R2, R7, 0x400, R0 ;  /* 0x0000040007027810 */ /* 0x008fc60007ffe000 */
[----:B------:R-:W-:Y:S04]  /*259b0*/  STS [R5+0x480], R27 ;  /* 0x0004801b05007388 */ /* 0x000fe80000000800 */
[----:B------:R-:W-:Y:S04]  /*259c0*/  STS [R4+0x80], R21 ;  /* 0x0000801504007388 */ /* 0x000fe80000000800 */
        /* <DEDUP_REMOVED lines=8> */
[----:B------:R-:W-:-:S04]  /*25a50*/  IMAD.IADD R2, R6, 0x1, R0 ;  /* 0x0000000106027824 */ /* 0x000fc800078e0200 */
[----:B------:R-:W-:Y:S01]  /*25a60*/  IMAD.IADD R3, R7, 0x1, R2 ;  /* 0x0000000107037824 */ /* 0x000fe200078e0202 */
[----:B------:R-:W-:Y:S01]  /*25a70*/  STS [R2], R19 ;  /* 0x0000001302007388 */ /* 0x000fe20000000800 */
[----:B--2---:R-:W-:-:S03]  /*25a80*/  IMAD.U32 R4, RZ, RZ, UR6 ;  /* 0x00000006ff047e24 */ /* 0x004fc6000f8e00ff */
        /* <DEDUP_REMOVED lines=8> */
[----:B------:R-:W-:Y:S04]  /*25b10*/  STS [R3], R11 ;  /* 0x0000000b03007388 */ /* 0x000fe80000000800 */
[----:B------:R-:W-:Y:S04]  /*25b20*/  STS [R5], R10 ;  /* 0x0000000a05007388 */ /* 0x000fe80000000800 */
[----:B------:R-:W-:Y:S04]  /*25b30*/  STS [R0+0x2000], R13 ;  /* 0x0020000d00007388 */ /* 0x000fe80000000800 */
[----:B------:R-:W-:Y:S04]  /*25b40*/  STS [R0+0x2400], R12 ;  /* 0x0024000c00007388 */ /* 0x000fe80000000800 */
[----:B------:R-:W-:Y:S04]  /*25b50*/  STS [R3+0x2000], R9 ;  /* 0x0020000903007388 */ /* 0x000fe80000000800 */
[----:B------:R1:W-:Y:S02]  /*25b60*/  STS [R5+0x2000], R8 ;  /* 0x0020000805007388 */ /* 0x0003e40000000800 */
[----:B-1----:R-:W-:-:S02]  /*25b70*/  IMAD.U32 R5, RZ, RZ, UR7 ;  /* 0x00000007ff057e24 */ /* 0x002fc4000f8e00ff */
[----:B------:R-:W-:Y:S06]  /*25b80*/  BAR.SYNC.DEFER_BLOCKING 0x1, 0x80 ;  /* 0x0042000000007b1d */ /* 0x000fec0000010000 */
[----:B------:R-:W-:Y:S02]  /*25b90*/  ULDC.64 UR6, c[0x0][0x508] ;  /* 0x0001420000067ab9 */ /* 0x000fe40000000a00 */
[----:B------:R-:W-:Y:S01]  /*25ba0*/  @UP0 UIMAD.WIDE UR6, UR11, UR4, UR6 ;  /* 0x000000040b0602a5 */ /* 0x000fe2000f8e0206 */
[----:B------:R-:W2:Y:S01]  /*25bb0*/  @P0 LDG.E R0, [R4.64] ;  /* 0x0000000e04000981 */ /* 0x000ea2000c1e1900 */
[----:B------:R-:W-:-:S04]  /*25bc0*/  IMAD.MOV.U32 R12, RZ, RZ, c[0x0][0x388] ;  /* 0x0000e200ff0c7624 */ /* 0x000fc800078e00ff */
[----:B------:R-:W-:Y:S02]  /*25bd0*/  IMAD.U32 R2, RZ, RZ, UR6 ;  /* 0x00000006ff027e24 */ /* 0x000fe4000f8e00ff */
[----:B------:R-:W-:-:S05]  /*25be0*/  IMAD.U32 R3, RZ, RZ, UR7 ;  /* 0x00000007ff037e24 */ /* 0x000fca000f8e00ff */
[----:B------:R1:W5:Y:S02]  /*25bf0*/  @P1 LDG.E R12, [R2.64] ;  /* 0x0000000e020c1981 */ /* 0x000364000c1e1900 */
[----:B-1----:R-:W-:Y:S02]  /*25c00*/  CS2R R2, SRZ ;  /* 0x0000000000027805 */ /* 0x002fe4000001ff00 */
[--C-:B--2---:R-:W-:Y:S01]  /*25c10*/  @P0 SHF.R.S32.HI R3, RZ, 0x1f, R0.reuse ;  /* 0x0000001fff030819 */ /* 0x104fe20000011400 */
[----:B------:R-:W-:Y:S01]  /*25c20*/  @P0 IMAD.MOV.U32 R2, RZ, RZ, R0 ;  /* 0x000000ffff020224 */ /* 0x000fe200078e0000 */
[----:B------:R-:W-:Y:S05]  /*25c30*/  @P1 BRA `(.L_x_501) ;  /* 0x0000004000001947 */ /* 0x000fea0003800000 */
[----:B------:R-:W-:Y:S05]  /*25c40*/  @!P0 BRA `(.L_x_501) ;  /* 0x0000003000008947 */ /* 0x000fea0003800000 */
[----:B------:R1:W2:Y:S04]  /*25c50*/  LDG.E R0, [R4.64] ;  /* 0x0000000e04007981 */ /* 0x0002a8000c1e1900 */
[----:B-1----:R-:W2:Y:S02]  /*25c60*/  LDG.E R4, [R4.64+0x4] ;  /* 0x0000040e04047981 */ /* 0x002ea4000c1e1900 */
[----:B--2--5:R-:W-:-:S02]  /*25c70*/  IADD3 R12, -R0, R4, RZ ;  /* 0x00000004000c7210 */ /* 0x024fc40007ffe1ff */
.L_x_501:
[----:B------:R-:W-:Y:S01]  /*25c80*/  LEA.HI R0, R17, R17, RZ, 0x1 ;  /* 0x0000001111007211 */ /* 0x000fe200078f08ff */
[----:B------:R1:W2:Y:S01]  /*25c90*/  R2UR UR6, R2 ;  /* 0x00000000020673c2 */ /* 0x0002a200000e0000 */
[----:B------:R-:W-:Y:S01]  /*25ca0*/  IMAD.MOV.U32 R5, RZ, RZ, c[0x0][0x4e8] ;  /* 0x00013a00ff057624 */ /* 0x000fe200078e00ff */
[----:B------:R-:W3:Y:S01]  /*25cb0*/  S2R R22, SR_CTAID.X ;  /* 0x0000000000167919 */ /* 0x000ee20000002500 */
[C---:B------:R-:W-:Y:S01]  /*25cc0*/  LOP3.LUT R4, R0.reuse, 0x1ffffffe, RZ, 0xc0, !PT ;  /* 0x1ffffffe00047812 */ /* 0x040fe200078ec0ff */
[----:B------:R-:W-:Y:S01]  /*25cd0*/  IMAD.SHL.U32 R0, R0, 0x20, RZ ;  /* 0x0000002000007824 */ /* 0x000fe200078e00ff */
[----:B------:R-:W-:Y:S01]  /*25ce0*/  ULDC.64 UR18, c[0x0][0x490] ;  /* 0x0001240000127ab9 */ /* 0x000fe20000000a00 */
[----:B------:R-:W-:Y:S01]  /*25cf0*/  ISETP.NE.AND P0, PT, R5, 0x1, PT ;  /* 0x000000010500780c */ /* 0x000fe20003f05270 */
[----:B------:R-:W-:Y:S01]  /*25d00*/  USHF.R.S32.HI UR12, URZ, 0x1f, UR11 ;  /* 0x0000001f3f0c7899 */ /* 0x000fe2000801140b */
[----:B------:R1:W4:Y:S01]  /*25d10*/  R2UR UR4, R2 ;  /* 0x00000000020473c2 */ /* 0x00032200000e0000 */
[----:B------:R-:W-:Y:S01]  /*25d20*/  LOP3.LUT R0, R0, 0xffffffc0, RZ, 0xc0, !PT ;  /* 0xffffffc000007812 */ /* 0x000fe200078ec0ff */
[----:B------:R-:W-:Y:S01]  /*25d30*/  IMAD.IADD R4, R17, 0x1, -R4 ;  /* 0x0000000111047824 */ /* 0x000fe200078e0a04 */
[----:B----4-:R-:W-:Y:S01]  /*25d40*/  UIMAD UR4, UR10, UR18, URZ ;  /* 0x000000120a0472a4 */ /* 0x010fe2000f8e023f */
[----:B------:R-:W-:Y:S01]  /*25d50*/  LEA.HI R21, R41, R40, RZ, 0x6 ;  /* 0x0000002829157211 */ /* 0x000fe200078f30ff */
[----:B------:R-:W-:-:S02]  /*25d60*/  USEL UR12, UR12, URZ, !UP1 ;  /* 0x0000003f0c0c7287 */ /* 0x000fc4000c800000 */
[----:B------:R-:W-:Y:S01]  /*25d70*/  UIMAD UR19, UR8, UR19, UR4 ;  /* 0x00000013081372a4 */ /* 0x000fe2000f8e0204 */
[----:B------:R1:W4:Y:S01]  /*25d80*/  R2UR UR16, R2 ;  /* 0x00000000021073c2 */ /* 0x00032200000e0000 */
[----:B------:R-:W-:Y:S02]  /*25d90*/  USEL UR13, UR11, URZ, !UP1 ;  /* 0x0000003f0b0d7287 */ /* 0x000fe4000c800000 */
[----:B------:R-:W-:-:S05]  /*25da0*/  ULDC UR9, c[0x0][0x3a4] ;  /* 0x0000e90000097ab9 */ /* 0x000fca0000000800 */
[----:B------:R1:W2:Y:S08]  /*25db0*/  R2UR UR20, R2 ;  /* 0x00000000021473c2 */ /* 0x0002b000000e0000 */
[----:B------:R2:W2:Y:S08]  /*25dc0*/  R2UR UR7, R3 ;  /* 0x00000000030773c2 */ /* 0x0004b000000e0000 */
[----:B------:R-:W2:Y:S01]  /*25dd0*/  R2UR UR5, R3 ;  /* 0x00000000030573c2 */ /* 0x000ea200000e0000 */
[----:B-1----:R-:W-:-:S07]  /*25de0*/  LOP3.LUT R2, R35, 0xffffffe0, RZ, 0xc0, !PT ;  /* 0xffffffe023027812 */ /* 0x002fce00078ec0ff */
[----:B------:R1:W1:Y:S02]  /*25df0*/  R2UR UR17, R3 ;  /* 0x00000000031173c2 */ /* 0x00026400000e0000 */
[----:B-1----:R-:W-:Y:S02]  /*25e00*/  ULDC UR17, c[0x0][0x3a0] ;  /* 0x0000e80000117ab9 */ /* 0x002fe40000000800 */
[----:B----4-:R-:W-:Y:S01]  /*25e10*/  UIMAD.WIDE.U32 UR24, UR16, UR17, URZ ;  /* 0x00000011101872a5 */ /* 0x010fe2000f8e003f */
[----:B------:R-:W-:-:S03]  /*25e20*/  IMAD.IADD R5, R40, 0x1, -R2 ;  /* 0x0000000128057824 */ /* 0x000fc600078e0a02 */
[----:B------:R1:W4:Y:S02]  /*25e30*/  R2UR UR21, R3 ;  /* 0x00000000031573c2 */ /* 0x00032400000e0000 */
[----:B------:R-:W-:Y:S02]  /*25e40*/  SHF.R.S32.HI R2, RZ, 0x1f, R5 ;  /* 0x0000001fff027819 */ /* 0x000fe40000011405 */
[----:B------:R-:W-:Y:S02]  /*25e50*/  LOP3.LUT P1, RZ, R5, 0x3, RZ, 0xc0, !PT ;  /* 0x0000000305ff7812 */ /* 0x000fe4000782c0ff */
[----:B------:R-:W-:Y:S01]  /*25e60*/  LEA.HI R2, R2, R5, RZ, 0x2 ;  /* 0x0000000502027211 */ /* 0x000fe200078f10ff */
[----:B--2---:R-:W-:-:S03]  /*25e70*/  UMOV UR7, UR5 ;  /* 0x0000000500077c82 */ /* 0x004fc60008000000 */
[----:B------:R-:W-:Y:S01]  /*25e80*/  SHF.R.S32.HI R2, RZ, 0x2, R2 ;  /* 0x00000002ff027819 */ /* 0x000fe20000011402 */
[----:B------:R-:W-:Y:S02]  /*25e90*/  UIMAD.WIDE.U32 UR22, UR8, UR18, UR6 ;  /* 0x00000012081672a5 */ /* 0x000fe4000f8e0006 */
[----:B------:R-:W-:Y:S02]  /*25ea0*/  ULDC.64 UR4, c[0x0][0x3e8] ;  /* 0x0000fa0000047ab9 */ /* 0x000fe40000000a00 */
[----:B------:R-:W-:Y:S02]  /*25eb0*/  ULDC.64 UR6, c[0x0][0x498] ;  /* 0x0001260000067ab9 */ /* 0x000fe40000000a00 */
[----:B------:R-:W-:Y:S02]  /*25ec0*/  UIMAD UR18, UR12, UR6, URZ ;  /* 0x000000060c1272a4 */ /* 0x000fe4000f8e023f */
[----:B------:R-:W-:Y:S02]  /*25ed0*/  UIADD3 UR23, UR23, UR19, URZ ;  /* 0x0000001317177290 */ /* 0x000fe4000fffe03f */
[----:B------:R-:W-:-:S02]  /*25ee0*/  UIMAD UR7, UR13, UR7, UR18 ;  /* 0x000000070d0772a4 */ /* 0x000fc4000f8e0212 */
[----:B------:R-:W-:Y:S01]  /*25ef0*/  UIMAD.WIDE.U32 UR22, UR13, UR6, UR22 ;  /* 0x000000060d1672a5 */ /* 0x000fe2000f8e0016 */
[----:B-1----:R-:W-:Y:S01]  /*25f00*/  IMAD R3, R4, 0x8, R0 ;  /* 0x0000000804037824 */ /* 0x002fe200078e0200 */
[----:B------:R-:W-:Y:S01]  /*25f10*/  SHF.R.S32.HI R0, RZ, 0x1f, R34 ;  /* 0x0000001fff007819 */ /* 0x000fe20000011422 */
[----:B----4-:R-:W-:Y:S01]  /*25f20*/  UIMAD UR17, UR21, UR17, URZ ;  /* 0x00000011151172a4 */ /* 0x010fe2000f8e023f */
[----:B------:R-:W-:Y:S01]  /*25f30*/  LEA.HI R4, R41, R40, RZ, 0x3 ;  /* 0x0000002829047211 */ /* 0x000fe200078f18ff */
[----:B------:R-:W-:Y:S01]  /*25f40*/  UIMAD UR16, UR10, UR4, URZ ;  /* 0x000000040a1072a4 */ /* 0x000fe2000f8e023f */
[----:B------:R-:W-:Y:S01]  /*25f50*/  LEA.HI R0, R0, R34, RZ, 0x2 ;  /* 0x0000002200007211 */ /* 0x000fe200078f10ff */
[----:B------:R-:W-:Y:S01]  /*25f60*/  UIMAD UR9, UR20, UR9, UR17 ;  /* 0x00000009140972a4 */ /* 0x000fe2000f8e0211 */
[----:B------:R-:W-:Y:S01]  /*25f70*/  SHF.R.S32.HI R19, RZ, 0x3, R4 ;  /* 0x00000003ff137819 */ /* 0x000fe20000011404 */
[----:B------:R-:W-:Y:S01]  /*25f80*/  UIMAD UR16, UR8, UR5, UR16 ;  /* 0x00000005081072a4 */ /* 0x000fe2000f8e0210 */
[----:B------:R-:W-:Y:S01]  /*25f90*/  LOP3.LUT R0, R0, 0xffffffc, RZ, 0xc0, !PT ;  /* 0x0ffffffc00007812 */ /* 0x000fe200078ec0ff */
[----:B------:R-:W-:-:S04]  /*25fa0*/  UIADD3 UR25, UR25, UR9, URZ ;  /* 0x0000000919197290 */ /* 0x000fc8000fffe03f */
[----:B------:R-:W-:Y:S01]  /*25fb0*/  IMAD.IADD R0, R34, 0x1, -R0 ;  /* 0x0000000122007824 */ /* 0x000fe200078e0a00 */
[----:B------:R-:W-:-:S03]  /*25fc0*/  UIMAD.WIDE.U32 UR24, UR8, UR4, UR24 ;  /* 0x00000004081872a5 */ /* 0x000fc6000f8e0018 */
[----:B------:R-:W-:Y:S01]  /*25fd0*/  IMAD R11, R0, 0x10, R2 ;  /* 0x00000010000b7824 */ /* 0x000fe200078e0202 */
[----:B------:R-:W-:Y:S01]  /*25fe0*/  LOP3.LUT R2, R4, 0xfffffff8, RZ, 0xc0, !PT ;  /* 0xfffffff804027812 */ /* 0x000fe200078ec0ff */
[----:B------:R-:W-:Y:S02]  /*25ff0*/  ULDC.64 UR4, c[0x0][0x3f0] ;  /* 0x0000fc0000047ab9 */ /* 0x000fe40000000a00 */
[----:B------:R-:W-:Y:S01]  /*26000*/  IMAD.IADD R3, R11, 0x1, R3 ;  /* 0x000000010b037824 */ /* 0x000fe200078e0203 */
[----:B------:R-:W-:Y:S01]  /*26010*/  UIMAD UR12, UR12, UR4, URZ ;  /* 0x000000040c0c72a4 */ /* 0x000fe2000f8e023f */
[----:B------:R-:W-:Y:S01]  /*26020*/  IMAD.IADD R2, R40, 0x1, -R2 ;  /* 0x0000000128027824 */ /* 0x000fe200078e0a02 */
[----:B------:R-:W-:Y:S01]  /*26030*/  UIADD3 UR17, UR25, UR16, URZ ;  /* 0x0000001019117290 */ /* 0x000fe2000fffe03f */
[----:B---3--:R-:W-:Y:S01]  /*26040*/  IMAD R3, R22, 0x80, R3 ;  /* 0x0000008016037824 */ /* 0x008fe200078e0203 */
[----:B------:R-:W-:Y:S01]  /*26050*/  UIMAD UR5, UR13, UR5, UR12 ;  /* 0x000000050d0572a4 */ /* 0x000fe2000f8e020c */
[----:B------:R-:W-:Y:S01]  /*26060*/  IMAD R6, R2, 0x10, R19 ;  /* 0x0000001002067824 */ /* 0x000fe200078e0213 */
[----:B------:R-:W-:Y:S01]  /*26070*/  UMOV UR16, UR24 ;  /* 0x0000001800107c82 */ /* 0x000fe20008000000 */
[----:B------:R-:W-:Y:S01]  /*26080*/  @P0 IMAD.HI.U32 R4, R3, c[0x0][0x4ec], RZ ;  /* 0x00013b0003040a27 */ /* 0x000fe200078e00ff */
[----:B------:R-:W-:-:S03]  /*26090*/  UIMAD.WIDE.U32 UR16, UR13, UR4, UR16 ;  /* 0x000000040d1072a5 */ /* 0x000fc6000f8e0010 */
[----:B------:R-:W-:Y:S01]  /*260a0*/  IMAD R10, R22, 0x80, R6 ;  /* 0x00000080160a7824 */ /* 0x000fe200078e0206 */
[----:B------:R-:W-:Y:S01]  /*260b0*/  UIADD3 UR5, UR17, UR5, URZ ;  /* 0x0000000511057290 */ /* 0x000fe2000fffe03f */
[----:B------:R-:W-:Y:S01]  /*260c0*/  IMAD.MOV.U32 R0, RZ, RZ, R3 ;  /* 0x000000ffff007224 */ /* 0x000fe200078e0003 */
[----:B------:R-:W-:Y:S01]  /*260d0*/  @P0 SHF.R.U32.HI R0, RZ, c[0x0][0x4f0], R4 ;  /* 0x00013c00ff000a19 */ /* 0x000fe20000011604 */
[----:B------:R-:W-:-:S03]  /*260e0*/  @P0 IMAD.HI.U32 R4, R10, c[0x0][0x4ec], RZ ;  /* 0x00013b000a040a27 */ /* 0x000fc600078e00ff */
[----:B------:R-:W-:Y:S01]  /*260f0*/  SHF.R.S32.HI R7, RZ, 0x1f, R0 ;  /* 0x0000001fff077819 */ /* 0x000fe20000011400 */
[----:B------:R-:W-:Y:S01]  /*26100*/  IMAD.MOV.U32 R8, RZ, RZ, R10 ;  /* 0x000000ffff087224 */ /* 0x000fe200078e000a */
[----:B------:R-:W-:Y:S01]  /*26110*/  @P0 SHF.R.U32.HI R8, RZ, c[0x0][0x4f0], R4 ;  /* 0x00013c00ff080a19 */ /* 0x000fe20000011604 */
[----:B------:R-:W-:Y:S02]  /*26120*/  IMAD.SHL.U32 R4, R19, 0x40, RZ ;  /* 0x0000004013047824 */ /* 0x000fe400078e00ff */
[----:B------:R-:W-:Y:S02]  /*26130*/  IMAD.MOV R5, RZ, RZ, -R0 ;  /* 0x000000ffff057224 */ /* 0x000fe400078e0a00 */
[----:B------:R-:W-:Y:S01]  /*26140*/  IMAD.SHL.U32 R2, R2, 0x8, RZ ;  /* 0x0000000802027824 */ /* 0x000fe200078e00ff */
[----:B------:R-:W-:Y:S01]  /*26150*/  LOP3.LUT R4, R4, 0x1c0, RZ, 0xc0, !PT ;  /* 0x000001c004047812 */ /* 0x000fe200078ec0ff */
[----:B------:R-:W-:Y:S02]  /*26160*/  IMAD R3, R5, c[0x0][0x4e8], R3 ;  /* 0x00013a0005037a24 */ /* 0x000fe400078e0203 */
[----:B------:R-:W-:Y:S01]  /*26170*/  IMAD.U32 R5, RZ, RZ, UR7 ;  /* 0x00000007ff057e24 */ /* 0x000fe2000f8e00ff */
[----:B------:R-:W-:Y:S01]  /*26180*/  LOP3.LUT R9, R4, 0x38, R2, 0xf8, !PT ;  /* 0x0000003804097812 */ /* 0x000fe200078ef802 */
[----:B------:R-:W-:Y:S01]  /*26190*/  IMAD.MOV R16, RZ, RZ, -R8 ;  /* 0x000000ffff107224 */ /* 0x000fe200078e0a08 */
[----:B------:R-:W-:-:S02]  /*261a0*/  SHF.R.U32.HI R6, RZ, 0x3, R4 ;  /* 0x00000003ff067819 */ /* 0x000fc40000011604 */
[----:B------:R-:W-:Y:S01]  /*261b0*/  IADD3 R4, P0, R0, UR22, RZ ;  /* 0x0000001600047c10 */ /* 0x000fe2000ff1e0ff */
[----:B------:R-:W-:Y:S01]  /*261c0*/  IMAD R16, R16, c[0x0][0x4e8], R10 ;  /* 0x00013a0010107a24 */ /* 0x000fe200078e020a */
[----:B------:R-:W-:Y:S02]  /*261d0*/  SHF.R.S32.HI R0, RZ, 0x1f, R3 ;  /* 0x0000001fff007819 */ /* 0x000fe40000011403 */
[----:B------:R-:W-:Y:S02]  /*261e0*/  IADD3.X R5, R7, UR23, R5, P0, !PT ;  /* 0x0000001707057c10 */ /* 0x000fe400087fe405 */
[----:B------:R-:W-:Y:S01]  /*261f0*/  LOP3.LUT R20, R9, R6, RZ, 0x3c, !PT ;  /* 0x0000000609147212 */ /* 0x000fe200078e3cff */
[----:B------:R-:W-:Y:S01]  /*26200*/  IMAD R0, R0, c[0x0][0x488], RZ ;  /* 0x0001220000007a24 */ /* 0x000fe200078e02ff */
[----:B------:R-:W-:Y:S01]  /*26210*/  SHF.R.S32.HI R9, RZ, 0x1f, R8 ;  /* 0x0000001fff097819 */ /* 0x000fe20000011408 */
[----:B------:R-:W-:Y:S01]  /*26220*/  IMAD.WIDE.U32 R6, R3, c[0x0][0x488], R4 ;  /* 0x0001220003067a25 */ /* 0x000fe200078e0004 */
[----:B------:R-:W-:-:S03]  /*26230*/  SHF.R.S32.HI R53, RZ, 0x1f, R2 ;  /* 0x0000001fff357819 */ /* 0x000fc60000011402 */
[----:B------:R-:W-:Y:S02]  /*26240*/  IMAD R3, R3, c[0x0][0x48c], R0 ;  /* 0x0001230003037a24 */ /* 0x000fe400078e0200 */
[----:B------:R-:W-:Y:S01]  /*26250*/  IMAD R0, R9, c[0x0][0x3e0], RZ ;  /* 0x0000f80009007a24 */ /* 0x000fe200078e02ff */
[C---:B------:R-:W-:Y:S01]  /*26260*/  LEA R9, P0, R6.reuse, c[0x0][0x450], 0x2 ;  /* 0x0001140006097a11 */ /* 0x040fe200078010ff */
[----:B------:R-:W-:Y:S02]  /*26270*/  IMAD.IADD R3, R7, 0x1, R3 ;  /* 0x0000000107037824 */ /* 0x000fe400078e0203 */
[----:B------:R-:W-:Y:S02]  /*26280*/  IMAD.U32 R5, RZ, RZ, UR17 ;  /* 0x00000011ff057e24 */ /* 0x000fe4000f8e00ff */
[----:B------:R-:W-:Y:S01]  /*26290*/  IMAD.U32 R4, RZ, RZ, UR16 ;  /* 0x00000010ff047e24 */ /* 0x000fe2000f8e00ff */
[----:B------:R-:W-:Y:S01]  /*262a0*/  LEA.HI.X R3, R6, c[0x0][0x454], R3, 0x2, P0 ;  /* 0x0001150006037a11 */ /* 0x000fe200000f1403 */
[----:B------:R-:W-:Y:S01]  /*262b0*/  IMAD.U32 R5, RZ, RZ, UR5 ;  /* 0x00000005ff057e24 */ /* 0x000fe2000f8e00ff */
[----:B------:R-:W-:Y:S01]  /*262c0*/  SHFL.IDX PT, R14, R9, RZ, 0x1c1f ;  /* 0x001c1fff090e7589 */ /* 0x000fe200000e0000 */
[----:B------:R-:W-:-:S02]  /*262d0*/  IMAD R7, R8, c[0x0][0x3e4], R0 ;  /* 0x0000f90008077a24 */ /* 0x000fc400078e0200 */
[----:B------:R-:W-:Y:S01]  /*262e0*/  IMAD.WIDE.U32 R4, R8, c[0x0][0x3e0], R4 ;  /* 0x0000f80008047a25 */ /* 0x000fe200078e0004 */
[----:B------:R-:W1:Y:S01]  /*262f0*/  SHFL.IDX PT, R15, R3, RZ, 0x1c1f ;  /* 0x001c1fff030f7589 */ /* 0x000e6200000e0000 */
[----:B------:R-:W-:Y:S02]  /*26300*/  SHF.R.S32.HI R8, RZ, 0x1f, R16 ;  /* 0x0000001fff087819 */ /* 0x000fe40000011410 */
[----:B-----5:R-:W-:Y:S01]  /*26310*/  IMAD R0, R12, c[0x0][0x4e8], RZ ;  /* 0x00013a000c007a24 */ /* 0x020fe200078e02ff */
[----:B------:R-:W-:Y:S01]  /*26320*/  SHFL.IDX PT, R13, R3, 0x1, 0x1c1f ;  /* 0x003c1f00030d7f89 */ /* 0x000fe200000e0000 */
[----:B------:R-:W-:Y:S02]  /*26330*/  IMAD R6, R22, 0x80, R11 ;  /* 0x0000008016067824 */ /* 0x000fe400078e020b */
[----:B------:R-:W-:Y:S01]  /*26340*/  IMAD.IADD R5, R5, 0x1, R7 ;  /* 0x0000000105057824 */ /* 0x000fe200078e0207 */
[----:B------:R-:W2:Y:S01]  /*26350*/  SHFL.IDX PT, R12, R9, 0x1, 0x1c1f ;  /* 0x003c1f00090c7f89 */ /* 0x000ea200000e0000 */
[----:B------:R-:W-:Y:S01]  /*26360*/  IMAD R7, R8, c[0x0][0x3d8], RZ ;  /* 0x0000f60008077a24 */ /* 0x000fe200078e02ff */
[----:B------:R-:W-:Y:S01]  /*26370*/  IADD3 R17, R6, 0x8, RZ ;  /* 0x0000000806117810 */ /* 0x000fe20007ffe0ff */
[----:B------:R-:W-:Y:S01]  /*26380*/  IMAD.WIDE.U32 R4, R16, c[0x0][0x3d8], R4 ;  /* 0x0000f60010047a25 */ /* 0x000fe200078e0004 */
[----:B------:R-:W-:Y:S01]  /*26390*/  SHFL.IDX PT, R10, R9, 0x2, 0x1c1f ;  /* 0x005c1f00090a7f89 */ /* 0x000fe200000e0000 */
[----:B------:R-:W-:-:S02]  /*263a0*/  ISETP.GE.OR P5, PT, R6, R0, P1 ;  /* 0x000000000600720c */ /* 0x000fc40000fa6670 */
[-C--:B------:R-:W-:Y:S01]  /*263b0*/  ISETP.GE.OR P4, PT, R17, R0.reuse, P1 ;  /* 0x000000001100720c */ /* 0x080fe20000f86670 */
[----:B------:R-:W3:Y:S01]  /*263c0*/  SHFL.IDX PT, R11, R3, 0x2, 0x1c1f ;  /* 0x005c1f00030b7f89 */ /* 0x000ee200000e0000 */
[----:B------:R-:W-:Y:S01]  /*263d0*/  IMAD R18, R16, c[0x0][0x3dc], R7 ;  /* 0x0000f70010127a24 */ /* 0x000fe200078e0207 */
[----:B------:R-:W-:Y:S01]  /*263e0*/  IADD3 R16, R6, 0x48, RZ ;  /* 0x0000004806107810 */ /* 0x000fe20007ffe0ff */
[----:B------:R-:W-:Y:S01]  /*263f0*/  IMAD.SHL.U32 R7, R21, 0x8, RZ ;  /* 0x0000000815077824 */ /* 0x000fe200078e00ff */
[----:B------:R-:W-:Y:S02]  /*26400*/  SHFL.IDX PT, R8, R9, 0x3, 0x1c1f ;  /* 0x007c1f0009087f89 */ /* 0x000fe400000e0000 */
[----:B------:R-:W-:Y:S02]  /*26410*/  ISETP.GE.OR P0, PT, R16, R0, P1 ;  /* 0x000000001000720c */ /* 0x000fe40000f06670 */
[----:B------:R4:W3:Y:S01]  /*26420*/  SHFL.IDX PT, R9, R3, 0x3, 0x1c1f ;  /* 0x007c1f0003097f89 */ /* 0x0008e200000e0000 */
[----:B------:R-:W-:-:S03]  /*26430*/  LOP3.LUT R7, R20, 0x7ffffe00, R7, 0xf8, !PT ;  /* 0x7ffffe0014077812 */ /* 0x000fc600078ef807 */
[----:B-1----:R-:W-:Y:S04]  /*26440*/  @!P5 ST.E [R14.64], R36 ;  /* 0x000000240e00d985 */ /* 0x002fe8000c10190e */
[----:B--2---:R-:W-:Y:S01]  /*26450*/  @!P4 ST.E [R12.64], R37 ;  /* 0x000000250c00c985 */ /* 0x004fe2000c10190e */
[----:B----4-:R-:W-:Y:S01]  /*26460*/  IADD3 R3, R6, 0x40, RZ ;  /* 0x0000004006037810 */ /* 0x010fe20007ffe0ff */
[----:B------:R-:W-:Y:S01]  /*26470*/  IMAD.IADD R6, R5, 0x1, R18 ;  /* 0x0000000105067824 */ /* 0x000fe200078e0212 */
[----:B------:R-:W-:Y:S02]  /*26480*/  LEA R5, P2, R4, c[0x0][0x380], 0x1 ;  /* 0x0000e00004057a11 */ /* 0x000fe400078408ff */
[----:B------:R-:W-:Y:S01]  /*26490*/  ISETP.GE.OR P3, PT, R3, R0, P1 ;  /* 0x000000000300720c */ /* 0x000fe20000f66670 */
[----:B------:R-:W-:Y:S01]  /*264a0*/  IMAD R3, R22, 0x80, R19 ;  /* 0x0000008016037824 */ /* 0x000fe200078e0213 */
[----:B------:R-:W-:Y:S01]  /*264b0*/  LEA.HI.X R4, R4, c[0x0][0x384], R6, 0x1, P2 ;  /* 0x0000e10004047a11 */ /* 0x000fe200010f0c06 */
[----:B------:R-:W-:Y:S01]  /*264c0*/  IMAD.SHL.U32 R6, R7, 0x2, RZ ;  /* 0x0000000207067824 */ /* 0x000fe200078e00ff */
[----:B------:R-:W-:Y:S02]  /*264d0*/  SHFL.IDX PT, R12, R5, RZ, 0x181f ;  /* 0x00181fff050c7589 */ /* 0x000fe400000e0000 */
[----:B------:R-:W-:-:S02]  /*264e0*/  IADD3 R7, R3, 0x10, RZ ;  /* 0x0000001003077810 */ /* 0x000fc40007ffe0ff */
[----:B------:R-:W-:Y:S01]  /*264f0*/  SHFL.IDX PT, R15, R4, 0x2, 0x181f ;  /* 0x00581f00040f7f89 */ /* 0x000fe200000e0000 */
[C---:B------:R-:W-:Y:S02]  /*26500*/  IADD3 R32, R3.reuse, 0x40, RZ ;  /* 0x0000004003207810 */ /* 0x040fe40007ffe0ff */
[C---:B------:R-:W-:Y:S01]  /*26510*/  IADD3 R45, R3.reuse, 0x50, RZ ;  /* 0x00000050032d7810 */ /* 0x040fe20007ffe0ff */
[----:B------:R-:W-:Y:S01]  /*26520*/  SHFL.IDX PT, R14, R5, 0x3, 0x181f ;  /* 0x00781f00050e7f89 */ /* 0x000fe200000e0000 */
[----:B------:R-:W-:-:S03]  /*26530*/  IADD3 R54, R3, 0x60, RZ ;  /* 0x0000006003367810 */ /* 0x000fc60007ffe0ff */
[----:B---3--:R-:W-:Y:S04]  /*26540*/  @!P3 ST.E [R10.64], R38 ;  /* 0x000000260a00b985 */ /* 0x008fe8000c10190e */
[----:B------:R-:W1:Y:S04]  /*26550*/  SHFL.IDX PT, R10, R5, 0x1, 0x181f ;  /* 0x00381f00050a7f89 */ /* 0x000e6800000e0000 */
[----:B------:R-:W-:Y:S01]  /*26560*/  @!P0 ST.E [R8.64], R39 ;  /* 0x0000002708008985 */ /* 0x000fe2000c10190e */
        /* <DEDUP_REMOVED lines=8> */
[C---:B------:R-:W-:Y:S01]  /*265f0*/  IADD3 R7, R3.reuse, 0x30, RZ ;  /* 0x0000003003077810 */ /* 0x040fe20007ffe0ff */
[----:B------:R-:W4:Y:S01]  /*26600*/  SHFL.IDX PT, R9, R5, 0x2, 0x181f ;  /* 0x00581f0005097f89 */ /* 0x000f2200000e0000 */
[----:B------:R-:W-:Y:S02]  /*26610*/  IADD3 R3, R3, 0x70, RZ ;  /* 0x0000007003037810 */ /* 0x000fe40007ffe0ff */
[----:B------:R-:W-:Y:S01]  /*26620*/  ISETP.GE.OR P2, PT, R7, R0, P0 ;  /* 0x000000000700720c */ /* 0x000fe20000746670 */
[----:B------:R-:W-:Y:S01]  /*26630*/  LDS.128 R20, [R6+0x880] ;  /* 0x0008800006147984 */ /* 0x000fe20000000c00 */
[C---:B-1----:R-:W-:Y:S02]  /*26640*/  @!P4 LEA R10, P6, R2.reuse, R10, 0x1 ;  /* 0x0000000a020ac211 */ /* 0x042fe400078c08ff */
[C---:B------:R-:W-:Y:S01]  /*26650*/  @!P1 LEA R12, P5, R2.reuse, R12, 0x1 ;  /* 0x0000000c020c9211 */ /* 0x040fe200078a08ff */
[----:B------:R-:W-:Y:S04]  /*26660*/  LDS.128 R16, [R6+0x1080] ;  /* 0x0010800006107984 */ /* 0x000fe80000000c00 */
[----:B------:R-:W1:Y:S01]  /*26670*/  SHFL.IDX PT, R44, R4, 0x3, 0x181f ;  /* 0x00781f00042c7f89 */ /* 0x000e6200000e0000 */
[----:B--2---:R-:W-:-:S03]  /*26680*/  @!P1 LEA.HI.X R13, R2, R11, R53, 0x1, P5 ;  /* 0x0000000b020d9211 */ /* 0x004fc600028f0c35 */
[----:B------:R-:W2:Y:S02]  /*26690*/  LDS.128 R28, [R6+0x1880] ;  /* 0x00188000061c7984 */ /* 0x000ea40000000c00 */
[----:B------:R-:W-:Y:S02]  /*266a0*/  P2R R7, PR, RZ, 0x40 ;  /* 0x00000040ff077803 */ /* 0x000fe40000000000 */
[----:B------:R-:W-:Y:S01]  /*266b0*/  ISETP.GE.OR P6, PT, R32, R0, P0 ;  /* 0x000000002000720c */ /* 0x000fe200007c6670 */
[----:B------:R-:W-:Y:S01]  /*266c0*/  LDS.128 R36, [R6+0x2880] ;  /* 0x0028800006247984 */ /* 0x000fe20000000c00 */
[----:B------:R-:W-:-:S03]  /*266d0*/  ISETP.NE.AND P5, PT, R7, RZ, PT ;  /* 0x000000ff0700720c */ /* 0x000fc60003fa5270 */
[----:B------:R-:W-:Y:S01]  /*266e0*/  LDS.128 R32, [R6+0x2080] ;  /* 0x0020800006207984 */ /* 0x000fe20000000c00 */
[C-C-:B---3--:R-:W-:Y:S02]  /*266f0*/  @!P4 LEA.HI.X R11, R2.reuse, R8, R53.reuse, 0x1, P5 ;  /* 0x00000008020bc211 */ /* 0x148fe400028f0c35 */
[C---:B----4-:R-:W-:Y:S01]  /*26700*/  @!P3 LEA R8, P5, R2.reuse, R9, 0x1 ;  /* 0x000000090208b211 */ /* 0x050fe200078a08ff */
[----:B------:R-:W-:Y:S03]  /*26710*/  LDS.128 R40, [R6+0x3080] ;  /* 0x0030800006287984 */ /* 0x000fe60000000c00 */
[C---:B------:R-:W-:Y:S01]  /*26720*/  @!P3 LEA.HI.X R9, R2.reuse, R15, R53, 0x1, P5 ;  /* 0x0000000f0209b211 */ /* 0x040fe200028f0c35 */
[----:B------:R-:W-:Y:S01]  /*26730*/  SHFL.IDX PT, R48, R5, 0x4, 0x181f ;  /* 0x00981f0005307f89 */ /* 0x000fe200000e0000 */
[----:B------:R-:W-:-:S03]  /*26740*/  @!P2 LEA R14, P5, R2, R14, 0x1 ;  /* 0x0000000e020ea211 */ /* 0x000fc600078a08ff */
[----:B------:R-:W-:Y:S01]  /*26750*/  SHFL.IDX PT, R7, R5, 0x5, 0x181f ;  /* 0x00b81f0005077f89 */ /* 0x000fe200000e0000 */
[----:B-1----:R-:W-:Y:S02]  /*26760*/  @!P2 LEA.HI.X R15, R2, R44, R53, 0x1, P5 ;  /* 0x0000002c020fa211 */ /* 0x002fe400028f0c35 */
[-C--:B------:R-:W-:Y:S01]  /*26770*/  ISETP.GE.OR P5, PT, R45, R0.reuse, P0 ;  /* 0x000000002d00720c */ /* 0x080fe200007a6670 */
[----:B------:R-:W1:Y:S04]  /*26780*/  SHFL.IDX PT, R49, R5, 0x6, 0x181f ;  /* 0x00d81f0005317f89 */ /* 0x000e6800000e0000 */
[----:B------:R-:W3:Y:S04]  /*26790*/  SHFL.IDX PT, R52, R4, 0x4, 0x181f ;  /* 0x00981f0004347f89 */ /* 0x000ee800000e0000 */
[----:B------:R-:W4:Y:S04]  /*267a0*/  SHFL.IDX PT, R51, R4, 0x5, 0x181f ;  /* 0x00b81f0004337f89 */ /* 0x000f2800000e0000 */
[----:B------:R-:W1:Y:S04]  /*267b0*/  SHFL.IDX PT, R50, R4, 0x6, 0x181f ;  /* 0x00d81f0004327f89 */ /* 0x000e6800000e0000 */
[----:B------:R1:W3:Y:S04]  /*267c0*/  LDS.128 R44, [R6+0x3880] ;  /* 0x00388000062c7984 */ /* 0x0002e80000000c00 */
[----:B------:R-:W-:Y:S01]  /*267d0*/  @!P1 ST.E.128 [R12.64], R24 ;  /* 0x000000180c009985 */ /* 0x000fe2000c101d0e */
[----:B------:R-:W-:-:S02]  /*267e0*/  ISETP.GE.OR P1, PT, R54, R0, P0 ;  /* 0x000000003600720c */ /* 0x000fc40000726670 */
[----:B------:R-:W-:Y:S01]  /*267f0*/  ISETP.GE.OR P0, PT, R3, R0, P0 ;  /* 0x000000000300720c */ /* 0x000fe20000706670 */
[----:B------:R3:W-:Y:S04]  /*26800*/  @!P4 ST.E.128 [R10.64], R20 ;  /* 0x000000140a00c985 */ /* 0x0007e8000c101d0e */
[----:B------:R4:W-:Y:S04]  /*26810*/  @!P3 ST.E.128 [R8.64], R16 ;  /* 0x000000100800b985 */ /* 0x0009e8000c101d0e */
[----:B--2---:R2:W-:Y:S02]  /*26820*/  @!P2 ST.E.128 [R14.64], R28 ;  /* 0x0000001c0e00a985 */ /* 0x0045e4000c101d0e */
[----:B-1----:R-:W-:-:S02]  /*26830*/  @!P1 LEA R6, P2, R2, R49, 0x1 ;  /* 0x0000003102069211 */ /* 0x002fc400078408ff */
[C---:B---3--:R-:W-:Y:S02]  /*26840*/  @!P6 LEA R10, P4, R2.reuse, R48, 0x1 ;  /* 0x00000030020ae211 */ /* 0x048fe400078808ff */
[C---:B----4-:R-:W-:Y:S02]  /*26850*/  @!P5 LEA R8, P3, R2.reuse, R7, 0x1 ;  /* 0x000000070208d211 */ /* 0x050fe400078608ff */
[C-C-:B------:R-:W-:Y:S02]  /*26860*/  @!P6 LEA.HI.X R11, R2.reuse, R52, R53.reuse, 0x1, P4 ;  /* 0x00000034020be211 */ /* 0x140fe400020f0c35 */
[C-C-:B------:R-:W-:Y:S02]  /*26870*/  @!P5 LEA.HI.X R9, R2.reuse, R51, R53.reuse, 0x1, P3 ;  /* 0x000000330209d211 */ /* 0x140fe400018f0c35 */
[----:B------:R-:W-:Y:S01]  /*26880*/  @!P1 LEA.HI.X R7, R2, R50, R53, 0x1, P2 ;  /* 0x0000003202079211 */ /* 0x000fe200010f0c35 */
[----:B------:R2:W-:Y:S04]  /*26890*/  @!P6 ST.E.128 [R10.64], R32 ;  /* 0x000000200a00e985 */ /* 0x0005e8000c101d0e */
[----:B------:R2:W1:Y:S04]  /*268a0*/  SHFL.IDX PT, R10, R5, 0x7, 0x181f ;  /* 0x00f81f00050a7f89 */ /* 0x00046800000e0000 */
[----:B------:R2:W-:Y:S04]  /*268b0*/  @!P5 ST.E.128 [R8.64], R36 ;  /* 0x000000240800d985 */ /* 0x0005e8000c101d0e */
[----:B------:R2:W3:Y:S04]  /*268c0*/  SHFL.IDX PT, R5, R4, 0x7, 0x181f ;  /* 0x00f81f0004057f89 */ /* 0x0004e800000e0000 */
[----:B------:R2:W-:Y:S01]  /*268d0*/  @!P1 ST.E.128 [R6.64], R40 ;  /* 0x0000002806009985 */ /* 0x0005e2000c101d0e */
[----:B------:R-:W-:Y:S05]  /*268e0*/  @P0 EXIT ;  /* 0x000000000000094d */ /* 0x000fea0003800000 */
[----:B-12---:R-:W-:-:S04]  /*268f0*/  LEA R4, P0, R2, R10, 0x1 ;  /* 0x0000000a02047211 */ /* 0x006fc800078008ff */
[----:B---3--:R-:W-:-:S05]  /*26900*/  LEA.HI.X R5, R2, R5, R53, 0x1, P0 ;  /* 0x0000000502057211 */ /* 0x008fca00000f0c35 */
[----:B------:R-:W-:Y:S01]  /*26910*/  ST.E.128 [R4.64], R44 ;  /* 0x0000002c04007985 */ /* 0x000fe2000c101d0e */
[----:B------:R-:W-:Y:S05]  /*26920*/  EXIT ;  /* 0x000000000000794d */ /* 0x000fea0003800000 */
.L_x_500:
[----:B------:R-:W-:Y:S02]  /*26930*/  ULDC.64 UR6, c[0x0][0x500] ;  /* 0x0001400000067ab9 */ /* 0x000fe40000000a00 */
[----:B------:R-:W-:Y:S02]  /*26940*/  UISETP.NE.U32.AND UP1, UPT, URZ, UR6, UPT ;  /* 0x000000063f00728c */ /* 0x000fe4000bf25070 */
[----:B------:R-:W-:Y:S02]  /*26950*/  ULDC.64 UR4, c[0x0][0x508] ;  /* 0x0001420000047ab9 */ /* 0x000fe40000000a00 */
[----:B------:R-:W-:Y:S02]  /*26960*/  UISETP.NE.AND.EX UP1, UPT, URZ, UR7, UPT, UP1 ;  /* 0x000000073f00728c */ /* 0x000fe4000bf25310 */
[----:B------:R-:W-:Y:S02]  /*26970*/  UISETP.NE.U32.AND UP0, UPT, URZ, UR4, UPT ;  /* 0x000000043f00728c */ /* 0x000fe4000bf05070 */
[----:B------:R-:W-:-:S02]  /*26980*/  ULDC.64 UR6, c[0x0][0x500] ;  /* 0x0001400000067ab9 */ /* 0x000fc40000000a00 */
[----:B------:R-:W-:Y:S01]  /*26990*/  UMOV UR4, 0x4 ;  /* 0x0000000400047882 */ /* 0x000fe20000000000 */
[----:B------:R-:W-:Y:S01]  /*269a0*/  PLOP3.LUT P0, PT, PT, PT, UP1, 0x80, 0x0 ;  /* 0x000000000000781c */ /* 0x000fe20003f0f018 */
[----:B------:R-:W-:Y:S02]  /*269b0*/  UIMAD.WIDE UR6, UR11, UR4, UR6 ;  /* 0x000000040b0672a5 */ /* 0x000fe4000f8e0206 */
[----:B------:R-:W-:-:S04]  /*269c0*/  UISETP.NE.AND.EX UP0, UPT, URZ, UR5, UPT, UP0 ;  /* 0x000000053f00728c */ /* 0x000fc8000bf05300 */
[----:B------:R-:W-:Y:S02]  /*269d0*/  IMAD.U32 R4, RZ, RZ, UR6 ;  /* 0x00000006ff047e24 */ /* 0x000fe4000f8e00ff */
[----:B------:R-:W-:Y:S01]  /*269e0*/  IMAD.U32 R5, RZ, RZ, UR7 ;  /* 0x00000007ff057e24 */ /* 0x000fe2000f8e00ff */
[----:B------:R-:W-:Y:S01]  /*269f0*/  ULDC.64 UR6, c[0x0][0x508] ;  /* 0x0001420000067ab9 */ /* 0x000fe20000000a00 */
[----:B------:R-:W-:-:S03]  /*26a00*/  PLOP3.LUT P1, PT, PT, PT, UP0, 0x80, 0x0 ;  /* 0x000000000000781c */ /* 0x000fc60003f2f008 */
[----:B------:R-:W2:Y:S01]  /*26a10*/  @P0 LDG.E R0, [R4.64] ;  /* 0x0000000e04000981 */ /* 0x000ea2000c1e1900 */
[----:B------:R-:W-:Y:S01]  /*26a20*/  @UP0 UIMAD.WIDE UR6, UR11, UR4, UR6 ;  /* 0x000000040b0602a5 */ /* 0x000fe2000f8e0206 */
[----:B------:R-:W-:-:S05]  /*26a30*/  MOV R9, c[0x0][0x388] ;  /* 0x0000e20000097a02 */ /* 0x000fca0000000f00 */
[----:B------:R-:W-:Y:S01]  /*26a40*/  IMAD.U32 R2, RZ, RZ, UR6 ;  /* 0x00000006ff027e24 */ /* 0x000fe2000f8e00ff */
[----:B------:R-:W-:-:S05]  /*26a50*/  MOV R3, UR7 ;  /* 0x0000000700037c02 */ /* 0x000fca0008000f00 */
        /* <DEDUP_REMOVED lines=9> */
.L_x_502:
[----:B------:R-:W1:Y:S01]  /*26af0*/  S2R R8, SR_TID.X ;  /* 0x0000000000087919 */ /* 0x000e620000002100 */
        /* <DEDUP_REMOVED lines=11> */
[----:B------:R-:W1:Y:S01]  /*26bb0*/  R2UR UR16, R2 ;  /* 0x00000000021073c2 */ /* 0x000e6200000e0000 */
[----:B------:R-:W-:Y:S01]  /*26bc0*/  IMAD.MOV.U32 R0, RZ, RZ, c[0x0][0x4e8] ;  /* 0x00013a00ff007624 */ /* 0x000fe200078e00ff */
[----:B------:R-:W-:Y:S02]  /*26bd0*/  ULDC.64 UR4, c[0x0][0x490] ;  /* 0x0001240000047ab9 */ /* 0x000fe40000000a00 */
[----:B------:R-:W-:Y:S02]  /*26be0*/  UIMAD UR7, UR10, UR4, URZ ;  /* 0x000000040a0772a4 */ /* 0x000fe4000f8e023f */
[----:B------:R-:W-:Y:S01]  /*26bf0*/  ISETP.NE.AND P0, PT, R0, 0x1, PT ;  /* 0x000000010000780c */ /* 0x000fe20003f05270 */
[----:B------:R-:W-:Y:S01]  /*26c00*/  IMAD.MOV.U32 R0, RZ, RZ, R4 ;  /* 0x000000ffff007224 */ /* 0x000fe200078e0004 */
[----:B------:R-:W2:Y:S01]  /*26c10*/  R2UR UR13, R3 ;  /* 0x00000000030d73c2 */ /* 0x000ea200000e0000 */
[----:B------:R-:W-:-:S07]  /*26c20*/  UIMAD UR7, UR8, UR5, UR7 ;  /* 0x00000005080772a4 */ /* 0x000fce000f8e0207 */
[----:B------:R3:W1:Y:S03]  /*26c30*/  R2UR UR12, R2 ;  /* 0x00000000020c73c2 */ /* 0x00066600000e0000 */
[----:B------:R-:W-:Y:S01]  /*26c40*/  @P0 IMAD.HI.U32 R5, R4, c[0x0][0x4ec], RZ ;  /* 0x00013b0004050a27 */ /* 0x000fe200078e00ff */
[----:B-1----:R-:W-:-:S04]  /*26c50*/  UMOV UR12, UR16 ;  /* 0x00000010000c7c82 */ /* 0x002fc80008000000 */
[----:B------:R-:W-:Y:S01]  /*26c60*/  @P0 SHF.R.U32.HI R0, RZ, c[0x0][0x4f0], R5 ;  /* 0x00013c00ff000a19 */ /* 0x000fe20000011605 */
[----:B------:R3:W1:Y:S03]  /*26c70*/  R2UR UR17, R3 ;  /* 0x00000000031173c2 */ /* 0x00066600000e0000 */
[----:B------:R-:W-:Y:S02]  /*26c80*/  IADD3 R6, -R0, RZ, RZ ;  /* 0x000000ff00067210 */ /* 0x000fe40007ffe1ff */
[----:B------:R-:W-:Y:S01]  /*26c90*/  SHF.R.S32.HI R5, RZ, 0x1f, R0 ;  /* 0x0000001fff057819 */ /* 0x000fe20000011400 */
[----:B--2---:R-:W-:Y:S02]  /*26ca0*/  UIMAD.WIDE.U32 UR12, UR8, UR4, UR12 ;  /* 0x00000004080c72a5 */ /* 0x004fe4000f8e000c */
[----:B------:R-:W-:Y:S01]  /*26cb0*/  IMAD R6, R6, c[0x0][0x4e8], R4 ;  /* 0x00013a0006067a24 */ /* 0x000fe200078e0204 */
[----:B------:R-:W-:-:S02]  /*26cc0*/  ULDC.64 UR4, c[0x0][0x498] ;  /* 0x0001260000047ab9 */ /* 0x000fc40000000a00 */
[----:B------:R-:W-:Y:S02]  /*26cd0*/  UIADD3 UR13, UR7, UR13, URZ ;  /* 0x0000000d070d7290 */ /* 0x000fe4000fffe03f */
[----:B------:R-:W-:Y:S02]  /*26ce0*/  UIMAD UR7, UR6, UR4, URZ ;  /* 0x00000004060772a4 */ /* 0x000fe4000f8e023f */
[----:B------:R-:W-:Y:S02]  /*26cf0*/  UIMAD.WIDE.U32 UR12, UR11, UR4, UR12 ;  /* 0x000000040b0c72a5 */ /* 0x000fe4000f8e000c */
[----:B------:R-:W-:-:S04]  /*26d00*/  UIMAD UR5, UR11, UR5, UR7 ;  /* 0x000000050b0572a4 */ /* 0x000fc8000f8e0207 */
[----:B------:R-:W-:Y:S02]  /*26d10*/  IADD3 R4, P0, R0, UR12, RZ ;  /* 0x0000000c00047c10 */ /* 0x000fe4000ff1e0ff */
[----:B------:R-:W-:Y:S01]  /*26d20*/  IMAD.U32 R7, RZ, RZ, UR5 ;  /* 0x00000005ff077e24 */ /* 0x000fe2000f8e00ff */
[----:B------:R-:W-:-:S04]  /*26d30*/  SHF.R.S32.HI R0, RZ, 0x1f, R6 ;  /* 0x0000001fff007819 */ /* 0x000fc80000011406 */
[----:B------:R-:W-:Y:S01]  /*26d40*/  IADD3.X R5, R5, UR13, R7, P0, !PT ;  /* 0x0000000d05057c10 */ /* 0x000fe200087fe407 */
[----:B------:R-:W-:-:S04]  /*26d50*/  IMAD R0, R0, c[0x0][0x488], RZ ;  /* 0x0001220000007a24 */ /* 0x000fc800078e02ff */
[C---:B------:R-:W-:Y:S02]  /*26d60*/  IMAD R0, R6.reuse, c[0x0][0x48c], R0 ;  /* 0x0001230006007a24 */ /* 0x040fe400078e0200 */
[----:B------:R-:W-:-:S05]  /*26d70*/  IMAD.WIDE.U32 R4, R6, c[0x0][0x488], R4 ;  /* 0x0001220006047a25 */ /* 0x000fca00078e0004 */
[----:B------:R-:W-:Y:S02]  /*26d80*/  IADD3 R0, R5, R0, RZ ;  /* 0x0000000005007210 */ /* 0x000fe40007ffe0ff */
[----:B------:R-:W-:-:S04]  /*26d90*/  LEA R6, P0, R4, c[0x0][0x450], 0x2 ;  /* 0x0001140004067a11 */ /* 0x000fc800078010ff */
[----:B------:R-:W-:Y:S01]  /*26da0*/  LEA.HI.X R7, R4, c[0x0][0x454], R0, 0x2, P0 ;  /* 0x0001150004077a11 */ /* 0x000fe200000f1400 */
[----:B------:R-:W-:-:S05]  /*26db0*/  IMAD.MOV.U32 R0, RZ, RZ, -0x800000 ;  /* 0xff800000ff007424 */ /* 0x000fca00078e00ff */
[----:B------:R3:W-:Y:S01]  /*26dc0*/  STG.E [R6.64], R0 ;  /* 0x0000000006007986 */ /* 0x0007e2000c10190e */
[----:B------:R-:W-:-:S04]  /*26dd0*/  DEPBAR.LE SB1, 0x0, {3} ;  /* 0x000090080000791a */ /* 0x000fc80000000000 */
.L_x_504:
[----:B------:R-:W-:Y:S05]  /*26de0*/  BSYNC B0 ;  /* 0x0000000000007941 */ /* 0x000fea0003800000 */
.L_x_503:
[----:B------:R-:W1:Y:S01]  /*26df0*/  R2UR UR17, R3 ;  /* 0x00000000031173c2 */ /* 0x000e6200000e0000 */
[----:B------:R-:W2:Y:S01]  /*26e00*/  S2R R10, SR_CTAID.X ;  /* 0x00000000000a7919 */ /* 0x000ea20000002500 */
[----:B------:R-:W-:Y:S01]  /*26e10*/  SHF.R.S32.HI R0, RZ, 0x1f, R8 ;  /* 0x0000001fff007819 */ /* 0x000fe20000011408 */
[----:B------:R-:W-:Y:S01]  /*26e20*/  ULDC UR12, c[0x0][0x3a0] ;  /* 0x0000e800000c7ab9 */ /* 0x000fe20000000800 */
[----:B-----5:R-:W-:Y:S01]  /*26e30*/  IMAD R19, R9, c[0x0][0x4e8], RZ ;  /* 0x00013a0009137a24 */ /* 0x020fe200078e02ff */
[----:B------:R-:W-:Y:S01]  /*26e40*/  ULDC UR7, c[0x0][0x3a4] ;  /* 0x0000e90000077ab9 */ /* 0x000fe20000000800 */
[----:B------:R-:W-:Y:S02]  /*26e50*/  LEA.HI R0, R0, R8, RZ, 0x3 ;  /* 0x0000000800007211 */ /* 0x000fe400078f18ff */
[----:B------:R-:W3:Y:S08]  /*26e60*/  R2UR UR16, R2 ;  /* 0x00000000021073c2 */ /* 0x000ef000000e0000 */
[----:B------:R4:W2:Y:S08]  /*26e70*/  R2UR UR18, R2 ;  /* 0x00000000021273c2 */ /* 0x0008b000000e0000 */
[----:B------:R2:W2:Y:S01]  /*26e80*/  R2UR UR19, R3 ;  /* 0x00000000031373c2 */ /* 0x0004a200000e0000 */
[----:B-1----:R-:W-:-:S04]  /*26e90*/  UIMAD UR4, UR17, UR12, URZ ;  /* 0x0000000c110472a4 */ /* 0x002fc8000f8e023f */
[----:B---3--:R-:W-:-:S03]  /*26ea0*/  UIMAD UR7, UR16, UR7, UR4 ;  /* 0x00000007100772a4 */ /* 0x008fc6000f8e0204 */
[----:B------:R-:W-:Y:S01]  /*26eb0*/  ULDC.64 UR4, c[0x0][0x3e8] ;  /* 0x0000fa0000047ab9 */ /* 0x000fe20000000a00 */
[----:B----4-:R-:W-:Y:S01]  /*26ec0*/  LOP3.LUT R2, R0, 0xfffffff8, RZ, 0xc0, !PT ;  /* 0xfffffff800027812 */ /* 0x010fe200078ec0ff */
[----:B--2---:R-:W-:-:S04]  /*26ed0*/  UIMAD.WIDE.U32 UR12, UR18, UR12, URZ ;  /* 0x0000000c120c72a5 */ /* 0x004fc8000f8e003f */
[----:B------:R-:W-:Y:S01]  /*26ee0*/  IMAD.IADD R7, R8, 0x1, -R2 ;  /* 0x0000000108077824 */ /* 0x000fe200078e0a02 */
[----:B------:R-:W-:Y:S01]  /*26ef0*/  SHF.R.S32.HI R8, RZ, 0x3, R0 ;  /* 0x00000003ff087819 */ /* 0x000fe20000011400 */
[----:B------:R-:W-:Y:S01]  /*26f00*/  UIADD3 UR13, UR13, UR7, URZ ;  /* 0x000000070d0d7290 */ /* 0x000fe2000fffe03f */
[----:B------:R-:W-:Y:S01]  /*26f10*/  IMAD.MOV.U32 R3, RZ, RZ, c[0x0][0x4e8] ;  /* 0x00013a00ff037624 */ /* 0x000fe200078e00ff */
[----:B------:R-:W-:Y:S02]  /*26f20*/  UIMAD UR7, UR10, UR4, URZ ;  /* 0x000000040a0772a4 */ /* 0x000fe4000f8e023f */
[----:B------:R-:W-:Y:S01]  /*26f30*/  IMAD R0, R7, 0x10, R8 ;  /* 0x0000001007007824 */ /* 0x000fe200078e0208 */
[----:B------:R-:W-:Y:S01]  /*26f40*/  UIMAD.WIDE.U32 UR12, UR8, UR4, UR12 ;  /* 0x00000004080c72a5 */ /* 0x000fe2000f8e000c */
[----:B------:R-:W-:Y:S01]  /*26f50*/  ISETP.NE.AND P0, PT, R3, 0x1, PT ;  /* 0x000000010300780c */ /* 0x000fe20003f05270 */
[----:B------:R-:W-:Y:S01]  /*26f60*/  UIMAD UR7, UR8, UR5, UR7 ;  /* 0x00000005080772a4 */ /* 0x000fe2000f8e0207 */
[----:B------:R-:W-:-:S02]  /*26f70*/  IMAD R0, R10, 0x80, R0 ;  /* 0x000000800a007824 */ /* 0x000fc400078e0200 */
[----:B------:R-:W-:Y:S02]  /*26f80*/  ULDC.64 UR4, c[0x0][0x3f0] ;  /* 0x0000fc0000047ab9 */ /* 0x000fe40000000a00 */
[----:B------:R-:W-:Y:S01]  /*26f90*/  UIMAD UR9, UR6, UR4, URZ ;  /* 0x00000004060972a4 */ /* 0x000fe2000f8e023f */
[----:B------:R-:W-:Y:S01]  /*26fa0*/  IMAD.MOV.U32 R4, RZ, RZ, R0 ;  /* 0x000000ffff047224 */ /* 0x000fe200078e0000 */
[----:B------:R-:W-:Y:S02]  /*26fb0*/  UIADD3 UR13, UR7, UR13, URZ ;  /* 0x0000000d070d7290 */ /* 0x000fe4000fffe03f */
[----:B------:R-:W-:Y:S02]  /*26fc0*/  UIMAD UR5, UR11, UR5, UR9 ;  /* 0x000000050b0572a4 */ /* 0x000fe4000f8e0209 */
[----:B------:R-:W-:Y:S01]  /*26fd0*/  UIMAD.WIDE.U32 UR12, UR11, UR4, UR12 ;  /* 0x000000040b0c72a5 */ /* 0x000fe2000f8e000c */
[----:B------:R-:W-:-:S03]  /*26fe0*/  @P0 IMAD.HI.U32 R2, R0, c[0x0][0x4ec], RZ ;  /* 0x00013b0000020a27 */ /* 0x000fc600078e00ff */
[----:B------:R-:W-:Y:S02]  /*26ff0*/  UIADD3 UR5, UR13, UR5, URZ ;  /* 0x000000050d057290 */ /* 0x000fe4000fffe03f */
[----:B------:R-:W-:-:S04]  /*27000*/  @P0 SHF.R.U32.HI R4, RZ, c[0x0][0x4f0], R2 ;  /* 0x00013c00ff040a19 */ /* 0x000fc80000011602 */
[--C-:B------:R-:W-:Y:S01]  /*27010*/  SHF.R.S32.HI R3, RZ, 0x1f, R4.reuse ;  /* 0x0000001fff037819 */ /* 0x100fe20000011404 */
[----:B------:R-:W-:-:S04]  /*27020*/  IMAD.MOV R2, RZ, RZ, -R4 ;  /* 0x000000ffff027224 */ /* 0x000fc800078e0a04 */
        /* <DEDUP_REMOVED lines=21> */
[C---:B------:R-:W-:Y:S01]  /*27180*/  IADD3 R8, R2.reuse, 0x10, RZ ;  /* 0x0000001002087810 */ /* 0x040fe20007ffe0ff */
[----:B------:R-:W3:Y:S01]  /*27190*/  SHFL.IDX PT, R5, R4, 0x1, 0x181f ;  /* 0x00381f0004057f89 */ /* 0x000ee200000e0000 */
[----:B------:R-:W-:-:S02]  /*271a0*/  ISETP.GE.OR P1, PT, R2, R19, P0 ;  /* 0x000000130200720c */ /* 0x000fc40000726670 */
[-C--:B------:R-:W-:Y:S01]  /*271b0*/  ISETP.GE.OR P5, PT, R8, R19.reuse, P0 ;  /* 0x000000130800720c */ /* 0x080fe200007a6670 */
[----:B------:R-:W4:Y:S01]  /*271c0*/  SHFL.IDX PT, R9, R3, 0x1, 0x181f ;  /* 0x00381f0003097f89 */ /* 0x000f2200000e0000 */
[C---:B------:R-:W-:Y:S02]  /*271d0*/  IADD3 R14, R2.reuse, 0x20, RZ ;  /* 0x00000020020e7810 */ /* 0x040fe40007ffe0ff */
[----:B------:R-:W-:Y:S01]  /*271e0*/  IADD3 R10, R2, 0x40, RZ ;  /* 0x00000040020a7810 */ /* 0x000fe20007ffe0ff */
[----:B------:R-:W3:Y:S01]  /*271f0*/  SHFL.IDX PT, R8, R4, 0x2, 0x181f ;  /* 0x00581f0004087f89 */ /* 0x000ee200000e0000 */
[-C--:B------:R-:W-:Y:S02]  /*27200*/  ISETP.GE.OR P4, PT, R14, R19.reuse, P0 ;  /* 0x000000130e00720c */ /* 0x080fe40000786670 */
[----:B------:R-:W-:Y:S01]  /*27210*/  IADD3 R13, R2, 0x30, RZ ;  /* 0x00000030020d7810 */ /* 0x000fe20007ffe0ff */
[----:B------:R-:W3:Y:S01]  /*27220*/  SHFL.IDX PT, R12, R3, 0x2, 0x181f ;  /* 0x00581f00030c7f89 */ /* 0x000ee200000e0000 */
[----:B------:R-:W-:-:S02]  /*27230*/  ISETP.GE.OR P6, PT, R10, R19, P0 ;  /* 0x000000130a00720c */ /* 0x000fc400007c6670 */
[----:B------:R-:W-:Y:S01]  /*27240*/  ISETP.GE.OR P3, PT, R13, R19, P0 ;  /* 0x000000130d00720c */ /* 0x000fe20000766670 */
[----:B------:R-:W3:Y:S01]  /*27250*/  SHFL.IDX PT, R11, R4, 0x3, 0x181f ;  /* 0x00781f00040b7f89 */ /* 0x000ee200000e0000 */
[----:B-1----:R-:W-:-:S03]  /*27260*/  @!P1 LEA R6, P2, R0, R6, 0x1 ;  /* 0x0000000600069211 */ /* 0x002fc600078408ff */
[----:B------:R-:W1:Y:S01]  /*27270*/  SHFL.IDX PT, R14, R3, 0x3, 0x181f ;  /* 0x00781f00030e7f89 */ /* 0x000e6200000e0000 */
[----:B--2---:R-:W-:-:S03]  /*27280*/  @!P1 LEA.HI.X R7, R0, R7, R20, 0x1, P2 ;  /* 0x0000000700079211 */ /* 0x004fc600010f0c14 */
[----:B------:R-:W2:Y:S04]  /*27290*/  SHFL.IDX PT, R10, R4, 0x4, 0x181f ;  /* 0x00981f00040a7f89 */ /* 0x000ea800000e0000 */
[----:B------:R1:W-:Y:S04]  /*272a0*/  @!P1 ST.E.128 [R6.64], RZ ;  /* 0x000000ff06009985 */ /* 0x0003e8000c101d0e */
[----:B------:R-:W-:Y:S04]  /*272b0*/  SHFL.IDX PT, R13, R4, 0x5, 0x181f ;  /* 0x00b81f00040d7f89 */ /* 0x000fe800000e0000 */
[----:B------:R-:W-:Y:S04]  /*272c0*/  SHFL.IDX PT, R15, R4, 0x6, 0x181f ;  /* 0x00d81f00040f7f89 */ /* 0x000fe800000e0000 */
[----:B------:R-:W2:Y:S04]  /*272d0*/  SHFL.IDX PT, R18, R3, 0x4, 0x181f ;  /* 0x00981f0003127f89 */ /* 0x000ea800000e0000 */
[----:B------:R-:W2:Y:S04]  /*272e0*/  SHFL.IDX PT, R17, R3, 0x5, 0x181f ;  /* 0x00b81f0003117f89 */ /* 0x000ea800000e0000 */
[----:B------:R-:W2:Y:S04]  /*272f0*/  SHFL.IDX PT, R16, R3, 0x6, 0x181f ;  /* 0x00d81f0003107f89 */ /* 0x000ea800000e0000 */
[----:B------:R-:W2:Y:S01]  /*27300*/  SHFL.IDX PT, R4, R4, 0x7, 0x181f ;  /* 0x00f81f0004047f89 */ /* 0x000ea200000e0000 */
[----:B-1----:R-:W-:-:S02]  /*27310*/  IADD3 R7, R2, 0x50, RZ ;  /* 0x0000005002077810 */ /* 0x002fc40007ffe0ff */
[C---:B---3--:R-:W-:Y:S01]  /*27320*/  @!P5 LEA R6, P1, R0.reuse, R5, 0x1 ;  /* 0x000000050006d211 */ /* 0x048fe200078208ff */
[----:B------:R-:W1:Y:S01]  /*27330*/  SHFL.IDX PT, R3, R3, 0x7, 0x181f ;  /* 0x00f81f0003037f89 */ /* 0x000e6200000e0000 */
[----:B------:R-:W-:Y:S02]  /*27340*/  ISETP.GE.OR P2, PT, R7, R19, P0 ;  /* 0x000000130700720c */ /* 0x000fe40000746670 */
[C---:B----4-:R-:W-:Y:S02]  /*27350*/  @!P5 LEA.HI.X R7, R0.reuse, R9, R20, 0x1, P1 ;  /* 0x000000090007d211 */ /* 0x050fe400008f0c14 */
        /* <DEDUP_REMOVED lines=10> */
[----:B---3--:R-:W-:-:S04]  /*27400*/  @!P3 LEA R6, P5, R0, R11, 0x1 ;  /* 0x0000000b0006b211 */ /* 0x008fc800078a08ff */
[C---:B------:R-:W-:Y:S02]  /*27410*/  @!P3 LEA.HI.X R7, R0.reuse, R14, R20, 0x1, P5 ;  /* 0x0000000e0007b211 */ /* 0x040fe400028f0c14 */
[----:B--2---:R-:W-:-:S03]  /*27420*/  @!P6 LEA R10, P5, R0, R10, 0x1 ;  /* 0x0000000a000ae211 */ /* 0x004fc600078a08ff */
        /* <DEDUP_REMOVED lines=14> */
.L_x_505:
        /* <DEDUP_REMOVED lines=15> */
.L_x_803:


//--------------------- .text._ZN7cutlass13device_kernelIN5flash19enable_sm80_to_sm89INS1_16FlashAttnFwdSm80INS1_25CollectiveMainloopFwdSm80ILi4ELi1ELb0EN4cute5tupleIJNS5_1CILi128EEENS7_ILi112EEENS7_ILi64EEEEEELi64ENS_10bfloat16_tEfNS_4arch4Sm80ELb1ELb0ELb0ELb0ELb1ELb0ELb1ELb0EEENS1_21CollectiveEpilogueFwdINS6_IJS8_SA_S9_EEENS6_IJNS7_ILi1EEESI_SI_EEESC_SE_Li128ELb0ELb1ELb0ELb0EEENS1_30DynamicPersistentTileSchedulerILi128ELi128ELb0ELb1ELb0EEEEEEEEEvNT_6ParamsE --------------------------
	.section	.text._ZN7cutlass13device_kernelIN5flash19enable_sm80_to_sm89INS1_16FlashAttnFwdSm80INS1_25CollectiveMainloopFwdSm80ILi4ELi1ELb0EN4cute5tupleIJNS5_1CILi128EEENS7_ILi112EEENS7_ILi64EEEEEELi64ENS_10bfloat16_tEfNS_4arch4Sm80ELb1ELb0ELb0ELb0ELb1ELb0ELb1ELb0EEENS1_21CollectiveEpilogueFwdINS6_IJS8_SA_S9_EEENS6_IJNS7_ILi1EEESI_SI_EEESC_SE_Li128ELb0ELb1ELb0ELb0EEENS1_30DynamicPersistentTileSchedulerILi128ELi128ELb0ELb1ELb0EEEEEEEEEvNT_6ParamsE,"ax",@progbits
	.sectioninfo	@"SHI_REGISTERS=255"
	.align	128
.text._ZN7cutlass13device_kernelIN5flash19enable_sm80_to_sm89INS1_16FlashAttnFwdSm80INS1_25CollectiveMainloopFwdSm80ILi4ELi1ELb0EN4cute5tupleIJNS5_1CILi128EEENS7_ILi112EEENS7_ILi64EEEEEELi64ENS_10bfloat16_tEfNS_4arch4Sm80ELb1ELb0ELb0ELb0ELb1ELb0ELb1ELb0EEENS1_21CollectiveEpilogueFwdINS6_IJS8_SA_S9_EEENS6_IJNS7_ILi1EEESI_SI_EEESC_SE_Li128ELb0ELb1ELb0ELb0EEENS1_30DynamicPersistentTileSchedulerILi128ELi128ELb0ELb1ELb0EEEEEEEEEvNT_6ParamsE:
        .type           _ZN7cutlass13device_kernelIN5flash19enable_sm80_to_sm89INS1_16FlashAttnFwdSm80INS1_25CollectiveMainloopFwdSm80ILi4ELi1ELb0EN4cute5tupleIJNS5_1CILi128EEENS7_ILi112EEENS7_ILi64EEEEEELi64ENS_10bfloat16_tEfNS_4arch4Sm80ELb1ELb0ELb0ELb0ELb1ELb0ELb1ELb0EEENS1_21CollectiveEpilogueFwdINS6_IJS8_SA_S9_EEENS6_IJNS7_ILi1EEESI_SI_EEESC_SE_Li128ELb0ELb1ELb0ELb0EEENS1_30DynamicPersistentTileSchedulerILi128ELi128ELb0ELb1ELb0EEEEEEEEEvNT_6ParamsE,@function
        .size           _ZN7cutlass13device_kernelIN5flash19enable_sm80_to_sm89INS1_16FlashAttnFwdSm80INS1_25CollectiveMainloopFwdSm80ILi4ELi1ELb0EN4cute5tupleIJNS5_1CILi128EEENS7_ILi112EEENS7_ILi64EEEEEELi64ENS_10bfloat16_tEfNS_4arch4Sm80ELb1ELb0ELb0ELb0ELb1ELb0ELb1ELb0EEENS1_21CollectiveEpilogueFwdINS6_IJS8_SA_S9_EEENS6_IJNS7_ILi1EEESI_SI_EEESC_SE_Li128ELb0ELb1ELb0ELb0EEENS1_30DynamicPersistentTileSchedulerILi128ELi128ELb0ELb1ELb0EEEEEEEEEvNT_6ParamsE,(.L_x_804 - _ZN7cutlass13device_kernelIN5flash19enable_sm80_to_sm89INS1_16FlashAttnFwdSm80INS1_25CollectiveMainloopFwdSm80ILi4ELi1ELb0EN4cute5tupleIJNS5_1CILi128EEENS7_ILi112EEENS7_ILi64EEEEEELi64ENS_10bfloat16_tEfNS_4arch4Sm80ELb1ELb0ELb0ELb0ELb1ELb0ELb1ELb0EEENS1_21CollectiveEpilogueFwdINS6_IJS8_SA_S9_EEENS6_IJNS7_ILi1EEESI_SI_EEESC_SE_Li128ELb0ELb1ELb0ELb0EEENS1_30DynamicPersistentTileSchedulerILi128ELi128ELb0ELb1ELb0EEEEEEEEEvNT_6ParamsE)
        .other          _ZN7cutlass13device_kernelIN5flash19enable_sm80_to_sm89INS1_16FlashAttnFwdSm80INS1_25CollectiveMainloopFwdSm80ILi4ELi1ELb0EN4cute5tupleIJNS5_1CILi128EEENS7_ILi112EEENS7_ILi64EEEEEELi64ENS_10bfloat16_tEfNS_4arch4Sm80ELb1ELb0ELb0ELb0ELb1ELb0ELb1ELb0EEENS1_21CollectiveEpilogueFwdINS6_IJS8_SA_S9_EEENS6_IJNS7_ILi1EEESI_SI_EEESC_SE_Li128ELb0ELb1ELb0ELb0EEENS1_30DynamicPersistentTileSchedulerILi128ELi128ELb0ELb1ELb0EEEEEEEEEvNT_6ParamsE,@"STO_CUDA_ENTRY STV_DEFAULT"
_ZN7cutlass13device_kernelIN5flash19enable_sm80_to_sm89INS1_16FlashAttnFwdSm80INS1_25CollectiveMainloopFwdSm80ILi4ELi1ELb0EN4cute5tupleIJNS5_1CILi128EEENS7_ILi112EEENS7_ILi64EEEEEELi64ENS_10bfloat16_tEfNS_4arch4Sm80ELb1ELb0ELb0ELb0ELb1ELb0ELb1ELb0EEENS1_21CollectiveEpilogueFwdINS6_IJS8_SA_S9_EEENS6_IJNS7_ILi1EEESI_SI_EEESC_SE_Li128ELb0ELb1ELb0ELb0EEENS1_30DynamicPersistentTileSchedulerILi128ELi128ELb0ELb1ELb0EEEEEEEEEvNT_6ParamsE:
[----:B------:R-:W-:-:S03]  /*0000*/  MOV R1, c[0x0][0x28] ;  /* 0x00000a0000017a02 */ /* 0x000fc60000000f00 */
[----:B------:R-:W1:Y:S01]  /*0010*/  S2R R21, SR_TID.X ;  /* 0x0000000000157919 */ /* 0x000e620000002100 */
[----:B------:R-:W-:-:S03]  /*0020*/  IADD3 R1, R1, -0x98, RZ ;  /* 0xffffff6801017810 */ /* 0x000fc60007ffe0ff */
[----:B------:R-:W2:Y:S01]  /*0030*/  S2R R17, SR_CTAID.X ;  /* 0x0000000000117919 */ /* 0x000ea20000002500 */
[----:B-1----:R-:W-:-:S05]  /*0040*/  SHF.R.U32.HI R2, RZ, 0x5, R21 ;  /* 0x00000005ff027819 */ /* 0x002fca0000011615 */
[----:B------:R-:W1:Y:S02]  /*0050*/  SHFL.IDX PT, R0, R2, RZ, 0x1f ;  /* 0x00001fff02007589 */ /* 0x000e6400000e0000 */
[----:B-1----:R-:W-:Y:S02]  /*0060*/  ISETP.GE.AND P0, PT, R0, 0x1, PT ;  /* 0x000000010000780c */ /* 0x002fe40003f06270 */
[----:B------:R1:W-:Y:S11]  /*0070*/  STL [R1+0x80], R0 ;  /* 0x0000800001007387 */ /* 0x0003f60000100800 */
[----:B------:R-:W-:Y:S06]  /*0080*/  @P0 BAR.ARV 0x4, 0x80 ;  /* 0x0102000000000b1d */ /* 0x000fec0000002000 */
[----:B--2---:R-:W-:-:S13]  /*0090*/  ISETP.GE.AND P0, PT, R17, c[0x0][0x538], PT ;  /* 0x00014e0011007a0c */ /* 0x004fda0003f06270 */
[----:B------:R-:W-:Y:S05]  /*00a0*/  @P0 EXIT ;  /* 0x000000000000094d */ /* 0x000fea0003800000 */
[----:B-1----:R-:W-:Y:S01]  /*00b0*/  SHF.R.S32.HI R16, RZ, 0x1f, R21 ;  /* 0x0000001fff107819 */ /* 0x002fe20000011415 */
[----:B------:R-:W-:Y:S01]  /*00c0*/  IMAD.MOV.U32 R228, RZ, RZ, 0x20 ;  /* 0x00000020ffe47424 */ /* 0x000fe200078e00ff */
[----:B------:R-:W-:Y:S01]  /*00d0*/  ULDC.64 UR6, c[0x0][0x118] ;  /* 0x0000460000067ab9 */ /* 0x000fe20000000a00 */
[----:B------:R-:W-:Y:S01]  /*00e0*/  IMAD.MOV.U32 R226, RZ, RZ, 0x40 ;  /* 0x00000040ffe27424 */ /* 0x000fe200078e00ff */
[CC--:B------:R-:W-:Y:S02]  /*00f0*/  LEA.HI R2, R16.reuse, R21.reuse, RZ, 0x4 ;  /* 0x0000001510027211 */ /* 0x0c0fe400078f20ff */
[----:B------:R-:W-:Y:S02]  /*0100*/  LEA.HI R13, R16, R21, RZ, 0x3 ;  /* 0x00000015100d7211 */ /* 0x000fe400078f18ff */
[----:B------:R-:W-:Y:S02]  /*0110*/  SHF.R.S32.HI R3, RZ, 0x4, R2 ;  /* 0x00000004ff037819 */ /* 0x000fe40000011402 */
[----:B------:R-:W-:-:S02]  /*0120*/  SHF.R.S32.HI R20, RZ, 0x3, R13 ;  /* 0x00000003ff147819 */ /* 0x000fc4000001140d */
[----:B------:R-:W-:Y:S02]  /*0130*/  LEA.HI R0, R2, R3, RZ, 0x1 ;  /* 0x0000000302007211 */ /* 0x000fe400078f08ff */
[----:B------:R-:W-:Y:S02]  /*0140*/  LOP3.LUT R4, R13, 0xfffffff8, RZ, 0xc0, !PT ;  /* 0xfffffff80d047812 */ /* 0x000fe400078ec0ff */
[----:B------:R-:W-:Y:S02]  /*0150*/  LOP3.LUT R0, R0, 0xfffffffe, RZ, 0xc0, !PT ;  /* 0xfffffffe00007812 */ /* 0x000fe400078ec0ff */
[----:B------:R-:W-:Y:S01]  /*0160*/  LEA.HI R10, R16, R21, RZ, 0x2 ;  /* 0x00000015100a7211 */ /* 0x000fe200078f10ff */
[----:B------:R-:W-:Y:S02]  /*0170*/  IMAD.IADD R8, R21, 0x1, -R4 ;  /* 0x0000000115087824 */ /* 0x000fe400078e0a04 */
[----:B------:R-:W-:Y:S01]  /*0180*/  IMAD.IADD R14, R3, 0x1, -R0 ;  /* 0x00000001030e7824 */ /* 0x000fe200078e0a00 */
[----:B------:R-:W-:Y:S01]  /*0190*/  LOP3.LUT R0, R2, 0xfffffff0, RZ, 0xc0, !PT ;  /* 0xfffffff002007812 */ /* 0x000fe200078ec0ff */
[----:B------:R-:W-:Y:S01]  /*01a0*/  IMAD.SHL.U32 R2, R20, 0x40, RZ ;  /* 0x0000004014027824 */ /* 0x000fe200078e00ff */
[--C-:B------:R-:W-:Y:S01]  /*01b0*/  SHF.R.S32.HI R7, RZ, 0x2, R10.reuse ;  /* 0x00000002ff077819 */ /* 0x100fe2000001140a */
[----:B------:R-:W-:Y:S01]  /*01c0*/  IMAD.SHL.U32 R242, R8, 0x8, RZ ;  /* 0x0000000808f27824 */ /* 0x000fe200078e00ff */
[----:B------:R-:W-:Y:S01]  /*01d0*/  SHF.R.S32.HI R3, RZ, 0x1f, R10 ;  /* 0x0000001fff037819 */ /* 0x000fe2000001140a */
[----:B------:R-:W-:Y:S01]  /*01e0*/  IMAD.IADD R0, R21, 0x1, -R0 ;  /* 0x0000000115007824 */ /* 0x000fe200078e0a00 */
[----:B------:R-:W-:Y:S01]  /*01f0*/  LOP3.LUT R2, R2, 0x1c0, RZ, 0xc0, !PT ;  /* 0x000001c002027812 */ /* 0x000fe200078ec0ff */
[----:B------:R-:W-:Y:S01]  /*0200*/  IMAD.SHL.U32 R9, R8, 0x40, RZ ;  /* 0x0000004008097824 */ /* 0x000fe200078e00ff */
[----:B------:R-:W-:Y:S01]  /*0210*/  LEA.HI R3, R3, R7, RZ, 0x3 ;  /* 0x0000000703037211 */ /* 0x000fe200078f18ff */
[----:B------:R-:W-:Y:S01]  /*0220*/  IMAD.SHL.U32 R225, R14, 0x8, RZ ;  /* 0x000000080ee17824 */ /* 0x000fe200078e00ff */
[----:B------:R-:W-:-:S02]  /*0230*/  SHF.R.S32.HI R4, RZ, 0x1f, R0 ;  /* 0x0000001fff047819 */ /* 0x000fc40000011400 */
[----:B------:R-:W-:Y:S02]  /*0240*/  LOP3.LUT R6, R2, 0x38, R242, 0xf8, !PT ;  /* 0x0000003802067812 */ /* 0x000fe400078ef8f2 */
[----:B------:R-:W-:Y:S02]  /*0250*/  LEA.HI R11, R4, R0, RZ, 0x3 ;  /* 0x00000000040b7211 */ /* 0x000fe400078f18ff */
[----:B------:R-:W-:Y:S02]  /*0260*/  SHF.R.U32.HI R4, RZ, 0x3, R2 ;  /* 0x00000003ff047819 */ /* 0x000fe40000011602 */
[----:B------:R-:W-:Y:S02]  /*0270*/  LOP3.LUT R3, R3, 0xfffffff8, RZ, 0xc0, !PT ;  /* 0xfffffff803037812 */ /* 0x000fe400078ec0ff */
[----:B------:R-:W-:Y:S02]  /*0280*/  LOP3.LUT R5, R11, 0xfffffff8, RZ, 0xc0, !PT ;  /* 0xfffffff80b057812 */ /* 0x000fe400078ec0ff */
[----:B------:R-:W-:Y:S01]  /*0290*/  LOP3.LUT R12, R6, R4, RZ, 0x3c, !PT ;  /* 0x00000004060c7212 */ /* 0x000fe200078e3cff */
[----:B------:R-:W-:Y:S01]  /*02a0*/  IMAD.IADD R7, R7, 0x1, -R3 ;  /* 0x0000000107077824 */ /* 0x000fe200078e0a03 */
[----:B------:R-:W-:-:S02]  /*02b0*/  LOP3.LUT R4, R10, 0xfffffffc, RZ, 0xc0, !PT ;  /* 0xfffffffc0a047812 */ /* 0x000fc400078ec0ff */
[----:B------:R-:W-:Y:S01]  /*02c0*/  LOP3.LUT R2, R9, 0x1c0, RZ, 0xc0, !PT ;  /* 0x000001c009027812 */ /* 0x000fe200078ec0ff */
[----:B------:R-:W-:Y:S01]  /*02d0*/  IMAD.IADD R9, R0, 0x1, -R5 ;  /* 0x0000000100097824 */ /* 0x000fe200078e0a05 */
[----:B------:R-:W-:Y:S01]  /*02e0*/  LOP3.LUT R3, R7, 0x1, RZ, 0xc0, !PT ;  /* 0x0000000107037812 */ /* 0x000fe200078ec0ff */
[----:B------:R-:W-:Y:S01]  /*02f0*/  IMAD.IADD R6, R21, 0x1, -R4 ;  /* 0x0000000115067824 */ /* 0x000fe200078e0a04 */
[----:B------:R-:W-:Y:S02]  /*0300*/  LOP3.LUT R5, R2, 0x8, R13, 0xf8, !PT ;  /* 0x0000000802057812 */ /* 0x000fe400078ef80d */
[----:B------:R-:W-:Y:S02]  /*0310*/  SHF.R.U32.HI R0, RZ, 0x3, R2 ;  /* 0x00000003ff007819 */ /* 0x000fe40000011602 */
[----:B------:R-:W-:Y:S02]  /*0320*/  LEA.HI R4, R16, R21, RZ, 0x5 ;  /* 0x0000001510047211 */ /* 0x000fe400078f28ff */
[----:B------:R-:W-:Y:S01]  /*0330*/  LOP3.LUT R13, R5, R0, RZ, 0x3c, !PT ;  /* 0x00000000050d7212 */ /* 0x000fe200078e3cff */
[----:B------:R-:W-:Y:S01]  /*0340*/  IMAD.SHL.U32 R5, R11, 0x40, RZ ;  /* 0x000000400b057824 */ /* 0x000fe200078e00ff */
[----:B------:R-:W-:-:S02]  /*0350*/  LEA.HI R0, R6, R6, RZ, 0x1 ;  /* 0x0000000606007211 */ /* 0x000fc400078f08ff */
[----:B------:R-:W-:Y:S02]  /*0360*/  LOP3.LUT R2, R4, 0xffffffe0, RZ, 0xc0, !PT ;  /* 0xffffffe004027812 */ /* 0x000fe400078ec0ff */
[----:B------:R-:W-:Y:S02]  /*0370*/  ISETP.NE.U32.AND P0, PT, R3, 0x1, PT ;  /* 0x000000010300780c */ /* 0x000fe40003f05070 */
[----:B------:R-:W-:Y:S01]  /*0380*/  SHF.R.S32.HI R231, RZ, 0x5, R4 ;  /* 0x00000005ffe77819 */ /* 0x000fe20000011404 */
[----:B------:R-:W-:Y:S01]  /*0390*/  IMAD.IADD R19, R21, 0x1, -R2 ;  /* 0x0000000115137824 */ /* 0x000fe200078e0a02 */
[----:B------:R-:W-:Y:S02]  /*03a0*/  SHF.R.S32.HI R3, RZ, 0x1f, R4 ;  /* 0x0000001fff037819 */ /* 0x000fe40000011404 */
[C---:B------:R-:W-:Y:S01]  /*03b0*/  LOP3.LUT R4, R0.reuse, 0x1ffffffe, RZ, 0xc0, !PT ;  /* 0x1ffffffe00047812 */ /* 0x040fe200078ec0ff */
[----:B------:R-:W-:Y:S01]  /*03c0*/  IMAD.SHL.U32 R0, R0, 0x20, RZ ;  /* 0x0000002000007824 */ /* 0x000fe200078e00ff */
[----:B------:R-:W-:-:S02]  /*03d0*/  LEA.HI R2, R3, R231, RZ, 0x2 ;  /* 0x000000e703027211 */ /* 0x000fc400078f10ff */
[----:B------:R-:W-:Y:S01]  /*03e0*/  SHF.R.S32.HI R10, RZ, 0x1f, R19 ;  /* 0x0000001fff0a7819 */ /* 0x000fe20000011413 */
[----:B------:R-:W-:Y:S01]  /*03f0*/  IMAD.IADD R3, R6, 0x1, -R4 ;  /* 0x0000000106037824 */ /* 0x000fe200078e0a04 */
[----:B------:R-:W-:Y:S02]  /*0400*/  LOP3.LUT R0, R0, 0xffffffc0, RZ, 0xc0, !PT ;  /* 0xffffffc000007812 */ /* 0x000fe400078ec0ff */
[----:B------:R-:W-:Y:S02]  /*0410*/  LOP3.LUT R2, R2, 0xffffffc, RZ, 0xc0, !PT ;  /* 0x0ffffffc02027812 */ /* 0x000fe400078ec0ff */
[----:B------:R-:W-:Y:S01]  /*0420*/  LEA.HI R10, R10, R19, RZ, 0x2 ;  /* 0x000000130a0a7211 */ /* 0x000fe200078f10ff */
[----:B------:R-:W-:Y:S01]  /*0430*/  IMAD R15, R3, 0x8, R0 ;  /* 0x00000008030f7824 */ /* 0x000fe200078e0200 */
[----:B------:R-:W-:Y:S01]  /*0440*/  LEA.HI R4, R16, R21, RZ, 0x6 ;  /* 0x0000001510047211 */ /* 0x000fe200078f30ff */
[----:B------:R-:W-:Y:S01]  /*0450*/  IMAD.SHL.U32 R0, R9, 0x40, RZ ;  /* 0x0000004009007824 */ /* 0x000fe200078e00ff */
[----:B------:R-:W-:Y:S01]  /*0460*/  R2P PR, R7, 0x6 ;  /* 0x0000000607007804 */ /* 0x000fe20000000000 */
[C---:B------:R-:W-:Y:S01]  /*0470*/  IMAD.IADD R3, R231.reuse, 0x1, -R2 ;  /* 0x00000001e7037824 */ /* 0x040fe200078e0a02 */
[----:B------:R-:W-:Y:S01]  /*0480*/  SHF.R.S32.HI R2, RZ, 0x2, R10 ;  /* 0x00000002ff027819 */ /* 0x000fe2000001140a */
[----:B------:R-:W-:Y:S01]  /*0490*/  IMAD.SHL.U32 R4, R4, 0x8, RZ ;  /* 0x0000000804047824 */ /* 0x000fe200078e00ff */
[----:B------:R-:W-:Y:S01]  /*04a0*/  LOP3.LUT R0, R0, 0x1c0, RZ, 0xc0, !PT ;  /* 0x000001c000007812 */ /* 0x000fe200078ec0ff */
[----:B------:R-:W-:Y:S01]  /*04b0*/  IMAD.SHL.U32 R231, R231, 0x400, RZ ;  /* 0x00000400e7e77824 */ /* 0x000fe200078e00ff */
[----:B------:R-:W-:Y:S01]  /*04c0*/  LOP3.LUT P4, RZ, R8, 0x2, RZ, 0xc0, !PT ;  /* 0x0000000208ff7812 */ /* 0x000fe2000788c0ff */
[----:B------:R-:W-:Y:S01]  /*04d0*/  IMAD R18, R3, 0x10, R2 ;  /* 0x0000001003127824 */ /* 0x000fe200078e0202 */
[----:B------:R-:W-:Y:S01]  /*04e0*/  LOP3.LUT R225, R0, 0x8, R225, 0xf8, !PT ;  /* 0x0000000800e17812 */ /* 0x000fe200078ef8e1 */
[----:B------:R-:W-:Y:S01]  /*04f0*/  IMAD.SHL.U32 R2, R7, 0x40, RZ ;  /* 0x0000004007027824 */ /* 0x000fe200078e00ff */
[----:B------:R-:W-:-:S02]  /*0500*/  SHF.R.U32.HI R0, RZ, 0x3, R0 ;  /* 0x00000003ff007819 */ /* 0x000fc40000011600 */
[----:B------:R-:W-:Y:S01]  /*0510*/  LOP3.LUT R12, R12, 0x7ffffe00, R4, 0xf8, !PT ;  /* 0x7ffffe000c0c7812 */ /* 0x000fe200078ef804 */
[----:B------:R-:W-:Y:S01]  /*0520*/  IMAD R4, R6, 0x2, R231 ;  /* 0x0000000206047824 */ /* 0x000fe200078e02e7 */
[----:B------:R-:W-:Y:S01]  /*0530*/  LOP3.LUT R3, R2, 0x1c0, RZ, 0xc0, !PT ;  /* 0x000001c002037812 */ /* 0x000fe200078ec0ff */
[----:B------:R-:W-:Y:S01]  /*0540*/  STL [R1+0x84], R18 ;  /* 0x0000841201007387 */ /* 0x000fe20000100800 */
[----:B------:R-:W-:Y:S01]  /*0550*/  LOP3.LUT R225, R225, R0, RZ, 0x3c, !PT ;  /* 0x00000000e1e17212 */ /* 0x000fe200078e3cff */
[----:B------:R-:W-:Y:S01]  /*0560*/  IMAD R0, R14, 0x200, R13 ;  /* 0x000002000e007824 */ /* 0x000fe200078e020d */
[----:B------:R-:W-:Y:S01]  /*0570*/  LOP3.LUT R2, R5, 0xfffffe00, RZ, 0xc0, !PT ;  /* 0xfffffe0005027812 */ /* 0x000fe200078ec0ff */
[----:B------:R-:W-:Y:S01]  /*0580*/  IMAD.MOV.U32 R5, RZ, RZ, -0x10 ;  /* 0xfffffff0ff057424 */ /* 0x000fe200078e00ff */
[----:B------:R-:W-:Y:S01]  /*0590*/  LEA.HI R3, R3, R3, RZ, 0x1d ;  /* 0x0000000303037211 */ /* 0x000fe200078fe8ff */
[----:B------:R-:W-:Y:S01]  /*05a0*/  STL [R1+0x58], R17 ;  /* 0x0000581101007387 */ /* 0x000fe20000100800 */
[CC--:B------:R-:W-:Y:S01]  /*05b0*/  IADD3 R231, R225.reuse, R2.reuse, R231 ;  /* 0x00000002e1e77210 */ /* 0x0c0fe20007ffe0e7 */
[----:B------:R-:W-:Y:S01]  /*05c0*/  IMAD.SHL.U32 R243, R12, 0x2, RZ ;  /* 0x000000020cf37824 */ /* 0x000fe200078e00ff */
[----:B------:R-:W-:Y:S01]  /*05d0*/  LOP3.LUT R225, R225, R2, RZ, 0xfc, !PT ;  /* 0x00000002e1e17212 */ /* 0x000fe200078efcff */
[----:B------:R-:W-:Y:S01]  /*05e0*/  IMAD.IADD R4, R4, 0x1, R3 ;  /* 0x0000000104047824 */ /* 0x000fe200078e0203 */
[----:B------:R-:W-:Y:S01]  /*05f0*/  LEA.HI R2, R16, R21, RZ, 0x7 ;  /* 0x0000001510027211 */ /* 0x000fe200078f38ff */
[----:B------:R-:W-:Y:S01]  /*0600*/  IMAD R3, R8, 0x10, R20 ;  /* 0x0000001008037824 */ /* 0x000fe200078e0214 */
[----:B------:R-:W-:Y:S01]  /*0610*/  SHF.R.S32.HI R6, RZ, 0x1f, R242 ;  /* 0x0000001fff067819 */ /* 0x000fe200000114f2 */
[----:B------:R-:W-:Y:S01]  /*0620*/  IMAD.IADD R6, R18, 0x1, R15 ;  /* 0x0000000112067824 */ /* 0x000fe200078e020f */
[----:B------:R-:W-:-:S02]  /*0630*/  SHF.R.S32.HI R2, RZ, 0x7, R2 ;  /* 0x00000007ff027819 */ /* 0x000fc40000011402 */
[----:B------:R-:W-:Y:S01]  /*0640*/  LOP3.LUT R2, R10, 0x7ffffffc, RZ, 0xc0, !PT ;  /* 0x7ffffffc0a027812 */ /* 0x000fe200078ec0ff */
[----:B------:R1:W-:Y:S01]  /*0650*/  STL [R1+0x18], R3 ;  /* 0x0000180301007387 */ /* 0x0003e20000100800 */
[----:B------:R-:W-:Y:S02]  /*0660*/  LEA R4, R4, 0x80, 0x1 ;  /* 0x0000008004047811 */ /* 0x000fe400078e08ff */
[----:B------:R-:W-:Y:S01]  /*0670*/  LEA R224, R0, 0x3900, 0x1 ;  /* 0x0000390000e07811 */ /* 0x000fe200078e08ff */
[----:B------:R-:W-:Y:S01]  /*0680*/  IMAD.IADD R2, R19, 0x1, -R2 ;  /* 0x0000000113027824 */ /* 0x000fe200078e0a02 */
[----:B------:R-:W-:Y:S01]  /*0690*/  SEL R0, R5, 0x10, !P0 ;  /* 0x0000001005007807 */ /* 0x000fe20004000000 */
[----:B------:R2:W-:Y:S01]  /*06a0*/  STL [R1+0x54], R6 ;  /* 0x0000540601007387 */ /* 0x0005e20000100800 */
[----:B------:R-:W-:Y:S01]  /*06b0*/  LOP3.LUT P3, RZ, R8, 0x4, RZ, 0xc0, !PT ;  /* 0x0000000408ff7812 */ /* 0x000fe2000786c0ff */
[----:B------:R-:W-:Y:S01]  /*06c0*/  IMAD.SHL.U32 R2, R2, 0x2, RZ ;  /* 0x0000000202027824 */ /* 0x000fe200078e00ff */
[----:B------:R-:W-:Y:S01]  /*06d0*/  LOP3.LUT P5, RZ, R9, 0x4, RZ, 0xc0, !PT ;  /* 0x0000000409ff7812 */ /* 0x000fe200078ac0ff */
[----:B------:R-:W-:Y:S01]  /*06e0*/  IMAD.IADD R7, R4, 0x1, R0 ;  /* 0x0000000104077824 */ /* 0x000fe200078e0200 */
[----:B------:R-:W-:-:S02]  /*06f0*/  SEL R227, R226, 0xffffffc0, !P3 ;  /* 0xffffffc0e2e37807 */ /* 0x000fc40005800000 */
[----:B------:R3:W-:Y:S01]  /*0700*/  STL [R1+0x50], R2 ;  /* 0x0000500201007387 */ /* 0x0007e20000100800 */
[----:B------:R-:W-:Y:S02]  /*0710*/  LOP3.LUT P6, RZ, R9, 0x2, RZ, 0xc0, !PT ;  /* 0x0000000209ff7812 */ /* 0x000fe400078cc0ff */
[----:B------:R-:W-:Y:S01]  /*0720*/  SEL R226, R226, 0xffffffc0, !P5 ;  /* 0xffffffc0e2e27807 */ /* 0x000fe20006800000 */
[----:B------:R4:W-:Y:S01]  /*0730*/  STL [R1+0x5c], R4 ;  /* 0x00005c0401007387 */ /* 0x0009e20000100800 */
[----:B------:R-:W-:Y:S01]  /*0740*/  LEA R231, R231, 0x7100, 0x1 ;  /* 0x00007100e7e77811 */ /* 0x000fe200078e08ff */
[C---:B------:R-:W-:Y:S01]  /*0750*/  IMAD.IADD R230, R224.reuse, 0x1, R227 ;  /* 0x00000001e0e67824 */ /* 0x040fe200078e02e3 */
[----:B------:R-:W-:Y:S02]  /*0760*/  LEA R225, R225, 0x100, 0x1 ;  /* 0x00000100e1e17811 */ /* 0x000fe400078e08ff */
[C---:B------:R-:W-:Y:S01]  /*0770*/  IADD3 R235, R224.reuse, 0x20, RZ ;  /* 0x00000020e0eb7810 */ /* 0x040fe20007ffe0ff */
[----:B------:R-:W-:Y:S01]  /*0780*/  IMAD.IADD R232, R231, 0x1, R226 ;  /* 0x00000001e7e87824 */ /* 0x000fe200078e02e2 */
[----:B------:R-:W-:Y:S01]  /*0790*/  @P4 IADD3 R235, R224, -0x20, RZ ;  /* 0xffffffe0e0eb4810 */ /* 0x000fe20007ffe0ff */
[----:B------:R-:W-:Y:S01]  /*07a0*/  IMAD.IADD R226, R226, 0x1, R225 ;  /* 0x00000001e2e27824 */ /* 0x000fe200078e02e1 */
[----:B-1----:R-:W-:-:S02]  /*07b0*/  SEL R3, R228, 0xffffffe0, !P1 ;  /* 0xffffffe0e4037807 */ /* 0x002fc40004800000 */
[----:B------:R-:W-:Y:S01]  /*07c0*/  SEL R228, R228, 0xffffffe0, !P6 ;  /* 0xffffffe0e4e47807 */ /* 0x000fe20007000000 */
[----:B------:R-:W-:Y:S01]  /*07d0*/  IMAD.IADD R227, R227, 0x1, R235 ;  /* 0x00000001e3e37824 */ /* 0x000fe200078e02eb */
[----:B------:R-:W-:Y:S02]  /*07e0*/  IADD3 R241, R235, 0x800, RZ ;  /* 0x00000800ebf17810 */ /* 0x000fe40007ffe0ff */
[C---:B--2---:R-:W-:Y:S01]  /*07f0*/  IADD3 R6, R4.reuse, 0x40, RZ ;  /* 0x0000004004067810 */ /* 0x044fe20007ffe0ff */
[----:B------:R-:W-:Y:S01]  /*0800*/  IMAD.IADD R234, R231, 0x1, R228 ;  /* 0x00000001e7ea7824 */ /* 0x000fe200078e02e4 */
[----:B------:R-:W-:Y:S01]  /*0810*/  @P2 IADD3 R6, R4, -0x40, RZ ;  /* 0xffffffc004062810 */ /* 0x000fe20007ffe0ff */
[C---:B------:R-:W-:Y:S01]  /*0820*/  IMAD.IADD R229, R228.reuse, 0x1, R225 ;  /* 0x00000001e4e57824 */ /* 0x040fe200078e02e1 */
[C---:B------:R-:W-:Y:S01]  /*0830*/  IADD3 R240, R235.reuse, 0x1000, RZ ;  /* 0x00001000ebf07810 */ /* 0x040fe20007ffe0ff */
[----:B------:R-:W-:Y:S01]  /*0840*/  IMAD.IADD R233, R228, 0x1, R232 ;  /* 0x00000001e4e97824 */ /* 0x000fe200078e02e8 */
[C---:B------:R-:W-:Y:S01]  /*0850*/  IADD3 R239, R235.reuse, 0x1800, RZ ;  /* 0x00001800ebef7810 */ /* 0x040fe20007ffe0ff */
[----:B---3--:R-:W-:Y:S01]  /*0860*/  IMAD.IADD R2, R4, 0x1, R3 ;  /* 0x0000000104027824 */ /* 0x008fe200078e0203 */
[C---:B------:R-:W-:Y:S01]  /*0870*/  IADD3 R238, R235.reuse, 0x2000, RZ ;  /* 0x00002000ebee7810 */ /* 0x040fe20007ffe0ff */
[----:B------:R-:W-:Y:S01]  /*0880*/  IMAD.IADD R228, R228, 0x1, R226 ;  /* 0x00000001e4e47824 */ /* 0x000fe200078e02e2 */
[----:B------:R-:W-:Y:S01]  /*0890*/  IADD3 R237, R235, 0x2800, RZ ;  /* 0x00002800ebed7810 */ /* 0x000fe20007ffe0ff */
[----:B----4-:R-:W-:Y:S01]  /*08a0*/  IMAD.IADD R4, R3, 0x1, R6 ;  /* 0x0000000103047824 */ /* 0x010fe200078e0206 */
[----:B------:R1:W-:Y:S01]  /*08b0*/  STL [R1+0x74], R2 ;  /* 0x0000740201007387 */ /* 0x0003e20000100800 */
[----:B------:R-:W-:-:S03]  /*08c0*/  IADD3 R236, R235, 0x3000, RZ ;  /* 0x00003000ebec7810 */ /* 0x000fc60007ffe0ff */
[----:B------:R-:W-:Y:S01]  /*08d0*/  STL [R1+0x6c], R7 ;  /* 0x00006c0701007387 */ /* 0x000fe20000100800 */
[----:B-1----:R-:W-:-:S05]  /*08e0*/  IMAD.IADD R2, R7, 0x1, R3 ;  /* 0x0000000107027824 */ /* 0x002fca00078e0203 */
[----:B------:R1:W-:Y:S04]  /*08f0*/  STL [R1+0x70], R2 ;  /* 0x0000700201007387 */ /* 0x0003e80000100800 */
[----:B------:R-:W-:Y:S04]  /*0900*/  STL [R1+0x60], R6 ;  /* 0x0000600601007387 */ /* 0x000fe80000100800 */
[----:B------:R2:W-:Y:S01]  /*0910*/  STL [R1+0x64], R4 ;  /* 0x0000640401007387 */ /* 0x0005e20000100800 */
[----:B-1----:R-:W-:-:S05]  /*0920*/  IMAD.IADD R2, R0, 0x1, R6 ;  /* 0x0000000100027824 */ /* 0x002fca00078e0206 */
[----:B------:R1:W-:Y:S01]  /*0930*/  STL [R1+0x68], R2 ;  /* 0x0000680201007387 */ /* 0x0003e20000100800 */
[----:B--2---:R-:W-:Y:S02]  /*0940*/  IMAD.IADD R4, R0, 0x1, R4 ;  /* 0x0000000100047824 */ /* 0x004fe400078e0204 */
[----:B------:R-:W-:-:S03]  /*0950*/  IMAD.IADD R0, R3, 0x1, R2 ;  /* 0x0000000103007824 */ /* 0x000fc600078e0202 */
[----:B------:R1:W-:Y:S04]  /*0960*/  STL [R1+0x7c], R4 ;  /* 0x00007c0401007387 */ /* 0x0003e80000100800 */
[----:B------:R1:W-:Y:S02]  /*0970*/  STL [R1+0x78], R0 ;  /* 0x0000780001007387 */ /* 0x0003e40000100800 */
.L_x_589:
[----:B-1----:R-:W2:Y:S01]  /*0980*/  LDL R4, [R1+0x58] ;  /* 0x0000580001047983 */ /* 0x002ea20000100800 */
[----:B------:R-:W-:Y:S01]  /*0990*/  IMAD.MOV.U32 R0, RZ, RZ, c[0x0][0x560] ;  /* 0x00015800ff007624 */ /* 0x000fe200078e00ff */
[----:B------:R-:W-:Y:S01]  /*09a0*/  YIELD ;  /* 0x0000000000007946 */ /* 0x000fe20003800000 */
[----:B------:R-:W-:Y:S03]  /*09b0*/  BSSY B0, `(.L_x_506) ;  /* 0x0000016000007945 */ /* 0x000fe60003800000 */
[----:B------:R-:W-:-:S13]  /*09c0*/  ISETP.NE.AND P0, PT, R0, 0x1, PT ;  /* 0x000000010000780c */ /* 0x000fda0003f05270 */
[----:B--2---:R-:W-:Y:S01]  /*09d0*/  @P0 IMAD.HI.U32 R0, R4, c[0x0][0x564], RZ ;  /* 0x0001590004000a27 */ /* 0x004fe200078e00ff */
[----:B------:R-:W-:-:S04]  /*09e0*/  MOV R3, R4 ;  /* 0x0000000400037202 */ /* 0x000fc80000000f00 */
[----:B------:R-:W-:-:S04]  /*09f0*/  @P0 SHF.R.U32.HI R3, RZ, c[0x0][0x568], R0 ;  /* 0x00015a00ff030a19 */ /* 0x000fc80000011600 */
[----:B------:R-:W-:Y:S01]  /*0a00*/  ISETP.GE.AND P0, PT, R3, c[0x0][0x578], PT ;  /* 0x00015e0003007a0c */ /* 0x000fe20003f06270 */
[----:B------:R-:W-:-:S04]  /*0a10*/  IMAD.MOV R2, RZ, RZ, -R3 ;  /* 0x000000ffff027224 */ /* 0x000fc800078e0a03 */
[----:B------:R-:W-:-:S08]  /*0a20*/  IMAD R2, R2, c[0x0][0x560], R4 ;  /* 0x0001580002027a24 */ /* 0x000fd000078e0204 */
[----:B------:R-:W-:Y:S05]  /*0a30*/  @!P0 BRA `(.L_x_507) ;  /* 0x0000007000008947 */ /* 0x000fea0003800000 */
[----:B------:R-:W-:-:S04]  /*0a40*/  MOV R0, c[0x0][0x56c] ;  /* 0x00015b0000007a02 */ /* 0x000fc80000000f00 */
[----:B------:R-:W-:Y:S02]  /*0a50*/  ISETP.NE.AND P0, PT, R0, 0x1, PT ;  /* 0x000000010000780c */ /* 0x000fe40003f05270 */
[----:B------:R-:W-:-:S11]  /*0a60*/  MOV R0, R2 ;  /* 0x0000000200007202 */ /* 0x000fd60000000f00 */
[----:B------:R-:W-:-:S05]  /*0a70*/  @P0 IMAD.HI.U32 R4, R2, c[0x0][0x570], RZ ;  /* 0x00015c0002040a27 */ /* 0x000fca00078e00ff */
[----:B------:R-:W-:-:S05]  /*0a80*/  @P0 SHF.R.U32.HI R0, RZ, c[0x0][0x574], R4 ;  /* 0x00015d00ff000a19 */ /* 0x000fca0000011604 */
[----:B------:R-:W-:Y:S01]  /*0a90*/  IMAD R4, R0, c[0x0][0x56c], RZ ;  /* 0x00015b0000047a24 */ /* 0x000fe200078e02ff */
[----:B------:R-:W-:Y:S05]  /*0aa0*/  BRA `(.L_x_508) ;  /* 0x0000006000007947 */ /* 0x000fea0003800000 */
.L_x_507:
[----:B------:R-:W-:-:S04]  /*0ab0*/  MOV R0, c[0x0][0x554] ;  /* 0x0001550000007a02 */ /* 0x000fc80000000f00 */
[----:B------:R-:W-:Y:S02]  /*0ac0*/  ISETP.NE.AND P0, PT, R0, 0x1, PT ;  /* 0x000000010000780c */ /* 0x000fe40003f05270 */
[----:B------:R-:W-:-:S11]  /*0ad0*/  MOV R0, R2 ;  /* 0x0000000200007202 */ /* 0x000fd60000000f00 */
[----:B------:R-:W-:-:S05]  /*0ae0*/  @P0 IMAD.HI.U32 R4, R2, c[0x0][0x558], RZ ;  /* 0x0001560002040a27 */ /* 0x000fca00078e00ff */
[----:B------:R-:W-:-:S05]  /*0af0*/  @P0 SHF.R.U32.HI R0, RZ, c[0x0][0x55c], R4 ;  /* 0x00015700ff000a19 */ /* 0x000fca0000011604 */
[----:B------:R-:W-:Y:S02]  /*0b00*/  IMAD R4, R0, c[0x0][0x554], RZ ;  /* 0x0001550000047a24 */ /* 0x000fe400078e02ff */
.L_x_508:
[----:B------:R-:W-:Y:S05]  /*0b10*/  BSYNC B0 ;  /* 0x0000000000007941 */ /* 0x000fea0003800000 */
.L_x_506:
[----:B------:R-:W-:Y:S01]  /*0b20*/  IMAD.MOV.U32 R5, RZ, RZ, c[0x0][0x548] ;  /* 0x00015200ff057624 */ /* 0x000fe200078e00ff */
[----:B------:R-:W-:Y:S01]  /*0b30*/  ISETP.NE.U32.AND P0, PT, RZ, c[0x0][0x370], PT ;  /* 0x0000dc00ff007a0c */ /* 0x000fe20003f05070 */
[----:B------:R-:W-:Y:S02]  /*0b40*/  IMAD.IADD R4, R2, 0x1, -R4 ;  /* 0x0000000102047824 */ /* 0x000fe400078e0a04 */
[----:B------:R-:W-:Y:S01]  /*0b50*/  IMAD.MOV.U32 R7, RZ, RZ, RZ ;  /* 0x000000ffff077224 */ /* 0x000fe200078e00ff */
[----:B------:R-:W-:Y:S01]  /*0b60*/  ISETP.NE.AND P1, PT, R5, 0x1, PT ;  /* 0x000000010500780c */ /* 0x000fe20003f25270 */
[----:B------:R-:W-:Y:S01]  /*0b70*/  IMAD R6, R3, c[0x0][0x554], R4 ;  /* 0x0001550003067a24 */ /* 0x000fe200078e0204 */
[----:B------:R-:W-:-:S04]  /*0b80*/  ISETP.NE.AND.EX P0, PT, RZ, c[0x0][0x374], PT, P0 ;  /* 0x0000dd00ff007a0c */ /* 0x000fc80003f05300 */
[----:B------:R-:W-:-:S07]  /*0b90*/  MOV R35, R6 ;  /* 0x0000000600237202 */ /* 0x000fce0000000f00 */
[----:B------:R-:W-:-:S04]  /*0ba0*/  @P1 IMAD.HI.U32 R2, R6, c[0x0][0x54c], RZ ;  /* 0x0001530006021a27 */ /* 0x000fc800078e00ff */
[----:B------:R-:W-:Y:S01]  /*0bb0*/  @P0 IMAD.MOV.U32 R3, RZ, RZ, 0x4 ;  /* 0x00000004ff030424 */ /* 0x000fe200078e00ff */
[----:B------:R-:W-:-:S05]  /*0bc0*/  @P1 SHF.R.U32.HI R35, RZ, c[0x0][0x550], R2 ;  /* 0x00015400ff231a19 */ /* 0x000fca0000011602 */
[----:B------:R-:W-:Y:S01]  /*0bd0*/  @P0 IMAD.WIDE R2, R35, R3, c[0x0][0x370] ;  /* 0x0000dc0023020625 */ /* 0x000fe200078e0203 */
[----:B------:R-:W-:Y:S01]  /*0be0*/  LOP3.LUT R0, R0, 0x1ffffff, RZ, 0x3c, !PT ;  /* 0x01ffffff00007812 */ /* 0x000fe200078e3cff */
[----:B------:R-:W-:Y:S04]  /*0bf0*/  STL [R1+0x48], R35 ;  /* 0x0000482301007387 */ /* 0x000fe80000100800 */
[----:B------:R1:W2:Y:S01]  /*0c00*/  @P0 LDG.E R7, [R2.64] ;  /* 0x0000000602070981 */ /* 0x0002a2000c1e1900 */
[----:B------:R-:W-:Y:S01]  /*0c10*/  IADD3 R0, R0, c[0x0][0x53c], RZ ;  /* 0x00014f0000007a10 */ /* 0x000fe20007ffe0ff */
[----:B------:R-:W-:Y:S01]  /*0c20*/  IMAD.MOV.U32 R4, RZ, RZ, c[0x0][0x168] ;  /* 0x00005a00ff047624 */ /* 0x000fe200078e00ff */
[----:B------:R-:W-:Y:S01]  /*0c30*/  CS2R R126, SRZ ;  /* 0x00000000007e7805 */ /* 0x000fe2000001ff00 */
[----:B------:R-:W-:Y:S01]  /*0c40*/  CS2R R124, SRZ ;  /* 0x00000000007c7805 */ /* 0x000fe2000001ff00 */
[----:B------:R-:W-:Y:S01]  /*0c50*/  CS2R R130, SRZ ;  /* 0x0000000000827805 */ /* 0x000fe2000001ff00 */
[----:B------:R-:W-:Y:S01]  /*0c60*/  IMAD.SHL.U32 R37, R0, 0x80, RZ ;  /* 0x0000008000257824 */ /* 0x000fe200078e00ff */
[----:B------:R-:W-:Y:S01]  /*0c70*/  IADD3 R4, -R4, 0x70, RZ ;  /* 0x0000007004047810 */ /* 0x000fe20007ffe1ff */
[----:B------:R-:W-:Y:S01]  /*0c80*/  CS2R R128, SRZ ;  /* 0x0000000000807805 */ /* 0x000fe2000001ff00 */
[----:B------:R-:W-:Y:S01]  /*0c90*/  MOV R134, RZ ;  /* 0x000000ff00867202 */ /* 0x000fe20000000f00 */
[----:B------:R-:W-:Y:S01]  /*0ca0*/  CS2R R132, SRZ ;  /* 0x0000000000847805 */ /* 0x000fe2000001ff00 */
[----:B------:R-:W-:Y:S01]  /*0cb0*/  IADD3 R0, R37, 0x7f, RZ ;  /* 0x0000007f25007810 */ /* 0x000fe20007ffe0ff */
[----:B------:R-:W-:Y:S01]  /*0cc0*/  STL [R1+0x44], R37 ;  /* 0x0000442501007387 */ /* 0x000fe20000100800 */
[----:B------:R-:W-:Y:S01]  /*0cd0*/  IMAD.MOV.U32 R158, RZ, RZ, RZ ;  /* 0x000000ffff9e7224 */ /* 0x000fe200078e00ff */
[----:B------:R-:W-:Y:S01]  /*0ce0*/  CS2R R8, SRZ ;  /* 0x0000000000087805 */ /* 0x000fe2000001ff00 */
[----:B------:R-:W-:Y:S01]  /*0cf0*/  MOV R156, RZ ;  /* 0x000000ff009c7202 */ /* 0x000fe20000000f00 */
[----:B------:R-:W-:Y:S01]  /*0d00*/  IMAD.MOV.U32 R142, RZ, RZ, RZ ;  /* 0x000000ffff8e7224 */ /* 0x000fe200078e00ff */
[----:B------:R-:W-:Y:S01]  /*0d10*/  CS2R R10, SRZ ;  /* 0x00000000000a7805 */ /* 0x000fe2000001ff00 */
[----:B------:R-:W-:Y:S01]  /*0d20*/  IMAD.MOV.U32 R140, RZ, RZ, RZ ;  /* 0x000000ffff8c7224 */ /* 0x000fe200078e00ff */
[----:B------:R-:W-:Y:S01]  /*0d30*/  MOV R166, RZ ;  /* 0x000000ff00a67202 */ /* 0x000fe20000000f00 */
[----:B------:R-:W-:Y:S01]  /*0d40*/  CS2R R12, SRZ ;  /* 0x00000000000c7805 */ /* 0x000fe2000001ff00 */
[----:B------:R-:W-:Y:S01]  /*0d50*/  IMAD.MOV.U32 R164, RZ, RZ, RZ ;  /* 0x000000ffffa47224 */ /* 0x000fe200078e00ff */
[----:B------:R-:W-:Y:S01]  /*0d60*/  MOV R138, RZ ;  /* 0x000000ff008a7202 */ /* 0x000fe20000000f00 */
[----:B------:R-:W-:Y:S01]  /*0d70*/  CS2R R14, SRZ ;  /* 0x00000000000e7805 */ /* 0x000fe2000001ff00 */
[----:B------:R-:W-:Y:S01]  /*0d80*/  IMAD.MOV.U32 R136, RZ, RZ, RZ ;  /* 0x000000ffff887224 */ /* 0x000fe200078e00ff */
[----:B-1----:R-:W-:Y:S01]  /*0d90*/  MOV R2, c[0x0][0x2c4] ;  /* 0x0000b10000027a02 */ /* 0x002fe20000000f00 */
[----:B------:R-:W-:Y:S01]  /*0da0*/  CS2R R16, SRZ ;  /* 0x0000000000107805 */ /* 0x000fe2000001ff00 */
[----:B------:R-:W-:Y:S01]  /*0db0*/  MOV R3, c[0x0][0x2ac] ;  /* 0x0000ab0000037a02 */ /* 0x000fe20000000f00 */
[----:B------:R-:W-:Y:S01]  /*0dc0*/  IMAD.MOV.U32 R172, RZ, RZ, RZ ;  /* 0x000000ffffac7224 */ /* 0x000fe200078e00ff */
[----:B------:R-:W-:Y:S01]  /*0dd0*/  ISETP.NE.AND P4, PT, R2, 0x1, PT ;  /* 0x000000010200780c */ /* 0x000fe20003f85270 */
[----:B------:R-:W-:Y:S01]  /*0de0*/  CS2R R18, SRZ ;  /* 0x0000000000127805 */ /* 0x000fe2000001ff00 */
[----:B------:R-:W-:Y:S01]  /*0df0*/  MOV R174, RZ ;  /* 0x000000ff00ae7202 */ /* 0x000fe20000000f00 */
[C---:B------:R-:W-:Y:S01]  /*0e00*/  IMAD R5, R3.reuse, c[0x0][0x1d0], RZ ;  /* 0x0000740003057a24 */ /* 0x040fe200078e02ff */
[----:B------:R-:W-:Y:S01]  /*0e10*/  MOV R150, RZ ;  /* 0x000000ff00967202 */ /* 0x000fe20000000f00 */
[----:B------:R-:W-:Y:S01]  /*0e20*/  IMAD R3, R3, c[0x0][0x1d0], R4 ;  /* 0x0000740003037a24 */ /* 0x000fe200078e0204 */
[----:B------:R-:W-:Y:S01]  /*0e30*/  MOV R170, RZ ;  /* 0x000000ff00aa7202 */ /* 0x000fe20000000f00 */
[----:B------:R-:W-:Y:S01]  /*0e40*/  IMAD.MOV.U32 R4, RZ, RZ, RZ ;  /* 0x000000ffff047224 */ /* 0x000fe200078e00ff */
[----:B------:R-:W-:Y:S01]  /*0e50*/  IADD3 R5, R5, 0x6f, RZ ;  /* 0x0000006f05057810 */ /* 0x000fe20007ffe0ff */
[----:B------:R-:W-:Y:S01]  /*0e60*/  IMAD.MOV.U32 R148, RZ, RZ, RZ ;  /* 0x000000ffff947224 */ /* 0x000fe200078e00ff */
[----:B------:R-:W-:Y:S01]  /*0e70*/  CS2R R20, SRZ ;  /* 0x0000000000147805 */ /* 0x000fe2000001ff00 */
[----:B------:R-:W-:Y:S01]  /*0e80*/  IMAD.MOV.U32 R168, RZ, RZ, RZ ;  /* 0x000000ffffa87224 */ /* 0x000fe200078e00ff */
[----:B------:R-:W-:Y:S01]  /*0e90*/  MOV R146, RZ ;  /* 0x000000ff00927202 */ /* 0x000fe20000000f00 */
[----:B------:R-:W-:Y:S01]  /*0ea0*/  @P4 IMAD.HI.U32 R2, R0, c[0x0][0x2c8], RZ ;  /* 0x0000b20000024a27 */ /* 0x000fe200078e00ff */
[----:B------:R-:W-:Y:S01]  /*0eb0*/  CS2R R22, SRZ ;  /* 0x0000000000167805 */ /* 0x000fe2000001ff00 */
[----:B------:R-:W-:Y:S01]  /*0ec0*/  MOV R182, RZ ;  /* 0x000000ff00b67202 */ /* 0x000fe20000000f00 */
[----:B------:R-:W-:Y:S01]  /*0ed0*/  CS2R R24, SRZ ;  /* 0x0000000000187805 */ /* 0x000fe2000001ff00 */
[----:B------:R-:W-:Y:S01]  /*0ee0*/  IMAD.HI R4, R5, -0x6db6db6d, R4 ;  /* 0x9249249305047827 */ /* 0x000fe200078e0204 */
[----:B------:R-:W-:Y:S01]  /*0ef0*/  @P4 SHF.R.U32.HI R0, RZ, c[0x0][0x2cc], R2 ;  /* 0x0000b300ff004a19 */ /* 0x000fe20000011602 */
[----:B------:R-:W-:Y:S01]  /*0f00*/  CS2R R162, SRZ ;  /* 0x0000000000a27805 */ /* 0x000fe2000001ff00 */
[----:B------:R-:W-:Y:S01]  /*0f10*/  MOV R2, RZ ;  /* 0x000000ff00027202 */ /* 0x000fe20000000f00 */
[----:B------:R-:W-:Y:S01]  /*0f20*/  IMAD.MOV R5, RZ, RZ, -R35 ;  /* 0x000000ffff057224 */ /* 0x000fe200078e0a23 */
[----:B------:R-:W-:Y:S01]  /*0f30*/  MOV R160, RZ ;  /* 0x000000ff00a07202 */ /* 0x000fe20000000f00 */
[----:B------:R-:W-:Y:S01]  /*0f40*/  IMAD.IADD R3, R3, 0x1, R0 ;  /* 0x0000000103037824 */ /* 0x000fe200078e0200 */
[----:B------:R-:W-:Y:S01]  /*0f50*/  SHF.R.U32.HI R0, RZ, 0x1f, R4 ;  /* 0x0000001fff007819 */ /* 0x000fe20000011604 */
[----:B------:R-:W-:Y:S01]  /*0f60*/  IMAD R36, R5, c[0x0][0x548], R6 ;  /* 0x0001520005247a24 */ /* 0x000fe200078e0206 */
[----:B------:R-:W-:Y:S01]  /*0f70*/  CS2R R26, SRZ ;  /* 0x00000000001a7805 */ /* 0x000fe2000001ff00 */
[----:B------:R-:W-:Y:S01]  /*0f80*/  IMAD.HI R2, R3, -0x6db6db6d, R2 ;  /* 0x9249249303027827 */ /* 0x000fe200078e0202 */
[----:B------:R-:W-:Y:S01]  /*0f90*/  LEA.HI.SX32 R4, R4, R0, 0x1a ;  /* 0x0000000004047211 */ /* 0x000fe200078fd2ff */
[----:B------:R-:W-:Y:S01]  /*0fa0*/  CS2R R154, SRZ ;  /* 0x00000000009a7805 */ /* 0x000fe2000001ff00 */
[----:B------:R-:W-:Y:S01]  /*0fb0*/  STL [R1+0x4c], R36 ;  /* 0x00004c2401007387 */ /* 0x000fe20000100800 */
[----:B------:R-:W-:Y:S01]  /*0fc0*/  PRMT R0, RZ, 0x7610, R0 ;  /* 0x00007610ff007816 */ /* 0x000fe20000000000 */
[----:B------:R-:W-:Y:S01]  /*0fd0*/  IMAD.MOV.U32 R5, RZ, RZ, RZ ;  /* 0x000000ffff057224 */ /* 0x000fe200078e00ff */
[----:B------:R-:W-:Y:S01]  /*0fe0*/  SHF.R.U32.HI R3, RZ, 0x1f, R2 ;  /* 0x0000001fff037819 */ /* 0x000fe20000011602 */
[----:B------:R-:W-:Y:S01]  /*0ff0*/  IMAD.MOV.U32 R144, RZ, RZ, RZ ;  /* 0x000000ffff907224 */ /* 0x000fe200078e00ff */
[----:B------:R-:W-:Y:S01]  /*1000*/  MOV R176, RZ ;  /* 0x000000ff00b07202 */ /* 0x000fe20000000f00 */
[----:B------:R-:W-:Y:S01]  /*1010*/  IMAD.MOV.U32 R180, RZ, RZ, RZ ;  /* 0x000000ffffb47224 */ /* 0x000fe200078e00ff */
[----:B------:R-:W-:Y:S01]  /*1020*/  LEA.HI.SX32 R2, R2, R3, 0x1a ;  /* 0x0000000302027211 */ /* 0x000fe200078fd2ff */
[----:B------:R-:W-:Y:S01]  /*1030*/  IMAD.MOV.U32 R178, RZ, RZ, RZ ;  /* 0x000000ffffb27224 */ /* 0x000fe200078e00ff */
[----:B------:R-:W-:Y:S01]  /*1040*/  CS2R R28, SRZ ;  /* 0x00000000001c7805 */ /* 0x000fe2000001ff00 */
[----:B------:R-:W-:Y:S01]  /*1050*/  IMAD.MOV.U32 R152, RZ, RZ, RZ ;  /* 0x000000ffff987224 */ /* 0x000fe200078e00ff */
[----:B------:R-:W-:Y:S01]  /*1060*/  IMNMX R245, R4, R2, PT ;  /* 0x0000000204f57217 */ /* 0x000fe20003800200 */
[----:B------:R-:W-:Y:S01]  /*1070*/  CS2R R30, SRZ ;  /* 0x00000000001e7805 */ /* 0x000fe2000001ff00 */
[----:B------:R-:W-:Y:S01]  /*1080*/  MOV R186, RZ ;  /* 0x000000ff00ba7202 */ /* 0x000fe20000000f00 */
[----:B------:R-:W-:Y:S01]  /*1090*/  IMAD.MOV.U32 R184, RZ, RZ, RZ ;  /* 0x000000ffffb87224 */ /* 0x000fe200078e00ff */
[----:B------:R-:W-:Y:S01]  /*10a0*/  ISETP.GE.AND P0, PT, R245, 0x1, PT ;  /* 0x00000001f500780c */ /* 0x000fe20003f06270 */
[----:B------:R-:W-:Y:S01]  /*10b0*/  CS2R R32, SRZ ;  /* 0x0000000000207805 */ /* 0x000fe2000001ff00 */
[----:B------:R-:W-:Y:S01]  /*10c0*/  MOV R34, RZ ;  /* 0x000000ff00227202 */ /* 0x000fe20000000f00 */
[----:B--2---:R1:W-:Y:S02]  /*10d0*/  STL [R1+0x1c], R7 ;  /* 0x00001c0701007387 */ /* 0x0043e40000100800 */
[----:B-1----:R-:W-:-:S08]  /*10e0*/  IMAD.MOV.U32 R7, RZ, RZ, RZ ;  /* 0x000000ffff077224 */ /* 0x002fd000078e00ff */
[----:B------:R-:W-:Y:S05]  /*10f0*/  @!P0 BRA `(.L_x_509) ;  /* 0x0001098000008947 */ /* 0x000fea0003800000 */
[----:B------:R-:W-:-:S04]  /*1100*/  ISETP.NE.U32.AND P0, PT, RZ, c[0x0][0x340], PT ;  /* 0x0000d000ff007a0c */ /* 0x000fc80003f05070 */
[----:B------:R-:W-:-:S13]  /*1110*/  ISETP.NE.AND.EX P0, PT, RZ, c[0x0][0x344], PT, P0 ;  /* 0x0000d100ff007a0c */ /* 0x000fda0003f05300 */
[----:B------:R-:W-:Y:S05]  /*1120*/  @!P0 BRA `(.L_x_510) ;  /* 0x0000004000008947 */ /* 0x000fea0003800000 */
[----:B------:R-:W-:-:S05]  /*1130*/  MOV R2, 0x4 ;  /* 0x0000000400027802 */ /* 0x000fca0000000f00 */
[----:B------:R-:W-:-:S05]  /*1140*/  IMAD.WIDE R2, R35, R2, c[0x0][0x340] ;  /* 0x0000d00023027625 */ /* 0x000fca00078e0202 */
[----:B------:R1:W5:Y:S01]  /*1150*/  LDG.E R8, [R2.64] ;  /* 0x0000000602087981 */ /* 0x000362000c1e1900 */
[----:B------:R-:W-:Y:S05]  /*1160*/  BRA `(.L_x_511) ;  /* 0x0000001000007947 */ /* 0x000fea0003800000 */
.L_x_510:
[----:B------:R-:W-:Y:S02]  /*1170*/  MOV R8, R35 ;  /* 0x0000002300087202 */ /* 0x000fe40000000f00 */
.L_x_511:
[----:B------:R-:W2:Y:S01]  /*1180*/  LDL R0, [R1+0x18] ;  /* 0x0000180001007983 */ /* 0x000ea20000100800 */
[----:B------:R-:W-:Y:S01]  /*1190*/  SHF.R.S32.HI R58, RZ, 0x1f, R36 ;  /* 0x0000001fff3a7819 */ /* 0x000fe20000011424 */
[----:B-1----:R-:W-:Y:S01]  /*11a0*/  IMAD.WIDE.U32 R2, R36, c[0x0][0x1b8], RZ ;  /* 0x00006e0024027a25 */ /* 0x002fe200078e00ff */
[----:B------:R-:W-:Y:S02]  /*11b0*/  SHF.R.S32.HI R6, RZ, 0x1f, R35 ;  /* 0x0000001fff067819 */ /* 0x000fe40000011423 */
[----:B------:R-:W-:Y:S01]  /*11c0*/  ISETP.GE.AND P2, PT, R242, c[0x0][0x198], PT ;  /* 0x00006600f2007a0c */ /* 0x000fe20003f46270 */
[----:B------:R-:W-:Y:S02]  /*11d0*/  IMAD R5, R58, c[0x0][0x1b8], RZ ;  /* 0x00006e003a057a24 */ /* 0x000fe400078e02ff */
[----:B------:R-:W-:Y:S02]  /*11e0*/  IMAD R6, R6, c[0x0][0x1c0], RZ ;  /* 0x0000700006067a24 */ /* 0x000fe400078e02ff */
[----:B------:R-:W-:-:S05]  /*11f0*/  IMAD R5, R36, c[0x0][0x1bc], R5 ;  /* 0x00006f0024057a24 */ /* 0x000fca00078e0205 */
[----:B------:R-:W-:-:S05]  /*1200*/  IADD3 R3, R3, R5, RZ ;  /* 0x0000000503037210 */ /* 0x000fca0007ffe0ff */
[----:B------:R-:W-:Y:S01]  /*1210*/  IMAD.WIDE.U32 R2, R35, c[0x0][0x1c0], R2 ;  /* 0x0000700023027a25 */ /* 0x000fe200078e0002 */
[----:B--2---:R-:W-:-:S04]  /*1220*/  IADD3 R4, R0, R37, RZ ;  /* 0x0000002500047210 */ /* 0x004fc80007ffe0ff */
[----:B------:R-:W-:Y:S01]  /*1230*/  MOV R0, R4 ;  /* 0x0000000400007202 */ /* 0x000fe20000000f00 */
[----:B------:R-:W-:-:S05]  /*1240*/  @P4 IMAD.HI.U32 R7, R4, c[0x0][0x2c8], RZ ;  /* 0x0000b20004074a27 */ /* 0x000fca00078e00ff */
[----:B------:R-:W-:Y:S01]  /*1250*/  @P4 SHF.R.U32.HI R0, RZ, c[0x0][0x2cc], R7 ;  /* 0x0000b300ff004a19 */ /* 0x000fe20000011607 */
[----:B------:R-:W-:-:S03]  /*1260*/  IMAD R7, R35, c[0x0][0x1c4], R6 ;  /* 0x0000710023077a24 */ /* 0x000fc600078e0206 */
[----:B------:R-:W-:Y:S02]  /*1270*/  SHF.R.S32.HI R6, RZ, 0x1f, R0 ;  /* 0x0000001fff067819 */ /* 0x000fe40000011400 */
[----:B------:R-:W-:Y:S02]  /*1280*/  IADD3 R5, -R0, RZ, RZ ;  /* 0x000000ff00057210 */ /* 0x000fe40007ffe1ff */
[----:B------:R-:W-:Y:S01]  /*1290*/  IADD3 R3, R3, R7, RZ ;  /* 0x0000000703037210 */ /* 0x000fe20007ffe0ff */
[----:B------:R-:W-:Y:S02]  /*12a0*/  IMAD R6, R6, c[0x0][0x1b0], RZ ;  /* 0x00006c0006067a24 */ /* 0x000fe400078e02ff */
[----:B------:R-:W-:Y:S02]  /*12b0*/  IMAD R4, R5, c[0x0][0x2c4], R4 ;  /* 0x0000b10005047a24 */ /* 0x000fe400078e0204 */
[C---:B------:R-:W-:Y:S02]  /*12c0*/  IMAD R6, R0.reuse, c[0x0][0x1b4], R6 ;  /* 0x00006d0000067a24 */ /* 0x040fe400078e0206 */
[----:B------:R-:W-:Y:S01]  /*12d0*/  IMAD.WIDE.U32 R2, R0, c[0x0][0x1b0], R2 ;  /* 0x00006c0000027a25 */ /* 0x000fe200078e0002 */
[----:B------:R-:W-:-:S04]  /*12e0*/  SHF.R.S32.HI R0, RZ, 0x1f, R4 ;  /* 0x0000001fff007819 */ /* 0x000fc80000011404 */
[----:B------:R-:W-:Y:S01]  /*12f0*/  IADD3 R3, R3, R6, RZ ;  /* 0x0000000603037210 */ /* 0x000fe20007ffe0ff */
[----:B------:R-:W-:-:S04]  /*1300*/  IMAD R0, R0, c[0x0][0x1a8], RZ ;  /* 0x00006a0000007a24 */ /* 0x000fc800078e02ff */
[----:B------:R-:W-:-:S04]  /*1310*/  IMAD.WIDE.U32 R2, R4, c[0x0][0x1a8], R2 ;  /* 0x00006a0004027a25 */ /* 0x000fc800078e0002 */
[----:B------:R-:W-:Y:S01]  /*1320*/  IMAD R4, R4, c[0x0][0x1ac], R0 ;  /* 0x00006b0004047a24 */ /* 0x000fe200078e0200 */
[----:B------:R-:W-:-:S04]  /*1330*/  LEA R5, P0, R2, c[0x0][0x160], 0x1 ;  /* 0x0000580002057a11 */ /* 0x000fc800078008ff */
[----:B------:R-:W-:-:S04]  /*1340*/  IADD3 R4, R3, R4, RZ ;  /* 0x0000000403047210 */ /* 0x000fc80007ffe0ff */
[----:B------:R-:W-:Y:S01]  /*1350*/  LEA.HI.X R4, R2, c[0x0][0x164], R4, 0x1, P0 ;  /* 0x0000590002047a11 */ /* 0x000fe200000f0c04 */
[----:B------:R-:W-:Y:S05]  /*1360*/  BRA.DIV ~URZ, `(.L_x_512) ;  /* 0x000123227f007947 */ /* 0x000fea000b800000 */
[----:B------:R1:W2:Y:S02]  /*1370*/  SHFL.IDX PT, R6, R4, RZ, 0x181f ;  /* 0x00181fff04067589 */ /* 0x0002a400000e0000 */
.L_x_590:
[----:B------:R-:W-:Y:S05]  /*1380*/  BRA.DIV ~URZ, `(.L_x_513) ;  /* 0x000123727f007947 */ /* 0x000fea000b800000 */
[----:B------:R3:W4:Y:S02]  /*1390*/  SHFL.IDX PT, R2, R5, RZ, 0x181f ;  /* 0x00181fff05027589 */ /* 0x00072400000e0000 */
.L_x_591:
[----:B---3--:R-:W3:Y:S04]  /*13a0*/  LDL R3, [R1+0x44] ;  /* 0x0000440001037983 */ /* 0x008ee80000100800 */
[----:B------:R-:W1:Y:S02]  /*13b0*/  S2R R7, SR_TID.X ;  /* 0x0000000000077919 */ /* 0x000e640000002100 */
[----:B-1----:R-:W-:-:S04]  /*13c0*/  SHF.R.S32.HI R0, RZ, 0x1f, R7 ;  /* 0x0000001fff007819 */ /* 0x002fc80000011407 */
[----:B------:R-:W-:Y:S01]  /*13d0*/  LEA.HI R0, R0, R7, RZ, 0x3 ;  /* 0x0000000700007211 */ /* 0x000fe200078f18ff */
[----:B------:R-:W-:-:S03]  /*13e0*/  IMAD.MOV.U32 R7, RZ, RZ, c[0x0][0x2c4] ;  /* 0x0000b100ff077624 */ /* 0x000fc600078e00ff */
[----:B------:R-:W-:Y:S01]  /*13f0*/  SHF.R.S32.HI R0, RZ, 0x3, R0 ;  /* 0x00000003ff007819 */ /* 0x000fe20000011400 */
[----:B------:R-:W-:Y:S01]  /*1400*/  IMAD R7, R7, c[0x0][0x168], RZ ;  /* 0x00005a0007077a24 */ /* 0x000fe200078e02ff */
[----:B------:R-:W-:Y:S03]  /*1410*/  BSSY B0, `(.L_x_514) ;  /* 0x000000b000007945 */ /* 0x000fe60003800000 */
[----:B---3--:R-:W-:-:S05]  /*1420*/  IMAD.IADD R0, R0, 0x1, R3 ;  /* 0x0000000100007824 */ /* 0x008fca00078e0203 */
[----:B------:R-:W-:-:S13]  /*1430*/  ISETP.GE.AND P0, PT, R0, R7, PT ;  /* 0x000000070000720c */ /* 0x000fda0003f06270 */
[----:B------:R-:W-:Y:S05]  /*1440*/  @P0 BRA `(.L_x_515) ;  /* 0x0000007000000947 */ /* 0x000fea0003800000 */
[----:B------:R-:W-:Y:S02]  /*1450*/  SHF.R.S32.HI R9, RZ, 0x1f, R242 ;  /* 0x0000001fff097819 */ /* 0x000fe400000114f2 */
[----:B----4-:R-:W-:-:S04]  /*1460*/  LEA R2, P0, R242, R2, 0x1 ;  /* 0x00000002f2027211 */ /* 0x010fc800078008ff */
[----:B--2---:R-:W-:-:S05]  /*1470*/  LEA.HI.X R3, R242, R6, R9, 0x1, P0 ;  /* 0x00000006f2037211 */ /* 0x004fca00000f0c09 */
[----:B------:R-:W-:Y:S01]  /*1480*/  @!PT LDS RZ, [RZ] ;  /* 0x00000000fffff984 */ /* 0x000fe20000000800 */
[----:B------:R-:W-:Y:S01]  /*1490*/  @!PT LDS RZ, [RZ] ;  /* 0x00000000fffff984 */ /* 0x000fe20000000800 */
[----:B------:R-:W-:Y:S01]  /*14a0*/  @!PT LDS RZ, [RZ] ;  /* 0x00000000fffff984 */ /* 0x000fe20000000800 */
[----:B------:R1:W-:Y:S04]  /*14b0*/  LDGSTS.E.BYPASS.LTC128B.128 [R243+0x7100], [R2.64], !P2 ;  /* 0x0710000002f37fae */ /* 0x0003e8000d101d46 */
.L_x_515:
[----:B------:R-:W-:Y:S05]  /*14c0*/  BSYNC B0 ;  /* 0x0000000000007941 */ /* 0x000fea0003800000 */
.L_x_514:
[----:B------:R-:W-:Y:S05]  /*14d0*/  BRA.DIV ~URZ, `(.L_x_516) ;  /* 0x000122927f007947 */ /* 0x000fea000b800000 */
[----:B--2---:R2:W3:Y:S04]  /*14e0*/  SHFL.IDX PT, R6, R4, 0x1, 0x181f ;  /* 0x00381f0004067f89 */ /* 0x0044e800000e0000 */
[----:B-1--4-:R2:W1:Y:S02]  /*14f0*/  SHFL.IDX PT, R2, R5, 0x1, 0x181f ;  /* 0x00381f0005027f89 */ /* 0x01246400000e0000 */
.L_x_592:
[----:B------:R-:W-:Y:S01]  /*1500*/  IADD3 R3, R0, 0x10, RZ ;  /* 0x0000001000037810 */ /* 0x000fe20007ffe0ff */
[----:B------:R-:W-:Y:S03]  /*1510*/  BSSY B0, `(.L_x_517) ;  /* 0x000000a000007945 */ /* 0x000fe60003800000 */
[----:B------:R-:W-:-:S13]  /*1520*/  ISETP.GE.AND P0, PT, R3, R7, PT ;  /* 0x000000070300720c */ /* 0x000fda0003f06270 */
[----:B------:R-:W-:Y:S05]  /*1530*/  @P0 BRA `(.L_x_518) ;  /* 0x0000007000000947 */ /* 0x000fea0003800000 */
[----:B------:R-:W-:Y:S02]  /*1540*/  SHF.R.S32.HI R9, RZ, 0x1f, R242 ;  /* 0x0000001fff097819 */ /* 0x000fe400000114f2 */
[----:B-1----:R-:W-:-:S04]  /*1550*/  LEA R2, P0, R242, R2, 0x1 ;  /* 0x00000002f2027211 */ /* 0x002fc800078008ff */
[----:B---3--:R-:W-:-:S05]  /*1560*/  LEA.HI.X R3, R242, R6, R9, 0x1, P0 ;  /* 0x00000006f2037211 */ /* 0x008fca00000f0c09 */
[----:B------:R-:W-:Y:S01]  /*1570*/  @!PT LDS RZ, [RZ] ;  /* 0x00000000fffff984 */ /* 0x000fe20000000800 */
[----:B------:R-:W-:Y:S01]  /*1580*/  @!PT LDS RZ, [RZ] ;  /* 0x00000000fffff984 */ /* 0x000fe20000000800 */
[----:B------:R-:W-:Y:S01]  /*1590*/  @!PT LDS RZ, [RZ] ;  /* 0x00000000fffff984 */ /* 0x000fe20000000800 */
[----:B------:R1:W-:Y:S04]  /*15a0*/  LDGSTS.E.BYPASS.LTC128B.128 [R243+0x7900], [R2.64], !P2 ;  /* 0x0790000002f37fae */ /* 0x0003e8000d101d46 */
.L_x_518:
[----:B------:R-:W-:Y:S05]  /*15b0*/  BSYNC B0 ;  /* 0x0000000000007941 */ /* 0x000fea0003800000 */
.L_x_517:
[----:B------:R-:W-:Y:S05]  /*15c0*/  BRA.DIV ~URZ, `(.L_x_519) ;  /* 0x000122727f007947 */ /* 0x000fea000b800000 */
[----:B---3--:R3:W4:Y:S02]  /*15d0*/  SHFL.IDX PT, R6, R4, 0x2, 0x181f ;  /* 0x00581f0004067f89 */ /* 0x00872400000e0000 */
.L_x_593:
[----:B------:R-:W-:Y:S05]  /*15e0*/  BRA.DIV ~URZ, `(.L_x_520) ;  /* 0x000122c27f007947 */ /* 0x000fea000b800000 */
[----:B-1----:R1:W2:Y:S02]  /*15f0*/  SHFL.IDX PT, R2, R5, 0x2, 0x181f ;  /* 0x00581f0005027f89 */ /* 0x0022a400000e0000 */
.L_x_594:
[----:B------:R-:W-:Y:S01]  /*1600*/  IADD3 R3, R0, 0x20, RZ ;  /* 0x0000002000037810 */ /* 0x000fe20007ffe0ff */
[----:B------:R-:W-:Y:S03]  /*1610*/  BSSY B0, `(.L_x_521) ;  /* 0x000000a000007945 */ /* 0x000fe60003800000 */
[----:B------:R-:W-:-:S13]  /*1620*/  ISETP.GE.AND P0, PT, R3, R7, PT ;  /* 0x000000070300720c */ /* 0x000fda0003f06270 */
[----:B------:R-:W-:Y:S05]  /*1630*/  @P0 BRA `(.L_x_522) ;  /* 0x0000007000000947 */ /* 0x000fea0003800000 */
[----:B------:R-:W-:Y:S02]  /*1640*/  SHF.R.S32.HI R9, RZ, 0x1f, R242 ;  /* 0x0000001fff097819 */ /* 0x000fe400000114f2 */
[----:B--2---:R-:W-:-:S04]  /*1650*/  LEA R2, P0, R242, R2, 0x1 ;  /* 0x00000002f2027211 */ /* 0x004fc800078008ff */
[----:B----4-:R-:W-:-:S05]  /*1660*/  LEA.HI.X R3, R242, R6, R9, 0x1, P0 ;  /* 0x00000006f2037211 */ /* 0x010fca00000f0c09 */
[----:B------:R-:W-:Y:S01]  /*1670*/  @!PT LDS RZ, [RZ] ;  /* 0x00000000fffff984 */ /* 0x000fe20000000800 */
[----:B------:R-:W-:Y:S01]  /*1680*/  @!PT LDS RZ, [RZ] ;  /* 0x00000000fffff984 */ /* 0x000fe20000000800 */
[----:B------:R-:W-:Y:S01]  /*1690*/  @!PT LDS RZ, [RZ] ;  /* 0x00000000fffff984 */ /* 0x000fe20000000800 */
[----:B------:R2:W-:Y:S04]  /*16a0*/  LDGSTS.E.BYPASS.LTC128B.128 [R243+0x8100], [R2.64], !P2 ;  /* 0x0810000002f37fae */ /* 0x0005e8000d101d46 */
.L_x_522:
[----:B------:R-:W-:Y:S05]  /*16b0*/  BSYNC B0 ;  /* 0x0000000000007941 */ /* 0x000fea0003800000 */
.L_x_521:
[----:B------:R-:W-:Y:S05]  /*16c0*/  BRA.DIV ~URZ, `(.L_x_523) ;  /* 0x000122527f007947 */ /* 0x000fea000b800000 */
[----:B----4-:R4:W1:Y:S04]  /*16d0*/  SHFL.IDX PT, R6, R4, 0x3, 0x181f ;  /* 0x00781f0004067f89 */ /* 0x01086800000e0000 */
[----:B--2---:R4:W2:Y:S02]  /*16e0*/  SHFL.IDX PT, R2, R5, 0x3, 0x181f ;  /* 0x00781f0005027f89 */ /* 0x0048a400000e0000 */
.L_x_595:
[----:B------:R-:W-:Y:S01]  /*16f0*/  IADD3 R3, R0, 0x30, RZ ;  /* 0x0000003000037810 */ /* 0x000fe20007ffe0ff */
[----:B------:R-:W-:Y:S03]  /*1700*/  BSSY B0, `(.L_x_524) ;  /* 0x000000a000007945 */ /* 0x000fe60003800000 */
[----:B------:R-:W-:-:S13]  /*1710*/  ISETP.GE.AND P0, PT, R3, R7, PT ;  /* 0x000000070300720c */ /* 0x000fda0003f06270 */
[----:B------:R-:W-:Y:S05]  /*1720*/  @P0 BRA `(.L_x_525) ;  /* 0x0000007000000947 */ /* 0x000fea0003800000 */
[----:B------:R-:W-:Y:S02]  /*1730*/  SHF.R.S32.HI R9, RZ, 0x1f, R242 ;  /* 0x0000001fff097819 */ /* 0x000fe400000114f2 */
[----:B--2---:R-:W-:-:S04]  /*1740*/  LEA R2, P0, R242, R2, 0x1 ;  /* 0x00000002f2027211 */ /* 0x004fc800078008ff */
[----:B-1----:R-:W-:-:S05]  /*1750*/  LEA.HI.X R3, R242, R6, R9, 0x1, P0 ;  /* 0x00000006f2037211 */ /* 0x002fca00000f0c09 */
[----:B------:R-:W-:Y:S01]  /*1760*/  @!PT LDS RZ, [RZ] ;  /* 0x00000000fffff984 */ /* 0x000fe20000000800 */
[----:B------:R-:W-:Y:S01]  /*1770*/  @!PT LDS RZ, [RZ] ;  /* 0x00000000fffff984 */ /* 0x000fe20000000800 */
[----:B------:R-:W-:Y:S01]  /*1780*/  @!PT LDS RZ, [RZ] ;  /* 0x00000000fffff984 */ /* 0x000fe20000000800 */
[----:B------:R1:W-:Y:S04]  /*1790*/  LDGSTS.E.BYPASS.LTC128B.128 [R243+0x8900], [R2.64], !P2 ;  /* 0x0890000002f37fae */ /* 0x0003e8000d101d46 */
.L_x_525:
[----:B------:R-:W-:Y:S05]  /*17a0*/  BSYNC B0 ;  /* 0x0000000000007941 */ /* 0x000fea0003800000 */
.L_x_524:
[----:B------:R-:W-:Y:S05]  /*17b0*/  BRA.DIV ~URZ, `(.L_x_526) ;  /* 0x000122327f007947 */ /* 0x000fea000b800000 */
[----:B-1----:R1:W3:Y:S02]  /*17c0*/  SHFL.IDX PT, R6, R4, 0x4, 0x181f ;  /* 0x00981f0004067f89 */ /* 0x0022e400000e0000 */
.L_x_596:
[----:B------:R-:W-:Y:S05]  /*17d0*/  BRA.DIV ~URZ, `(.L_x_527) ;  /* 0x000122827f007947 */ /* 0x000fea000b800000 */
[----:B--2---:R2:W1:Y:S02]  /*17e0*/  SHFL.IDX PT, R2, R5, 0x4, 0x181f ;  /* 0x00981f0005027f89 */ /* 0x00446400000e0000 */
.L_x_597:
        /* <DEDUP_REMOVED lines=11> */
.L_x_529:
[----:B------:R-:W-:Y:S05]  /*18a0*/  BSYNC B0 ;  /* 0x0000000000007941 */ /* 0x000fea0003800000 */
.L_x_528:
[----:B------:R-:W-:Y:S05]  /*18b0*/  BRA.DIV ~URZ, `(.L_x_530) ;  /* 0x000122127f007947 */ /* 0x000fea000b800000 */
[----:B---3--:R3:W2:Y:S04]  /*18c0*/  SHFL.IDX PT, R6, R4, 0x5, 0x181f ;  /* 0x00b81f0004067f89 */ /* 0x0086a800000e0000 */
[----:B-1----:R3:W1:Y:S02]  /*18d0*/  SHFL.IDX PT, R2, R5, 0x5, 0x181f ;  /* 0x00b81f0005027f89 */ /* 0x00266400000e0000 */
.L_x_598:
[----:B------:R-:W-:Y:S01]  /*18e0*/  IADD3 R3, R0, 0x50, RZ ;  /* 0x0000005000037810 */ /* 0x000fe20007ffe0ff */
[----:B------:R-:W-:Y:S03]  /*18f0*/  BSSY B0, `(.L_x_531) ;  /* 0x000000a000007945 */ /* 0x000fe60003800000 */
[----:B------:R-:W-:-:S13]  /*1900*/  ISETP.GE.AND P0, PT, R3, R7, PT ;  /* 0x000000070300720c */ /* 0x000fda0003f06270 */
[----:B------:R-:W-:Y:S05]  /*1910*/  @P0 BRA `(.L_x_532) ;  /* 0x0000007000000947 */ /* 0x000fea0003800000 */
[----:B------:R-:W-:Y:S02]  /*1920*/  SHF.R.S32.HI R9, RZ, 0x1f, R242 ;  /* 0x0000001fff097819 */ /* 0x000fe400000114f2 */
[----:B-1----:R-:W-:-:S04]  /*1930*/  LEA R2, P0, R242, R2, 0x1 ;  /* 0x00000002f2027211 */ /* 0x002fc800078008ff */
[----:B--2---:R-:W-:-:S05]  /*1940*/  LEA.HI.X R3, R242, R6, R9, 0x1, P0 ;  /* 0x00000006f2037211 */ /* 0x004fca00000f0c09 */
[----:B------:R-:W-:Y:S01]  /*1950*/  @!PT LDS RZ, [RZ] ;  /* 0x00000000fffff984 */ /* 0x000fe20000000800 */
[----:B------:R-:W-:Y:S01]  /*1960*/  @!PT LDS RZ, [RZ] ;  /* 0x00000000fffff984 */ /* 0x000fe20000000800 */
[----:B------:R-:W-:Y:S01]  /*1970*/  @!PT LDS RZ, [RZ] ;  /* 0x00000000fffff984 */ /* 0x000fe20000000800 */
[----:B------:R1:W-:Y:S04]  /*1980*/  LDGSTS.E.BYPASS.LTC128B.128 [R243+0x9900], [R2.64], !P2 ;  /* 0x0990000002f37fae */ /* 0x0003e8000d101d46 */
.L_x_532:
[----:B------:R-:W-:Y:S05]  /*1990*/  BSYNC B0 ;  /* 0x0000000000007941 */ /* 0x000fea0003800000 */
.L_x_531:
[----:B------:R-:W-:Y:S05]  /*19a0*/  BRA.DIV ~URZ, `(.L_x_533) ;  /* 0x000121f27f007947 */ /* 0x000fea000b800000 */
[----:B--2---:R2:W3:Y:S02]  /*19b0*/  SHFL.IDX PT, R6, R4, 0x6, 0x181f ;  /* 0x00d81f0004067f89 */ /* 0x0044e400000e0000 */
.L_x_599:
[----:B------:R-:W-:Y:S05]  /*19c0*/  BRA.DIV ~URZ, `(.L_x_534) ;  /* 0x000122427f007947 */ /* 0x000fea000b800000 */
[----:B-1----:R1:W2:Y:S02]  /*19d0*/  SHFL.IDX PT, R2, R5, 0x6, 0x181f ;  /* 0x00d81f0005027f89 */ /* 0x0022a400000e0000 */
.L_x_600:
[----:B------:R-:W-:Y:S01]  /*19e0*/  IADD3 R3, R0, 0x60, RZ ;  /* 0x0000006000037810 */ /* 0x000fe20007ffe0ff */
[----:B------:R-:W-:Y:S03]  /*19f0*/  BSSY B0, `(.L_x_535) ;  /* 0x000000a000007945 */ /* 0x000fe60003800000 */
[----:B------:R-:W-:-:S13]  /*1a00*/  ISETP.GE.AND P0, PT, R3, R7, PT ;  /* 0x000000070300720c */ /* 0x000fda0003f06270 */
[----:B------:R-:W-:Y:S05]  /*1a10*/  @P0 BRA `(.L_x_536) ;  /* 0x0000007000000947 */ /* 0x000fea0003800000 */
[----:B------:R-:W-:Y:S02]  /*1a20*/  SHF.R.S32.HI R9, RZ, 0x1f, R242 ;  /* 0x0000001fff097819 */ /* 0x000fe400000114f2 */
[----:B--2---:R-:W-:-:S04]  /*1a30*/  LEA R2, P0, R242, R2, 0x1 ;  /* 0x00000002f2027211 */ /* 0x004fc800078008ff */
[----:B---3--:R-:W-:-:S05]  /*1a40*/  LEA.HI.X R3, R242, R6, R9, 0x1, P0 ;  /* 0x00000006f2037211 */ /* 0x008fca00000f0c09 */
[----:B------:R-:W-:Y:S01]  /*1a50*/  @!PT LDS RZ, [RZ] ;  /* 0x00000000fffff984 */ /* 0x000fe20000000800 */
[----:B------:R-:W-:Y:S01]  /*1a60*/  @!PT LDS RZ, [RZ] ;  /* 0x00000000fffff984 */ /* 0x000fe20000000800 */
[----:B------:R-:W-:Y:S01]  /*1a70*/  @!PT LDS RZ, [RZ] ;  /* 0x00000000fffff984 */ /* 0x000fe20000000800 */
[----:B------:R2:W-:Y:S04]  /*1a80*/  LDGSTS.E.BYPASS.LTC128B.128 [R243+0xa100], [R2.64], !P2 ;  /* 0x0a10000002f37fae */ /* 0x0005e8000d101d46 */
.L_x_536:
[----:B------:R-:W-:Y:S05]  /*1a90*/  BSYNC B0 ;  /* 0x0000000000007941 */ /* 0x000fea0003800000 */
.L_x_535:
[----:B------:R-:W-:Y:S05]  /*1aa0*/  BRA.DIV ~URZ, `(.L_x_537) ;  /* 0x000121d27f007947 */ /* 0x000fea000b800000 */
[----:B--234-:R-:W2:Y:S04]  /*1ab0*/  SHFL.IDX PT, R4, R4, 0x7, 0x181f ;  /* 0x00f81f0004047f89 */ /* 0x01cea800000e0000 */
[----:B------:R3:W4:Y:S02]  /*1ac0*/  SHFL.IDX PT, R2, R5, 0x7, 0x181f ;  /* 0x00f81f0005027f89 */ /* 0x00072400000e0000 */
.L_x_601:
[----:B------:R-:W-:Y:S01]  /*1ad0*/  IADD3 R0, R0, 0x70, RZ ;  /* 0x0000007000007810 */ /* 0x000fe20007ffe0ff */
[----:B-----5:R-:W-:Y:S01]  /*1ae0*/  IMAD.WIDE.U32 R10, R8, c[0x0][0x2b0], RZ ;  /* 0x0000ac00080a7a25 */ /* 0x020fe200078e00ff */
[----:B------:R-:W-:Y:S02]  /*1af0*/  SHF.R.S32.HI R188, RZ, 0x1f, R242 ;  /* 0x0000001fffbc7819 */ /* 0x000fe400000114f2 */
[----:B------:R-:W-:Y:S02]  /*1b00*/  ISETP.GE.AND P1, PT, R0, R7, PT ;  /* 0x000000070000720c */ /* 0x000fe40003f26270 */
[----:B------:R-:W-:Y:S01]  /*1b10*/  SHF.R.S32.HI R0, RZ, 0x1f, R8 ;  /* 0x0000001fff007819 */ /* 0x000fe20000011408 */
[----:B------:R1:W-:Y:S04]  /*1b20*/  STL.64 [R1+0x28], R10 ;  /* 0x0000280a01007387 */ /* 0x0003e80000100a00 */
[----:B------:R-:W-:-:S04]  /*1b30*/  IMAD R0, R0, c[0x0][0x2b0], RZ ;  /* 0x0000ac0000007a24 */ /* 0x000fc800078e02ff */
[----:B------:R-:W-:Y:S02]  /*1b40*/  IMAD R0, R8, c[0x0][0x2b4], R0 ;  /* 0x0000ad0008007a24 */ /* 0x000fe400078e0200 */
[C---:B----4-:R-:W-:Y:S02]  /*1b50*/  @!P1 LEA R2, P0, R242.reuse, R2, 0x1 ;  /* 0x00000002f2029211 */ /* 0x050fe400078008ff */
[----:B------:R-:W-:Y:S02]  /*1b60*/  IMAD.IADD R248, R11, 0x1, R0 ;  /* 0x000000010bf87824 */ /* 0x000fe400078e0200 */
[----:B--2---:R-:W-:-:S03]  /*1b70*/  @!P1 LEA.HI.X R3, R242, R4, R188, 0x1, P0 ;  /* 0x00000004f2039211 */ /* 0x004fc600000f0cbc */
[----:B------:R1:W-:Y:S04]  /*1b80*/  STL [R1+0x3c], R248 ;  /* 0x00003cf801007387 */ /* 0x0003e80000100800 */
[----:B------:R-:W-:Y:S01]  /*1b90*/  @!PT LDS RZ, [RZ] ;  /* 0x00000000fffff984 */ /* 0x000fe20000000800 */
[----:B------:R-:W-:Y:S01]  /*1ba0*/  @!PT LDS RZ, [RZ] ;  /* 0x00000000fffff984 */ /* 0x000fe20000000800 */
[----:B------:R-:W-:Y:S01]  /*1bb0*/  @!PT LDS RZ, [RZ] ;  /* 0x00000000fffff984 */ /* 0x000fe20000000800 */
[----:B------:R1:W-:Y:S04]  /*1bc0*/  @!P1 LDGSTS.E.BYPASS.LTC128B.128 [R243+0xa900], [R2.64], !P2 ;  /* 0x0a90000002f39fae */ /* 0x0003e8000d101d46 */
[----:B------:R-:W0:Y:S01]  /*1bd0*/  LDGDEPBAR ;  /* 0x00000000000079af */ /* 0x000e220000000000 */
[----:B------:R-:W-:Y:S02]  /*1be0*/  WARPSYNC 0xffffffff ;  /* 0xffffffff00007948 */ /* 0x000fe40003800000 */
[----:B------:R-:W2:Y:S04]  /*1bf0*/  LDL R249, [R1+0x18] ;  /* 0x0000180001f97983 */ /* 0x000ea80000100800 */
[----:B------:R-:W4:Y:S01]  /*1c00*/  LDL R251, [R1+0x1c] ;  /* 0x00001c0001fb7983 */ /* 0x000f220000100800 */
[----:B------:R-:W-:-:S02]  /*1c10*/  IMAD.MOV.U32 R6, RZ, RZ, 0x70 ;  /* 0x00000070ff067424 */ /* 0x000fc400078e00ff */
[----:B------:R-:W-:Y:S01]  /*1c20*/  IMAD.MOV.U32 R0, RZ, RZ, c[0x0][0x2b8] ;  /* 0x0000ae00ff007624 */ /* 0x000fe200078e00ff */
[----:B------:R-:W5:Y:S01]  /*1c30*/  LDL R114, [R1+0x4c] ;  /* 0x00004c0001727983 */ /* 0x000f620000100800 */
[----:B-1-3--:R-:W-:Y:S02]  /*1c40*/  IMAD.MOV.U32 R5, RZ, RZ, c[0x0][0x2ac] ;  /* 0x0000ab00ff057624 */ /* 0x00afe400078e00ff */
[----:B------:R-:W-:Y:S01]  /*1c50*/  IMAD R173, R245, R6, -0x70 ;  /* 0xffffff90f5ad7424 */ /* 0x000fe200078e0206 */
[----:B------:R-:W-:Y:S01]  /*1c60*/  ISETP.NE.AND P3, PT, R0, 0x1, PT ;  /* 0x000000010000780c */ /* 0x000fe20003f65270 */
[----:B------:R-:W-:Y:S02]  /*1c70*/  IMAD R5, R5, c[0x0][0x1d0], RZ ;  /* 0x0000740005057a24 */ /* 0x000fe400078e02ff */
[----:B------:R-:W-:Y:S01]  /*1c80*/  IMAD.MOV.U32 R244, RZ, RZ, RZ ;  /* 0x000000fffff47224 */ /* 0x000fe200078e00ff */
[----:B------:R-:W-:Y:S01]  /*1c90*/  BAR.SYNC.DEFER_BLOCKING 0x0 ;  /* 0x0000000000007b1d */ /* 0x000fe20000010000 */
[----:B--2---:R-:W-:-:S05]  /*1ca0*/  IMAD.IADD R2, R249, 0x1, R173 ;  /* 0x00000001f9027824 */ /* 0x004fca00078e02ad */
[C---:B------:R-:W-:Y:S01]  /*1cb0*/  ISETP.GE.AND P1, PT, R2.reuse, R5, PT ;  /* 0x000000050200720c */ /* 0x040fe20003f26270 */
[----:B----4-:R-:W-:-:S03]  /*1cc0*/  IMAD.IADD R2, R2, 0x1, R251 ;  /* 0x0000000102027824 */ /* 0x010fc600078e02fb */
[----:B------:R-:W-:Y:S01]  /*1cd0*/  ISETP.GT.OR P1, PT, R249, 0x6f, P1 ;  /* 0x0000006ff900780c */ /* 0x000fe20000f24670 */
[----:B------:R-:W-:-:S04]  /*1ce0*/  @P3 IMAD.HI.U32 R3, R2, c[0x0][0x2bc], RZ ;  /* 0x0000af0002033a27 */ /* 0x000fc800078e00ff */
[----:B------:R-:W-:Y:S01]  /*1cf0*/  IMAD.MOV.U32 R0, RZ, RZ, R2 ;  /* 0x000000ffff007224 */ /* 0x000fe200078e0002 */
[----:B------:R-:W-:-:S07]  /*1d00*/  @P3 SHF.R.U32.HI R0, RZ, c[0x0][0x2c0], R3 ;  /* 0x0000b000ff003a19 */ /* 0x000fce0000011603 */
[----:B------:R-:W-:-:S04]  /*1d10*/  @!P1 IADD3 R3, P0, R0, R10, RZ ;  /* 0x0000000a00039210 */ /* 0x000fc80007f1e0ff */
[----:B------:R-:W-:Y:S02]  /*1d20*/  @!P1 LEA.HI.X.SX32 R5, R0, R248, 0x1, P0 ;  /* 0x000000f800059211 */ /* 0x000fe400000f0eff */
[----:B------:R-:W-:-:S04]  /*1d30*/  @!P1 LEA R4, P0, R3, c[0x0][0x2a0], 0x2 ;  /* 0x0000a80003049a11 */ /* 0x000fc800078010ff */
[----:B------:R-:W-:-:S05]  /*1d40*/  @!P1 LEA.HI.X R5, R3, c[0x0][0x2a4], R5, 0x2, P0 ;  /* 0x0000a90003059a11 */ /* 0x000fca00000f1405 */
[----:B------:R1:W2:Y:S01]  /*1d50*/  @!P1 LDG.E R244, [R4.64] ;  /* 0x0000000604f49981 */ /* 0x0002a2000c1e1900 */
[----:B------:R-:W-:-:S05]  /*1d60*/  IADD3 R0, -R0, RZ, RZ ;  /* 0x000000ff00007210 */ /* 0x000fca0007ffe1ff */
[----:B------:R-:W-:Y:S01]  /*1d70*/  IMAD R250, R0, c[0x0][0x2b8], R2 ;  /* 0x0000ae0000fa7a24 */ /* 0x000fe200078e0202 */
[----:B------:R-:W3:Y:S04]  /*1d80*/  S2R R9, SR_TID.X ;  /* 0x0000000000097919 */ /* 0x000ee80000002100 */
[----:B------:R-:W-:Y:S01]  /*1d90*/  SHF.R.S32.HI R56, RZ, 0x1f, R250 ;  /* 0x0000001fff387819 */ /* 0x000fe200000114fa */
[----:B------:R-:W-:-:S04]  /*1da0*/  IMAD.WIDE.U32 R2, R250, c[0x0][0x1e0], RZ ;  /* 0x00007800fa027a25 */ /* 0x000fc800078e00ff */
[----:B------:R-:W-:-:S04]  /*1db0*/  IMAD R0, R56, c[0x0][0x1e0], RZ ;  /* 0x0000780038007a24 */ /* 0x000fc800078e02ff */
[----:B------:R-:W-:-:S04]  /*1dc0*/  IMAD R0, R250, c[0x0][0x1e4], R0 ;  /* 0x00007900fa007a24 */ /* 0x000fc800078e0200 */
[----:B------:R-:W-:Y:S02]  /*1dd0*/  IMAD.IADD R3, R3, 0x1, R0 ;  /* 0x0000000103037824 */ /* 0x000fe400078e0200 */
[----:B------:R-:W-:Y:S02]  /*1de0*/  IMAD R0, R58, c[0x0][0x1e8], RZ ;  /* 0x00007a003a007a24 */ /* 0x000fe400078e02ff */
[----:B-----5:R-:W-:-:S04]  /*1df0*/  IMAD.WIDE.U32 R246, R114, c[0x0][0x1e8], RZ ;  /* 0x00007a0072f67a25 */ /* 0x020fc800078e00ff */
[----:B------:R-:W-:-:S04]  /*1e00*/  IMAD R0, R114, c[0x0][0x1ec], R0 ;  /* 0x00007b0072007a24 */ /* 0x000fc800078e0200 */
[----:B------:R-:W-:Y:S01]  /*1e10*/  IMAD.IADD R175, R247, 0x1, R0 ;  /* 0x00000001f7af7824 */ /* 0x000fe200078e0200 */
[----:B---3--:R-:W-:Y:S01]  /*1e20*/  SHF.R.S32.HI R7, RZ, 0x1f, R9 ;  /* 0x0000001fff077819 */ /* 0x008fe20000011409 */
[----:B------:R-:W-:Y:S02]  /*1e30*/  IMAD.MOV.U32 R172, RZ, RZ, c[0x0][0x2ac] ;  /* 0x0000ab00ffac7624 */ /* 0x000fe400078e00ff */
[----:B-1----:R-:W-:Y:S01]  /*1e40*/  IMAD R5, R245, -0x70, R6 ;  /* 0xffffff90f5057824 */ /* 0x002fe200078e0206 */
[----:B------:R-:W-:-:S03]  /*1e50*/  LEA.HI R7, R7, R9, RZ, 0x3 ;  /* 0x0000000907077211 */ /* 0x000fc600078f18ff */
[----:B------:R-:W-:Y:S01]  /*1e60*/  IMAD R172, R172, c[0x0][0x1d0], R5 ;  /* 0x00007400acac7a24 */ /* 0x000fe200078e0205 */
[----:B------:R-:W-:Y:S02]  /*1e70*/  SHF.R.S32.HI R7, RZ, 0x3, R7 ;  /* 0x00000003ff077819 */ /* 0x000fe40000011407 */
[----:B------:R-:W-:Y:S01]  /*1e80*/  ISETP.GE.AND P5, PT, R242, c[0x0][0x1d4], PT ;  /* 0x00007500f2007a0c */ /* 0x000fe20003fa6270 */
[----:B------:R-:W-:Y:S01]  /*1e90*/  IMAD.WIDE.U32 R112, R114, c[0x0][0x210], RZ ;  /* 0x0000840072707a25 */ /* 0x000fe200078e00ff */
[----:B--2---:R-:W-:-:S03]  /*1ea0*/  SHF.R.S32.HI R57, RZ, 0x1f, R244 ;  /* 0x0000001fff397819 */ /* 0x004fc600000114f4 */
[----:B------:R-:W-:-:S04]  /*1eb0*/  IMAD.WIDE.U32 R2, R244, c[0x0][0x1f0], R2 ;  /* 0x00007c00f4027a25 */ /* 0x000fc800078e0002 */
[----:B------:R-:W-:Y:S01]  /*1ec0*/  IMAD R4, R57, c[0x0][0x1f0], RZ ;  /* 0x00007c0039047a24 */ /* 0x000fe200078e02ff */
[----:B------:R-:W-:-:S03]  /*1ed0*/  IADD3 R2, P0, R2, R246, RZ ;  /* 0x000000f602027210 */ /* 0x000fc60007f1e0ff */
[----:B------:R-:W-:-:S05]  /*1ee0*/  IMAD R0, R244, c[0x0][0x1f4], R4 ;  /* 0x00007d00f4007a24 */ /* 0x000fca00078e0204 */
[----:B------:R-:W-:Y:S02]  /*1ef0*/  IADD3.X R3, R175, R3, R0, P0, !PT ;  /* 0x00000003af037210 */ /* 0x000fe400007fe400 */
[----:B------:R-:W-:-:S04]  /*1f00*/  LEA R0, P0, R2, c[0x0][0x1c8], 0x1 ;  /* 0x0000720002007a11 */ /* 0x000fc800078008ff */
[----:B------:R-:W-:Y:S01]  /*1f10*/  LEA.HI.X R3, R2, c[0x0][0x1cc], R3, 0x1, P0 ;  /* 0x0000730002037a11 */ /* 0x000fe200000f0c03 */
[----:B------:R-:W1:Y:S01]  /*1f20*/  SHFL.IDX PT, R4, R0, RZ, 0x181f ;  /* 0x00181fff00047589 */ /* 0x000e6200000e0000 */
[----:B------:R-:W-:-:S03]  /*1f30*/  IMAD.IADD R2, R172, 0x1, -R7 ;  /* 0x00000001ac027824 */ /* 0x000fc600078e0a07 */
[----:B------:R-:W2:Y:S02]  /*1f40*/  SHFL.IDX PT, R5, R3, RZ, 0x181f ;  /* 0x00181fff03057589 */ /* 0x000ea400000e0000 */
[C---:B------:R-:W-:Y:S02]  /*1f50*/  ISETP.GE.AND P0, PT, R2.reuse, 0x1, PT ;  /* 0x000000010200780c */ /* 0x040fe40003f06270 */
[----:B------:R-:W3:Y:S04]  /*1f60*/  SHFL.IDX PT, R8, R0, 0x1, 0x181f ;  /* 0x00381f0000087f89 */ /* 0x000ee800000e0000 */
[----:B------:R-:W4:Y:S04]  /*1f70*/  SHFL.IDX PT, R7, R3, 0x1, 0x181f ;  /* 0x00381f0003077f89 */ /* 0x000f2800000e0000 */
[----:B------:R-:W5:Y:S01]  /*1f80*/  SHFL.IDX PT, R6, R0, 0x2, 0x181f ;  /* 0x00581f0000067f89 */ /* 0x000f6200000e0000 */
[----:B------:R-:W-:-:S03]  /*1f90*/  ISETP.GE.AND P6, PT, R2, 0x11, PT ;  /* 0x000000110200780c */ /* 0x000fc60003fc6270 */
[----:B------:R-:W5:Y:S01]  /*1fa0*/  SHFL.IDX PT, R14, R3, 0x2, 0x181f ;  /* 0x00581f00030e7f89 */ /* 0x000f6200000e0000 */
[----:B------:R-:W-:-:S03]  /*1fb0*/  ISETP.GE.AND P2, PT, R2, 0x21, PT ;  /* 0x000000210200780c */ /* 0x000fc60003f46270 */
[----:B------:R-:W5:Y:S01]  /*1fc0*/  SHFL.IDX PT, R15, R0, 0x3, 0x181f ;  /* 0x00781f00000f7f89 */ /* 0x000f6200000e0000 */
[----:B-1----:R-:W-:-:S03]  /*1fd0*/  @P0 LEA R4, P1, R242, R4, 0x1 ;  /* 0x00000004f2040211 */ /* 0x002fc600078208ff */
[----:B------:R-:W1:Y:S01]  /*1fe0*/  SHFL.IDX PT, R16, R3, 0x3, 0x181f ;  /* 0x00781f0003107f89 */ /* 0x000e6200000e0000 */
[----:B--2---:R-:W-:-:S03]  /*1ff0*/  @P0 LEA.HI.X R5, R242, R5, R188, 0x1, P1 ;  /* 0x00000005f2050211 */ /* 0x004fc600008f0cbc */
[----:B------:R-:W2:Y:S01]  /*2000*/  SHFL.IDX PT, R11, R0, 0x4, 0x181f ;  /* 0x00981f00000b7f89 */ /* 0x000ea200000e0000 */
[----:B---3--:R-:W-:-:S03]  /*2010*/  @P6 LEA R8, P1, R242, R8, 0x1 ;  /* 0x00000008f2086211 */ /* 0x008fc600078208ff */
[----:B------:R3:W-:Y:S01]  /*2020*/  @P0 LDGSTS.E.BYPASS.LTC128B.128 [R243+0x3900], [R4.64], !P5 ;  /* 0x0390000004f30fae */ /* 0x0007e2000e901d46 */
[----:B------:R-:W-:Y:S02]  /*2030*/  ISETP.GE.AND P0, PT, R2, 0x31, PT ;  /* 0x000000310200780c */ /* 0x000fe40003f06270 */
[C---:B----4-:R-:W-:Y:S01]  /*2040*/  @P6 LEA.HI.X R9, R242.reuse, R7, R188, 0x1, P1 ;  /* 0x00000007f2096211 */ /* 0x050fe200008f0cbc */
[----:B------:R-:W4:Y:S01]  /*2050*/  SHFL.IDX PT, R13, R3, 0x4, 0x181f ;  /* 0x00981f00030d7f89 */ /* 0x000f2200000e0000 */
[----:B-----5:R-:W-:-:S03]  /*2060*/  @P2 LEA R6, P1, R242, R6, 0x1 ;  /* 0x00000006f2062211 */ /* 0x020fc600078208ff */
[----:B------:R-:W5:Y:S01]  /*2070*/  SHFL.IDX PT, R12, R0, 0x5, 0x181f ;  /* 0x00b81f00000c7f89 */ /* 0x000f6200000e0000 */
[----:B------:R-:W-:-:S03]  /*2080*/  @P2 LEA.HI.X R7, R242, R14, R188, 0x1, P1 ;  /* 0x0000000ef2072211 */ /* 0x000fc600008f0cbc */
[----:B------:R-:W2:Y:S04]  /*2090*/  SHFL.IDX PT, R10, R3, 0x5, 0x181f ;  /* 0x00b81f00030a7f89 */ /* 0x000ea800000e0000 */
[----:B------:R2:W-:Y:S01]  /*20a0*/  @P6 LDGSTS.E.BYPASS.LTC128B.128 [R243+0x4100], [R8.64], !P5 ;  /* 0x0410000008f36fae */ /* 0x0005e2000e901d46 */
[----:B------:R-:W-:-:S03]  /*20b0*/  ISETP.GE.AND P6, PT, R2, 0x41, PT ;  /* 0x000000410200780c */ /* 0x000fc60003fc6270 */
[----:B------:R-:W4:Y:S04]  /*20c0*/  SHFL.IDX PT, R0, R0, 0x6, 0x181f ;  /* 0x00d81f0000007f89 */ /* 0x000f2800000e0000 */
[----:B------:R-:W5:Y:S01]  /*20d0*/  SHFL.IDX PT, R3, R3, 0x6, 0x181f ;  /* 0x00d81f0003037f89 */ /* 0x000f6200000e0000 */
[----:B---3--:R-:W-:-:S03]  /*20e0*/  @P0 LEA R4, P1, R242, R15, 0x1 ;  /* 0x0000000ff2040211 */ /* 0x008fc600078208ff */
[----:B------:R5:W-:Y:S01]  /*20f0*/  @P2 LDGSTS.E.BYPASS.LTC128B.128 [R243+0x4900], [R6.64], !P5 ;  /* 0x0490000006f32fae */ /* 0x000be2000e901d46 */
[----:B------:R-:W-:Y:S02]  /*2100*/  ISETP.GE.AND P2, PT, R2, 0x51, PT ;  /* 0x000000510200780c */ /* 0x000fe40003f46270 */
[----:B-1----:R-:W-:Y:S02]  /*2110*/  @P0 LEA.HI.X R5, R242, R16, R188, 0x1, P1 ;  /* 0x00000010f2050211 */ /* 0x002fe400008f0cbc */
[----:B------:R-:W-:-:S03]  /*2120*/  ISETP.GE.AND P1, PT, R2, 0x61, PT ;  /* 0x000000610200780c */ /* 0x000fc60003f26270 */
[----:B------:R1:W-:Y:S01]  /*2130*/  @P0 LDGSTS.E.BYPASS.LTC128B.128 [R243+0x5100], [R4.64], !P5 ;  /* 0x0510000004f30fae */ /* 0x0003e2000e901d46 */
[----:B--2---:R-:W-:-:S04]  /*2140*/  @P6 LEA R8, P0, R242, R11, 0x1 ;  /* 0x0000000bf2086211 */ /* 0x004fc800078008ff */
[----:B----4-:R-:W-:-:S05]  /*2150*/  @P6 LEA.HI.X R9, R242, R13, R188, 0x1, P0 ;  /* 0x0000000df2096211 */ /* 0x010fca00000f0cbc */
[----:B------:R2:W-:Y:S01]  /*2160*/  @P6 LDGSTS.E.BYPASS.LTC128B.128 [R243+0x5900], [R8.64], !P5 ;  /* 0x0590000008f36fae */ /* 0x0005e2000e901d46 */
[----:B-----5:R-:W-:-:S04]  /*2170*/  @P2 LEA R6, P0, R242, R12, 0x1 ;  /* 0x0000000cf2062211 */ /* 0x020fc800078008ff */
[C---:B------:R-:W-:Y:S02]  /*2180*/  @P2 LEA.HI.X R7, R242.reuse, R10, R188, 0x1, P0 ;  /* 0x0000000af2072211 */ /* 0x040fe400000f0cbc */
[----:B-1----:R-:W-:-:S03]  /*2190*/  @P1 LEA R4, P0, R242, R0, 0x1 ;  /* 0x00000000f2041211 */ /* 0x002fc600078008ff */
[----:B------:R1:W-:Y:S01]  /*21a0*/  @P2 LDGSTS.E.BYPASS.LTC128B.128 [R243+0x6100], [R6.64], !P5 ;  /* 0x0610000006f32fae */ /* 0x0003e2000e901d46 */
[----:B------:R-:W-:-:S05]  /*21b0*/  @P1 LEA.HI.X R5, R242, R3, R188, 0x1, P0 ;  /* 0x00000003f2051211 */ /* 0x000fca00000f0cbc */
[----:B------:R1:W-:Y:S04]  /*21c0*/  @P1 LDGSTS.E.BYPASS.LTC128B.128 [R243+0x6900], [R4.64], !P5 ;  /* 0x0690000004f31fae */ /* 0x0003e8000e901d46 */
[----:B------:R-:W0:Y:S01]  /*21d0*/  LDGDEPBAR ;  /* 0x00000000000079af */ /* 0x000e220000000000 */
[----:B------:R-:W-:-:S04]  /*21e0*/  DEPBAR.LE SB0, 0x1 ;  /* 0x000080400000791a */ /* 0x000fc80000000000 */
[----:B------:R-:W-:-:S04]  /*21f0*/  DEPBAR.LE SB0, 0x0 ;  /* 0x000080000000791a */ /* 0x000fc80000000000 */
[----:B------:R-:W-:Y:S06]  /*2200*/  BAR.SYNC.DEFER_BLOCKING 0x0 ;  /* 0x0000000000007b1d */ /* 0x000fec0000010000 */
[----:B------:R-:W-:Y:S04]  /*2210*/  LDSM.16.M88.4 R36, [R224] ;  /* 0x00000000e024783b */ /* 0x000fe80000000200 */
[----:B--2---:R-:W2:Y:S04]  /*2220*/  LDSM.16.M88.4 R8, [R231] ;  /* 0x00000000e708783b */ /* 0x004ea80000000200 */
[----:B-1----:R-:W1:Y:S04]  /*2230*/  LDSM.16.M88.4 R4, [R231+0x2000] ;  /* 0x00200000e704783b */ /* 0x002e680000000200 */
[----:B------:R-:W3:Y:S04]  /*2240*/  LDSM.16.M88.4 R32, [R224+0x800] ;  /* 0x00080000e020783b */ /* 0x000ee80000000200 */
[----:B------:R-:W4:Y:S04]  /*2250*/  LDSM.16.M88.4 R28, [R224+0x1000] ;  /* 0x00100000e01c783b */ /* 0x000f280000000200 */
[----:B------:R-:W5:Y:S04]  /*2260*/  LDSM.16.M88.4 R24, [R224+0x1800] ;  /* 0x00180000e018783b */ /* 0x000f680000000200 */
[----:B------:R-:W3:Y:S04]  /*2270*/  LDSM.16.M88.4 R20, [R224+0x2000] ;  /* 0x00200000e014783b */ /* 0x000ee80000000200 */
[----:B------:R-:W3:Y:S04]  /*2280*/  LDSM.16.M88.4 R16, [R224+0x2800] ;  /* 0x00280000e010783b */ /* 0x000ee80000000200 */
[----:B------:R-:W3:Y:S01]  /*2290*/  LDSM.16.M88.4 R12, [R224+0x3000] ;  /* 0x00300000e00c783b */ /* 0x000ee20000000200 */
[----:B------:R-:W-:-:S02]  /*22a0*/  IMAD R0, R56, c[0x0][0x208], RZ ;  /* 0x0000820038007a24 */ /* 0x000fc400078e02ff */
[----:B------:R-:W-:Y:S01]  /*22b0*/  IMAD R3, R57, c[0x0][0x218], RZ ;  /* 0x0000860039037a24 */ /* 0x000fe200078e02ff */
[----:B------:R-:W-:Y:S04]  /*22c0*/  LDSM.16.M88.4 R108, [R240] ;  /* 0x00000000f06c783b */ /* 0x000fe80000000200 */
[----:B------:R-:W-:Y:S01]  /*22d0*/  LDSM.16.M88.4 R76, [R235] ;  /* 0x00000000eb4c783b */ /* 0x000fe20000000200 */
[----:B--2---:R-:W-:Y:S01]  /*22e0*/  HMMA.16816.F32.BF16 R92, R8, R38, RZ ;  /* 0x00000026085c723c */ /* 0x004fe200000418ff */
[----:B------:R-:W-:Y:S02]  /*22f0*/  IMAD R0, R250, c[0x0][0x20c], R0 ;  /* 0x00008300fa007a24 */ /* 0x000fe400078e0200 */
[----:B------:R-:W-:Y:S04]  /*2300*/  LDSM.16.M88.4 R100, [R238] ;  /* 0x00000000ee64783b */ /* 0x000fe80000000200 */
[----:B------:R-:W-:Y:S01]  /*2310*/  LDSM.16.M88.4 R80, [R241] ;  /* 0x00000000f150783b */ /* 0x000fe20000000200 */
[C---:B-1----:R-:W-:Y:S03]  /*2320*/  HMMA.16816.F32.BF16 R48, R4.reuse, R36, RZ ;  /* 0x000000240430723c */ /* 0x042fe600000418ff */
[----:B------:R-:W-:Y:S04]  /*2330*/  LDSM.16.M88.4 R104, [R239] ;  /* 0x00000000ef68783b */ /* 0x000fe80000000200 */
[----:B------:R-:W-:Y:S01]  /*2340*/  LDSM.16.M88.4 R96, [R237] ;  /* 0x00000000ed60783b */ /* 0x000fe20000000200 */
[----:B------:R-:W-:Y:S08]  /*2350*/  HMMA.16816.F32.BF16 R72, R4, R38, RZ ;  /* 0x000000260448723c */ /* 0x000ff000000418ff */
[----:B------:R-:W-:Y:S01]  /*2360*/  HMMA.16816.F32.BF16 R144, R8, R36, RZ ;  /* 0x000000240890723c */ /* 0x000fe200000418ff */
[----:B------:R-:W-:-:S02]  /*2370*/  IMAD.MOV.U32 R39, RZ, RZ, R92 ;  /* 0x000000ffff277224 */ /* 0x000fc400078e005c */
[----:B------:R-:W-:-:S04]  /*2380*/  IMAD.MOV.U32 R38, RZ, RZ, R93 ;  /* 0x000000ffff267224 */ /* 0x000fc800078e005d */
[----:B------:R-:W-:Y:S01]  /*2390*/  MOV R37, R94 ;  /* 0x0000005e00257202 */ /* 0x000fe20000000f00 */
[----:B------:R-:W-:Y:S01]  /*23a0*/  IMAD.MOV.U32 R36, RZ, RZ, R95 ;  /* 0x000000ffff247224 */ /* 0x000fe200078e005f */
[C---:B---3--:R-:W-:Y:S08]  /*23b0*/  HMMA.16816.F32.BF16 R140, R8.reuse, R32, RZ ;  /* 0x00000020088c723c */ /* 0x048ff000000418ff */
[C---:B------:R-:W-:Y:S08]  /*23c0*/  HMMA.16816.F32.BF16 R92, R8.reuse, R34, RZ ;  /* 0x00000022085c723c */ /* 0x040ff000000418ff */
[C---:B----4-:R-:W-:Y:S08]  /*23d0*/  HMMA.16816.F32.BF16 R160, R8.reuse, R28, RZ ;  /* 0x0000001c08a0723c */ /* 0x050ff000000418ff */
[C---:B------:R-:W-:Y:S08]  /*23e0*/  HMMA.16816.F32.BF16 R120, R8.reuse, R30, RZ ;  /* 0x0000001e0878723c */ /* 0x040ff000000418ff */
[C---:B-----5:R-:W-:Y:S08]  /*23f0*/  HMMA.16816.F32.BF16 R184, R8.reuse, R24, RZ ;  /* 0x0000001808b8723c */ /* 0x060ff000000418ff */
[C---:B------:R-:W-:Y:S08]  /*2400*/  HMMA.16816.F32.BF16 R220, R8.reuse, R26, RZ ;  /* 0x0000001a08dc723c */ /* 0x040ff000000418ff */
[C---:B------:R-:W-:Y:S08]  /*2410*/  HMMA.16816.F32.BF16 R156, R8.reuse, R20, RZ ;  /* 0x00000014089c723c */ /* 0x040ff000000418ff */
[C---:B------:R-:W-:Y:S08]  /*2420*/  HMMA.16816.F32.BF16 R216, R8.reuse, R22, RZ ;  /* 0x0000001608d8723c */ /* 0x040ff000000418ff */
[C---:B------:R-:W-:Y:S08]  /*2430*/  HMMA.16816.F32.BF16 R152, R8.reuse, R16, RZ ;  /* 0x000000100898723c */ /* 0x040ff000000418ff */
[C---:B------:R-:W-:Y:S08]  /*2440*/  HMMA.16816.F32.BF16 R212, R8.reuse, R18, RZ ;  /* 0x0000001208d4723c */ /* 0x040ff000000418ff */
[C---:B------:R-:W-:Y:S08]  /*2450*/  HMMA.16816.F32.BF16 R148, R8.reuse, R12, RZ ;  /* 0x0000000c0894723c */ /* 0x040ff000000418ff */
[----:B------:R-:W-:Y:S07]  /*2460*/  HMMA.16816.F32.BF16 R208, R8, R14, RZ ;  /* 0x0000000e08d0723c */ /* 0x000fee00000418ff */
[----:B------:R-:W-:-:S04]  /*2470*/  IMAD.WIDE.U32 R8, R250, c[0x0][0x208], RZ ;  /* 0x00008200fa087a25 */ /* 0x000fc800078e00ff */
[----:B------:R-:W-:Y:S02]  /*2480*/  IMAD.IADD R9, R9, 0x1, R0 ;  /* 0x0000000109097824 */ /* 0x000fe400078e0200 */
[----:B------:R-:W-:Y:S02]  /*2490*/  IMAD R0, R58, c[0x0][0x210], RZ ;  /* 0x000084003a007a24 */ /* 0x000fe400078e02ff */
[----:B------:R-:W-:-:S04]  /*24a0*/  IMAD.WIDE.U32 R8, R244, c[0x0][0x218], R8 ;  /* 0x00008600f4087a25 */ /* 0x000fc800078e0008 */
[----:B------:R-:W-:-:S04]  /*24b0*/  IMAD R0, R114, c[0x0][0x214], R0 ;  /* 0x0000850072007a24 */ /* 0x000fc800078e0200 */
[----:B------:R-:W-:Y:S02]  /*24c0*/  IMAD.IADD R10, R113, 0x1, R0 ;  /* 0x00000001710a7824 */ /* 0x000fe400078e0200 */
[----:B------:R-:W-:Y:S01]  /*24d0*/  IMAD R0, R244, c[0x0][0x21c], R3 ;  /* 0x00008700f4007a24 */ /* 0x000fe200078e0203 */
[----:B------:R-:W-:-:S04]  /*24e0*/  IADD3 R3, P0, R8, R112, RZ ;  /* 0x0000007008037210 */ /* 0x000fc80007f1e0ff */
[----:B------:R-:W-:Y:S02]  /*24f0*/  IADD3.X R8, R10, R9, R0, P0, !PT ;  /* 0x000000090a087210 */ /* 0x000fe400007fe400 */
[C---:B------:R-:W-:Y:S01]  /*2500*/  LEA R0, P0, R3.reuse, c[0x0][0x1f8], 0x1 ;  /* 0x00007e0003007a11 */ /* 0x040fe200078008ff */
[C---:B------:R-:W-:Y:S03]  /*2510*/  HMMA.16816.F32.BF16 R68, R4.reuse, R12, RZ ;  /* 0x0000000c0444723c */ /* 0x040fe600000418ff */
[----:B------:R-:W-:Y:S01]  /*2520*/  LEA.HI.X R3, R3, c[0x0][0x1fc], R8, 0x1, P0 ;  /* 0x00007f0003037a11 */ /* 0x000fe200000f0c08 */
[----:B------:R-:W1:Y:S04]  /*2530*/  SHFL.IDX PT, R13, R0, 0x1, 0x181f ;  /* 0x00381f00000d7f89 */ /* 0x000e6800000e0000 */
[C---:B------:R-:W-:Y:S01]  /*2540*/  HMMA.16816.F32.BF16 R44, R4.reuse, R32, RZ ;  /* 0x00000020042c723c */ /* 0x040fe200000418ff */
[----:B------:R-:W2:Y:S07]  /*2550*/  SHFL.IDX PT, R12, R0, RZ, 0x181f ;  /* 0x00181fff000c7589 */ /* 0x000eae00000e0000 */
[----:B------:R-:W-:Y:S01]  /*2560*/  HMMA.16816.F32.BF16 R40, R4, R28, RZ ;  /* 0x0000001c0428723c */ /* 0x000fe200000418ff */
[----:B------:R-:W-:-:S02]  /*2570*/  IMAD.MOV.U32 R33, RZ, RZ, R94 ;  /* 0x000000ffff217224 */ /* 0x000fc400078e005e */
[----:B------:R-:W-:-:S05]  /*2580*/  IMAD.MOV.U32 R32, RZ, RZ, R95 ;  /* 0x000000ffff207224 */ /* 0x000fca00078e005f */
[C---:B------:R-:W-:Y:S08]  /*2590*/  HMMA.16816.F32.BF16 R52, R4.reuse, R24, RZ ;  /* 0x000000180434723c */ /* 0x040ff000000418ff */
[C---:B------:R-:W-:Y:S08]  /*25a0*/  HMMA.16816.F32.BF16 R60, R4.reuse, R20, RZ ;  /* 0x00000014043c723c */ /* 0x040ff000000418ff */
[C---:B------:R-:W-:Y:S01]  /*25b0*/  HMMA.16816.F32.BF16 R64, R4.reuse, R16, RZ ;  /* 0x000000100440723c */ /* 0x040fe200000418ff */
[----:B------:R-:W-:Y:S07]  /*25c0*/  SHFL.IDX PT, R17, R3, RZ, 0x181f ;  /* 0x00181fff03117589 */ /* 0x000fee00000e0000 */
[C---:B------:R-:W-:Y:S08]  /*25d0*/  HMMA.16816.F32.BF16 R84, R4.reuse, R34, RZ ;  /* 0x000000220454723c */ /* 0x040ff000000418ff */
[----:B------:R-:W-:Y:S01]  /*25e0*/  HMMA.16816.F32.BF16 R88, R4, R30, RZ ;  /* 0x0000001e0458723c */ /* 0x000fe200000418ff */
[----:B------:R-:W-:-:S02]  /*25f0*/  IMAD.MOV.U32 R35, RZ, RZ, R92 ;  /* 0x000000ffff237224 */ /* 0x000fc400078e005c */
[----:B------:R-:W-:Y:S02]  /*2600*/  IMAD.MOV.U32 R34, RZ, RZ, R93 ;  /* 0x000000ffff227224 */ /* 0x000fe400078e005d */
[----:B------:R-:W-:Y:S03]  /*2610*/  LDSM.16.M88.4 R92, [R236] ;  /* 0x00000000ec5c783b */ /* 0x000fe60000000200 */
[C---:B------:R-:W-:Y:S01]  /*2620*/  HMMA.16816.F32.BF16 R116, R4.reuse, R26, RZ ;  /* 0x0000001a0474723c */ /* 0x040fe200000418ff */
[----:B------:R-:W-:Y:S07]  /*2630*/  SHFL.IDX PT, R27, R3, 0x4, 0x181f ;  /* 0x00981f00031b7f89 */ /* 0x000fee00000e0000 */
[C---:B------:R-:W-:Y:S01]  /*2640*/  HMMA.16816.F32.BF16 R124, R4.reuse, R22, RZ ;  /* 0x00000016047c723c */ /* 0x040fe200000418ff */
[----:B------:R-:W-:Y:S07]  /*2650*/  SHFL.IDX PT, R23, R3, 0x2, 0x181f ;  /* 0x00581f0003177f89 */ /* 0x000fee00000e0000 */
[C---:B------:R-:W-:Y:S01]  /*2660*/  HMMA.16816.F32.BF16 R132, R4.reuse, R18, RZ ;  /* 0x000000120484723c */ /* 0x040fe200000418ff */
[----:B------:R-:W3:Y:S04]  /*2670*/  SHFL.IDX PT, R19, R3, 0x1, 0x181f ;  /* 0x00381f0003137f89 */ /* 0x000ee800000e0000 */
[----:B------:R-:W-:Y:S03]  /*2680*/  SHFL.IDX PT, R18, R0, 0x4, 0x181f ;  /* 0x00981f0000127f89 */ /* 0x000fe600000e0000 */
[----:B------:R-:W-:Y:S01]  /*2690*/  HMMA.16816.F32.BF16 R136, R4, R14, RZ ;  /* 0x0000000e0488723c */ /* 0x000fe200000418ff */
[----:B------:R-:W-:Y:S04]  /*26a0*/  LDSM.16.M88.4 R4, [R234+0x2000] ;  /* 0x00200000ea04783b */ /* 0x000fe80000000200 */
[----:B------:R-:W4:Y:S04]  /*26b0*/  SHFL.IDX PT, R14, R0, 0x2, 0x181f ;  /* 0x00581f00000e7f89 */ /* 0x000f2800000e0000 */
[----:B------:R-:W5:Y:S04]  /*26c0*/  SHFL.IDX PT, R15, R0, 0x3, 0x181f ;  /* 0x00781f00000f7f89 */ /* 0x000f6800000e0000 */
[----:B------:R-:W5:Y:S04]  /*26d0*/  SHFL.IDX PT, R26, R0, 0x5, 0x181f ;  /* 0x00b81f00001a7f89 */ /* 0x000f6800000e0000 */
[----:B------:R-:W5:Y:S01]  /*26e0*/  SHFL.IDX PT, R21, R3, 0x3, 0x181f ;  /* 0x00781f0003157f89 */ /* 0x000f6200000e0000 */
[----:B------:R-:W-:-:S03]  /*26f0*/  IMAD.SHL.U32 R174, R242, 0x2, RZ ;  /* 0x00000002f2ae7824 */ /* 0x000fc600078e00ff */
[----:B------:R-:W5:Y:S01]  /*2700*/  SHFL.IDX PT, R28, R3, 0x5, 0x181f ;  /* 0x00b81f00031c7f89 */ /* 0x000f6200000e0000 */
[----:B------:R-:W-:Y:S02]  /*2710*/  SHF.L.U64.HI R16, R242, 0x1, R188 ;  /* 0x00000001f2107819 */ /* 0x000fe400000102bc */
[-C--:B-1----:R-:W-:Y:S01]  /*2720*/  IADD3 R24, P1, R13, R174.reuse, RZ ;  /* 0x000000ae0d187210 */ /* 0x082fe20007f3e0ff */
[----:B------:R-:W1:Y:S01]  /*2730*/  SHFL.IDX PT, R0, R0, 0x6, 0x181f ;  /* 0x00d81f0000007f89 */ /* 0x000e6200000e0000 */
[----:B--2---:R-:W-:-:S03]  /*2740*/  IADD3 R12, P2, R12, R174, RZ ;  /* 0x000000ae0c0c7210 */ /* 0x004fc60007f5e0ff */
[--C-:B---3--:R-:W-:Y:S01]  /*2750*/  IMAD.X R25, R19, 0x1, R16.reuse, P1 ;  /* 0x0000000113197824 */ /* 0x108fe200008e0610 */
[-C--:B----4-:R-:W-:Y:S01]  /*2760*/  IADD3 R22, P0, R14, R174.reuse, RZ ;  /* 0x000000ae0e167210 */ /* 0x090fe20007f1e0ff */
[----:B------:R-:W2:Y:S01]  /*2770*/  SHFL.IDX PT, R3, R3, 0x6, 0x181f ;  /* 0x00d81f0003037f89 */ /* 0x000ea200000e0000 */
[-C--:B------:R-:W-:Y:S02]  /*2780*/  IADD3 R18, P1, R18, R174.reuse, RZ ;  /* 0x000000ae12127210 */ /* 0x080fe40007f3e0ff */
[----:B------:R-:W-:Y:S01]  /*2790*/  ISETP.GE.AND P6, PT, R242, c[0x0][0x1d4], PT ;  /* 0x00007500f2007a0c */ /* 0x000fe20003fc6270 */
[--C-:B------:R-:W-:Y:S01]  /*27a0*/  IMAD.X R13, R17, 0x1, R16.reuse, P2 ;  /* 0x00000001110d7824 */ /* 0x100fe200010e0610 */
[----:B-----5:R-:W-:Y:S01]  /*27b0*/  IADD3 R20, P2, R15, R174, RZ ;  /* 0x000000ae0f147210 */ /* 0x020fe20007f5e0ff */
[----:B------:R-:W-:Y:S01]  /*27c0*/  IMAD.X R19, R27, 0x1, R16, P1 ;  /* 0x000000011b137824 */ /* 0x000fe200008e0610 */
[----:B------:R-:W-:Y:S02]  /*27d0*/  IADD3.X R23, R23, R16, RZ, P0, !PT ;  /* 0x0000001017177210 */ /* 0x000fe400007fe4ff */
[----:B------:R-:W-:-:S02]  /*27e0*/  ISETP.LT.OR P0, PT, R2, 0x1, P6 ;  /* 0x000000010200780c */ /* 0x000fc40003701670 */
[----:B------:R-:W-:Y:S01]  /*27f0*/  IADD3 R14, P1, R26, R174, RZ ;  /* 0x000000ae1a0e7210 */ /* 0x000fe20007f3e0ff */
[--C-:B------:R-:W-:Y:S01]  /*2800*/  IMAD.X R21, R21, 0x1, R16.reuse, P2 ;  /* 0x0000000115157824 */ /* 0x100fe200010e0610 */
[----:B------:R-:W-:Y:S01]  /*2810*/  ISETP.LT.OR P2, PT, R2, 0x11, P6 ;  /* 0x000000110200780c */ /* 0x000fe20003741670 */
[----:B------:R-:W-:Y:S02]  /*2820*/  STL.64 [R1+0x20], R246 ;  /* 0x000020f601007387 */ /* 0x000fe40000100a00 */
[----:B------:R-:W-:Y:S01]  /*2830*/  IMAD.X R15, R28, 0x1, R16, P1 ;  /* 0x000000011c0f7824 */ /* 0x000fe200008e0610 */
[----:B------:R-:W-:Y:S01]  /*2840*/  ISETP.LT.OR P1, PT, R2, 0x21, P6 ;  /* 0x000000210200780c */ /* 0x000fe20003721670 */
[----:B------:R-:W-:Y:S01]  /*2850*/  STL [R1+0x38], R175 ;  /* 0x000038af01007387 */ /* 0x000fe20000100800 */
[----:B------:R-:W-:Y:S01]  /*2860*/  IMAD.MOV.U32 R59, RZ, RZ, R120 ;  /* 0x000000ffff3b7224 */ /* 0x000fe200078e0078 */
[----:B------:R-:W-:Y:S01]  /*2870*/  MOV R31, R121 ;  /* 0x00000079001f7202 */ /* 0x000fe20000000f00 */
[----:B------:R-:W-:Y:S01]  /*2880*/  IMAD.MOV.U32 R30, RZ, RZ, R122 ;  /* 0x000000ffff1e7224 */ /* 0x000fe200078e007a */
[C---:B------:R-:W-:Y:S01]  /*2890*/  HMMA.16816.F32.BF16 R168, R4.reuse, R108, R40 ;  /* 0x0000006c04a8723c */ /* 0x040fe20000041828 */
[----:B------:R-:W-:Y:S01]  /*28a0*/  IMAD.MOV.U32 R29, RZ, RZ, R123 ;  /* 0x000000ffff1d7224 */ /* 0x000fe200078e007b */
[----:B------:R3:W-:Y:S04]  /*28b0*/  STL.64 [R1+0x30], R112 ;  /* 0x0000307001007387 */ /* 0x0007e80000100a00 */
[----:B------:R-:W-:Y:S02]  /*28c0*/  STL [R1+0x40], R10 ;  /* 0x0000400a01007387 */ /* 0x000fe40000100800 */
[C---:B------:R-:W-:Y:S02]  /*28d0*/  HMMA.16816.F32.BF16 R120, R4.reuse, R78, R72 ;  /* 0x0000004e0478723c */ /* 0x040fe40000041848 */
[----:B------:R-:W4:Y:S04]  /*28e0*/  LDSM.16.M88.4 R8, [R234] ;  /* 0x00000000ea08783b */ /* 0x000f280000000200 */
[----:B------:R-:W-:Y:S01]  /*28f0*/  @!PT LDS RZ, [RZ] ;  /* 0x00000000fffff984 */ /* 0x000fe20000000800 */
[----:B------:R-:W-:Y:S01]  /*2900*/  @!PT LDS RZ, [RZ] ;  /* 0x00000000fffff984 */ /* 0x000fe20000000800 */
[----:B------:R-:W-:Y:S01]  /*2910*/  @!PT LDS RZ, [RZ] ;  /* 0x00000000fffff984 */ /* 0x000fe20000000800 */
[----:B------:R5:W-:Y:S01]  /*2920*/  LDGSTS.E.BYPASS.LTC128B.128 [R243+0x100], [R12.64], !P0 ;  /* 0x001000000cf37fae */ /* 0x000be2000c101d46 */
[----:B------:R-:W-:Y:S01]  /*2930*/  IMAD.MOV.U32 R72, RZ, RZ, R35 ;  /* 0x000000ffff487224 */ /* 0x000fe200078e0023 */
[----:B------:R-:W-:Y:S01]  /*2940*/  HMMA.16816.F32.BF16 R40, R4, R102, R124 ;  /* 0x000000660428723c */ /* 0x000fe2000004187c */
[----:B------:R-:W-:Y:S01]  /*2950*/  IMAD.MOV.U32 R73, RZ, RZ, R34 ;  /* 0x000000ffff497224 */ /* 0x000fe200078e0022 */
[----:B------:R4:W-:Y:S01]  /*2960*/  LDGSTS.E.BYPASS.LTC128B.128 [R243+0x900], [R24.64], !P2 ;  /* 0x0090000018f37fae */ /* 0x0009e2000d101d46 */
[----:B------:R-:W-:-:S02]  /*2970*/  IMAD.MOV.U32 R74, RZ, RZ, R33 ;  /* 0x000000ffff4a7224 */ /* 0x000fc400078e0021 */
[----:B------:R-:W-:Y:S02]  /*2980*/  IMAD.MOV.U32 R75, RZ, RZ, R32 ;  /* 0x000000ffff4b7224 */ /* 0x000fe400078e0020 */
[----:B------:R-:W-:Y:S01]  /*2990*/  MOV R124, R39 ;  /* 0x00000027007c7202 */ /* 0x000fe20000000f00 */
[----:B------:R-:W-:Y:S01]  /*29a0*/  HMMA.16816.F32.BF16 R176, R4, R80, R44 ;  /* 0x0000005004b0723c */ /* 0x000fe2000004182c */
[----:B------:R-:W-:Y:S02]  /*29b0*/  IMAD.MOV.U32 R125, RZ, RZ, R38 ;  /* 0x000000ffff7d7224 */ /* 0x000fe400078e0026 */
[----:B------:R-:W-:Y:S02]  /*29c0*/  IMAD.MOV.U32 R126, RZ, RZ, R37 ;  /* 0x000000ffff7e7224 */ /* 0x000fe400078e0025 */
[----:B------:R-:W-:-:S03]  /*29d0*/  IMAD.MOV.U32 R127, RZ, RZ, R36 ;  /* 0x000000ffff7f7224 */ /* 0x000fc600078e0024 */
[C---:B---3--:R-:W-:Y:S01]  /*29e0*/  HMMA.16816.F32.BF16 R112, R4.reuse, R82, R84 ;  /* 0x000000520470723c */ /* 0x048fe20000041854 */
[C---:B------:R-:W-:Y:S01]  /*29f0*/  ISETP.LT.OR P2, PT, R2.reuse, 0x31, P6 ;  /* 0x000000310200780c */ /* 0x040fe20003741670 */
[----:B------:R3:W-:Y:S06]  /*2a00*/  LDGSTS.E.BYPASS.LTC128B.128 [R243+0x1100], [R22.64], !P1 ;  /* 0x0110000016f37fae */ /* 0x0007ec000c901d46 */
        /* <DEDUP_REMOVED lines=9> */
[----:B------:R-:W-:Y:S01]  /*2aa0*/  ISETP.LT.OR P1, PT, R2, 0x51, P6 ;  /* 0x000000510200780c */ /* 0x000fe20003721670 */
[----:B------:R3:W-:Y:S05]  /*2ab0*/  LDGSTS.E.BYPASS.LTC128B.128 [R243+0x1900], [R20.64], !P2 ;  /* 0x0190000014f37fae */ /* 0x0007ea000d101d46 */
[----:B-1----:R-:W-:-:S05]  /*2ac0*/  IADD3 R4, P0, R0, R174, RZ ;  /* 0x000000ae00047210 */ /* 0x002fca0007f1e0ff */
[----:B--2---:R-:W-:Y:S01]  /*2ad0*/  IMAD.X R5, R3, 0x1, R16, P0 ;  /* 0x0000000103057824 */ /* 0x004fe200000e0610 */
[C---:B------:R-:W-:Y:S02]  /*2ae0*/  ISETP.LT.OR P0, PT, R2.reuse, 0x41, P6 ;  /* 0x000000410200780c */ /* 0x040fe40003701670 */
[----:B------:R-:W-:Y:S01]  /*2af0*/  ISETP.LT.OR P6, PT, R2, 0x61, P6 ;  /* 0x000000610200780c */ /* 0x000fe200037c1670 */
[----:B------:R-:W-:-:S10]  /*2b00*/  IMAD.MOV.U32 R116, RZ, RZ, R59 ;  /* 0x000000ffff747224 */ /* 0x000fd400078e003b */
[----:B------:R1:W-:Y:S04]  /*2b10*/  LDGSTS.E.BYPASS.LTC128B.128 [R243+0x2100], [R18.64], !P0 ;  /* 0x0210000012f37fae */ /* 0x0003e8000c101d46 */
[----:B------:R5:W-:Y:S04]  /*2b20*/  LDGSTS.E.BYPASS.LTC128B.128 [R243+0x2900], [R14.64], !P1 ;  /* 0x029000000ef37fae */ /* 0x000be8000c901d46 */
[----:B------:R2:W-:Y:S04]  /*2b30*/  LDGSTS.E.BYPASS.LTC128B.128 [R243+0x3100], [R4.64], !P6 ;  /* 0x0310000004f37fae */ /* 0x0005e8000f101d46 */
[----:B------:R-:W-:Y:S04]  /*2b40*/  LDSM.16.M88.4 R52, [R230+0x3000] ;  /* 0x00300000e634783b */ /* 0x000fe80000000200 */
[----:B---3--:R-:W-:Y:S04]  /*2b50*/  LDSM.16.M88.4 R20, [R230] ;  /* 0x00000000e614783b */ /* 0x008fe80000000200 */
[----:B------:R-:W-:Y:S04]  /*2b60*/  LDSM.16.M88.4 R48, [R230+0x800] ;  /* 0x00080000e630783b */ /* 0x000fe80000000200 */
[----:B------:R-:W-:Y:S04]  /*2b70*/  LDSM.16.M88.4 R68, [R230+0x1000] ;  /* 0x00100000e644783b */ /* 0x000fe80000000200 */
[----:B------:R-:W-:Y:S04]  /*2b80*/  LDSM.16.M88.4 R64, [R230+0x1800] ;  /* 0x00180000e640783b */ /* 0x000fe80000000200 */
[----:B------:R-:W-:Y:S04]  /*2b90*/  LDSM.16.M88.4 R60, [R230+0x2000] ;  /* 0x00200000e63c783b */ /* 0x000fe80000000200 */
[----:B--2---:R-:W2:Y:S04]  /*2ba0*/  LDSM.16.M88.4 R4, [R232+0x2000] ;  /* 0x00200000e804783b */ /* 0x004ea80000000200 */
[----:B------:R-:W3:Y:S04]  /*2bb0*/  LDSM.16.M88.4 R56, [R230+0x2800] ;  /* 0x00280000e638783b */ /* 0x000ee80000000200 */
[----:B-----5:R-:W5:Y:S01]  /*2bc0*/  LDSM.16.M88.4 R12, [R232] ;  /* 0x00000000e80c783b */ /* 0x020f620000000200 */
[----:B------:R-:W-:Y:S01]  /*2bd0*/  MOV R117, R31 ;  /* 0x0000001f00757202 */ /* 0x000fe20000000f00 */
[----:B------:R-:W-:Y:S01]  /*2be0*/  IMAD.MOV.U32 R118, RZ, RZ, R30 ;  /* 0x000000ffff767224 */ /* 0x000fe200078e001e */
[C---:B----4-:R-:W-:Y:S01]  /*2bf0*/  HMMA.16816.F32.BF16 R24, R8.reuse, R78, R124 ;  /* 0x0000004e0818723c */ /* 0x050fe2000004187c */
[----:B------:R-:W-:Y:S01]  /*2c00*/  IMAD.MOV.U32 R119, RZ, RZ, R29 ;  /* 0x000000ffff777224 */ /* 0x000fe200078e001d */
[----:B------:R-:W0:Y:S06]  /*2c10*/  LDGDEPBAR ;  /* 0x00000000000079af */ /* 0x000e2c0000000000 */
        /* <DEDUP_REMOVED lines=13> */
[----:B------:R-:W-:Y:S07]  /*2cf0*/  LDSM.16.M88.4 R8, [R233] ;  /* 0x00000000e908783b */ /* 0x000fee0000000200 */
        /* <DEDUP_REMOVED lines=8> */
[C---:B---3--:R-:W-:Y:S08]  /*2d80*/  HMMA.16816.F32.BF16 R156, R4.reuse, R56, R200 ;  /* 0x00000038049c723c */ /* 0x048ff000000418c8 */
[C---:B------:R-:W-:Y:S08]  /*2d90*/  HMMA.16816.F32.BF16 R124, R4.reuse, R70, R84 ;  /* 0x00000046047c723c */ /* 0x040ff00000041854 */
[C---:B------:R-:W-:Y:S01]  /*2da0*/  HMMA.16816.F32.BF16 R120, R4.reuse, R66, R44 ;  /* 0x000000420478723c */ /* 0x040fe2000004182c */
[----:B------:R-:W-:Y:S07]  /*2db0*/  LDSM.16.M88.4 R44, [R227] ;  /* 0x00000000e32c783b */ /* 0x000fee0000000200 */
[C---:B------:R-:W-:Y:S01]  /*2dc0*/  HMMA.16816.F32.BF16 R112, R4.reuse, R62, R40 ;  /* 0x0000003e0470723c */ /* 0x040fe20000041828 */
[----:B------:R-:W-:Y:S07]  /*2dd0*/  LDSM.16.M88.4 R40, [R227+0x800] ;  /* 0x00080000e328783b */ /* 0x000fee0000000200 */
[C---:B------:R-:W-:Y:S01]  /*2de0*/  HMMA.16816.F32.BF16 R108, R4.reuse, R58, R36 ;  /* 0x0000003a046c723c */ /* 0x040fe20000041824 */
[----:B------:R-:W-:Y:S07]  /*2df0*/  LDSM.16.M88.4 R36, [R227+0x1000] ;  /* 0x00100000e324783b */ /* 0x000fee0000000200 */
[----:B------:R-:W-:Y:S01]  /*2e00*/  HMMA.16816.F32.BF16 R104, R4, R54, R32 ;  /* 0x000000360468723c */ /* 0x000fe20000041820 */
[----:B------:R-:W-:Y:S04]  /*2e10*/  LDSM.16.M88.4 R4, [R233+0x2000] ;  /* 0x00200000e904783b */ /* 0x000fe80000000200 */
[----:B------:R-:W-:Y:S03]  /*2e20*/  LDSM.16.M88.4 R32, [R227+0x1800] ;  /* 0x00180000e320783b */ /* 0x000fe60000000200 */
[C---:B-----5:R-:W-:Y:S01]  /*2e30*/  HMMA.16816.F32.BF16 R100, R12.reuse, R20, R28 ;  /* 0x000000140c64723c */ /* 0x060fe2000004181c */
[----:B------:R-:W-:Y:S07]  /*2e40*/  LDSM.16.M88.4 R28, [R227+0x2000] ;  /* 0x00200000e31c783b */ /* 0x000fee0000000200 */
[----:B------:R-:W-:Y:S01]  /*2e50*/  HMMA.16816.F32.BF16 R96, R12, R22, R24 ;  /* 0x000000160c60723c */ /* 0x000fe20000041818 */
[----:B------:R-:W2:Y:S04]  /*2e60*/  LDSM.16.M88.4 R20, [R227+0x3000] ;  /* 0x00300000e314783b */ /* 0x000ea80000000200 */
[----:B------:R-:W3:Y:S01]  /*2e70*/  LDSM.16.M88.4 R24, [R227+0x2800] ;  /* 0x00280000e318783b */ /* 0x000ee20000000200 */
[----:B------:R-:W-:Y:S01]  /*2e80*/  ISETP.GE.AND P0, PT, R245, 0x2, PT ;  /* 0x00000002f500780c */ /* 0x000fe20003f06270 */
[----:B------:R-:W-:-:S04]  /*2e90*/  DEPBAR.LE SB0, 0x0 ;  /* 0x000080000000791a */ /* 0x000fc80000000000 */
        /* <DEDUP_REMOVED lines=12> */
[----:B------:R-:W-:Y:S01]  /*2f60*/  BSSY B0, `(.L_x_538) ;  /* 0x0000064000007945 */ /* 0x000fe20003800000 */
[----:B------:R-:W-:-:S06]  /*2f70*/  ISETP.GT.AND P2, PT, R249, 0x6f, PT ;  /* 0x0000006ff900780c */ /* 0x000fcc0003f44270 */
[C---:B--2---:R-:W-:Y:S08]  /*2f80*/  HMMA.16816.F32.BF16 R148, R4.reuse, R20, R148 ;  /* 0x000000140494723c */ /* 0x044ff00000041894 */
[----:B------:R-:W-:Y:S08]  /*2f90*/  HMMA.16816.F32.BF16 R104, R4, R22, R104 ;  /* 0x000000160468723c */ /* 0x000ff00000041868 */
        /* <DEDUP_REMOVED lines=27> */
[----:B------:R-:W-:Y:S01]  /*3150*/  @!UPT UIADD3 URZ, URZ, URZ, URZ ;  /* 0x0000003f3f3ff290 */ /* 0x000fe2000fffe03f */
[----:B------:R-:W-:Y:S11]  /*3160*/  @!P0 BRA `(.L_x_539) ;  /* 0x0000043000008947 */ /* 0x000ff60003800000 */
[----:B-1----:R-:W2:Y:S01]  /*3170*/  LDL.64 R18, [R1+0x28] ;  /* 0x0000280001127983 */ /* 0x002ea20000100a00 */
[----:B------:R-:W-:Y:S01]  /*3180*/  IADD3 R2, R249, R173, R251 ;  /* 0x000000adf9027210 */ /* 0x000fe20007ffe0fb */
[----:B------:R-:W-:-:S03]  /*3190*/  IMAD.MOV.U32 R244, RZ, RZ, RZ ;  /* 0x000000fffff47224 */ /* 0x000fc600078e00ff */
[----:B------:R-:W-:-:S05]  /*31a0*/  IADD3 R2, R2, -0x70, RZ ;  /* 0xffffff9002027810 */ /* 0x000fca0007ffe0ff */
[----:B------:R-:W-:-:S04]  /*31b0*/  @P3 IMAD.HI.U32 R3, R2, c[0x0][0x2bc], RZ ;  /* 0x0000af0002033a27 */ /* 0x000fc800078e00ff */
[----:B------:R-:W-:Y:S01]  /*31c0*/  IMAD.MOV.U32 R0, RZ, RZ, R2 ;  /* 0x000000ffff007224 */ /* 0x000fe200078e0002 */
[----:B------:R-:W-:-:S04]  /*31d0*/  @P3 SHF.R.U32.HI R0, RZ, c[0x0][0x2c0], R3 ;  /* 0x0000b000ff003a19 */ /* 0x000fc80000011603 */
[----:B--2---:R-:W-:-:S04]  /*31e0*/  @!P2 IADD3 R3, P0, R0, R18, RZ ;  /* 0x000000120003a210 */ /* 0x004fc80007f1e0ff */
[----:B------:R-:W-:Y:S02]  /*31f0*/  @!P2 LEA.HI.X.SX32 R5, R0, R248, 0x1, P0 ;  /* 0x000000f80005a211 */ /* 0x000fe400000f0eff */
        /* <DEDUP_REMOVED lines=13> */
[----:B------:R-:W-:-:S03]  /*32d0*/  IADD3 R0, P1, R246, R2, RZ ;  /* 0x00000002f6007210 */ /* 0x000fc60007f3e0ff */
[----:B------:R-:W-:Y:S01]  /*32e0*/  IMAD R2, R244, c[0x0][0x1f4], R4 ;  /* 0x00007d00f4027a24 */ /* 0x000fe200078e0204 */
[----:B------:R-:W-:-:S04]  /*32f0*/  LEA R4, P0, R0, c[0x0][0x1c8], 0x1 ;  /* 0x0000720000047a11 */ /* 0x000fc800078008ff */
[----:B------:R-:W-:-:S04]  /*3300*/  IADD3.X R2, R175, R3, R2, P1, !PT ;  /* 0x00000003af027210 */ /* 0x000fc80000ffe402 */
[----:B------:R-:W-:Y:S01]  /*3310*/  LEA.HI.X R0, R0, c[0x0][0x1cc], R2, 0x1, P0 ;  /* 0x0000730000007a11 */ /* 0x000fe200000f0c02 */
[----:B------:R-:W-:Y:S05]  /*3320*/  BRA.DIV ~URZ, `(.L_x_540) ;  /* 0x00010a227f007947 */ /* 0x000fea000b800000 */
[----:B------:R1:W2:Y:S02]  /*3330*/  SHFL.IDX PT, R7, R0, RZ, 0x181f ;  /* 0x00181fff00077589 */ /* 0x0002a400000e0000 */
.L_x_602:
[----:B------:R-:W-:Y:S05]  /*3340*/  BRA.DIV ~URZ, `(.L_x_541) ;  /* 0x00010a727f007947 */ /* 0x000fea000b800000 */
[----:B------:R-:W3:Y:S04]  /*3350*/  SHFL.IDX PT, R2, R4, RZ, 0x181f ;  /* 0x00181fff04027589 */ /* 0x000ee800000e0000 */
[----:B------:R-:W4:Y:S04]  /*3360*/  SHFL.IDX PT, R3, R4, 0x1, 0x181f ;  /* 0x00381f0004037f89 */ /* 0x000f2800000e0000 */
[----:B------:R-:W5:Y:S04]  /*3370*/  SHFL.IDX PT, R5, R4, 0x2, 0x181f ;  /* 0x00581f0004057f89 */ /* 0x000f6800000e0000 */
[----:B------:R-:W1:Y:S04]  /*3380*/  SHFL.IDX PT, R9, R0, 0x1, 0x181f ;  /* 0x00381f0000097f89 */ /* 0x000e6800000e0000 */
[----:B------:R-:W2:Y:S04]  /*3390*/  SHFL.IDX PT, R8, R4, 0x3, 0x181f ;  /* 0x00781f0004087f89 */ /* 0x000ea800000e0000 */
[----:B------:R-:W2:Y:S04]  /*33a0*/  SHFL.IDX PT, R11, R0, 0x2, 0x181f ;  /* 0x00581f00000b7f89 */ /* 0x000ea800000e0000 */
[----:B------:R-:W-:Y:S01]  /*33b0*/  SHFL.IDX PT, R12, R4, 0x4, 0x181f ;  /* 0x00981f00040c7f89 */ /* 0x000fe200000e0000 */
[----:B---3--:R-:W-:-:S03]  /*33c0*/  IADD3 R6, P0, R2, R174, RZ ;  /* 0x000000ae02067210 */ /* 0x008fc60007f1e0ff */
[----:B------:R-:W-:Y:S01]  /*33d0*/  SHFL.IDX PT, R13, R4, 0x5, 0x181f ;  /* 0x00b81f00040d7f89 */ /* 0x000fe200000e0000 */
[-C--:B----4-:R-:W-:Y:S01]  /*33e0*/  IADD3 R2, P1, R3, R174.reuse, RZ ;  /* 0x000000ae03027210 */ /* 0x090fe20007f3e0ff */
[----:B--2---:R-:W-:Y:S02]  /*33f0*/  IMAD.X R7, R7, 0x1, R16, P0 ;  /* 0x0000000107077824 */ /* 0x004fe400000e0610 */
[----:B------:R-:W2:Y:S01]  /*3400*/  SHFL.IDX PT, R17, R0, 0x3, 0x181f ;  /* 0x00781f0000117f89 */ /* 0x000ea200000e0000 */
[----:B-----5:R-:W-:-:S03]  /*3410*/  IADD3 R10, P0, R5, R174, RZ ;  /* 0x000000ae050a7210 */ /* 0x020fc60007f1e0ff */
[----:B------:R-:W3:Y:S01]  /*3420*/  SHFL.IDX PT, R15, R0, 0x4, 0x181f ;  /* 0x00981f00000f7f89 */ /* 0x000ee200000e0000 */
[----:B-1----:R-:W-:-:S03]  /*3430*/  IMAD.X R3, R9, 0x1, R16, P1 ;  /* 0x0000000109037824 */ /* 0x002fc600008e0610 */
[----:B------:R-:W1:Y:S01]  /*3440*/  SHFL.IDX PT, R14, R0, 0x5, 0x181f ;  /* 0x00b81f00000e7f89 */ /* 0x000e6200000e0000 */
[----:B------:R-:W-:-:S03]  /*3450*/  IADD3 R8, P6, R8, R174, RZ ;  /* 0x000000ae08087210 */ /* 0x000fc60007fde0ff */
[----:B------:R4:W-:Y:S01]  /*3460*/  LDGSTS.E.BYPASS.LTC128B.128 [R243+0x3900], [R6.64], !P5 ;  /* 0x0390000006f37fae */ /* 0x0009e2000e901d46 */
[----:B------:R-:W-:-:S03]  /*3470*/  IMAD.X R11, R11, 0x1, R16, P0 ;  /* 0x000000010b0b7824 */ /* 0x000fc600000e0610 */
[----:B------:R5:W-:Y:S04]  /*3480*/  LDGSTS.E.BYPASS.LTC128B.128 [R243+0x4100], [R2.64], !P5 ;  /* 0x0410000002f37fae */ /* 0x000be8000e901d46 */
[----:B------:R1:W-:Y:S01]  /*3490*/  LDGSTS.E.BYPASS.LTC128B.128 [R243+0x4900], [R10.64], !P5 ;  /* 0x049000000af37fae */ /* 0x0003e2000e901d46 */
[----:B--2---:R-:W-:-:S03]  /*34a0*/  IMAD.X R9, R17, 0x1, R16, P6 ;  /* 0x0000000111097824 */ /* 0x004fc600030e0610 */
[----:B------:R-:W2:Y:S04]  /*34b0*/  SHFL.IDX PT, R4, R4, 0x6, 0x181f ;  /* 0x00d81f0004047f89 */ /* 0x000ea800000e0000 */
[----:B------:R2:W-:Y:S04]  /*34c0*/  LDGSTS.E.BYPASS.LTC128B.128 [R243+0x5100], [R8.64], !P5 ;  /* 0x0510000008f37fae */ /* 0x0005e8000e901d46 */
[----:B------:R-:W2:Y:S01]  /*34d0*/  SHFL.IDX PT, R0, R0, 0x6, 0x181f ;  /* 0x00d81f0000007f89 */ /* 0x000ea200000e0000 */
[-C--:B----4-:R-:W-:Y:S02]  /*34e0*/  IADD3 R6, P1, R12, R174.reuse, RZ ;  /* 0x000000ae0c067210 */ /* 0x090fe40007f3e0ff */
[----:B-----5:R-:W-:-:S03]  /*34f0*/  IADD3 R2, P0, R13, R174, RZ ;  /* 0x000000ae0d027210 */ /* 0x020fc60007f1e0ff */
[--C-:B---3--:R-:W-:Y:S02]  /*3500*/  IMAD.X R7, R15, 0x1, R16.reuse, P1 ;  /* 0x000000010f077824 */ /* 0x108fe400008e0610 */
[----:B-1----:R-:W-:-:S03]  /*3510*/  IMAD.X R3, R14, 0x1, R16, P0 ;  /* 0x000000010e037824 */ /* 0x002fc600000e0610 */
[----:B------:R1:W-:Y:S04]  /*3520*/  LDGSTS.E.BYPASS.LTC128B.128 [R243+0x5900], [R6.64], !P5 ;  /* 0x0590000006f37fae */ /* 0x0003e8000e901d46 */
[----:B------:R1:W-:Y:S02]  /*3530*/  LDGSTS.E.BYPASS.LTC128B.128 [R243+0x6100], [R2.64], !P5 ;  /* 0x0610000002f37fae */ /* 0x0003e4000e901d46 */
.L_x_603:
[----:B-12---:R-:W-:-:S04]  /*3540*/  IADD3 R2, P0, R4, R174, RZ ;  /* 0x000000ae04027210 */ /* 0x006fc80007f1e0ff */
[----:B------:R-:W-:-:S05]  /*3550*/  IADD3.X R3, R0, R16, RZ, P0, !PT ;  /* 0x0000001000037210 */ /* 0x000fca00007fe4ff */
[----:B------:R-:W-:Y:S01]  /*3560*/  @!PT LDS RZ, [RZ] ;  /* 0x00000000fffff984 */ /* 0x000fe20000000800 */
[----:B------:R-:W-:Y:S01]  /*3570*/  @!PT LDS RZ, [RZ] ;  /* 0x00000000fffff984 */ /* 0x000fe20000000800 */
[----:B------:R-:W-:Y:S01]  /*3580*/  @!PT LDS RZ, [RZ] ;  /* 0x00000000fffff984 */ /* 0x000fe20000000800 */
[----:B------:R1:W-:Y:S04]  /*3590*/  LDGSTS.E.BYPASS.LTC128B.128 [R243+0x6900], [R2.64], !P5 ;  /* 0x0690000002f37fae */ /* 0x0003e8000e901d46 */
.L_x_539:
[----:B-1----:R-:W-:Y:S05]  /*35a0*/  BSYNC B0 ;  /* 0x0000000000007941 */ /* 0x002fea0003800000 */
.L_x_538:
[----:B------:R-:W2:Y:S04]  /*35b0*/  LDL R2, [R1+0x44] ;  /* 0x0000440001027983 */ /* 0x000ea80000100800 */
[----:B------:R-:W2:Y:S04]  /*35c0*/  LDL R0, [R1+0x54] ;  /* 0x0000540001007983 */ /* 0x000ea80000100800 */
[----:B------:R-:W3:Y:S04]  /*35d0*/  LDL R3, [R1+0x50] ;  /* 0x0000500001037983 */ /* 0x000ee80000100800 */
[----:B------:R-:W0:Y:S01]  /*35e0*/  LDGDEPBAR ;  /* 0x00000000000079af */ /* 0x000e220000000000 */
[----:B--2---:R-:W-:-:S04]  /*35f0*/  IMAD.IADD R0, R0, 0x1, R2 ;  /* 0x0000000100007824 */ /* 0x004fc800078e0202 */
[----:B------:R-:W-:Y:S01]  /*3600*/  @P4 IMAD.HI.U32 R2, R0, c[0x0][0x2c8], RZ ;  /* 0x0000b20000024a27 */ /* 0x000fe200078e00ff */
[----:B------:R-:W-:Y:S02]  /*3610*/  MOV R4, R0 ;  /* 0x0000000000047202 */ /* 0x000fe40000000f00 */
[----:B---3--:R-:W-:Y:S01]  /*3620*/  IADD3 R0, -R3, 0x1, R172 ;  /* 0x0000000103007810 */ /* 0x008fe20007ffe1ac */
[----:B------:R-:W-:Y:S01]  /*3630*/  IMAD.IADD R6, R172, 0x1, -R3 ;  /* 0x00000001ac067824 */ /* 0x000fe200078e0a03 */
[----:B------:R-:W-:Y:S02]  /*3640*/  @P4 SHF.R.U32.HI R4, RZ, c[0x0][0x2cc], R2 ;  /* 0x0000b300ff044a19 */ /* 0x000fe40000011602 */
[----:B------:R-:W-:Y:S01]  /*3650*/  IADD3 R5, R0, -c[0x0][0x168], RZ ;  /* 0x80005a0000057a10 */ /* 0x000fe20007ffe0ff */
[----:B------:R-:W-:Y:S05]  /*3660*/  BRA.DIV ~URZ, `(.L_x_542) ;  /* 0x00010e227f007947 */ /* 0x000fea000b800000 */
[----:B------:R1:W2:Y:S02]  /*3670*/  SHFL.IDX PT, R0, R4, RZ, 0x1c1f ;  /* 0x001c1fff04007589 */ /* 0x0002a400000e0000 */
.L_x_604:
[----:B--2---:R-:W-:-:S05]  /*3680*/  IMAD.IADD R0, R5, 0x1, R0 ;  /* 0x0000000105007824 */ /* 0x004fca00078e0200 */
[----:B------:R-:W-:-:S04]  /*3690*/  IMNMX R0, R6, R0, PT ;  /* 0x0000000006007217 */ /* 0x000fc80003800200 */
[C---:B------:R-:W-:Y:S02]  /*36a0*/  ISETP.GT.AND P0, PT, R0.reuse, RZ, PT ;  /* 0x000000ff0000720c */ /* 0x040fe40003f04270 */
[----:B------:R-:W-:Y:S02]  /*36b0*/  ISETP.GT.AND P6, PT, R0, 0x1, PT ;  /* 0x000000010000780c */ /* 0x000fe40003fc4270 */
[----:B------:R-:W-:Y:S02]  /*36c0*/  FSEL R9, R100, -INF , P0 ;  /* 0xff80000064097808 */ /* 0x000fe40000000000 */
[C---:B------:R-:W-:Y:S02]  /*36d0*/  ISETP.GT.AND P1, PT, R0.reuse, 0x8, PT ;  /* 0x000000080000780c */ /* 0x040fe40003f24270 */
[----:B------:R-:W-:Y:S02]  /*36e0*/  ISETP.GT.AND P0, PT, R0, 0x9, PT ;  /* 0x000000090000780c */ /* 0x000fe40003f04270 */
[----:B------:R-:W-:-:S02]  /*36f0*/  FSEL R10, R101, -INF , P6 ;  /* 0xff800000650a7808 */ /* 0x000fc40003000000 */
[----:B------:R-:W-:Y:S02]  /*3700*/  FSEL R18, R96, -INF , P1 ;  /* 0xff80000060127808 */ /* 0x000fe40000800000 */
[----:B------:R-:W-:Y:S02]  /*3710*/  FSEL R24, R97, -INF , P0 ;  /* 0xff80000061187808 */ /* 0x000fe40000000000 */
[C---:B------:R-:W-:Y:S02]  /*3720*/  ISETP.GT.AND P6, PT, R0.reuse, 0x10, PT ;  /* 0x000000100000780c */ /* 0x040fe40003fc4270 */
        /* <DEDUP_REMOVED lines=46> */
[----:B------:R-:W-:Y:S01]  /*3a10*/  FSEL R196, R21, -INF , P0 ;  /* 0xff80000015c47808 */ /* 0x000fe20000000000 */
[----:B------:R-:W-:Y:S05]  /*3a20*/  BRA.DIV ~URZ, `(.L_x_543) ;  /* 0x00010ad27f007947 */ /* 0x000fea000b800000 */
[----:B------:R-:W2:Y:S04]  /*3a30*/  SHFL.IDX PT, R3, R4, 0x1, 0x1c1f ;  /* 0x003c1f0004037f89 */ /* 0x000ea800000e0000 */
[----:B------:R-:W3:Y:S04]  /*3a40*/  SHFL.IDX PT, R2, R4, 0x2, 0x1c1f ;  /* 0x005c1f0004027f89 */ /* 0x000ee800000e0000 */
[----:B------:R-:W4:Y:S01]  /*3a50*/  SHFL.IDX PT, R0, R4, 0x3, 0x1c1f ;  /* 0x007c1f0004007f89 */ /* 0x000f2200000e0000 */
[----:B--2---:R-:W-:-:S02]  /*3a60*/  IMAD.IADD R3, R5, 0x1, R3 ;  /* 0x0000000105037824 */ /* 0x004fc400078e0203 */
[----:B---3--:R-:W-:-:S03]  /*3a70*/  IMAD.IADD R2, R5, 0x1, R2 ;  /* 0x0000000105027824 */ /* 0x008fc600078e0202 */
[----:B------:R-:W-:Y:S01]  /*3a80*/  IMNMX R3, R6, R3, PT ;  /* 0x0000000306037217 */ /* 0x000fe20003800200 */
[----:B----4-:R-:W-:-:S03]  /*3a90*/  IMAD.IADD R0, R5, 0x1, R0 ;  /* 0x0000000105007824 */ /* 0x010fc600078e0200 */
[C---:B------:R-:W-:Y:S02]  /*3aa0*/  ISETP.GT.AND P1, PT, R3.reuse, RZ, PT ;  /* 0x000000ff0300720c */ /* 0x040fe40003f24270 */
[C---:B------:R-:W-:Y:S02]  /*3ab0*/  ISETP.GT.AND P0, PT, R3.reuse, 0x1, PT ;  /* 0x000000010300780c */ /* 0x040fe40003f04270 */
[----:B------:R-:W-:Y:S02]  /*3ac0*/  FSEL R7, R102, -INF , P1 ;  /* 0xff80000066077808 */ /* 0x000fe40000800000 */
[----:B------:R-:W-:Y:S02]  /*3ad0*/  ISETP.GT.AND P1, PT, R3, 0x9, PT ;  /* 0x000000090300780c */ /* 0x000fe40003f24270 */
[----:B------:R-:W-:Y:S02]  /*3ae0*/  FSEL R8, R103, -INF , P0 ;  /* 0xff80000067087808 */ /* 0x000fe40000000000 */
[----:B------:R-:W-:-:S02]  /*3af0*/  ISETP.GT.AND P0, PT, R3, 0x10, PT ;  /* 0x000000100300780c */ /* 0x000fc40003f04270 */
[----:B------:R-:W-:Y:S02]  /*3b00*/  FSEL R14, R99, -INF , P1 ;  /* 0xff800000630e7808 */ /* 0x000fe40000800000 */
        /* <DEDUP_REMOVED lines=17> */
[----:B------:R-:W-:Y:S02]  /*3c20*/  ISETP.GT.AND P1, PT, R3, 0x40, PT ;  /* 0x000000400300780c */ /* 0x000fe40003f24270 */
[----:B------:R-:W-:Y:S02]  /*3c30*/  FSEL R144, R75, -INF , P0 ;  /* 0xff8000004b907808 */ /* 0x000fe40000000000 */
[C---:B------:R-:W-:Y:S02]  /*3c40*/  ISETP.GT.AND P0, PT, R3.reuse, 0x41, PT ;  /* 0x000000410300780c */ /* 0x040fe40003f04270 */
[----:B------:R-:W-:Y:S02]  /*3c50*/  FSEL R13, R98, -INF , P6 ;  /* 0xff800000620d7808 */ /* 0x000fe40003000000 */
[----:B------:R-:W-:Y:S02]  /*3c60*/  FSEL R195, R70, -INF , P1 ;  /* 0xff80000046c37808 */ /* 0x000fe40000800000 */
[----:B------:R-:W-:-:S02]  /*3c70*/  ISETP.GT.AND P6, PT, R3, 0x18, PT ;  /* 0x000000180300780c */ /* 0x000fc40003fc4270 */
[----:B------:R-:W-:Y:S02]  /*3c80*/  ISETP.GT.AND P1, PT, R3, 0x49, PT ;  /* 0x000000490300780c */ /* 0x000fe40003f24270 */
[----:B------:R-:W-:Y:S02]  /*3c90*/  FSEL R194, R71, -INF , P0 ;  /* 0xff80000047c27808 */ /* 0x000fe40000000000 */
[----:B------:R-:W-:Y:S02]  /*3ca0*/  ISETP.GT.AND P0, PT, R3, 0x50, PT ;  /* 0x000000500300780c */ /* 0x000fe40003f04270 */
[----:B------:R-:W-:Y:S02]  /*3cb0*/  FSEL R25, R90, -INF , P6 ;  /* 0xff8000005a197808 */ /* 0x000fe40003000000 */
[----:B------:R-:W-:Y:S02]  /*3cc0*/  FSEL R192, R67, -INF , P1 ;  /* 0xff80000043c07808 */ /* 0x000fe40000800000 */
[----:B------:R-:W-:-:S02]  /*3cd0*/  ISETP.GT.AND P6, PT, R3, 0x28, PT ;  /* 0x000000280300780c */ /* 0x000fc40003fc4270 */
[C---:B------:R-:W-:Y:S02]  /*3ce0*/  ISETP.GT.AND P1, PT, R3.reuse, 0x58, PT ;  /* 0x000000580300780c */ /* 0x040fe40003f24270 */
[----:B------:R-:W-:Y:S02]  /*3cf0*/  FSEL R191, R62, -INF , P0 ;  /* 0xff8000003ebf7808 */ /* 0x000fe40000000000 */
[C---:B------:R-:W-:Y:S02]  /*3d00*/  ISETP.GT.AND P0, PT, R3.reuse, 0x59, PT ;  /* 0x000000590300780c */ /* 0x040fe40003f04270 */
[----:B------:R-:W-:Y:S02]  /*3d10*/  FSEL R122, R82, -INF , P6 ;  /* 0xff800000527a7808 */ /* 0x000fe40003000000 */
[----:B------:R-:W-:Y:S02]  /*3d20*/  FSEL R189, R58, -INF , P1 ;  /* 0xff8000003abd7808 */ /* 0x000fe40000800000 */
[----:B------:R-:W-:-:S02]  /*3d30*/  ISETP.GT.AND P6, PT, R3, 0x38, PT ;  /* 0x000000380300780c */ /* 0x000fc40003fc4270 */
[----:B------:R-:W-:Y:S02]  /*3d40*/  FSEL R188, R59, -INF , P0 ;  /* 0xff8000003bbc7808 */ /* 0x000fe40000000000 */
[C---:B------:R-:W-:Y:S02]  /*3d50*/  ISETP.GT.AND P1, PT, R3.reuse, 0x61, PT ;  /* 0x000000610300780c */ /* 0x040fe40003f24270 */
[----:B------:R-:W-:Y:S02]  /*3d60*/  IMNMX R2, R6, R2, PT ;  /* 0x0000000206027217 */ /* 0x000fe40003800200 */
[----:B------:R-:W-:Y:S02]  /*3d70*/  ISETP.GT.AND P0, PT, R3, 0x68, PT ;  /* 0x000000680300780c */ /* 0x000fe40003f04270 */
[----:B------:R-:W-:Y:S02]  /*3d80*/  FSEL R145, R74, -INF , P6 ;  /* 0xff8000004a917808 */ /* 0x000fe40003000000 */
[----:B------:R-:W-:-:S02]  /*3d90*/  FSEL R186, R51, -INF , P1 ;  /* 0xff80000033ba7808 */ /* 0x000fc40000800000 */
[----:B------:R-:W-:Y:S02]  /*3da0*/  ISETP.GT.AND P6, PT, R3, 0x48, PT ;  /* 0x000000480300780c */ /* 0x000fe40003fc4270 */
[----:B------:R-:W-:Y:S02]  /*3db0*/  ISETP.GT.AND P1, PT, R2, RZ, PT ;  /* 0x000000ff0200720c */ /* 0x000fe40003f24270 */
[----:B------:R-:W-:Y:S02]  /*3dc0*/  FSEL R185, R22, -INF , P0 ;  /* 0xff80000016b97808 */ /* 0x000fe40000000000 */
[----:B------:R-:W-:Y:S02]  /*3dd0*/  IMNMX R0, R6, R0, PT ;  /* 0x0000000006007217 */ /* 0x000fe40003800200 */
[----:B------:R-:W-:Y:S02]  /*3de0*/  ISETP.GT.AND P0, PT, R2, 0x1, PT ;  /* 0x000000010200780c */ /* 0x000fe40003f04270 */
[----:B------:R-:W-:-:S02]  /*3df0*/  FSEL R193, R66, -INF , P6 ;  /* 0xff80000042c17808 */ /* 0x000fc40003000000 */
[----:B------:R-:W-:Y:S02]  /*3e00*/  FSEL R11, R180, -INF , P1 ;  /* 0xff800000b40b7808 */ /* 0x000fe40000800000 */
[----:B------:R-:W-:Y:S02]  /*3e10*/  ISETP.GT.AND P6, PT, R3, 0x51, PT ;  /* 0x000000510300780c */ /* 0x000fe40003fc4270 */
[C---:B------:R-:W-:Y:S02]  /*3e20*/  ISETP.GT.AND P1, PT, R0.reuse, RZ, PT ;  /* 0x000000ff0000720c */ /* 0x040fe40003f24270 */
[----:B------:R-:W-:Y:S02]  /*3e30*/  FSEL R12, R181, -INF , P0 ;  /* 0xff800000b50c7808 */ /* 0x000fe40000000000 */
[----:B------:R-:W-:Y:S02]  /*3e40*/  ISETP.GT.AND P0, PT, R0, 0x1, PT ;  /* 0x000000010000780c */ /* 0x000fe40003f04270 */
[----:B------:R-:W-:-:S02]  /*3e50*/  FSEL R190, R63, -INF , P6 ;  /* 0xff8000003fbe7808 */ /* 0x000fc40003000000 */
[----:B------:R-:W-:Y:S02]  /*3e60*/  FSEL R19, R182, -INF , P1 ;  /* 0xff800000b6137808 */ /* 0x000fe40000800000 */
[----:B------:R-:W-:Y:S02]  /*3e70*/  ISETP.GT.AND P6, PT, R3, 0x60, PT ;  /* 0x000000600300780c */ /* 0x000fe40003fc4270 */
[----:B------:R-:W-:Y:S02]  /*3e80*/  ISETP.GT.AND P1, PT, R2, 0x9, PT ;  /* 0x000000090200780c */ /* 0x000fe40003f24270 */
        /* <DEDUP_REMOVED lines=22> */
[----:B------:R-:W-:Y:S02]  /*3ff0*/  ISETP.GT.AND P1, PT, R0, 0x20, PT ;  /* 0x000000200000780c */ /* 0x000fe40003f24270 */
[----:B------:R-:W-:Y:S02]  /*4000*/  FSEL R114, R169, -INF , P0 ;  /* 0xff800000a9727808 */ /* 0x000fe40000000000 */
[----:B------:R-:W-:Y:S02]  /*4010*/  ISETP.GT.AND P6, PT, R2, 0x8, PT ;  /* 0x000000080200780c */ /* 0x000fe40003fc4270 */
[----:B------:R-:W-:Y:S02]  /*4020*/  ISETP.GT.AND P0, PT, R0, 0x21, PT ;  /* 0x000000210000780c */ /* 0x000fe40003f04270 */
[----:B------:R-:W-:-:S02]  /*4030*/  FSEL R69, R170, -INF , P1 ;  /* 0xff800000aa457808 */ /* 0x000fc40000800000 */
[----:B------:R-:W-:Y:S02]  /*4040*/  FSEL R16, R140, -INF , P6 ;  /* 0xff8000008c107808 */ /* 0x000fe40003000000 */
[C---:B------:R-:W-:Y:S02]  /*4050*/  ISETP.GT.AND P1, PT, R2.reuse, 0x29, PT ;  /* 0x000000290200780c */ /* 0x040fe40003f24270 */
[----:B------:R-:W-:Y:S02]  /*4060*/  FSEL R70, R171, -INF , P0 ;  /* 0xff800000ab467808 */ /* 0x000fe40000000000 */
[----:B------:R-:W-:Y:S02]  /*4070*/  ISETP.GT.AND P6, PT, R2, 0x10, PT ;  /* 0x000000100200780c */ /* 0x000fe40003fc4270 */
[----:B------:R-:W-:Y:S02]  /*4080*/  ISETP.GT.AND P0, PT, R0, 0x28, PT ;  /* 0x000000280000780c */ /* 0x000fe40003f04270 */
[----:B------:R-:W-:-:S02]  /*4090*/  FSEL R120, R133, -INF , P1 ;  /* 0xff80000085787808 */ /* 0x000fc40000800000 */
[----:B------:R-:W-:Y:S02]  /*40a0*/  FSEL R22, R176, -INF , P6 ;  /* 0xff800000b0167808 */ /* 0x000fe40003000000 */
[----:B------:R-:W-:Y:S02]  /*40b0*/  ISETP.GT.AND P1, PT, R0, 0x29, PT ;  /* 0x000000290000780c */ /* 0x000fe40003f24270 */
[----:B------:R-:W-:Y:S02]  /*40c0*/  FSEL R71, R134, -INF , P0 ;  /* 0xff80000086477808 */ /* 0x000fe40000000000 */
[C---:B------:R-:W-:Y:S02]  /*40d0*/  ISETP.GT.AND P6, PT, R2.reuse, 0x18, PT ;  /* 0x000000180200780c */ /* 0x040fe40003fc4270 */
[----:B------:R-:W-:Y:S02]  /*40e0*/  ISETP.GT.AND P0, PT, R2, 0x31, PT ;  /* 0x000000310200780c */ /* 0x000fe40003f04270 */
[----:B------:R-:W-:-:S02]  /*40f0*/  FSEL R112, R135, -INF , P1 ;  /* 0xff80000087707808 */ /* 0x000fc40000800000 */
        /* <DEDUP_REMOVED lines=50> */
[----:B------:R-:W-:Y:S02]  /*4420*/  ISETP.GT.AND P6, PT, R2, 0x60, PT ;  /* 0x000000600200780c */ /* 0x000fe40003fc4270 */
[C---:B------:R-:W-:Y:S02]  /*4430*/  ISETP.GT.AND P1, PT, R0.reuse, 0x58, PT ;  /* 0x000000580000780c */ /* 0x040fe40003f24270 */
[----:B------:R-:W-:Y:S02]  /*4440*/  ISETP.GT.AND P0, PT, R0, 0x59, PT ;  /* 0x000000590000780c */ /* 0x000fe40003f04270 */
[----:B------:R-:W-:-:S02]  /*4450*/  FMNMX.FTZ R3, R9, R10, !PT ;  /* 0x0000000a09037209 */ /* 0x000fc40007810000 */
[----:B------:R-:W-:Y:S02]  /*4460*/  FSEL R172, R148, -INF , P6 ;  /* 0xff80000094ac7808 */ /* 0x000fe40003000000 */
[----:B------:R-:W-:Y:S02]  /*4470*/  FSEL R157, R110, -INF , P1 ;  /* 0xff8000006e9d7808 */ /* 0x000fe40000800000 */
[----:B------:R-:W-:Y:S02]  /*4480*/  FSEL R149, R111, -INF , P0 ;  /* 0xff8000006f957808 */ /* 0x000fe40000000000 */
[C---:B------:R-:W-:Y:S02]  /*4490*/  ISETP.GT.AND P6, PT, R2.reuse, 0x68, PT ;  /* 0x000000680200780c */ /* 0x040fe40003fc4270 */
[----:B------:R-:W-:Y:S02]  /*44a0*/  ISETP.GT.AND P1, PT, R2, 0x69, PT ;  /* 0x000000690200780c */ /* 0x000fe40003f24270 */
[----:B------:R-:W-:-:S02]  /*44b0*/  ISETP.GT.AND P0, PT, R0, 0x60, PT ;  /* 0x000000600000780c */ /* 0x000fc40003f04270 */
[----:B------:R-:W-:Y:S02]  /*44c0*/  FMNMX.FTZ R2, R18, R3, !PT ;  /* 0x0000000312027209 */ /* 0x000fe40007810000 */
[----:B------:R-:W-:Y:S02]  /*44d0*/  FMNMX.FTZ R3, R7, R8, !PT ;  /* 0x0000000807037209 */ /* 0x000fe40007810000 */
[----:B------:R-:W-:Y:S02]  /*44e0*/  FSEL R168, R104, -INF , P6 ;  /* 0xff80000068a87808 */ /* 0x000fe40003000000 */
[----:B------:R-:W-:Y:S02]  /*44f0*/  FSEL R156, R105, -INF , P1 ;  /* 0xff800000699c7808 */ /* 0x000fe40000800000 */
[----:B------:R-:W-:Y:S02]  /*4500*/  FSEL R150, R150, -INF , P0 ;  /* 0xff80000096967808 */ /* 0x000fe40000000000 */
[----:B-1----:R-:W-:-:S02]  /*4510*/  FMNMX.FTZ R4, R11, R12, !PT ;  /* 0x0000000c0b047209 */ /* 0x002fc40007810000 */
        /* <DEDUP_REMOVED lines=95> */
[----:B------:R-:W-:-:S02]  /*4b10*/  FSEL R151, R151, -INF , P6 ;  /* 0xff80000097977808 */ /* 0x000fc40003000000 */
        /* <DEDUP_REMOVED lines=8> */
[----:B------:R-:W-:Y:S02]  /*4ba0*/  FMNMX.FTZ R117, R156, R2, !PT ;  /* 0x000000029c757209 */ /* 0x000fe40007810000 */
[----:B------:R-:W-:Y:S02]  /*4bb0*/  FMNMX.FTZ R0, R196, R0, !PT ;  /* 0x00000000c4007209 */ /* 0x000fe40007810000 */
[----:B------:R-:W-:Y:S01]  /*4bc0*/  FMNMX.FTZ R118, R184, R118, !PT ;  /* 0x00000076b8767209 */ /* 0x000fe20007810000 */
[----:B------:R-:W1:Y:S01]  /*4bd0*/  SHFL.BFLY PT, R5, R117, 0x2, 0x1f ;  /* 0x0c401f0075057f89 */ /* 0x000e6200000e0000 */
[----:B------:R-:W-:-:S02]  /*4be0*/  FSEL R148, R107, -INF , P0 ;  /* 0xff8000006b947808 */ /* 0x000fc40000000000 */
[----:B------:R-:W-:Y:S01]  /*4bf0*/  FMNMX.FTZ R2, R159, R3, !PT ;  /* 0x000000039f027209 */ /* 0x000fe20007810000 */
[----:B------:R-:W2:Y:S03]  /*4c00*/  SHFL.BFLY PT, R4, R0, 0x2, 0x1f ;  /* 0x0c401f0000047f89 */ /* 0x000ea600000e0000 */
[----:B------:R-:W-:Y:S01]  /*4c10*/  FMNMX.FTZ R2, R148, R2, !PT ;  /* 0x0000000294027209 */ /* 0x000fe20007810000 */
[----:B------:R-:W3:Y:S04]  /*4c20*/  SHFL.BFLY PT, R3, R118, 0x2, 0x1f ;  /* 0x0c401f0076037f89 */ /* 0x000ee800000e0000 */
[----:B------:R-:W4:Y:S01]  /*4c30*/  SHFL.BFLY PT, R6, R2, 0x2, 0x1f ;  /* 0x0c401f0002067f89 */ /* 0x000f2200000e0000 */
[----:B-1----:R-:W-:-:S02]  /*4c40*/  FMNMX.FTZ R117, R117, R5, !PT ;  /* 0x0000000575757209 */ /* 0x002fc40007810000 */
[----:B--2---:R-:W-:-:S03]  /*4c50*/  FMNMX.FTZ R0, R4, R0, !PT ;  /* 0x0000000004007209 */ /* 0x004fc60007810000 */
[----:B------:R-:W1:Y:S01]  /*4c60*/  SHFL.BFLY PT, R4, R117, 0x1, 0x1f ;  /* 0x0c201f0075047f89 */ /* 0x000e6200000e0000 */
[----:B---3--:R-:W-:-:S03]  /*4c70*/  FMNMX.FTZ R118, R118, R3, !PT ;  /* 0x0000000376767209 */ /* 0x008fc60007810000 */
[----:B------:R-:W2:Y:S01]  /*4c80*/  SHFL.BFLY PT, R119, R0, 0x1, 0x1f ;  /* 0x0c201f0000777f89 */ /* 0x000ea200000e0000 */
[----:B----4-:R-:W-:-:S03]  /*4c90*/  FMNMX.FTZ R6, R2, R6, !PT ;  /* 0x0000000602067209 */ /* 0x010fc60007810000 */
[----:B------:R-:W3:Y:S04]  /*4ca0*/  SHFL.BFLY PT, R3, R118, 0x1, 0x1f ;  /* 0x0c201f0076037f89 */ /* 0x000ee800000e0000 */
[----:B------:R4:W4:Y:S01]  /*4cb0*/  SHFL.BFLY PT, R68, R6, 0x1, 0x1f ;  /* 0x0c201f0006447f89 */ /* 0x00092200000e0000 */
[----:B-1----:R-:W-:Y:S02]  /*4cc0*/  FMNMX.FTZ R117, R117, R4, !PT ;  /* 0x0000000475757209 */ /* 0x002fe40007810000 */
[----:B--2---:R-:W-:Y:S02]  /*4cd0*/  FMNMX.FTZ R119, R0, R119, !PT ;  /* 0x0000007700777209 */ /* 0x004fe40007810000 */
[----:B---3--:R-:W-:-:S03]  /*4ce0*/  FMNMX.FTZ R118, R118, R3, !PT ;  /* 0x0000000376767209 */ /* 0x008fc60007810000 */
.L_x_605:
[C---:B------:R-:W-:Y:S01]  /*4cf0*/  FMUL.FTZ R4, R119.reuse, c[0x0][0x2d0] ;  /* 0x0000b40077047a20 */ /* 0x040fe20000410000 */
[----:B------:R-:W-:Y:S01]  /*4d00*/  FSETP.NEU.FTZ.AND P0, PT, R119, -INF , PT ;  /* 0xff8000007700780b */ /* 0x000fe20003f1d000 */
[----:B------:R-:W-:Y:S01]  /*4d10*/  FMUL.FTZ R3, R118, c[0x0][0x2d0] ;  /* 0x0000b40076037a20 */ /* 0x000fe20000410000 */
[----:B------:R-:W-:Y:S01]  /*4d20*/  STL [R1+0x90], R230 ;  /* 0x000090e601007387 */ /* 0x000fe20000100800 */
[----:B----4-:R-:W-:Y:S01]  /*4d30*/  FMNMX.FTZ R68, R68, R6, !PT ;  /* 0x0000000644447209 */ /* 0x010fe20007810000 */
[----:B------:R-:W-:Y:S01]  /*4d40*/  WARPSYNC 0xffffffff ;  /* 0xffffffff00007948 */ /* 0x000fe20003800000 */
[----:B------:R-:W-:Y:S01]  /*4d50*/  FSEL R4, R4, RZ, P0 ;  /* 0x000000ff04047208 */ /* 0x000fe20000000000 */
[----:B------:R1:W-:Y:S01]  /*4d60*/  STL [R1+0x8c], R227 ;  /* 0x00008ce301007387 */ /* 0x0003e20000100800 */
[----:B------:R-:W-:-:S03]  /*4d70*/  FSETP.NEU.FTZ.AND P0, PT, R118, -INF , PT ;  /* 0xff8000007600780b */ /* 0x000fc60003f1d000 */
[--C-:B------:R-:W-:Y:S01]  /*4d80*/  FFMA.FTZ R0, R9, c[0x0][0x2d0], -R4.reuse ;  /* 0x0000b40009007a23 */ /* 0x100fe20000010804 */
[----:B------:R-:W-:Y:S01]  /*4d90*/  FSEL R3, R3, RZ, P0 ;  /* 0x000000ff03037208 */ /* 0x000fe20000000000 */
[----:B------:R-:W-:Y:S01]  /*4da0*/  FFMA.FTZ R2, R33, c[0x0][0x2d0], -R4 ;  /* 0x0000b40021027a23 */ /* 0x000fe20000010804 */
[----:B------:R-:W-:Y:S01]  /*4db0*/  FSETP.NEU.FTZ.AND P0, PT, R117, -INF , PT ;  /* 0xff8000007500780b */ /* 0x000fe20003f1d000 */
[----:B------:R2:W-:Y:S01]  /*4dc0*/  MUFU.EX2 R210, R0 ;  /* 0x0000000000d27308 */ /* 0x0005e20000000800 */
[----:B------:R3:W-:Y:S01]  /*4dd0*/  STL [R1+0x88], R224 ;  /* 0x000088e001007387 */ /* 0x0007e20000100800 */
[----:B------:R-:W-:-:S03]  /*4de0*/  FFMA.FTZ R5, R25, c[0x0][0x2d0], -R3 ;  /* 0x0000b40019057a23 */ /* 0x000fc60000010803 */
[----:B------:R-:W-:Y:S03]  /*4df0*/  LDSM.16.MT88.4 R44, [R225] ;  /* 0x00000000e12c783b */ /* 0x000fe60000004200 */
[----:B------:R4:W-:Y:S01]  /*4e00*/  MUFU.EX2 R223, R2 ;  /* 0x0000000200df7308 */ /* 0x0009e20000000800 */
[----:B------:R-:W1:Y:S04]  /*4e10*/  LDSM.16.MT88.4 R36, [R229] ;  /* 0x00000000e524783b */ /* 0x000e680000004200 */
[----:B------:R-:W-:Y:S01]  /*4e20*/  LDSM.16.MT88.4 R52, [R229+0x800] ;  /* 0x00080000e534783b */ /* 0x000fe20000004200 */
[----:B--2---:R-:W-:Y:S02]  /*4e30*/  FFMA.FTZ R0, R10, c[0x0][0x2d0], -R4 ;  /* 0x0000b4000a007a23 */ /* 0x004fe40000010804 */
[----:B------:R2:W-:Y:S01]  /*4e40*/  MUFU.EX2 R246, R5 ;  /* 0x0000000500f67308 */ /* 0x0005e20000000800 */
[----:B------:R-:W1:Y:S01]  /*4e50*/  LDSM.16.MT88.4 R48, [R226] ;  /* 0x00000000e230783b */ /* 0x000e620000004200 */
[----:B----4-:R-:W-:-:S06]  /*4e60*/  FMUL.FTZ R2, R117, c[0x0][0x2d0] ;  /* 0x0000b40075027a20 */ /* 0x010fcc0000410000 */
[----:B------:R4:W-:Y:S01]  /*4e70*/  MUFU.EX2 R209, R0 ;  /* 0x0000000000d17308 */ /* 0x0009e20000000800 */
[----:B------:R-:W-:Y:S02]  /*4e80*/  FSEL R2, R2, RZ, P0 ;  /* 0x000000ff02027208 */ /* 0x000fe40000000000 */
[----:B------:R-:W-:-:S03]  /*4e90*/  FSETP.NEU.FTZ.AND P0, PT, R68, -INF , PT ;  /* 0xff8000004400780b */ /* 0x000fc60003f1d000 */
[--C-:B--2---:R-:W-:Y:S02]  /*4ea0*/  FFMA.FTZ R5, R26, c[0x0][0x2d0], -R2.reuse ;  /* 0x0000b4001a057a23 */ /* 0x104fe40000010802 */
[--C-:B------:R-:W-:Y:S02]  /*4eb0*/  FFMA.FTZ R140, R140, c[0x0][0x2d0], -R2.reuse ;  /* 0x0000b4008c8c7a23 */ /* 0x100fe40000010802 */
[----:B------:R2:W-:Y:S01]  /*4ec0*/  MUFU.EX2 R221, R5 ;  /* 0x0000000500dd7308 */ /* 0x0005e20000000800 */
[----:B------:R-:W-:Y:S02]  /*4ed0*/  FFMA.FTZ R137, R137, c[0x0][0x2d0], -R2 ;  /* 0x0000b40089897a23 */ /* 0x000fe40000010802 */
[----:B----4-:R-:W-:Y:S02]  /*4ee0*/  FFMA.FTZ R0, R18, c[0x0][0x2d0], -R4 ;  /* 0x0000b40012007a23 */ /* 0x010fe40000010804 */
[----:B------:R-:W-:-:S03]  /*4ef0*/  FFMA.FTZ R156, R156, c[0x0][0x2d0], -R2 ;  /* 0x0000b4009c9c7a23 */ /* 0x000fc60000010802 */
[----:B------:R4:W-:Y:S01]  /*4f00*/  MUFU.EX2 R211, R0 ;  /* 0x0000000000d37308 */ /* 0x0009e20000000800 */
[----:B--2---:R-:W-:-:S07]  /*4f10*/  FFMA.FTZ R5, R34, c[0x0][0x2d0], -R2 ;  /* 0x0000b40022057a23 */ /* 0x004fce0000010802 */
[----:B------:R-:W2:Y:S01]  /*4f20*/  MUFU.EX2 R217, R5 ;  /* 0x0000000500d97308 */ /* 0x000ea20000000800 */
[----:B----4-:R-:W-:-:S07]  /*4f30*/  FFMA.FTZ R0, R24, c[0x0][0x2d0], -R4 ;  /* 0x0000b40018007a23 */ /* 0x010fce0000010804 */
[----:B------:R4:W-:Y:S01]  /*4f40*/  MUFU.EX2 R134, R0 ;  /* 0x0000000000867308 */ /* 0x0009e20000000800 */
[----:B--2---:R-:W-:Y:S01]  /*4f50*/  F2FP.BF16.PACK_AB R10, R217, R221 ;  /* 0x000000ddd90a723e */ /* 0x004fe200000010ff */
[----:B----4-:R-:W-:-:S06]  /*4f60*/  FFMA.FTZ R0, R28, c[0x0][0x2d0], -R4 ;  /* 0x0000b4001c007a23 */ /* 0x010fcc0000010804 */
[----:B------:R2:W-:Y:S02]  /*4f70*/  MUFU.EX2 R138, R0 ;  /* 0x00000000008a7308 */ /* 0x0005e40000000800 */
[----:B--2---:R-:W-:-:S06]  /*4f80*/  FFMA.FTZ R0, R30, c[0x0][0x2d0], -R4 ;  /* 0x0000b4001e007a23 */ /* 0x004fcc0000010804 */
[----:B------:R2:W-:Y:S02]  /*4f90*/  MUFU.EX2 R116, R0 ;  /* 0x0000000000747308 */ /* 0x0005e40000000800 */
[----:B--2---:R-:W-:-:S06]  /*4fa0*/  FFMA.FTZ R0, R35, c[0x0][0x2d0], -R4 ;  /* 0x0000b40023007a23 */ /* 0x004fcc0000010804 */
[----:B------:R2:W4:Y:S02]  /*4fb0*/  MUFU.EX2 R219, R0 ;  /* 0x0000000000db7308 */ /* 0x0005240000000800 */
[----:B--2---:R-:W-:-:S06]  /*4fc0*/  FFMA.FTZ R0, R7, c[0x0][0x2d0], -R3 ;  /* 0x0000b40007007a23 */ /* 0x004fcc0000010803 */
[----:B------:R2:W-:Y:S02]  /*4fd0*/  MUFU.EX2 R183, R0 ;  /* 0x0000000000b77308 */ /* 0x0005e40000000800 */
[----:B--2---:R-:W-:-:S06]  /*4fe0*/  FFMA.FTZ R0, R8, c[0x0][0x2d0], -R3 ;  /* 0x0000b40008007a23 */ /* 0x004fcc0000010803 */
[----:B------:R2:W-:Y:S02]  /*4ff0*/  MUFU.EX2 R182, R0 ;  /* 0x0000000000b67308 */ /* 0x0005e40000000800 */
[----:B--2---:R-:W-:-:S06]  /*5000*/  FFMA.FTZ R0, R13, c[0x0][0x2d0], -R3 ;  /* 0x0000b4000d007a23 */ /* 0x004fcc0000010803 */
[----:B------:R2:W-:Y:S02]  /*5010*/  MUFU.EX2 R208, R0 ;  /* 0x0000000000d07308 */ /* 0x0005e40000000800 */
[----:B--2---:R-:W-:Y:S01]  /*5020*/  FFMA.FTZ R0, R14, c[0x0][0x2d0], -R3 ;  /* 0x0000b4000e007a23 */ /* 0x004fe20000010803 */
[----:B----4-:R-:W-:-:S05]  /*5030*/  F2FP.BF16.PACK_AB R14, R219, R223 ;  /* 0x000000dfdb0e723e */ /* 0x010fca00000010ff */
[----:B------:R2:W-:Y:S02]  /*5040*/  MUFU.EX2 R222, R0 ;  /* 0x0000000000de7308 */ /* 0x0005e40000000800 */
[----:B--2---:R-:W-:-:S06]  /*5050*/  FFMA.FTZ R0, R15, c[0x0][0x2d0], -R3 ;  /* 0x0000b4000f007a23 */ /* 0x004fcc0000010803 */
[----:B-1----:R1:W-:Y:S02]  /*5060*/  MUFU.EX2 R227, R0 ;  /* 0x0000000000e37308 */ /* 0x0023e40000000800 */
[----:B-1----:R-:W-:-:S06]  /*5070*/  FFMA.FTZ R0, R17, c[0x0][0x2d0], -R3 ;  /* 0x0000b40011007a23 */ /* 0x002fcc0000010803 */
[----:B------:R1:W2:Y:S02]  /*5080*/  MUFU.EX2 R230, R0 ;  /* 0x0000000000e67308 */ /* 0x0002a40000000800 */
[----:B-1----:R-:W-:Y:S01]  /*5090*/  FFMA.FTZ R0, R27, c[0x0][0x2d0], -R3 ;  /* 0x0000b4001b007a23 */ /* 0x002fe20000010803 */
[----:B--2---:R-:W-:-:S05]  /*50a0*/  F2FP.BF16.PACK_AB R13, R230, R227 ;  /* 0x000000e3e60d723e */ /* 0x004fca00000010ff */
[----:B------:R1:W2:Y:S02]  /*50b0*/  MUFU.EX2 R218, R0 ;  /* 0x0000000000da7308 */ /* 0x0002a40000000800 */
[----:B-1----:R-:W-:Y:S01]  /*50c0*/  FFMA.FTZ R0, R11, c[0x0][0x2d0], -R2 ;  /* 0x0000b4000b007a23 */ /* 0x002fe20000010802 */
[----:B--2---:R-:W-:-:S05]  /*50d0*/  F2FP.BF16.PACK_AB R15, R218, R246 ;  /* 0x000000f6da0f723e */ /* 0x004fca00000010ff */
[----:B------:R1:W-:Y:S02]  /*50e0*/  MUFU.EX2 R179, R0 ;  /* 0x0000000000b37308 */ /* 0x0003e40000000800 */
[----:B-1----:R-:W-:Y:S01]  /*50f0*/  FFMA.FTZ R0, R12, c[0x0][0x2d0], -R2 ;  /* 0x0000b4000c007a23 */ /* 0x002fe20000010802 */
[----:B------:R-:W-:-:S05]  /*5100*/  F2FP.BF16.PACK_AB R12, R116, R138 ;  /* 0x0000008a740c723e */ /* 0x000fca00000010ff */
        /* <DEDUP_REMOVED lines=8> */
[----:B--2---:R-:W-:Y:S02]  /*5190*/  F2FP.BF16.PACK_AB R18, R213, R181 ;  /* 0x000000b5d512723e */ /* 0x004fe400000010ff */
[----:B------:R-:W-:-:S03]  /*51a0*/  F2FP.BF16.PACK_AB R22, R134, R211 ;  /* 0x000000d38616723e */ /* 0x000fc600000010ff */
[----:B---3--:R1:W-:Y:S02]  /*51b0*/  MUFU.EX2 R224, R0 ;  /* 0x0000000000e07308 */ /* 0x0083e40000000800 */
[----:B-1----:R-:W-:Y:S01]  /*51c0*/  FFMA.FTZ R0, R23, c[0x0][0x2d0], -R2 ;  /* 0x0000b40017007a23 */ /* 0x002fe20000010802 */
[----:B------:R-:W-:-:S05]  /*51d0*/  F2FP.BF16.PACK_AB R23, R222, R208 ;  /* 0x000000d0de17723e */ /* 0x000fca00000010ff */
[----:B------:R1:W2:Y:S02]  /*51e0*/  MUFU.EX2 R139, R0 ;  /* 0x00000000008b7308 */ /* 0x0002a40000000800 */
[----:B-1----:R-:W-:Y:S01]  /*51f0*/  FMUL.FTZ R0, R68, c[0x0][0x2d0] ;  /* 0x0000b40044007a20 */ /* 0x002fe20000410000 */
[----:B--2---:R-:W-:-:S04]  /*5200*/  F2FP.BF16.PACK_AB R8, R139, R224 ;  /* 0x000000e08b08723e */ /* 0x004fc800000010ff */
[----:B------:R-:W-:-:S05]  /*5210*/  FSEL R0, R0, RZ, P0 ;  /* 0x000000ff00007208 */ /* 0x000fca0000000000 */
[--C-:B------:R-:W-:Y:S02]  /*5220*/  FFMA.FTZ R5, R19, c[0x0][0x2d0], -R0.reuse ;  /* 0x0000b40013057a23 */ /* 0x100fe40000010800 */
[--C-:B------:R-:W-:Y:S02]  /*5230*/  FFMA.FTZ R6, R32, c[0x0][0x2d0], -R0.reuse ;  /* 0x0000b40020067a23 */ /* 0x100fe40000010800 */
[----:B------:R1:W-:Y:S01]  /*5240*/  MUFU.EX2 R178, R5 ;  /* 0x0000000500b27308 */ /* 0x0003e20000000800 */
[--C-:B------:R-:W-:Y:S02]  /*5250*/  FFMA.FTZ R136, R136, c[0x0][0x2d0], -R0.reuse ;  /* 0x0000b40088887a23 */ /* 0x100fe40000010800 */
[----:B------:R-:W-:-:S05]  /*5260*/  FFMA.FTZ R159, R159, c[0x0][0x2d0], -R0 ;  /* 0x0000b4009f9f7a23 */ /* 0x000fca0000010800 */
[----:B------:R-:W-:Y:S01]  /*5270*/  MUFU.EX2 R141, R6 ;  /* 0x00000006008d7308 */ /* 0x000fe20000000800 */
[----:B-1----:R-:W-:Y:S01]  /*5280*/  FFMA.FTZ R5, R21, c[0x0][0x2d0], -R0 ;  /* 0x0000b40015057a23 */ /* 0x002fe20000010800 */
[----:B------:R-:W-:-:S06]  /*5290*/  F2FP.BF16.PACK_AB R21, R182, R183 ;  /* 0x000000b7b615723e */ /* 0x000fcc00000010ff */
[----:B------:R1:W2:Y:S01]  /*52a0*/  MUFU.EX2 R170, R5 ;  /* 0x0000000500aa7308 */ /* 0x0002a20000000800 */
[C---:B------:R-:W-:Y:S08]  /*52b0*/  HMMA.16816.F32.BF16 R32, R20.reuse, R36, RZ ;  /* 0x000000241420723c */ /* 0x040ff000000418ff */
[----:B------:R-:W-:Y:S01]  /*52c0*/  HMMA.16816.F32.BF16 R60, R20, R44, RZ ;  /* 0x0000002c143c723c */ /* 0x000fe200000418ff */
[----:B-1----:R-:W-:Y:S01]  /*52d0*/  FFMA.FTZ R5, R29, c[0x0][0x2d0], -R0 ;  /* 0x0000b4001d057a23 */ /* 0x002fe20000010800 */
[----:B--2---:R-:W-:-:S03]  /*52e0*/  F2FP.BF16.PACK_AB R17, R170, R178 ;  /* 0x000000b2aa11723e */ /* 0x004fc600000010ff */
[----:B------:R1:W-:Y:S03]  /*52f0*/  MUFU.EX2 R212, R5 ;  /* 0x0000000500d47308 */ /* 0x0003e60000000800 */
[----:B------:R-:W-:Y:S08]  /*5300*/  HMMA.16816.F32.BF16 R72, R20, R48, RZ ;  /* 0x000000301448723c */ /* 0x000ff000000418ff */
[----:B------:R-:W-:Y:S01]  /*5310*/  HMMA.16816.F32.BF16 R88, R12, R52, R32 ;  /* 0x000000340c58723c */ /* 0x000fe20000041820 */
[----:B------:R-:W-:Y:S01]  /*5320*/  LDSM.16.MT88.4 R32, [R226+0x800] ;  /* 0x00080000e220783b */ /* 0x000fe20000004200 */
[----:B-1----:R-:W-:-:S03]  /*5330*/  FFMA.FTZ R5, R31, c[0x0][0x2d0], -R0 ;  /* 0x0000b4001f057a23 */ /* 0x002fc60000010800 */
[----:B------:R-:W1:Y:S01]  /*5340*/  LDSM.16.MT88.4 R28, [R225+0x800] ;  /* 0x00080000e11c783b */ /* 0x000e620000004200 */
[----:B------:R2:W3:Y:S02]  /*5350*/  MUFU.EX2 R133, R5 ;  /* 0x0000000500857308 */ /* 0x0004e40000000800 */
[----:B--2---:R-:W-:Y:S01]  /*5360*/  FFMA.FTZ R5, R40, c[0x0][0x2d0], -R0 ;  /* 0x0000b40028057a23 */ /* 0x004fe20000010800 */
[----:B---3--:R-:W-:-:S05]  /*5370*/  F2FP.BF16.PACK_AB R19, R133, R212 ;  /* 0x000000d48513723e */ /* 0x008fca00000010ff */
[----:B------:R2:W3:Y:S02]  /*5380*/  MUFU.EX2 R220, R5 ;  /* 0x0000000500dc7308 */ /* 0x0004e40000000800 */
[C---:B------:R-:W-:Y:S08]  /*5390*/  HMMA.16816.F32.BF16 R24, R16.reuse, R44, RZ ;  /* 0x0000002c1018723c */ /* 0x040ff000000418ff */
[----:B------:R-:W-:Y:S01]  /*53a0*/  HMMA.16816.F32.BF16 R56, R16, R36, RZ ;  /* 0x000000241038723c */ /* 0x000fe200000418ff */
[----:B--2---:R-:W-:Y:S01]  /*53b0*/  FFMA.FTZ R5, R41, c[0x0][0x2d0], -R0 ;  /* 0x0000b40029057a23 */ /* 0x004fe20000010800 */
[----:B---3--:R-:W-:-:S03]  /*53c0*/  F2FP.BF16.PACK_AB R9, R220, R141 ;  /* 0x0000008ddc09723e */ /* 0x008fc600000010ff */
[----:B------:R2:W-:Y:S03]  /*53d0*/  MUFU.EX2 R216, R5 ;  /* 0x0000000500d87308 */ /* 0x0005e60000000800 */
[----:B-1----:R-:W-:Y:S08]  /*53e0*/  HMMA.16816.F32.BF16 R76, R12, R28, R60 ;  /* 0x0000001c0c4c723c */ /* 0x002ff0000004183c */
[----:B------:R-:W-:Y:S01]  /*53f0*/  HMMA.16816.F32.BF16 R64, R16, R48, RZ ;  /* 0x000000301040723c */ /* 0x000fe200000418ff */
[----:B--2---:R-:W-:-:S07]  /*5400*/  FFMA.FTZ R5, R42, c[0x0][0x2d0], -R0 ;  /* 0x0000b4002a057a23 */ /* 0x004fce0000010800 */
[----:B------:R-:W-:Y:S01]  /*5410*/  HMMA.16816.F32.BF16 R100, R12, R32, R72 ;  /* 0x000000200c64723c */ /* 0x000fe20000041848 */
[----:B------:R-:W1:Y:S01]  /*5420*/  LDSM.16.MT88.4 R40, [R228] ;  /* 0x00000000e428783b */ /* 0x000e620000004200 */
[----:B------:R-:W2:Y:S02]  /*5430*/  MUFU.EX2 R6, R5 ;  /* 0x0000000500067308 */ /* 0x000ea40000000800 */
[----:B--2---:R-:W-:Y:S01]  /*5440*/  F2FP.BF16.PACK_AB R11, R6, R216 ;  /* 0x000000d8060b723e */ /* 0x004fe200000010ff */
[----:B------:R-:W-:Y:S01]  /*5450*/  FFMA.FTZ R5, R128, c[0x0][0x2d0], -R4 ;  /* 0x0000b40080057a23 */ /* 0x000fe20000010804 */
[----:B------:R-:W-:-:S04]  /*5460*/  MOV R128, R246 ;  /* 0x000000f600807202 */ /* 0x000fc80000000f00 */
[----:B------:R2:W-:Y:S01]  /*5470*/  MUFU.EX2 R142, R5 ;  /* 0x00000005008e7308 */ /* 0x0005e20000000800 */
[C---:B------:R-:W-:Y:S01]  /*5480*/  HMMA.16816.F32.BF16 R80, R8.reuse, R28, R24 ;  /* 0x0000001c0850723c */ /* 0x040fe20000041818 */
[----:B------:R-:W3:Y:S07]  /*5490*/  LDSM.16.MT88.4 R24, [R228+0x800] ;  /* 0x00080000e418783b */ /* 0x000eee0000004200 */
[----:B------:R-:W-:Y:S01]  /*54a0*/  HMMA.16816.F32.BF16 R84, R8, R52, R56 ;  /* 0x000000340854723c */ /* 0x000fe20000041838 */
[----:B--2---:R-:W-:Y:S01]  /*54b0*/  FFMA.FTZ R5, R127, c[0x0][0x2d0], -R4 ;  /* 0x0000b4007f057a23 */ /* 0x004fe20000010804 */
[----:B------:R-:W-:-:S06]  /*54c0*/  MOV R127, R223 ;  /* 0x000000df007f7202 */ /* 0x000fcc0000000f00 */
[-C--:B-1----:R-:W-:Y:S01]  /*54d0*/  HMMA.16816.F32.BF16 R56, R16, R40.reuse, RZ ;  /* 0x000000281038723c */ /* 0x082fe200000418ff */
[----:B------:R1:W-:Y:S07]  /*54e0*/  MUFU.EX2 R7, R5 ;  /* 0x0000000500077308 */ /* 0x0003ee0000000800 */
[----:B------:R-:W-:Y:S08]  /*54f0*/  HMMA.16816.F32.BF16 R60, R20, R40, RZ ;  /* 0x00000028143c723c */ /* 0x000ff000000418ff */
[----:B------:R-:W-:Y:S01]  /*5500*/  HMMA.16816.F32.BF16 R96, R8, R32, R64 ;  /* 0x000000200860723c */ /* 0x000fe20000041840 */
[----:B-1----:R-:W-:-:S04]  /*5510*/  FFMA.FTZ R5, R126, c[0x0][0x2d0], -R4 ;  /* 0x0000b4007e057a23 */ /* 0x002fc80000010804 */
[----:B------:R1:W2:Y:S03]  /*5520*/  MUFU.EX2 R143, R5 ;  /* 0x00000005008f7308 */ /* 0x0002a60000000800 */
[----:B---3--:R-:W-:Y:S08]  /*5530*/  HMMA.16816.F32.BF16 R104, R8, R24, R56 ;  /* 0x000000180868723c */ /* 0x008ff00000041838 */
[----:B------:R-:W-:Y:S01]  /*5540*/  HMMA.16816.F32.BF16 R56, R16, R38, RZ ;  /* 0x000000261038723c */ /* 0x000fe200000418ff */
[----:B-1----:R-:W-:-:S07]  /*5550*/  FFMA.FTZ R5, R125, c[0x0][0x2d0], -R4 ;  /* 0x0000b4007d057a23 */ /* 0x002fce0000010804 */
[----:B------:R-:W-:Y:S01]  /*5560*/  HMMA.16816.F32.BF16 R108, R12, R24, R60 ;  /* 0x000000180c6c723c */ /* 0x000fe2000004183c */
[----:B------:R1:W3:Y:S07]  /*5570*/  MUFU.EX2 R135, R5 ;  /* 0x0000000500877308 */ /* 0x0002ee0000000800 */
[----:B------:R-:W-:Y:S08]  /*5580*/  HMMA.16816.F32.BF16 R60, R16, R46, RZ ;  /* 0x0000002e103c723c */ /* 0x000ff000000418ff */
[----:B------:R-:W-:Y:S01]  /*5590*/  HMMA.16816.F32.BF16 R64, R8, R54, R56 ;  /* 0x000000360840723c */ /* 0x000fe20000041838 */
[----:B-1----:R-:W-:Y:S01]  /*55a0*/  FFMA.FTZ R5, R124, c[0x0][0x2d0], -R3 ;  /* 0x0000b4007c057a23 */ /* 0x002fe20000010803 */
[----:B--2---:R-:W-:-:S06]  /*55b0*/  MOV R124, R143 ;  /* 0x0000008f007c7202 */ /* 0x004fcc0000000f00 */
[C---:B------:R-:W-:Y:S08]  /*55c0*/  HMMA.16816.F32.BF16 R56, R16.reuse, R50, RZ ;  /* 0x000000321038723c */ /* 0x040ff000000418ff */
[----:B------:R-:W-:Y:S08]  /*55d0*/  HMMA.16816.F32.BF16 R16, R16, R42, RZ ;  /* 0x0000002a1010723c */ /* 0x000ff000000418ff */
[C---:B------:R-:W-:Y:S08]  /*55e0*/  HMMA.16816.F32.BF16 R60, R8.reuse, R30, R60 ;  /* 0x0000001e083c723c */ /* 0x040ff0000004183c */
[C---:B------:R-:W-:Y:S08]  /*55f0*/  HMMA.16816.F32.BF16 R56, R8.reuse, R34, R56 ;  /* 0x000000220838723c */ /* 0x040ff00000041838 */
[----:B------:R-:W-:Y:S01]  /*5600*/  HMMA.16816.F32.BF16 R92, R8, R26, R16 ;  /* 0x0000001a085c723c */ /* 0x000fe20000041810 */
[----:B------:R1:W-:Y:S01]  /*5610*/  MUFU.EX2 R8, R5 ;  /* 0x0000000500087308 */ /* 0x0003e20000000800 */
[----:B------:R-:W2:Y:S06]  /*5620*/  LDSM.16.MT88.4 R16, [R225+0x1000] ;  /* 0x00100000e110783b */ /* 0x000eac0000004200 */
[C---:B------:R-:W-:Y:S08]  /*5630*/  HMMA.16816.F32.BF16 R44, R20.reuse, R46, RZ ;  /* 0x0000002e142c723c */ /* 0x040ff000000418ff */
[----:B------:R-:W-:Y:S01]  /*5640*/  HMMA.16816.F32.BF16 R36, R20, R38, RZ ;  /* 0x000000261424723c */ /* 0x000fe200000418ff */
[----:B-1----:R-:W-:Y:S01]  /*5650*/  FFMA.FTZ R5, R123, c[0x0][0x2d0], -R3 ;  /* 0x0000b4007b057a23 */ /* 0x002fe20000010803 */
[----:B------:R-:W-:-:S03]  /*5660*/  MOV R123, R142 ;  /* 0x0000008e007b7202 */ /* 0x000fc60000000f00 */
[----:B------:R1:W-:Y:S03]  /*5670*/  MUFU.EX2 R143, R5 ;  /* 0x00000005008f7308 */ /* 0x0003e60000000800 */
[C---:B------:R-:W-:Y:S08]  /*5680*/  HMMA.16816.F32.BF16 R48, R20.reuse, R50, RZ ;  /* 0x000000321430723c */ /* 0x040ff000000418ff */
[----:B------:R-:W-:Y:S01]  /*5690*/  HMMA.16816.F32.BF16 R20, R20, R42, RZ ;  /* 0x0000002a1414723c */ /* 0x000fe200000418ff */
[----:B-1----:R-:W-:-:S07]  /*56a0*/  FFMA.FTZ R5, R122, c[0x0][0x2d0], -R3 ;  /* 0x0000b4007a057a23 */ /* 0x002fce0000010803 */
[C---:B------:R-:W-:Y:S01]  /*56b0*/  HMMA.16816.F32.BF16 R28, R12.reuse, R30, R44 ;  /* 0x0000001e0c1c723c */ /* 0x040fe2000004182c */
[----:B------:R1:W-:Y:S07]  /*56c0*/  MUFU.EX2 R125, R5 ;  /* 0x00000005007d7308 */ /* 0x0003ee0000000800 */
[C---:B------:R-:W-:Y:S08]  /*56d0*/  HMMA.16816.F32.BF16 R36, R12.reuse, R54, R36 ;  /* 0x000000360c24723c */ /* 0x040ff00000041824 */
[----:B------:R-:W-:Y:S01]  /*56e0*/  HMMA.16816.F32.BF16 R48, R12, R34, R48 ;  /* 0x000000220c30723c */ /* 0x000fe20000041830 */
[----:B-1----:R-:W-:-:S04]  /*56f0*/  FFMA.FTZ R5, R121, c[0x0][0x2d0], -R3 ;  /* 0x0000b40079057a23 */ /* 0x002fc80000010803 */
[----:B------:R1:W4:Y:S03]  /*5700*/  MUFU.EX2 R214, R5 ;  /* 0x0000000500d67308 */ /* 0x0003260000000800 */
[----:B------:R-:W-:Y:S07]  /*5710*/  HMMA.16816.F32.BF16 R20, R12, R26, R20 ;  /* 0x0000001a0c14723c */ /* 0x000fee0000041814 */
[----:B------:R-:W-:-:S02]  /*5720*/  F2FP.BF16.PACK_AB R12, R7, R123 ;  /* 0x0000007b070c723e */ /* 0x000fc400000010ff */
[----:B---3--:R-:W-:Y:S01]  /*5730*/  F2FP.BF16.PACK_AB R14, R135, R124 ;  /* 0x0000007c870e723e */ /* 0x008fe200000010ff */
[----:B-1----:R-:W-:Y:S01]  /*5740*/  FFMA.FTZ R5, R113, c[0x0][0x2d0], -R2 ;  /* 0x0000b40071057a23 */ /* 0x002fe20000010802 */
[----:B----4-:R-:W-:-:S03]  /*5750*/  F2FP.BF16.PACK_AB R15, R214, R125 ;  /* 0x0000007dd60f723e */ /* 0x010fc600000010ff */
[----:B------:R1:W-:Y:S02]  /*5760*/  MUFU.EX2 R9, R5 ;  /* 0x0000000500097308 */ /* 0x0003e40000000800 */
[----:B-1----:R-:W-:-:S06]  /*5770*/  FFMA.FTZ R5, R114, c[0x0][0x2d0], -R2 ;  /* 0x0000b40072057a23 */ /* 0x002fcc0000010802 */
[----:B------:R1:W-:Y:S02]  /*5780*/  MUFU.EX2 R142, R5 ;  /* 0x00000005008e7308 */ /* 0x0003e40000000800 */
[----:B-1----:R-:W-:-:S06]  /*5790*/  FFMA.FTZ R5, R115, c[0x0][0x2d0], -R2 ;  /* 0x0000b40073057a23 */ /* 0x002fcc0000010802 */
[----:B------:R1:W-:Y:S02]  /*57a0*/  MUFU.EX2 R126, R5 ;  /* 0x00000005007e7308 */ /* 0x0003e40000000800 */
[----:B-1----:R-:W-:-:S06]  /*57b0*/  FFMA.FTZ R5, R120, c[0x0][0x2d0], -R2 ;  /* 0x0000b40078057a23 */ /* 0x002fcc0000010802 */
[----:B------:R1:W3:Y:S02]  /*57c0*/  MUFU.EX2 R215, R5 ;  /* 0x0000000500d77308 */ /* 0x0002e40000000800 */
[----:B-1----:R-:W-:Y:S01]  /*57d0*/  FFMA.FTZ R5, R69, c[0x0][0x2d0], -R0 ;  /* 0x0000b40045057a23 */ /* 0x002fe20000010800 */
[----:B---3--:R-:W-:-:S05]  /*57e0*/  F2FP.BF16.PACK_AB R10, R215, R126 ;  /* 0x0000007ed70a723e */ /* 0x008fca00000010ff */
[----:B------:R1:W-:Y:S02]  /*57f0*/  MUFU.EX2 R249, R5 ;  /* 0x0000000500f97308 */ /* 0x0003e40000000800 */
[----:B-1----:R-:W-:Y:S01]  /*5800*/  FFMA.FTZ R5, R70, c[0x0][0x2d0], -R0 ;  /* 0x0000b40046057a23 */ /* 0x002fe20000010800 */
[----:B------:R-:W-:-:S05]  /*5810*/  MOV R70, R9 ;  /* 0x0000000900467202 */ /* 0x000fca0000000f00 */
[----:B------:R1:W3:Y:S02]  /*5820*/  MUFU.EX2 R69, R5 ;  /* 0x0000000500457308 */ /* 0x0002e40000000800 */
[----:B-1----:R-:W-:Y:S01]  /*5830*/  FFMA.FTZ R5, R71, c[0x0][0x2d0], -R0 ;  /* 0x0000b40047057a23 */ /* 0x002fe20000010800 */
[----:B------:R-:W-:Y:S02]  /*5840*/  MOV R71, R8 ;  /* 0x0000000800477202 */ /* 0x000fe40000000f00 */
[----:B------:R-:W-:-:S03]  /*5850*/  F2FP.BF16.PACK_AB R8, R142, R70 ;  /* 0x000000468e08723e */ /* 0x000fc600000010ff */
[----:B------:R1:W-:Y:S01]  /*5860*/  MUFU.EX2 R114, R5 ;  /* 0x0000000500727308 */ /* 0x0003e20000000800 */
[----:B------:R-:W-:Y:S02]  /*5870*/  F2FP.BF16.PACK_AB R13, R143, R71 ;  /* 0x000000478f0d723e */ /* 0x000fe400000010ff */
[----:B---3--:R-:W-:-:S05]  /*5880*/  F2FP.BF16.PACK_AB R9, R69, R249 ;  /* 0x000000f94509723e */ /* 0x008fca00000010ff */
[----:B--2---:R-:W-:Y:S01]  /*5890*/  HMMA.16816.F32.BF16 R76, R12, R16, R76 ;  /* 0x000000100c4c723c */ /* 0x004fe2000004184c */
[----:B-1----:R-:W-:-:S07]  /*58a0*/  FFMA.FTZ R5, R112, c[0x0][0x2d0], -R0 ;  /* 0x0000b40070057a23 */ /* 0x002fce0000010800 */
[----:B------:R-:W-:Y:S01]  /*58b0*/  HMMA.16816.F32.BF16 R28, R12, R18, R28 ;  /* 0x000000120c1c723c */ /* 0x000fe2000004181c */
[----:B------:R-:W1:Y:S02]  /*58c0*/  MUFU.EX2 R113, R5 ;  /* 0x0000000500717308 */ /* 0x000e640000000800 */
[----:B-1----:R-:W-:Y:S01]  /*58d0*/  F2FP.BF16.PACK_AB R11, R113, R114 ;  /* 0x00000072710b723e */ /* 0x002fe200000010ff */
[----:B------:R-:W-:Y:S01]  /*58e0*/  FFMA.FTZ R5, R155, c[0x0][0x2d0], -R4 ;  /* 0x0000b4009b057a23 */ /* 0x000fe20000010804 */
[----:B------:R-:W-:-:S04]  /*58f0*/  MOV R155, R125 ;  /* 0x0000007d009b7202 */ /* 0x000fc80000000f00 */
[----:B------:R1:W-:Y:S01]  /*5900*/  MUFU.EX2 R251, R5 ;  /* 0x0000000500fb7308 */ /* 0x0003e20000000800 */
[C---:B------:R-:W-:Y:S08]  /*5910*/  HMMA.16816.F32.BF16 R80, R8.reuse, R16, R80 ;  /* 0x000000100850723c */ /* 0x040ff00000041850 */
[----:B------:R-:W-:Y:S01]  /*5920*/  HMMA.16816.F32.BF16 R72, R8, R18, R60 ;  /* 0x000000120848723c */ /* 0x000fe2000004183c */
[----:B------:R-:W2:Y:S01]  /*5930*/  LDSM.16.MT88.4 R16, [R229+0x1000] ;  /* 0x00100000e510783b */ /* 0x000ea20000004200 */
[----:B-1----:R-:W-:Y:S01]  /*5940*/  FFMA.FTZ R5, R154, c[0x0][0x2d0], -R4 ;  /* 0x0000b4009a057a23 */ /* 0x002fe20000010804 */
[----:B------:R-:W-:-:S03]  /*5950*/  MOV R154, R126 ;  /* 0x0000007e009a7202 */ /* 0x000fc60000000f00 */
[----:B------:R1:W3:Y:S02]  /*5960*/  MUFU.EX2 R252, R5 ;  /* 0x0000000500fc7308 */ /* 0x0002e40000000800 */
[----:B-1----:R-:W-:Y:S01]  /*5970*/  FFMA.FTZ R5, R153, c[0x0][0x2d0], -R4 ;  /* 0x0000b40099057a23 */ /* 0x002fe20000010804 */
[----:B------:R-:W-:-:S05]  /*5980*/  MOV R153, R113 ;  /* 0x0000007100997202 */ /* 0x000fca0000000f00 */
[----:B------:R1:W-:Y:S01]  /*5990*/  MUFU.EX2 R115, R5 ;  /* 0x0000000500737308 */ /* 0x0003e20000000800 */
[----:B--2---:R-:W-:Y:S01]  /*59a0*/  HMMA.16816.F32.BF16 R52, R12, R16, R88 ;  /* 0x000000100c34723c */ /* 0x004fe20000041858 */
[----:B-1----:R-:W-:Y:S01]  /*59b0*/  FFMA.FTZ R5, R152, c[0x0][0x2d0], -R4 ;  /* 0x0000b40098057a23 */ /* 0x002fe20000010804 */
[----:B------:R-:W-:-:S06]  /*59c0*/  MOV R152, R133 ;  /* 0x0000008500987202 */ /* 0x000fcc0000000f00 */
[C---:B------:R-:W-:Y:S08]  /*59d0*/  HMMA.16816.F32.BF16 R44, R8.reuse, R16, R84 ;  /* 0x00000010082c723c */ /* 0x040ff00000041854 */
[-C--:B------:R-:W-:Y:S08]  /*59e0*/  HMMA.16816.F32.BF16 R40, R8, R18.reuse, R64 ;  /* 0x000000120828723c */ /* 0x080ff00000041840 */
[C---:B------:R-:W-:Y:S01]  /*59f0*/  HMMA.16816.F32.BF16 R24, R12.reuse, R18, R36 ;  /* 0x000000120c18723c */ /* 0x040fe20000041824 */
[----:B------:R-:W1:Y:S07]  /*5a00*/  LDSM.16.MT88.4 R16, [R226+0x1000] ;  /* 0x00100000e210783b */ /* 0x000e6e0000004200 */
[-C--:B-1----:R-:W-:Y:S07]  /*5a10*/  HMMA.16816.F32.BF16 R36, R12, R16.reuse, R100 ;  /* 0x000000100c24723c */ /* 0x082fee0000041864 */
[----:B------:R-:W-:Y:S01]  /*5a20*/  MOV R100, R216 ;  /* 0x000000d800647202 */ /* 0x000fe20000000f00 */
[----:B------:R-:W-:Y:S01]  /*5a30*/  HMMA.16816.F32.BF16 R64, R8, R16, R96 ;  /* 0x000000100840723c */ /* 0x000fe20000041860 */
[----:B------:R-:W-:-:S02]  /*5a40*/  MOV R102, R214 ;  /* 0x000000d600667202 */ /* 0x000fc40000000f00 */
[----:B------:R-:W-:Y:S02]  /*5a50*/  MOV R101, R215 ;  /* 0x000000d700657202 */ /* 0x000fe40000000f00 */
[----:B------:R-:W-:Y:S02]  /*5a60*/  MOV R103, R135 ;  /* 0x0000008700677202 */ /* 0x000fe40000000f00 */
[----:B------:R-:W-:Y:S01]  /*5a70*/  MOV R98, R218 ;  /* 0x000000da00627202 */ /* 0x000fe20000000f00 */
[----:B------:R-:W-:Y:S01]  /*5a80*/  HMMA.16816.F32.BF16 R60, R8, R18, R56 ;  /* 0x00000012083c723c */ /* 0x000fe20000041838 */
[----:B------:R-:W-:Y:S02]  /*5a90*/  MOV R96, R220 ;  /* 0x000000dc00607202 */ /* 0x000fe40000000f00 */
[----:B------:R-:W-:Y:S02]  /*5aa0*/  MOV R99, R217 ;  /* 0x000000d900637202 */ /* 0x000fe40000000f00 */
[----:B------:R-:W-:-:S03]  /*5ab0*/  MOV R97, R219 ;  /* 0x000000db00617202 */ /* 0x000fc60000000f00 */
[----:B------:R-:W-:Y:S01]  /*5ac0*/  HMMA.16816.F32.BF16 R48, R12, R18, R48 ;  /* 0x000000120c30723c */ /* 0x000fe20000041830 */
[----:B------:R-:W1:Y:S07]  /*5ad0*/  LDSM.16.MT88.4 R16, [R228+0x1000] ;  /* 0x00100000e410783b */ /* 0x000e6e0000004200 */
[-C--:B-1----:R-:W-:Y:S01]  /*5ae0*/  HMMA.16816.F32.BF16 R56, R8, R18.reuse, R92 ;  /* 0x000000120838723c */ /* 0x082fe2000004185c */
[----:B------:R1:W-:Y:S06]  /*5af0*/  MUFU.EX2 R94, R5 ;  /* 0x00000005005e7308 */ /* 0x0003ec0000000800 */
[----:B------:R-:W-:Y:S01]  /*5b00*/  MOV R92, R124 ;  /* 0x0000007c005c7202 */ /* 0x000fe20000000f00 */
[----:B------:R-:W-:Y:S01]  /*5b10*/  HMMA.16816.F32.BF16 R32, R12, R18, R20 ;  /* 0x000000120c20723c */ /* 0x000fe20000041814 */
[----:B------:R-:W-:-:S02]  /*5b20*/  MOV R95, R123 ;  /* 0x0000007b005f7202 */ /* 0x000fc40000000f00 */
[----:B------:R-:W-:-:S04]  /*5b30*/  MOV R93, R114 ;  /* 0x00000072005d7202 */ /* 0x000fc80000000f00 */
[----:B------:R-:W-:Y:S01]  /*5b40*/  MOV R23, R221 ;  /* 0x000000dd00177202 */ /* 0x000fe20000000f00 */
[-C--:B------:R-:W-:Y:S01]  /*5b50*/  HMMA.16816.F32.BF16 R84, R12, R16.reuse, R108 ;  /* 0x000000100c54723c */ /* 0x080fe2000004186c */
[--C-:B-1----:R-:W-:Y:S01]  /*5b60*/  FFMA.FTZ R5, R147, c[0x0][0x2d0], -R3.reuse ;  /* 0x0000b40093057a23 */ /* 0x102fe20000010803 */
[----:B------:R-:W-:Y:S01]  /*5b70*/  MOV R20, R69 ;  /* 0x0000004500147202 */ /* 0x000fe20000000f00 */
[----:B------:R-:W-:Y:S01]  /*5b80*/  FFMA.FTZ R147, R185, c[0x0][0x2d0], -R3 ;  /* 0x0000b400b9937a23 */ /* 0x000fe20000010803 */
[----:B------:R-:W-:Y:S01]  /*5b90*/  MOV R22, R128 ;  /* 0x0000008000167202 */ /* 0x000fe20000000f00 */
[----:B------:R1:W-:Y:S01]  /*5ba0*/  MUFU.EX2 R223, R5 ;  /* 0x0000000500df7308 */ /* 0x0003e20000000800 */
[----:B------:R-:W-:Y:S02]  /*5bb0*/  MOV R69, R134 ;  /* 0x0000008600457202 */ /* 0x000fe40000000f00 */
[----:B------:R-:W-:Y:S01]  /*5bc0*/  HMMA.16816.F32.BF16 R88, R8, R16, R104 ;  /* 0x000000100858723c */ /* 0x000fe20000041868 */
[----:B------:R-:W2:Y:S01]  /*5bd0*/  LDSM.16.MT88.4 R16, [R225+0x1800] ;  /* 0x00180000e110783b */ /* 0x000ea20000004200 */
[----:B---3--:R-:W-:-:S02]  /*5be0*/  F2FP.BF16.PACK_AB R12, R252, R251 ;  /* 0x000000fbfc0c723e */ /* 0x008fc400000010ff */
[----:B------:R-:W-:Y:S01]  /*5bf0*/  MOV R21, R127 ;  /* 0x0000007f00157202 */ /* 0x000fe20000000f00 */
[--C-:B-1----:R-:W-:Y:S02]  /*5c00*/  FFMA.FTZ R5, R146, c[0x0][0x2d0], -R3.reuse ;  /* 0x0000b40092057a23 */ /* 0x102fe40000010803 */
[--C-:B------:R-:W-:Y:S02]  /*5c10*/  FFMA.FTZ R146, R186, c[0x0][0x2d0], -R3.reuse ;  /* 0x0000b400ba927a23 */ /* 0x100fe40000010803 */
[----:B------:R1:W3:Y:S02]  /*5c20*/  MUFU.EX2 R246, R5 ;  /* 0x0000000500f67308 */ /* 0x0002e40000000800 */
[--C-:B-1----:R-:W-:Y:S01]  /*5c30*/  FFMA.FTZ R5, R145, c[0x0][0x2d0], -R3.reuse ;  /* 0x0000b40091057a23 */ /* 0x102fe20000010803 */
[----:B---3--:R-:W-:Y:S01]  /*5c40*/  F2FP.BF16.PACK_AB R13, R246, R223 ;  /* 0x000000dff60d723e */ /* 0x008fe200000010ff */
[----:B------:R-:W-:-:S04]  /*5c50*/  FFMA.FTZ R145, R187, c[0x0][0x2d0], -R3 ;  /* 0x0000b400bb917a23 */ /* 0x000fc80000010803 */
[----:B------:R1:W-:Y:S02]  /*5c60*/  MUFU.EX2 R247, R5 ;  /* 0x0000000500f77308 */ /* 0x0003e40000000800 */
[----:B-1----:R-:W-:Y:S02]  /*5c70*/  FFMA.FTZ R5, R144, c[0x0][0x2d0], -R3 ;  /* 0x0000b40090057a23 */ /* 0x002fe40000010803 */
[----:B------:R-:W-:-:S04]  /*5c80*/  FFMA.FTZ R144, R196, c[0x0][0x2d0], -R4 ;  /* 0x0000b400c4907a23 */ /* 0x000fc80000010804 */
[----:B------:R1:W3:Y:S02]  /*5c90*/  MUFU.EX2 R248, R5 ;  /* 0x0000000500f87308 */ /* 0x0002e40000000800 */
[----:B-1----:R-:W-:Y:S01]  /*5ca0*/  FFMA.FTZ R5, R164, c[0x0][0x2d0], -R2 ;  /* 0x0000b400a4057a23 */ /* 0x002fe20000010802 */
[----:B------:R-:W-:Y:S02]  /*5cb0*/  MOV R164, R115 ;  /* 0x0000007300a47202 */ /* 0x000fe40000000f00 */
[----:B---3--:R-:W-:-:S03]  /*5cc0*/  F2FP.BF16.PACK_AB R15, R248, R247 ;  /* 0x000000f7f80f723e */ /* 0x008fc600000010ff */
[----:B------:R1:W-:Y:S01]  /*5cd0*/  MUFU.EX2 R216, R5 ;  /* 0x0000000500d87308 */ /* 0x0003e20000000800 */
[----:B------:R-:W-:-:S07]  /*5ce0*/  F2FP.BF16.PACK_AB R14, R94, R164 ;  /* 0x000000a45e0e723e */ /* 0x000fce00000010ff */
[----:B--2---:R-:W-:Y:S01]  /*5cf0*/  HMMA.16816.F32.BF16 R76, R12, R16, R76 ;  /* 0x000000100c4c723c */ /* 0x004fe2000004184c */
[--C-:B-1----:R-:W-:Y:S01]  /*5d00*/  FFMA.FTZ R5, R165, c[0x0][0x2d0], -R2.reuse ;  /* 0x0000b400a5057a23 */ /* 0x102fe20000010802 */
[----:B------:R-:W-:Y:S01]  /*5d10*/  MOV R165, R153 ;  /* 0x0000009900a57202 */ /* 0x000fe20000000f00 */
[--C-:B------:R-:W-:Y:S02]  /*5d20*/  FFMA.FTZ R153, R172, c[0x0][0x2d0], -R2.reuse ;  /* 0x0000b400ac997a23 */ /* 0x100fe40000010802 */
[----:B------:R1:W2:Y:S02]  /*5d30*/  MUFU.EX2 R218, R5 ;  /* 0x0000000500da7308 */ /* 0x0002a40000000800 */
[----:B-1----:R-:W-:Y:S01]  /*5d40*/  FFMA.FTZ R5, R132, c[0x0][0x2d0], -R2 ;  /* 0x0000b40084057a23 */ /* 0x002fe20000010802 */
[----:B--2---:R-:W-:-:S05]  /*5d50*/  F2FP.BF16.PACK_AB R8, R218, R216 ;  /* 0x000000d8da08723e */ /* 0x004fca00000010ff */
[----:B------:R1:W-:Y:S02]  /*5d60*/  MUFU.EX2 R220, R5 ;  /* 0x0000000500dc7308 */ /* 0x0003e40000000800 */
[----:B-1----:R-:W-:-:S06]  /*5d70*/  FFMA.FTZ R5, R131, c[0x0][0x2d0], -R2 ;  /* 0x0000b40083057a23 */ /* 0x002fcc0000010802 */
[----:B------:R1:W2:Y:S02]  /*5d80*/  MUFU.EX2 R221, R5 ;  /* 0x0000000500dd7308 */ /* 0x0002a40000000800 */
[----:B-1----:R-:W-:Y:S01]  /*5d90*/  FFMA.FTZ R5, R166, c[0x0][0x2d0], -R0 ;  /* 0x0000b400a6057a23 */ /* 0x002fe20000010800 */
[----:B--2---:R-:W-:Y:S02]  /*5da0*/  F2FP.BF16.PACK_AB R10, R221, R220 ;  /* 0x000000dcdd0a723e */ /* 0x004fe400000010ff */
[----:B------:R-:W-:-:S03]  /*5db0*/  MOV R166, R154 ;  /* 0x0000009a00a67202 */ /* 0x000fc60000000f00 */
[----:B------:R1:W-:Y:S01]  /*5dc0*/  MUFU.EX2 R214, R5 ;  /* 0x0000000500d67308 */ /* 0x0003e20000000800 */
[----:B------:R-:W-:Y:S01]  /*5dd0*/  FFMA.FTZ R154, R169, c[0x0][0x2d0], -R2 ;  /* 0x0000b400a99a7a23 */ /* 0x000fe20000010802 */
[----:B------:R-:W-:Y:S02]  /*5de0*/  MOV R169, R100 ;  /* 0x0000006400a97202 */ /* 0x000fe40000000f00 */
[----:B------:R-:W-:Y:S02]  /*5df0*/  MOV R187, R166 ;  /* 0x000000a600bb7202 */ /* 0x000fe40000000f00 */
[----:B------:R-:W-:Y:S01]  /*5e00*/  MOV R166, R102 ;  /* 0x0000006600a67202 */ /* 0x000fe20000000f00 */
[----:B-1----:R-:W-:Y:S01]  /*5e10*/  FFMA.FTZ R5, R167, c[0x0][0x2d0], -R0 ;  /* 0x0000b400a7057a23 */ /* 0x002fe20000010800 */
[----:B------:R-:W-:Y:S01]  /*5e20*/  MOV R167, R155 ;  /* 0x0000009b00a77202 */ /* 0x000fe20000000f00 */
[----:B------:R-:W-:Y:S01]  /*5e30*/  FFMA.FTZ R155, R168, c[0x0][0x2d0], -R2 ;  /* 0x0000b400a89b7a23 */ /* 0x000fe20000010802 */
[----:B------:R-:W-:Y:S01]  /*5e40*/  MOV R168, R99 ;  /* 0x0000006300a87202 */ /* 0x000fe20000000f00 */
[----:B------:R1:W2:Y:S01]  /*5e50*/  MUFU.EX2 R215, R5 ;  /* 0x0000000500d77308 */ /* 0x0002a20000000800 */
[----:B------:R-:W-:-:S02]  /*5e60*/  MOV R186, R167 ;  /* 0x000000a700ba7202 */ /* 0x000fc40000000f00 */
[----:B------:R-:W-:Y:S01]  /*5e70*/  MOV R167, R103 ;  /* 0x0000006700a77202 */ /* 0x000fe20000000f00 */
[----:B-1----:R-:W-:Y:S01]  /*5e80*/  FFMA.FTZ R5, R130, c[0x0][0x2d0], -R0 ;  /* 0x0000b40082057a23 */ /* 0x002fe20000010800 */
[----:B--2---:R-:W-:-:S03]  /*5e90*/  F2FP.BF16.PACK_AB R9, R215, R214 ;  /* 0x000000d6d709723e */ /* 0x004fc600000010ff */
[----:B------:R1:W-:Y:S02]  /*5ea0*/  MUFU.EX2 R217, R5 ;  /* 0x0000000500d97308 */ /* 0x0003e40000000800 */
[----:B-1----:R-:W-:-:S06]  /*5eb0*/  FFMA.FTZ R5, R129, c[0x0][0x2d0], -R0 ;  /* 0x0000b40081057a23 */ /* 0x002fcc0000010800 */
[----:B------:R-:W1:Y:S02]  /*5ec0*/  MUFU.EX2 R219, R5 ;  /* 0x0000000500db7308 */ /* 0x000e640000000800 */
[----:B-1----:R-:W-:Y:S01]  /*5ed0*/  F2FP.BF16.PACK_AB R11, R219, R217 ;  /* 0x000000d9db0b723e */ /* 0x002fe200000010ff */
[----:B------:R-:W-:Y:S01]  /*5ee0*/  FFMA.FTZ R5, R206, c[0x0][0x2d0], -R4 ;  /* 0x0000b400ce057a23 */ /* 0x000fe20000010804 */
[----:B------:R-:W-:-:S05]  /*5ef0*/  MOV R206, R20 ;  /* 0x0000001400ce7202 */ /* 0x000fca0000000f00 */
[C---:B------:R-:W-:Y:S08]  /*5f00*/  HMMA.16816.F32.BF16 R128, R8.reuse, R18, R72 ;  /* 0x000000120880723c */ /* 0x040ff00000041848 */
[----:B------:R-:W-:Y:S07]  /*5f10*/  HMMA.16816.F32.BF16 R132, R8, R16, R80 ;  /* 0x000000100884723c */ /* 0x000fee0000041850 */
[----:B------:R-:W-:Y:S01]  /*5f20*/  MOV R83, R92 ;  /* 0x0000005c00537202 */ /* 0x000fe20000000f00 */
[----:B------:R-:W-:Y:S01]  /*5f30*/  HMMA.16816.F32.BF16 R72, R12, R18, R28 ;  /* 0x000000120c48723c */ /* 0x000fe2000004181c */
[----:B------:R-:W1:Y:S01]  /*5f40*/  LDSM.16.MT88.4 R16, [R229+0x1800] ;  /* 0x00180000e510783b */ /* 0x000e620000004200 */
[----:B------:R-:W-:-:S02]  /*5f50*/  MOV R82, R93 ;  /* 0x0000005d00527202 */ /* 0x000fc40000000f00 */
[----:B------:R-:W-:Y:S02]  /*5f60*/  MOV R81, R94 ;  /* 0x0000005e00517202 */ /* 0x000fe40000000f00 */
[----:B------:R-:W-:Y:S01]  /*5f70*/  MOV R80, R95 ;  /* 0x0000005f00507202 */ /* 0x000fe20000000f00 */
[--C-:B------:R-:W-:Y:S01]  /*5f80*/  FFMA.FTZ R29, R180, c[0x0][0x2d0], -R2.reuse ;  /* 0x0000b400b41d7a23 */ /* 0x100fe20000010802 */
[----:B------:R-:W-:Y:S01]  /*5f90*/  MOV R31, R71 ;  /* 0x00000047001f7202 */ /* 0x000fe20000000f00 */
[----:B------:R-:W-:Y:S01]  /*5fa0*/  FFMA.FTZ R28, R177, c[0x0][0x2d0], -R2 ;  /* 0x0000b400b11c7a23 */ /* 0x000fe20000010802 */
[----:B------:R-:W-:Y:S01]  /*5fb0*/  MOV R30, R70 ;  /* 0x00000046001e7202 */ /* 0x000fe20000000f00 */
[--C-:B------:R-:W-:Y:S01]  /*5fc0*/  FFMA.FTZ R71, R157, c[0x0][0x2d0], -R0.reuse ;  /* 0x0000b4009d477a23 */ /* 0x100fe20000010800 */
[----:B------:R-:W-:Y:S01]  /*5fd0*/  MOV R172, R80 ;  /* 0x0000005000ac7202 */ /* 0x000fe20000000f00 */
[--C-:B------:R-:W-:Y:S01]  /*5fe0*/  FFMA.FTZ R70, R149, c[0x0][0x2d0], -R0.reuse ;  /* 0x0000b40095467a23 */ /* 0x100fe20000010800 */
[----:B------:R-:W-:Y:S01]  /*5ff0*/  MOV R149, R22 ;  /* 0x0000001600957202 */ /* 0x000fe20000000f00 */
[----:B------:R-:W-:Y:S01]  /*6000*/  FFMA.FTZ R157, R150, c[0x0][0x2d0], -R0 ;  /* 0x0000b400969d7a23 */ /* 0x000fe20000010800 */
[----:B------:R-:W-:-:S02]  /*6010*/  MOV R150, R21 ;  /* 0x0000001500967202 */ /* 0x000fc40000000f00 */
[----:B------:R-:W-:Y:S01]  /*6020*/  MOV R185, R83 ;  /* 0x0000005300b97202 */ /* 0x000fe20000000f00 */
[-C--:B-1----:R-:W-:Y:S08]  /*6030*/  HMMA.16816.F32.BF16 R124, R8, R16.reuse, R44 ;  /* 0x00000010087c723c */ /* 0x082ff0000004182c */
[----:B------:R-:W-:Y:S08]  /*6040*/  HMMA.16816.F32.BF16 R52, R12, R16, R52 ;  /* 0x000000100c34723c */ /* 0x000ff00000041834 */
[-C--:B------:R-:W-:Y:S08]  /*6050*/  HMMA.16816.F32.BF16 R120, R8, R18.reuse, R40 ;  /* 0x000000120878723c */ /* 0x080ff00000041828 */
[----:B------:R-:W-:Y:S01]  /*6060*/  HMMA.16816.F32.BF16 R44, R12, R18, R24 ;  /* 0x000000120c2c723c */ /* 0x000fe20000041818 */
[----:B------:R-:W1:Y:S06]  /*6070*/  LDSM.16.MT88.4 R16, [R226+0x1800] ;  /* 0x00180000e210783b */ /* 0x000e6c0000004200 */
[----:B------:R-:W-:-:S02]  /*6080*/  FFMA.FTZ R27, R176, c[0x0][0x2d0], -R2 ;  /* 0x0000b400b01b7a23 */ /* 0x000fc40000010802 */
[----:B------:R-:W-:Y:S02]  /*6090*/  FFMA.FTZ R26, R175, c[0x0][0x2d0], -R2 ;  /* 0x0000b400af1a7a23 */ /* 0x000fe40000010802 */
[--C-:B------:R-:W-:Y:S01]  /*60a0*/  FFMA.FTZ R25, R162, c[0x0][0x2d0], -R0.reuse ;  /* 0x0000b400a2197a23 */ /* 0x100fe20000010800 */
[----:B------:R-:W-:Y:S01]  /*60b0*/  MOV R162, R98 ;  /* 0x0000006200a27202 */ /* 0x000fe20000000f00 */
[----:B------:R-:W-:Y:S01]  /*60c0*/  FFMA.FTZ R24, R163, c[0x0][0x2d0], -R0 ;  /* 0x0000b400a3187a23 */ /* 0x000fe20000010800 */
[----:B------:R-:W-:Y:S01]  /*60d0*/  MOV R163, R97 ;  /* 0x0000006100a37202 */ /* 0x000fe20000000f00 */
[-C--:B-1----:R-:W-:Y:S08]  /*60e0*/  HMMA.16816.F32.BF16 R40, R12, R16.reuse, R36 ;  /* 0x000000100c28723c */ /* 0x082ff00000041824 */
[C---:B------:R-:W-:Y:S07]  /*60f0*/  HMMA.16816.F32.BF16 R112, R8.reuse, R16, R64 ;  /* 0x000000100870723c */ /* 0x040fee0000041840 */
[--C-:B------:R-:W-:Y:S01]  /*6100*/  FFMA.FTZ R65, R203, c[0x0][0x2d0], -R4.reuse ;  /* 0x0000b400cb417a23 */ /* 0x100fe20000010804 */
[----:B------:R-:W-:Y:S01]  /*6110*/  HMMA.16816.F32.BF16 R108, R8, R18, R60 ;  /* 0x00000012086c723c */ /* 0x000fe2000004183c */
[----:B------:R-:W-:Y:S01]  /*6120*/  FFMA.FTZ R64, R202, c[0x0][0x2d0], -R4 ;  /* 0x0000b400ca407a23 */ /* 0x000fe20000010804 */
[----:B------:R1:W-:Y:S01]  /*6130*/  MUFU.EX2 R203, R5 ;  /* 0x0000000500cb7308 */ /* 0x0003e20000000800 */
[----:B------:R-:W-:-:S02]  /*6140*/  FFMA.FTZ R66, R189, c[0x0][0x2d0], -R3 ;  /* 0x0000b400bd427a23 */ /* 0x000fc40000010803 */
[--C-:B------:R-:W-:Y:S02]  /*6150*/  FFMA.FTZ R67, R188, c[0x0][0x2d0], -R3.reuse ;  /* 0x0000b400bc437a23 */ /* 0x100fe40000010803 */
[--C-:B------:R-:W-:Y:S01]  /*6160*/  FFMA.FTZ R63, R201, c[0x0][0x2d0], -R4.reuse ;  /* 0x0000b400c93f7a23 */ /* 0x100fe20000010804 */
[----:B------:R-:W-:Y:S01]  /*6170*/  HMMA.16816.F32.BF16 R48, R12, R18, R48 ;  /* 0x000000120c30723c */ /* 0x000fe20000041830 */
[----:B------:R-:W2:Y:S01]  /*6180*/  LDSM.16.MT88.4 R16, [R228+0x1800] ;  /* 0x00180000e410783b */ /* 0x000ea20000004200 */
[----:B------:R-:W-:Y:S01]  /*6190*/  FFMA.FTZ R62, R200, c[0x0][0x2d0], -R4 ;  /* 0x0000b400c83e7a23 */ /* 0x000fe20000010804 */
[----:B------:R-:W-:Y:S01]  /*61a0*/  MUFU.EX2 R189, R29 ;  /* 0x0000001d00bd7308 */ /* 0x000fe20000000800 */
[--C-:B------:R-:W-:Y:S02]  /*61b0*/  FFMA.FTZ R61, R191, c[0x0][0x2d0], -R3.reuse ;  /* 0x0000b400bf3d7a23 */ /* 0x100fe40000010803 */
[----:B------:R-:W-:Y:S02]  /*61c0*/  FFMA.FTZ R60, R190, c[0x0][0x2d0], -R3 ;  /* 0x0000b400be3c7a23 */ /* 0x000fe40000010803 */
[----:B------:R-:W-:-:S02]  /*61d0*/  FFMA.FTZ R188, R148, c[0x0][0x2d0], -R0 ;  /* 0x0000b40094bc7a23 */ /* 0x000fc40000010800 */
[--C-:B-1----:R-:W-:Y:S01]  /*61e0*/  FFMA.FTZ R5, R194, c[0x0][0x2d0], -R3.reuse ;  /* 0x0000b400c2057a23 */ /* 0x102fe20000010803 */
[----:B------:R-:W-:Y:S08]  /*61f0*/  MUFU.EX2 R191, R28 ;  /* 0x0000001c00bf7308 */ /* 0x000ff00000000800 */
[----:B------:R-:W-:Y:S01]  /*6200*/  MUFU.EX2 R190, R25 ;  /* 0x0000001900be7308 */ /* 0x000fe20000000800 */
[-C--:B--2---:R-:W-:Y:S07]  /*6210*/  HMMA.16816.F32.BF16 R36, R12, R16.reuse, R84 ;  /* 0x000000100c24723c */ /* 0x084fee0000041854 */
[----:B------:R-:W-:Y:S01]  /*6220*/  MOV R87, R6 ;  /* 0x0000000600577202 */ /* 0x000fe20000000f00 */
[--C-:B------:R-:W-:Y:S01]  /*6230*/  FFMA.FTZ R6, R207, c[0x0][0x2d0], -R4.reuse ;  /* 0x0000b400cf067a23 */ /* 0x100fe20000010804 */
[C---:B------:R-:W-:Y:S01]  /*6240*/  HMMA.16816.F32.BF16 R104, R8.reuse, R16, R88 ;  /* 0x000000100868723c */ /* 0x040fe20000041858 */
[----:B------:R-:W-:Y:S01]  /*6250*/  MOV R86, R7 ;  /* 0x0000000700567202 */ /* 0x000fe20000000f00 */
[--C-:B------:R-:W-:Y:S01]  /*6260*/  FFMA.FTZ R7, R204, c[0x0][0x2d0], -R4.reuse ;  /* 0x0000b400cc077a23 */ /* 0x100fe20000010804 */
[----:B------:R-:W-:Y:S01]  /*6270*/  MOV R85, R143 ;  /* 0x0000008f00557202 */ /* 0x000fe20000000f00 */
[----:B------:R1:W-:Y:S01]  /*6280*/  MUFU.EX2 R204, R6 ;  /* 0x0000000600cc7308 */ /* 0x0003e20000000800 */
[----:B------:R-:W-:Y:S01]  /*6290*/  MOV R84, R142 ;  /* 0x0000008e00547202 */ /* 0x000fe20000000f00 */
[--C-:B------:R-:W-:Y:S01]  /*62a0*/  FFMA.FTZ R142, R198, c[0x0][0x2d0], -R4.reuse ;  /* 0x0000b400c68e7a23 */ /* 0x100fe20000010804 */
[----:B------:R-:W-:Y:S01]  /*62b0*/  MOV R91, R141 ;  /* 0x0000008d005b7202 */ /* 0x000fe20000000f00 */
[-C--:B------:R-:W-:Y:S01]  /*62c0*/  HMMA.16816.F32.BF16 R92, R8, R18.reuse, R56 ;  /* 0x00000012085c723c */ /* 0x080fe20000041838 */
[----:B------:R-:W-:Y:S01]  /*62d0*/  MOV R17, R116 ;  /* 0x0000007400117202 */ /* 0x000fe20000000f00 */
[--C-:B------:R-:W-:Y:S01]  /*62e0*/  FFMA.FTZ R141, R199, c[0x0][0x2d0], -R4.reuse ;  /* 0x0000b400c78d7a23 */ /* 0x100fe20000010804 */
[----:B------:R-:W-:Y:S01]  /*62f0*/  MOV R88, R152 ;  /* 0x0000009800587202 */ /* 0x000fe20000000f00 */
[--C-:B------:R-:W-:Y:S01]  /*6300*/  FFMA.FTZ R143, R197, c[0x0][0x2d0], -R4.reuse ;  /* 0x0000b400c58f7a23 */ /* 0x100fe20000010804 */
[----:B------:R-:W-:Y:S01]  /*6310*/  MOV R90, R139 ;  /* 0x0000008b005a7202 */ /* 0x000fe20000000f00 */
[--C-:B------:R-:W-:Y:S01]  /*6320*/  FFMA.FTZ R152, R184, c[0x0][0x2d0], -R3.reuse ;  /* 0x0000b400b8987a23 */ /* 0x100fe20000010803 */
[----:B------:R-:W-:Y:S01]  /*6330*/  MOV R89, R138 ;  /* 0x0000008a00597202 */ /* 0x000fe20000000f00 */
[----:B------:R-:W-:Y:S01]  /*6340*/  FFMA.FTZ R8, R205, c[0x0][0x2d0], -R4 ;  /* 0x0000b400cd087a23 */ /* 0x000fe20000010804 */
[----:B------:R-:W-:Y:S01]  /*6350*/  HMMA.16816.F32.BF16 R32, R12, R18, R32 ;  /* 0x000000120c20723c */ /* 0x000fe20000041820 */
[--C-:B------:R-:W-:Y:S01]  /*6360*/  FFMA.FTZ R9, R192, c[0x0][0x2d0], -R3.reuse ;  /* 0x0000b400c0097a23 */ /* 0x100fe20000010803 */
[----:B------:R-:W-:Y:S01]  /*6370*/  LDSM.16.MT88.4 R12, [R226+0x2000] ;  /* 0x00200000e20c783b */ /* 0x000fe20000004200 */
[--C-:B-1----:R-:W-:Y:S01]  /*6380*/  FFMA.FTZ R6, R195, c[0x0][0x2d0], -R3.reuse ;  /* 0x0000b400c3067a23 */ /* 0x102fe20000010803 */
[----:B------:R-:W-:Y:S01]  /*6390*/  MUFU.EX2 R202, R8 ;  /* 0x0000000800ca7308 */ /* 0x000fe20000000800 */
[----:B------:R-:W-:Y:S01]  /*63a0*/  FFMA.FTZ R4, R193, c[0x0][0x2d0], -R3 ;  /* 0x0000b400c1047a23 */ /* 0x000fe20000010803 */
[----:B------:R-:W-:Y:S01]  /*63b0*/  MOV R205, R165 ;  /* 0x000000a500cd7202 */ /* 0x000fe20000000f00 */
[--C-:B------:R-:W-:Y:S01]  /*63c0*/  FFMA.FTZ R139, R174, c[0x0][0x2d0], -R2.reuse ;  /* 0x0000b400ae8b7a23 */ /* 0x100fe20000010802 */
[----:B------:R-:W-:Y:S01]  /*63d0*/  MOV R174, R30 ;  /* 0x0000001e00ae7202 */ /* 0x000fe20000000f00 */
[----:B------:R-:W-:Y:S01]  /*63e0*/  FFMA.FTZ R138, R173, c[0x0][0x2d0], -R2 ;  /* 0x0000b400ad8a7a23 */ /* 0x000fe20000010802 */
[----:B------:R-:W-:Y:S01]  /*63f0*/  MOV R173, R31 ;  /* 0x0000001f00ad7202 */ /* 0x000fe20000000f00 */
[--C-:B------:R-:W-:Y:S01]  /*6400*/  FFMA.FTZ R116, R158, c[0x0][0x2d0], -R0.reuse ;  /* 0x0000b4009e747a23 */ /* 0x100fe20000010800 */
[----:B------:R1:W-:Y:S01]  /*6410*/  MUFU.EX2 R198, R9 ;  /* 0x0000000900c67308 */ /* 0x0003e20000000800 */
[--C-:B------:R-:W-:Y:S01]  /*6420*/  FFMA.FTZ R3, R161, c[0x0][0x2d0], -R0.reuse ;  /* 0x0000b400a1037a23 */ /* 0x100fe20000010800 */
[----:B------:R-:W-:Y:S01]  /*6430*/  MOV R161, R96 ;  /* 0x0000006000a17202 */ /* 0x000fe20000000f00 */
[--C-:B------:R-:W-:Y:S01]  /*6440*/  FFMA.FTZ R2, R160, c[0x0][0x2d0], -R0.reuse ;  /* 0x0000b400a0027a23 */ /* 0x100fe20000010800 */
[----:B------:R-:W-:Y:S01]  /*6450*/  MOV R160, R23 ;  /* 0x0000001700a07202 */ /* 0x000fe20000000f00 */
[----:B------:R-:W-:Y:S01]  /*6460*/  FFMA.FTZ R158, R151, c[0x0][0x2d0], -R0 ;  /* 0x0000b400979e7a23 */ /* 0x000fe20000010800 */
[----:B------:R-:W2:Y:S01]  /*6470*/  LDSM.16.MT88.4 R20, [R225+0x2000] ;  /* 0x00200000e114783b */ /* 0x000ea20000004200 */
[----:B------:R-:W-:Y:S01]  /*6480*/  FADD.FTZ R0, R210, R209 ;  /* 0x000000d1d2007221 */ /* 0x000fe20000010000 */
[----:B------:R-:W-:Y:S01]  /*6490*/  MOV R209, R17 ;  /* 0x0000001100d17202 */ /* 0x000fe20000000f00 */
[----:B------:R-:W3:Y:S01]  /*64a0*/  MUFU.EX2 R201, R7 ;  /* 0x0000000700c97308 */ /* 0x000ee20000000800 */
[----:B------:R-:W4:Y:S01]  /*64b0*/  LDSM.16.MT88.4 R16, [R229+0x2000] ;  /* 0x00200000e510783b */ /* 0x000f220000004200 */
[----:B------:R-:W-:Y:S01]  /*64c0*/  MOV R165, R101 ;  /* 0x0000006500a57202 */ /* 0x000fe20000000f00 */
[----:B------:R-:W-:Y:S01]  /*64d0*/  FADD.FTZ R0, R211, R0 ;  /* 0x00000000d3007221 */ /* 0x000fe20000010000 */
[----:B------:R-:W-:-:S02]  /*64e0*/  MOV R210, R88 ;  /* 0x0000005800d27202 */ /* 0x000fc40000000f00 */
[----:B------:R-:W-:Y:S01]  /*64f0*/  MOV R148, R90 ;  /* 0x0000005a00947202 */ /* 0x000fe20000000f00 */
[----:B-1----:R-:W1:Y:S01]  /*6500*/  LDSM.16.MT88.4 R8, [R228+0x2000] ;  /* 0x00200000e408783b */ /* 0x002e620000004200 */
[----:B------:R3:W-:Y:S01]  /*6510*/  MUFU.EX2 R200, R6 ;  /* 0x0000000600c87308 */ /* 0x0007e20000000800 */
[----:B------:R-:W-:Y:S02]  /*6520*/  MOV R151, R91 ;  /* 0x0000005b00977202 */ /* 0x000fe40000000f00 */
[----:B------:R-:W-:Y:S02]  /*6530*/  MOV R180, R84 ;  /* 0x0000005400b47202 */ /* 0x000fe40000000f00 */
[----:B------:R-:W-:Y:S02]  /*6540*/  MOV R177, R85 ;  /* 0x0000005500b17202 */ /* 0x000fe40000000f00 */
[----:B------:R-:W-:Y:S01]  /*6550*/  MOV R176, R86 ;  /* 0x0000005600b07202 */ /* 0x000fe20000000f00 */
[----:B------:R2:W2:Y:S01]  /*6560*/  MUFU.EX2 R199, R5 ;  /* 0x0000000500c77308 */ /* 0x0004a20000000800 */
[----:B------:R-:W-:-:S02]  /*6570*/  MOV R175, R87 ;  /* 0x0000005700af7202 */ /* 0x000fc40000000f00 */
[----:B------:R-:W-:Y:S02]  /*6580*/  MOV R207, R81 ;  /* 0x0000005100cf7202 */ /* 0x000fe40000000f00 */
[----:B------:R-:W-:-:S03]  /*6590*/  MOV R184, R82 ;  /* 0x0000005200b87202 */ /* 0x000fc60000000f00 */
[----:B------:R4:W4:Y:S01]  /*65a0*/  MUFU.EX2 R197, R4 ;  /* 0x0000000400c57308 */ /* 0x0009220000000800 */
[----:B---3--:R-:W-:-:S04]  /*65b0*/  FADD.FTZ R6, R179, R171 ;  /* 0x000000abb3067221 */ /* 0x008fc80000010000 */
[----:B------:R-:W-:Y:S01]  /*65c0*/  FADD.FTZ R31, R181, R6 ;  /* 0x00000006b51f7221 */ /* 0x000fe20000010000 */
[----:B------:R-:W-:Y:S02]  /*65d0*/  F2FP.BF16.PACK_AB R6, R201, R202 ;  /* 0x000000cac906723e */ /* 0x000fe400000010ff */
[----:B------:R-:W-:Y:S01]  /*65e0*/  MUFU.EX2 R193, R27 ;  /* 0x0000001b00c17308 */ /* 0x000fe20000000800 */
[----:B--2---:R-:W-:Y:S01]  /*65f0*/  FADD.FTZ R5, R183, R182 ;  /* 0x000000b6b7057221 */ /* 0x004fe20000010000 */
[----:B------:R-:W-:Y:S02]  /*6600*/  MOV R182, R89 ;  /* 0x0000005900b67202 */ /* 0x000fe40000000f00 */
[----:B------:R-:W-:Y:S01]  /*6610*/  MOV R183, R69 ;  /* 0x0000004500b77202 */ /* 0x000fe20000000f00 */
[----:B------:R-:W-:Y:S01]  /*6620*/  FADD.FTZ R30, R208, R5 ;  /* 0x00000005d01e7221 */ /* 0x000fe20000010000 */
[----:B------:R-:W-:Y:S01]  /*6630*/  F2FP.BF16.PACK_AB R5, R199, R200 ;  /* 0x000000c8c705723e */ /* 0x000fe200000010ff */
[----:B------:R-:W-:Y:S01]  /*6640*/  FADD.FTZ R69, R178, R170 ;  /* 0x000000aab2457221 */ /* 0x000fe20000010000 */
[----:B------:R-:W2:Y:S01]  /*6650*/  MUFU.EX2 R195, R26 ;  /* 0x0000001a00c37308 */ /* 0x000ea20000000800 */
[----:B----4-:R-:W-:-:S02]  /*6660*/  F2FP.BF16.PACK_AB R4, R203, R204 ;  /* 0x000000cccb04723e */ /* 0x010fc400000010ff */
[----:B------:R-:W-:-:S05]  /*6670*/  F2FP.BF16.PACK_AB R7, R198, R197 ;  /* 0x000000c5c607723e */ /* 0x000fca00000010ff */
[----:B------:R-:W3:Y:S02]  /*6680*/  MUFU.EX2 R192, R24 ;  /* 0x0000001800c07308 */ /* 0x000ee40000000800 */
[C---:B------:R-:W-:Y:S06]  /*6690*/  HMMA.16816.F32.BF16 R100, R4.reuse, R20, R76 ;  /* 0x000000140464723c */ /* 0x040fec000004184c */
[----:B------:R4:W-:Y:S02]  /*66a0*/  MUFU.EX2 R194, R3 ;  /* 0x0000000300c27308 */ /* 0x0009e40000000800 */
[C---:B------:R-:W-:Y:S06]  /*66b0*/  HMMA.16816.F32.BF16 R96, R4.reuse, R22, R72 ;  /* 0x000000160460723c */ /* 0x040fec0000041848 */
[----:B------:R1:W1:Y:S02]  /*66c0*/  MUFU.EX2 R196, R2 ;  /* 0x0000000200c47308 */ /* 0x0002640000000800 */
[----:B------:R-:W-:Y:S01]  /*66d0*/  HMMA.16816.F32.BF16 R88, R4, R16, R52 ;  /* 0x000000100458723c */ /* 0x000fe20000041834 */
[----:B----4-:R-:W-:Y:S01]  /*66e0*/  FADD.FTZ R3, R183, R0 ;  /* 0x00000000b7037221 */ /* 0x010fe20000010000 */
[----:B------:R-:W-:-:S06]  /*66f0*/  MOV R183, R182 ;  /* 0x000000b600b77202 */ /* 0x000fcc0000000f00 */
[----:B------:R-:W-:Y:S01]  /*6700*/  HMMA.16816.F32.BF16 R84, R4, R18, R44 ;  /* 0x000000120454723c */ /* 0x000fe2000004182c */
[----:B------:R-:W-:Y:S01]  /*6710*/  FADD.FTZ R0, R213, R31 ;  /* 0x0000001fd5007221 */ /* 0x000fe20000010000 */
[----:B------:R-:W-:-:S06]  /*6720*/  MOV R182, R210 ;  /* 0x000000d200b67202 */ /* 0x000fcc0000000f00 */
[C---:B------:R-:W-:Y:S01]  /*6730*/  HMMA.16816.F32.BF16 R80, R4.reuse, R12, R40 ;  /* 0x0000000c0450723c */ /* 0x040fe20000041828 */
[----:B-1----:R-:W-:Y:S01]  /*6740*/  FADD.FTZ R2, R222, R30 ;  /* 0x0000001ede027221 */ /* 0x002fe20000010000 */
[----:B------:R-:W-:Y:S06]  /*6750*/  MUFU.EX2 R116, R116 ;  /* 0x0000007400747308 */ /* 0x000fec0000000800 */
[----:B------:R-:W-:Y:S01]  /*6760*/  HMMA.16816.F32.BF16 R56, R4, R10, R32 ;  /* 0x0000000a0438723c */ /* 0x000fe20000041820 */
[----:B------:R-:W-:Y:S01]  /*6770*/  FADD.FTZ R24, R212, R69 ;  /* 0x00000045d4187221 */ /* 0x000fe20000010000 */
[----:B------:R-:W-:Y:S01]  /*6780*/  MUFU.EX2 R71, R71 ;  /* 0x0000004700477308 */ /* 0x000fe20000000800 */
[----:B------:R-:W-:-:S05]  /*6790*/  MOV R210, R209 ;  /* 0x000000d100d27202 */ /* 0x000fca0000000f00 */
[----:B------:R-:W-:Y:S01]  /*67a0*/  HMMA.16816.F32.BF16 R76, R4, R14, R48 ;  /* 0x0000000e044c723c */ /* 0x000fe20000041830 */
[----:B------:R-:W-:-:S07]  /*67b0*/  MOV R209, R230 ;  /* 0x000000e600d17202 */ /* 0x000fce0000000f00 */
[----:B------:R-:W-:Y:S01]  /*67c0*/  HMMA.16816.F32.BF16 R72, R4, R8, R36 ;  /* 0x000000080448723c */ /* 0x000fe20000041824 */
[----:B------:R-:W-:Y:S01]  /*67d0*/  MUFU.EX2 R69, R66 ;  /* 0x0000004200457308 */ /* 0x000fe20000000800 */
[----:B------:R1:W5:Y:S01]  /*67e0*/  LDL.LU R230, [R1+0x90] ;  /* 0x0000900001e67983 */ /* 0x0003620000300800 */
[----:B------:R-:W-:-:S06]  /*67f0*/  FADD.FTZ R2, R227, R2 ;  /* 0x00000002e3027221 */ /* 0x000fcc0000010000 */
[----:B------:R-:W-:Y:S01]  /*6800*/  MUFU.EX2 R70, R70 ;  /* 0x0000004600467308 */ /* 0x000fe20000000800 */
[----:B------:R-:W-:Y:S01]  /*6810*/  F2FP.BF16.PACK_AB R4, R191, R189 ;  /* 0x000000bdbf04723e */ /* 0x000fe200000010ff */
[----:B------:R1:W5:Y:S01]  /*6820*/  LDL.LU R227, [R1+0x8c] ;  /* 0x00008c0001e37983 */ /* 0x0003620000300800 */
[----:B--2---:R-:W-:Y:S01]  /*6830*/  F2FP.BF16.PACK_AB R6, R195, R193 ;  /* 0x000000c1c306723e */ /* 0x004fe200000010ff */
[----:B------:R-:W-:Y:S01]  /*6840*/  FADD.FTZ R3, R183, R3 ;  /* 0x00000003b7037221 */ /* 0x000fe20000010000 */
[----:B---3--:R-:W-:Y:S02]  /*6850*/  F2FP.BF16.PACK_AB R5, R192, R190 ;  /* 0x000000bec005723e */ /* 0x008fe400000010ff */
[----:B------:R-:W-:-:S07]  /*6860*/  F2FP.BF16.PACK_AB R7, R196, R194 ;  /* 0x000000c2c407723e */ /* 0x000fce00000010ff */
[C---:B------:R-:W-:Y:S08]  /*6870*/  HMMA.16816.F32.BF16 R52, R4.reuse, R20, R132 ;  /* 0x000000140434723c */ /* 0x040ff00000041884 */
[C---:B------:R-:W-:Y:S01]  /*6880*/  HMMA.16816.F32.BF16 R48, R4.reuse, R22, R128 ;  /* 0x000000160430723c */ /* 0x040fe20000041880 */
[----:B------:R-:W2:Y:S07]  /*6890*/  LDSM.16.MT88.4 R20, [R225+0x2800] ;  /* 0x00280000e114783b */ /* 0x000eae0000004200 */
[C---:B------:R-:W-:Y:S08]  /*68a0*/  HMMA.16816.F32.BF16 R40, R4.reuse, R16, R124 ;  /* 0x000000100428723c */ /* 0x040ff0000004187c */
[C---:B------:R-:W-:Y:S01]  /*68b0*/  HMMA.16816.F32.BF16 R36, R4.reuse, R18, R120 ;  /* 0x000000120424723c */ /* 0x040fe20000041878 */
[----:B------:R-:W3:Y:S07]  /*68c0*/  LDSM.16.MT88.4 R16, [R229+0x2800] ;  /* 0x00280000e510783b */ /* 0x000eee0000004200 */
[C---:B------:R-:W-:Y:S01]  /*68d0*/  HMMA.16816.F32.BF16 R32, R4.reuse, R12, R112 ;  /* 0x0000000c0420723c */ /* 0x040fe20000041870 */
[----:B------:R-:W-:Y:S07]  /*68e0*/  MUFU.EX2 R112, R65 ;  /* 0x0000004100707308 */ /* 0x000fee0000000800 */
[C---:B------:R-:W-:Y:S01]  /*68f0*/  HMMA.16816.F32.BF16 R28, R4.reuse, R14, R108 ;  /* 0x0000000e041c723c */ /* 0x040fe2000004186c */
[----:B------:R-:W4:Y:S01]  /*6900*/  LDSM.16.MT88.4 R12, [R226+0x2800] ;  /* 0x00280000e20c783b */ /* 0x000f220000004200 */
[----:B------:R-:W-:Y:S06]  /*6910*/  MUFU.EX2 R110, R64 ;  /* 0x00000040006e7308 */ /* 0x000fec0000000800 */
[C---:B------:R-:W-:Y:S02]  /*6920*/  HMMA.16816.F32.BF16 R104, R4.reuse, R8, R104 ;  /* 0x000000080468723c */ /* 0x040fe40000041868 */
[----:B------:R-:W-:Y:S06]  /*6930*/  MUFU.EX2 R111, R63 ;  /* 0x0000003f006f7308 */ /* 0x000fec0000000800 */
[----:B------:R-:W-:Y:S01]  /*6940*/  HMMA.16816.F32.BF16 R44, R4, R10, R92 ;  /* 0x0000000a042c723c */ /* 0x000fe2000004185c */
[----:B------:R-:W1:Y:S01]  /*6950*/  LDSM.16.MT88.4 R8, [R228+0x2800] ;  /* 0x00280000e408783b */ /* 0x000e620000004200 */
[----:B------:R-:W2:Y:S08]  /*6960*/  MUFU.EX2 R113, R62 ;  /* 0x0000003e00717308 */ /* 0x000eb00000000800 */
[----:B------:R-:W-:Y:S08]  /*6970*/  MUFU.EX2 R108, R61 ;  /* 0x0000003d006c7308 */ /* 0x000ff00000000800 */
[----:B------:R-:W3:Y:S08]  /*6980*/  MUFU.EX2 R109, R60 ;  /* 0x0000003c006d7308 */ /* 0x000ef00000000800 */
[----:B------:R-:W1:Y:S01]  /*6990*/  MUFU.EX2 R92, R67 ;  /* 0x00000043005c7308 */ /* 0x000e620000000800 */
[----:B------:R-:W-:Y:S01]  /*69a0*/  FADD.FTZ R4, R182, R24 ;  /* 0x00000018b6047221 */ /* 0x000fe20000010000 */
[----:B--2---:R-:W-:-:S03]  /*69b0*/  F2FP.BF16.PACK_AB R6, R113, R111 ;  /* 0x0000006f7106723e */ /* 0x004fc600000010ff */
[----:B------:R-:W-:-:S03]  /*69c0*/  FADD.FTZ R24, R151, R4 ;  /* 0x0000000497187221 */ /* 0x000fc60000010000 */
[----:B------:R-:W-:Y:S01]  /*69d0*/  MUFU.EX2 R63, R140 ;  /* 0x0000008c003f7308 */ /* 0x000fe20000000800 */
[----:B------:R-:W-:Y:S02]  /*69e0*/  F2FP.BF16.PACK_AB R4, R110, R112 ;  /* 0x000000706e04723e */ /* 0x000fe400000010ff */
[----:B---3--:R-:W-:-:S05]  /*69f0*/  F2FP.BF16.PACK_AB R5, R109, R108 ;  /* 0x0000006c6d05723e */ /* 0x008fca00000010ff */
[----:B------:R-:W-:Y:S01]  /*6a00*/  MUFU.EX2 R65, R139 ;  /* 0x0000008b00417308 */ /* 0x000fe20000000800 */
[----:B-1----:R-:W-:-:S07]  /*6a10*/  F2FP.BF16.PACK_AB R7, R92, R69 ;  /* 0x000000455c07723e */ /* 0x002fce00000010ff */
[----:B------:R-:W-:Y:S08]  /*6a20*/  MUFU.EX2 R66, R138 ;  /* 0x0000008a00427308 */ /* 0x000ff00000000800 */
[----:B------:R-:W1:Y:S08]  /*6a30*/  MUFU.EX2 R67, R137 ;  /* 0x0000008900437308 */ /* 0x000e700000000800 */
[----:B------:R-:W2:Y:S01]  /*6a40*/  MUFU.EX2 R64, R136 ;  /* 0x0000008800407308 */ /* 0x000ea20000000800 */
[C---:B------:R-:W-:Y:S08]  /*6a50*/  HMMA.16816.F32.BF16 R100, R4.reuse, R20, R100 ;  /* 0x000000140464723c */ /* 0x040ff00000041864 */
[C---:B------:R-:W-:Y:S08]  /*6a60*/  HMMA.16816.F32.BF16 R96, R4.reuse, R22, R96 ;  /* 0x000000160460723c */ /* 0x040ff00000041860 */
[C---:B------:R-:W-:Y:S08]  /*6a70*/  HMMA.16816.F32.BF16 R88, R4.reuse, R16, R88 ;  /* 0x000000100458723c */ /* 0x040ff00000041858 */
[C---:B------:R-:W-:Y:S08]  /*6a80*/  HMMA.16816.F32.BF16 R84, R4.reuse, R18, R84 ;  /* 0x000000120454723c */ /* 0x040ff00000041854 */
[C---:B----4-:R-:W-:Y:S08]  /*6a90*/  HMMA.16816.F32.BF16 R80, R4.reuse, R12, R80 ;  /* 0x0000000c0450723c */ /* 0x050ff00000041850 */
[C---:B------:R-:W-:Y:S08]  /*6aa0*/  HMMA.16816.F32.BF16 R76, R4.reuse, R14, R76 ;  /* 0x0000000e044c723c */ /* 0x040ff0000004184c */
[C---:B------:R-:W-:Y:S08]  /*6ab0*/  HMMA.16816.F32.BF16 R72, R4.reuse, R8, R72 ;  /* 0x000000080448723c */ /* 0x040ff00000041848 */
[----:B------:R-:W-:Y:S07]  /*6ac0*/  HMMA.16816.F32.BF16 R56, R4, R10, R56 ;  /* 0x0000000a0438723c */ /* 0x000fee0000041838 */
[----:B------:R-:W-:Y:S01]  /*6ad0*/  FADD.FTZ R4, R161, R24 ;  /* 0x00000018a1047221 */ /* 0x000fe20000010000 */
[----:B-1----:R-:W-:-:S02]  /*6ae0*/  F2FP.BF16.PACK_AB R6, R67, R66 ;  /* 0x000000424306723e */ /* 0x002fc400000010ff */
[----:B--2---:R-:W-:Y:S01]  /*6af0*/  F2FP.BF16.PACK_AB R5, R116, R64 ;  /* 0x000000407405723e */ /* 0x004fe200000010ff */
[----:B------:R-:W-:Y:S01]  /*6b00*/  FADD.FTZ R24, R169, R4 ;  /* 0x00000004a9187221 */ /* 0x000fe20000010000 */
[----:B------:R-:W-:Y:S02]  /*6b10*/  F2FP.BF16.PACK_AB R4, R65, R63 ;  /* 0x0000003f4104723e */ /* 0x000fe400000010ff */
[----:B------:R-:W-:Y:S01]  /*6b20*/  F2FP.BF16.PACK_AB R7, R70, R71 ;  /* 0x000000474607723e */ /* 0x000fe200000010ff */
[----:B------:R-:W-:Y:S02]  /*6b30*/  FADD.FTZ R0, R224, R0 ;  /* 0x00000000e0007221 */ /* 0x000fe40000010000 */
[----:B------:R1:W5:Y:S04]  /*6b40*/  LDL.LU R224, [R1+0x88] ;  /* 0x0000880001e07983 */ /* 0x0003680000300800 */
        /* <DEDUP_REMOVED lines=8> */
[----:B------:R-:W-:-:S02]  /*6bd0*/  FADD.FTZ R2, R209, R2 ;  /* 0x00000002d1027221 */ /* 0x000fc40000010000 */
[----:B------:R-:W-:Y:S02]  /*6be0*/  FADD.FTZ R0, R148, R0 ;  /* 0x0000000094007221 */ /* 0x000fe40000010000 */
[----:B------:R-:W-:Y:S01]  /*6bf0*/  FADD.FTZ R3, R210, R3 ;  /* 0x00000003d2037221 */ /* 0x000fe20000010000 */
[----:B------:R-:W-:Y:S01]  /*6c00*/  MOV R212, R186 ;  /* 0x000000ba00d47202 */ /* 0x000fe20000000f00 */
[----:B------:R-:W-:Y:S01]  /*6c10*/  FADD.FTZ R4, R175, R24 ;  /* 0x00000018af047221 */ /* 0x000fe20000010000 */
[----:B------:R-:W-:Y:S01]  /*6c20*/  MOV R213, R187 ;  /* 0x000000bb00d57202 */ /* 0x000fe20000000f00 */
[----:B------:R-:W2:Y:S01]  /*6c30*/  LDL R24, [R1+0x44] ;  /* 0x0000440001187983 */ /* 0x000ea20000100800 */
[----:B------:R-:W-:Y:S02]  /*6c40*/  FADD.FTZ R2, R149, R2 ;  /* 0x0000000295027221 */ /* 0x000fe40000010000 */
[----:B------:R-:W-:Y:S01]  /*6c50*/  FADD.FTZ R0, R160, R0 ;  /* 0x00000000a0007221 */ /* 0x000fe20000010000 */
[----:B------:R-:W-:Y:S01]  /*6c60*/  MOV R211, R166 ;  /* 0x000000a600d37202 */ /* 0x000fe20000000f00 */
[----:B------:R-:W-:Y:S01]  /*6c70*/  FADD.FTZ R2, R162, R2 ;  /* 0x00000002a2027221 */ /* 0x000fe20000010000 */
[----:B------:R-:W-:Y:S01]  /*6c80*/  MOV R127, R185 ;  /* 0x000000b9007f7202 */ /* 0x000fe20000000f00 */
[----:B------:R-:W-:Y:S01]  /*6c90*/  FADD.FTZ R0, R168, R0 ;  /* 0x00000000a8007221 */ /* 0x000fe20000010000 */
[----:B------:R-:W-:Y:S01]  /*6ca0*/  MOV R208, R167 ;  /* 0x000000a700d07202 */ /* 0x000fe20000000f00 */
[----:B------:R-:W-:Y:S01]  /*6cb0*/  FADD.FTZ R2, R173, R2 ;  /* 0x00000002ad027221 */ /* 0x000fe20000010000 */
[----:B------:R-:W-:Y:S01]  /*6cc0*/  MOV R222, R206 ;  /* 0x000000ce00de7202 */ /* 0x000fe20000000f00 */
[----:B------:R-:W-:Y:S01]  /*6cd0*/  FADD.FTZ R3, R150, R3 ;  /* 0x0000000396037221 */ /* 0x000fe20000010000 */
[----:B------:R-:W-:Y:S01]  /*6ce0*/  MUFU.EX2 R62, R141 ;  /* 0x0000008d003e7308 */ /* 0x000fe20000000800 */
[----:B------:R-:W-:Y:S01]  /*6cf0*/  FADD.FTZ R0, R174, R0 ;  /* 0x00000000ae007221 */ /* 0x000fe20000010000 */
[----:B------:R-:W-:Y:S01]  /*6d00*/  LDSM.16.MT88.4 R12, [R228+0x3000] ;  /* 0x00300000e40c783b */ /* 0x000fe20000004200 */
[----:B------:R-:W-:-:S02]  /*6d10*/  FADD.FTZ R2, R177, R2 ;  /* 0x00000002b1027221 */ /* 0x000fc40000010000 */
[----:B------:R-:W-:Y:S01]  /*6d20*/  FADD.FTZ R3, R163, R3 ;  /* 0x00000003a3037221 */ /* 0x000fe20000010000 */
[----:B------:R-:W-:Y:S01]  /*6d30*/  MOV R210, R165 ;  /* 0x000000a500d27202 */ /* 0x000fe20000000f00 */
[----:B------:R-:W-:Y:S01]  /*6d40*/  FADD.FTZ R0, R180, R0 ;  /* 0x00000000b4007221 */ /* 0x000fe20000010000 */
[----:B------:R-:W-:Y:S01]  /*6d50*/  MOV R9, c[0x0][0x2ac] ;  /* 0x0000ab0000097a02 */ /* 0x000fe20000000f00 */
[----:B------:R-:W-:Y:S02]  /*6d60*/  FADD.FTZ R2, R212, R2 ;  /* 0x00000002d4027221 */ /* 0x000fe40000010000 */
[----:B------:R-:W-:Y:S01]  /*6d70*/  FADD.FTZ R4, R249, R4 ;  /* 0x00000004f9047221 */ /* 0x000fe20000010000 */
[----:B------:R-:W-:Y:S01]  /*6d80*/  MOV R209, R184 ;  /* 0x000000b800d17202 */ /* 0x000fe20000000f00 */
[----:B------:R-:W-:Y:S01]  /*6d90*/  FADD.FTZ R3, R172, R3 ;  /* 0x00000003ac037221 */ /* 0x000fe20000010000 */
[----:B------:R-:W-:Y:S01]  /*6da0*/  MOV R206, R164 ;  /* 0x000000a400ce7202 */ /* 0x000fe20000000f00 */
[----:B------:R-:W-:Y:S01]  /*6db0*/  FADD.FTZ R0, R213, R0 ;  /* 0x00000000d5007221 */ /* 0x000fe20000010000 */
[----:B------:R-:W-:Y:S01]  /*6dc0*/  MUFU.EX2 R26, R145 ;  /* 0x00000091001a7308 */ /* 0x000fe20000000800 */
[----:B------:R-:W-:Y:S01]  /*6dd0*/  FADD.FTZ R6, R211, R2 ;  /* 0x00000002d3067221 */ /* 0x000fe20000010000 */
[----:B------:R-:W3:Y:S01]  /*6de0*/  LDSM.16.MT88.4 R160, [R225+0x3000] ;  /* 0x00300000e1a0783b */ /* 0x000ee20000004200 */
[----:B------:R-:W-:-:S02]  /*6df0*/  FADD.FTZ R3, R176, R3 ;  /* 0x00000003b0037221 */ /* 0x000fc40000010000 */
[----:B------:R-:W-:Y:S01]  /*6e00*/  FADD.FTZ R5, R210, R0 ;  /* 0x00000000d2057221 */ /* 0x000fe20000010000 */
[----:B------:R-:W4:Y:S01]  /*6e10*/  LDSM.16.MT88.4 R148, [R229+0x3000] ;  /* 0x00300000e594783b */ /* 0x000f220000004200 */
[----:B------:R-:W-:Y:S02]  /*6e20*/  FADD.FTZ R3, R127, R3 ;  /* 0x000000037f037221 */ /* 0x000fe40000010000 */
[----:B------:R-:W-:Y:S02]  /*6e30*/  IMAD R9, R9, c[0x0][0x1d0], RZ ;  /* 0x0000740009097a24 */ /* 0x000fe400078e02ff */
[----:B------:R-:W-:Y:S02]  /*6e40*/  FADD.FTZ R7, R208, R3 ;  /* 0x00000003d0077221 */ /* 0x000fe40000010000 */
        /* <DEDUP_REMOVED lines=17> */
[----:B------:R-:W-:Y:S01]  /*6f60*/  FADD.FTZ R5, R194, R5 ;  /* 0x00000005c2057221 */ /* 0x000fe20000010000 */
[----:B------:R-:W-:Y:S01]  /*6f70*/  MUFU.EX2 R20, R153 ;  /* 0x0000009900147308 */ /* 0x000fe20000000800 */
[----:B------:R-:W-:-:S02]  /*6f80*/  FADD.FTZ R4, R63, R4 ;  /* 0x000000043f047221 */ /* 0x000fc40000010000 */
[----:B------:R-:W-:Y:S02]  /*6f90*/  FADD.FTZ R5, R196, R5 ;  /* 0x00000005c4057221 */ /* 0x000fe40000010000 */
[----:B------:R-:W-:Y:S02]  /*6fa0*/  FADD.FTZ R4, R65, R4 ;  /* 0x0000000441047221 */ /* 0x000fe40000010000 */
[----:B------:R-:W-:Y:S01]  /*6fb0*/  FADD.FTZ R5, R64, R5 ;  /* 0x0000000540057221 */ /* 0x000fe20000010000 */
[----:B------:R-:W-:Y:S01]  /*6fc0*/  MUFU.EX2 R18, R154 ;  /* 0x0000009a00127308 */ /* 0x000fe20000000800 */
[----:B------:R-:W-:Y:S02]  /*6fd0*/  FADD.FTZ R4, R66, R4 ;  /* 0x0000000442047221 */ /* 0x000fe40000010000 */
[----:B------:R-:W-:-:S05]  /*6fe0*/  FADD.FTZ R5, R116, R5 ;  /* 0x0000000574057221 */ /* 0x000fca0000010000 */
[----:B------:R-:W-:Y:S01]  /*6ff0*/  MUFU.EX2 R17, R157 ;  /* 0x0000009d00117308 */ /* 0x000fe20000000800 */
[----:B------:R-:W-:-:S07]  /*7000*/  FADD.FTZ R5, R71, R5 ;  /* 0x0000000547057221 */ /* 0x000fce0000010000 */
[----:B------:R-:W1:Y:S08]  /*7010*/  MUFU.EX2 R61, R142 ;  /* 0x0000008e003d7308 */ /* 0x000e700000000800 */
[----:B------:R-:W1:Y:S08]  /*7020*/  MUFU.EX2 R25, R146 ;  /* 0x0000009200197308 */ /* 0x000e700000000800 */
[----:B------:R-:W-:Y:S08]  /*7030*/  MUFU.EX2 R16, R158 ;  /* 0x0000009e00107308 */ /* 0x000ff00000000800 */
[----:B------:R1:W-:Y:S08]  /*7040*/  MUFU.EX2 R60, R143 ;  /* 0x0000008f003c7308 */ /* 0x0003f00000000800 */
[----:B------:R-:W-:Y:S08]  /*7050*/  MUFU.EX2 R23, R147 ;  /* 0x0000009300177308 */ /* 0x000ff00000000800 */
[----:B------:R-:W-:Y:S01]  /*7060*/  MUFU.EX2 R11, R159 ;  /* 0x0000009f000b7308 */ /* 0x000fe20000000800 */
[----:B-1----:R-:W1:Y:S07]  /*7070*/  LDSM.16.MT88.4 R140, [R226+0x3000] ;  /* 0x00300000e28c783b */ /* 0x002e6e0000004200 */
[----:B------:R-:W-:Y:S08]  /*7080*/  MUFU.EX2 R21, R155 ;  /* 0x0000009b00157308 */ /* 0x000ff00000000800 */
[----:B------:R-:W1:Y:S08]  /*7090*/  MUFU.EX2 R27, R144 ;  /* 0x00000090001b7308 */ /* 0x000e700000000800 */
[----:B------:R-:W1:Y:S08]  /*70a0*/  MUFU.EX2 R22, R152 ;  /* 0x0000009800167308 */ /* 0x000e700000000800 */
[----:B------:R-:W2:Y:S08]  /*70b0*/  MUFU.EX2 R10, R188 ;  /* 0x000000bc000a7308 */ /* 0x000eb00000000800 */
[----:B------:R-:W2:Y:S01]  /*70c0*/  MUFU.EX2 R19, R156 ;  /* 0x0000009c00137308 */ /* 0x000ea20000000800 */
[----:B------:R-:W-:-:S02]  /*70d0*/  IADD3 R245, R245, -0x2, RZ ;  /* 0xfffffffef5f57810 */ /* 0x000fc40007ffe0ff */
[----:B------:R-:W-:Y:S02]  /*70e0*/  F2FP.BF16.PACK_AB R128, R61, R62 ;  /* 0x0000003e3d80723e */ /* 0x000fe400000010ff */
[----:B------:R-:W-:Y:S02]  /*70f0*/  F2FP.BF16.PACK_AB R129, R25, R26 ;  /* 0x0000001a1981723e */ /* 0x000fe400000010ff */
[----:B-1----:R-:W-:Y:S02]  /*7100*/  F2FP.BF16.PACK_AB R130, R27, R60 ;  /* 0x0000003c1b82723e */ /* 0x002fe400000010ff */
[----:B------:R-:W-:Y:S02]  /*7110*/  F2FP.BF16.PACK_AB R131, R22, R23 ;  /* 0x000000171683723e */ /* 0x000fe400000010ff */
[----:B------:R-:W-:Y:S02]  /*7120*/  F2FP.BF16.PACK_AB R124, R18, R20 ;  /* 0x00000014127c723e */ /* 0x000fe400000010ff */
[----:B------:R-:W-:Y:S01]  /*7130*/  F2FP.BF16.PACK_AB R125, R16, R17 ;  /* 0x00000011107d723e */ /* 0x000fe200000010ff */
[----:B--2---:R-:W-:Y:S01]  /*7140*/  @P4 IMAD.HI.U32 R2, R24, c[0x0][0x2c8], RZ ;  /* 0x0000b20018024a27 */ /* 0x004fe200078e00ff */
[----:B------:R-:W-:-:S04]  /*7150*/  MOV R0, R24 ;  /* 0x0000001800007202 */ /* 0x000fc80000000f00 */
[----:B------:R-:W-:Y:S02]  /*7160*/  @P4 SHF.R.U32.HI R0, RZ, c[0x0][0x2cc], R2 ;  /* 0x0000b300ff004a19 */ /* 0x000fe40000011602 */
[----:B------:R-:W-:Y:S02]  /*7170*/  MOV R2, RZ ;  /* 0x000000ff00027202 */ /* 0x000fe40000000f00 */
[----:B------:R-:W-:-:S05]  /*7180*/  IADD3 R3, R0, -c[0x0][0x168], R9 ;  /* 0x80005a0000037a10 */ /* 0x000fca0007ffe009 */
[----:B------:R-:W-:-:S05]  /*7190*/  IMAD.HI R2, R3, -0x6db6db6d, R2 ;  /* 0x9249249303027827 */ /* 0x000fca00078e0202 */
[----:B------:R-:W-:Y:S01]  /*71a0*/  SHF.R.U32.HI R0, RZ, 0x1f, R2 ;  /* 0x0000001fff007819 */ /* 0x000fe20000011602 */
[----:B------:R-:W-:-:S03]  /*71b0*/  FADD.FTZ R3, R223, R6 ;  /* 0x00000006df037221 */ /* 0x000fc60000010000 */
[----:B------:R-:W-:Y:S01]  /*71c0*/  LEA.HI.SX32 R9, R2, R0, 0x1a ;  /* 0x0000000002097211 */ /* 0x000fe200078fd2ff */
        /* <DEDUP_REMOVED lines=35> */
[----:B------:R-:W-:Y:S01]  /*7400*/  IMNMX R7, RZ, R9, !PT ;  /* 0x00000009ff077217 */ /* 0x000fe20007800200 */
[----:B------:R-:W-:Y:S02]  /*7410*/  FADD.FTZ R0, R11, R0 ;  /* 0x000000000b007221 */ /* 0x000fe40000010000 */
[----:B------:R-:W-:-:S02]  /*7420*/  FADD.FTZ R4, R21, R5 ;  /* 0x0000000515047221 */ /* 0x000fc40000010000 */
[----:B------:R-:W-:Y:S02]  /*7430*/  FADD.FTZ R5, R27, R3 ;  /* 0x000000031b057221 */ /* 0x000fe40000010000 */
[----:B------:R-:W-:Y:S02]  /*7440*/  FADD.FTZ R3, R22, R2 ;  /* 0x0000000216037221 */ /* 0x000fe40000010000 */
[----:B------:R-:W-:Y:S01]  /*7450*/  FADD.FTZ R0, R10, R0 ;  /* 0x000000000a007221 */ /* 0x000fe20000010000 */
[----:B------:R1:W-:Y:S01]  /*7460*/  STL [R1+0x4], R7 ;  /* 0x0000040701007387 */ /* 0x0003e20000100800 */
[----:B------:R-:W-:-:S03]  /*7470*/  FADD.FTZ R2, R19, R4 ;  /* 0x0000000413027221 */ /* 0x000fc60000010000 */
[----:B------:R1:W-:Y:S04]  /*7480*/  STL [R1+0xc], R5 ;  /* 0x00000c0501007387 */ /* 0x0003e80000100800 */
[----:B------:R1:W-:Y:S04]  /*7490*/  STL [R1+0x10], R3 ;  /* 0x0000100301007387 */ /* 0x0003e80000100800 */
[----:B------:R1:W-:Y:S04]  /*74a0*/  STL [R1+0x14], R0 ;  /* 0x0000140001007387 */ /* 0x0003e80000100800 */
[----:B------:R1:W-:Y:S01]  /*74b0*/  STL [R1+0x8], R2 ;  /* 0x0000080201007387 */ /* 0x0003e20000100800 */
[----:B------:R-:W-:-:S02]  /*74c0*/  ISETP.GE.AND P0, PT, R245, R7, PT ;  /* 0x00000007f500720c */ /* 0x000fc40003f06270 */
[----:B------:R-:W-:Y:S02]  /*74d0*/  F2FP.BF16.PACK_AB R126, R19, R21 ;  /* 0x00000015137e723e */ /* 0x000fe400000010ff */
[----:B------:R-:W-:Y:S01]  /*74e0*/  F2FP.BF16.PACK_AB R127, R10, R11 ;  /* 0x0000000b0a7f723e */ /* 0x000fe200000010ff */
[C---:B---3--:R-:W-:Y:S08]  /*74f0*/  HMMA.16816.F32.BF16 R184, R128.reuse, R160, R100 ;  /* 0x000000a080b8723c */ /* 0x048ff00000041864 */
[C---:B------:R-:W-:Y:S08]  /*7500*/  HMMA.16816.F32.BF16 R176, R128.reuse, R162, R96 ;  /* 0x000000a280b0723c */ /* 0x040ff00000041860 */
[C---:B----4-:R-:W-:Y:S08]  /*7510*/  HMMA.16816.F32.BF16 R180, R128.reuse, R148, R88 ;  /* 0x0000009480b4723c */ /* 0x050ff00000041858 */
[C---:B------:R-:W-:Y:S08]  /*7520*/  HMMA.16816.F32.BF16 R168, R128.reuse, R150, R84 ;  /* 0x0000009680a8723c */ /* 0x040ff00000041854 */
[C---:B------:R-:W-:Y:S08]  /*7530*/  HMMA.16816.F32.BF16 R172, R128.reuse, R140, R80 ;  /* 0x0000008c80ac723c */ /* 0x040ff00000041850 */
[----:B------:R-:W-:Y:S08]  /*7540*/  HMMA.16816.F32.BF16 R164, R128, R142, R76 ;  /* 0x0000008e80a4723c */ /* 0x000ff0000004184c */
[C---:B------:R-:W-:Y:S08]  /*7550*/  HMMA.16816.F32.BF16 R152, R124.reuse, R160, R52 ;  /* 0x000000a07c98723c */ /* 0x040ff00000041834 */
[C---:B------:R-:W-:Y:S08]  /*7560*/  HMMA.16816.F32.BF16 R144, R124.reuse, R148, R40 ;  /* 0x000000947c90723c */ /* 0x040ff00000041828 */
[----:B------:R-:W-:Y:S08]  /*7570*/  HMMA.16816.F32.BF16 R136, R124, R140, R32 ;  /* 0x0000008c7c88723c */ /* 0x000ff00000041820 */
[----:B------:R-:W-:Y:S08]  /*7580*/  HMMA.16816.F32.BF16 R156, R128, R12, R72 ;  /* 0x0000000c809c723c */ /* 0x000ff00000041848 */
[C---:B------:R-:W-:Y:S08]  /*7590*/  HMMA.16816.F32.BF16 R160, R124.reuse, R162, R48 ;  /* 0x000000a27ca0723c */ /* 0x040ff00000041830 */
[C---:B------:R-:W-:Y:S08]  /*75a0*/  HMMA.16816.F32.BF16 R148, R124.reuse, R150, R36 ;  /* 0x000000967c94723c */ /* 0x040ff00000041824 */
[C---:B------:R-:W-:Y:S08]  /*75b0*/  HMMA.16816.F32.BF16 R140, R124.reuse, R142, R28 ;  /* 0x0000008e7c8c723c */ /* 0x040ff0000004181c */
[----:B------:R-:W-:Y:S08]  /*75c0*/  HMMA.16816.F32.BF16 R132, R124, R12, R132 ;  /* 0x0000000c7c84723c */ /* 0x000ff00000041884 */
[-C--:B------:R-:W-:Y:S08]  /*75d0*/  HMMA.16816.F32.BF16 R128, R128, R14.reuse, R56 ;  /* 0x0000000e8080723c */ /* 0x080ff00000041838 */
[----:B------:R-:W-:Y:S01]  /*75e0*/  HMMA.16816.F32.BF16 R124, R124, R14, R44 ;  /* 0x0000000e7c7c723c */ /* 0x000fe2000004182c */
[----:B------:R-:W-:Y:S02]  /*75f0*/  @!UPT UIADD3 URZ, URZ, URZ, URZ ;  /* 0x0000003f3f3ff290 */ /* 0x000fe4000fffe03f */
[----:B------:R-:W-:Y:S11]  /*7600*/  @!P0 BRA `(.L_x_544) ;  /* 0x000055c000008947 */ /* 0x000ff60003800000 */
[----:B-1----:R-:W-:Y:S01]  /*7610*/  IMAD.MOV.U32 R121, RZ, RZ, R118 ;  /* 0x000000ffff797224 */ /* 0x002fe200078e0076 */
[----:B------:R-:W-:Y:S01]  /*7620*/  MOV R123, R68 ;  /* 0x00000044007b7202 */ /* 0x000fe20000000f00 */
[----:B------:R-:W-:Y:S01]  /*7630*/  IMAD.MOV.U32 R120, RZ, RZ, R119 ;  /* 0x000000ffff787224 */ /* 0x000fe200078e0077 */
[----:B------:R-:W-:-:S07]  /*7640*/  MOV R122, R117 ;  /* 0x00000075007a7202 */ /* 0x000fce0000000f00 */
.L_x_555:
[----:B------:R-:W-:Y:S04]  /*7650*/  DEPBAR.LE SB0, 0x0 ;  /* 0x000080000000791a */ /* 0x000fe80000000000 */
[----:B------:R-:W-:Y:S01]  /*7660*/  WARPSYNC 0xffffffff ;  /* 0xffffffff00007948 */ /* 0x000fe20003800000 */
[----:B------:R-:W-:Y:S01]  /*7670*/  BAR.SYNC.DEFER_BLOCKING 0x0 ;  /* 0x0000000000007b1d */ /* 0x000fe20000010000 */
[----:B------:R-:W-:Y:S05]  /*7680*/  ISETP.GE.AND P0, PT, R245, RZ, PT ;  /* 0x000000fff500720c */ /* 0x000fea0003f06270 */
[----:B------:R1:W2:Y:S01]  /*7690*/  LDSM.16.M88.4 R112, [R231] ;  /* 0x00000000e770783b */ /* 0x0002a20000000200 */
[----:B------:R-:W-:Y:S03]  /*76a0*/  BSSY B0, `(.L_x_545) ;  /* 0x000004d000007945 */ /* 0x000fe60003800000 */
[----:B------:R1:W3:Y:S04]  /*76b0*/  LDSM.16.M88.4 R108, [R231+0x2000] ;  /* 0x00200000e76c783b */ /* 0x0002e80000000200 */
[----:B-----5:R1:W4:Y:S04]  /*76c0*/  LDSM.16.M88.4 R16, [R224] ;  /* 0x00000000e010783b */ /* 0x0203280000000200 */
        /* <DEDUP_REMOVED lines=8> */
[----:B------:R1:W1:Y:S04]  /*7750*/  LDSM.16.M88.4 R192, [R235] ;  /* 0x00000000ebc0783b */ /* 0x0002680000000200 */
[----:B------:R1:W1:Y:S04]  /*7760*/  LDSM.16.M88.4 R200, [R241] ;  /* 0x00000000f1c8783b */ /* 0x0002680000000200 */
[----:B------:R1:W1:Y:S04]  /*7770*/  LDSM.16.M88.4 R204, [R240] ;  /* 0x00000000f0cc783b */ /* 0x0002680000000200 */
[----:B------:R1:W1:Y:S04]  /*7780*/  LDSM.16.M88.4 R208, [R239] ;  /* 0x00000000efd0783b */ /* 0x0002680000000200 */
[----:B------:R1:W1:Y:S04]  /*7790*/  LDSM.16.M88.4 R212, [R238] ;  /* 0x00000000eed4783b */ /* 0x0002680000000200 */
[----:B------:R1:W1:Y:S04]  /*77a0*/  LDSM.16.M88.4 R216, [R237] ;  /* 0x00000000edd8783b */ /* 0x0002680000000200 */
[----:B------:R1:W1:Y:S01]  /*77b0*/  LDSM.16.M88.4 R220, [R236] ;  /* 0x00000000ecdc783b */ /* 0x0002620000000200 */
[----:B------:R-:W-:-:S05]  /*77c0*/  @!P0 BRA `(.L_x_546) ;  /* 0x000003a000008947 */ /* 0x000fca0003800000 */
[----:B--234-:R-:W-:Y:S01]  /*77d0*/  IMAD.WIDE.U32 R2, R250, c[0x0][0x208], RZ ;  /* 0x00008200fa027a25 */ /* 0x01cfe200078e00ff */
[----:B------:R-:W-:Y:S01]  /*77e0*/  SHF.R.S32.HI R0, RZ, 0x1f, R250 ;  /* 0x0000001fff007819 */ /* 0x000fe200000114fa */
[----:B------:R-:W2:Y:S01]  /*77f0*/  LDL.64 R8, [R1+0x30] ;  /* 0x0000300001087983 */ /* 0x000ea20000100a00 */
[----:B------:R-:W-:Y:S01]  /*7800*/  SHF.R.S32.HI R4, RZ, 0x1f, R244 ;  /* 0x0000001fff047819 */ /* 0x000fe200000114f4 */
[----:B------:R-:W-:Y:S01]  /*7810*/  IMAD.SHL.U32 R20, R242, 0x2, RZ ;  /* 0x00000002f2147824 */ /* 0x000fe200078e00ff */
[----:B------:R-:W-:Y:S01]  /*7820*/  SHF.R.S32.HI R5, RZ, 0x1f, R242 ;  /* 0x0000001fff057819 */ /* 0x000fe200000114f2 */
[----:B------:R-:W-:Y:S02]  /*7830*/  IMAD R0, R0, c[0x0][0x208], RZ ;  /* 0x0000820000007a24 */ /* 0x000fe400078e02ff */
[----:B------:R-:W-:Y:S01]  /*7840*/  IMAD R4, R4, c[0x0][0x218], RZ ;  /* 0x0000860004047a24 */ /* 0x000fe200078e02ff */
[----:B------:R-:W-:Y:S01]  /*7850*/  SHF.L.U64.HI R5, R242, 0x1, R5 ;  /* 0x00000001f2057819 */ /* 0x000fe20000010205 */
[----:B------:R-:W-:Y:S01]  /*7860*/  IMAD R0, R250, c[0x0][0x20c], R0 ;  /* 0x00008300fa007a24 */ /* 0x000fe200078e0200 */
[----:B------:R-:W3:Y:S03]  /*7870*/  LDL R6, [R1+0x40] ;  /* 0x0000400001067983 */ /* 0x000ee60000100800 */
[----:B------:R-:W-:Y:S04]  /*7880*/  IMAD.IADD R3, R3, 0x1, R0 ;  /* 0x0000000103037824 */ /* 0x000fe800078e0200 */
[----:B------:R-:W-:Y:S05]  /*7890*/  IMAD.WIDE.U32 R2, R244, c[0x0][0x218], R2 ;  /* 0x00008600f4027a25 */ /* 0x000fea00078e0002 */
[----:B--2---:R-:W-:Y:S01]  /*78a0*/  IADD3 R0, P1, R8, R2, RZ ;  /* 0x0000000208007210 */ /* 0x004fe20007f3e0ff */
[----:B------:R-:W-:Y:S03]  /*78b0*/  IMAD R2, R244, c[0x0][0x21c], R4 ;  /* 0x00008700f4027a24 */ /* 0x000fe600078e0204 */
[----:B------:R-:W-:Y:S02]  /*78c0*/  LEA R4, P0, R0, c[0x0][0x1f8], 0x1 ;  /* 0x00007e0000047a11 */ /* 0x000fe400078008ff */
[----:B---3--:R-:W-:Y:S04]  /*78d0*/  IADD3.X R2, R6, R3, R2, P1, !PT ;  /* 0x0000000306027210 */ /* 0x008fe80000ffe402 */
[----:B------:R-:W-:Y:S01]  /*78e0*/  LEA.HI.X R0, R0, c[0x0][0x1fc], R2, 0x1, P0 ;  /* 0x00007f0000007a11 */ /* 0x000fe200000f0c02 */
[----:B------:R-:W-:-:S05]  /*78f0*/  BRA.DIV ~URZ, `(.L_x_547) ;  /* 0x0000e1227f007947 */ /* 0x000fca000b800000 */
[----:B------:R2:W3:Y:S02]  /*7900*/  SHFL.IDX PT, R7, R0, RZ, 0x181f ;  /* 0x00181fff00077589 */ /* 0x0004e400000e0000 */
.L_x_606:
[----:B------:R-:W-:-:S05]  /*7910*/  BRA.DIV ~URZ, `(.L_x_548) ;  /* 0x0000e1727f007947 */ /* 0x000fca000b800000 */
[----:B------:R-:W4:Y:S04]  /*7920*/  SHFL.IDX PT, R6, R4, RZ, 0x181f ;  /* 0x00181fff04067589 */ /* 0x000f2800000e0000 */
[----:B------:R-:W5:Y:S04]  /*7930*/  SHFL.IDX PT, R2, R4, 0x1, 0x181f ;  /* 0x00381f0004027f89 */ /* 0x000f6800000e0000 */
[----:B------:R-:W-:Y:S04]  /*7940*/  SHFL.IDX PT, R3, R0, 0x1, 0x181f ;  /* 0x00381f0000037f89 */ /* 0x000fe800000e0000 */
[----:B------:R-:W-:Y:S04]  /*7950*/  SHFL.IDX PT, R10, R4, 0x2, 0x181f ;  /* 0x00581f00040a7f89 */ /* 0x000fe800000e0000 */
[----:B------:R-:W2:Y:S04]  /*7960*/  SHFL.IDX PT, R8, R4, 0x3, 0x181f ;  /* 0x00781f0004087f89 */ /* 0x000ea800000e0000 */
[----:B------:R-:W3:Y:S04]  /*7970*/  SHFL.IDX PT, R11, R0, 0x2, 0x181f ;  /* 0x00581f00000b7f89 */ /* 0x000ee800000e0000 */
[----:B------:R-:W1:Y:S04]  /*7980*/  SHFL.IDX PT, R9, R4, 0x4, 0x181f ;  /* 0x00981f0004097f89 */ /* 0x000e6800000e0000 */
[----:B------:R-:W1:Y:S04]  /*7990*/  SHFL.IDX PT, R15, R0, 0x3, 0x181f ;  /* 0x00781f00000f7f89 */ /* 0x000e6800000e0000 */
[----:B------:R-:W1:Y:S04]  /*79a0*/  SHFL.IDX PT, R12, R4, 0x5, 0x181f ;  /* 0x00b81f00040c7f89 */ /* 0x000e6800000e0000 */
[----:B------:R-:W1:Y:S04]  /*79b0*/  SHFL.IDX PT, R14, R0, 0x4, 0x181f ;  /* 0x00981f00000e7f89 */ /* 0x000e6800000e0000 */
[----:B------:R-:W1:Y:S04]  /*79c0*/  SHFL.IDX PT, R13, R0, 0x5, 0x181f ;  /* 0x00b81f00000d7f89 */ /* 0x000e6800000e0000 */
[----:B------:R-:W1:Y:S04]  /*79d0*/  SHFL.IDX PT, R4, R4, 0x6, 0x181f ;  /* 0x00d81f0004047f89 */ /* 0x000e6800000e0000 */
[----:B--2---:R-:W2:Y:S01]  /*79e0*/  SHFL.IDX PT, R0, R0, 0x6, 0x181f ;  /* 0x00d81f0000007f89 */ /* 0x004ea200000e0000 */
[-C--:B----4-:R-:W-:Y:S02]  /*79f0*/  IADD3 R6, P0, R6, R20.reuse, RZ ;  /* 0x0000001406067210 */ /* 0x090fe40007f1e0ff */
[-C--:B-----5:R-:W-:Y:S02]  /*7a00*/  IADD3 R2, P1, R2, R20.reuse, RZ ;  /* 0x0000001402027210 */ /* 0x0a0fe40007f3e0ff */
[-C--:B------:R-:W-:Y:S01]  /*7a10*/  IADD3 R8, P6, R8, R20.reuse, RZ ;  /* 0x0000001408087210 */ /* 0x080fe20007fde0ff */
[--C-:B---3--:R-:W-:Y:S01]  /*7a20*/  IMAD.X R7, R7, 0x1, R5.reuse, P0 ;  /* 0x0000000107077824 */ /* 0x108fe200000e0605 */
[-C--:B------:R-:W-:Y:S01]  /*7a30*/  IADD3 R10, P0, R10, R20.reuse, RZ ;  /* 0x000000140a0a7210 */ /* 0x080fe20007f1e0ff */
[--C-:B------:R-:W-:Y:S03]  /*7a40*/  IMAD.X R3, R3, 0x1, R5.reuse, P1 ;  /* 0x0000000103037824 */ /* 0x100fe600008e0605 */
[----:B------:R1:W-:Y:S01]  /*7a50*/  LDGSTS.E.BYPASS.LTC128B.128 [R243+0x100], [R6.64], !P5 ;  /* 0x0010000006f37fae */ /* 0x0003e2000e901d46 */
[--C-:B------:R-:W-:Y:S03]  /*7a60*/  IMAD.X R11, R11, 0x1, R5.reuse, P0 ;  /* 0x000000010b0b7824 */ /* 0x100fe600000e0605 */
[----:B------:R3:W-:Y:S04]  /*7a70*/  LDGSTS.E.BYPASS.LTC128B.128 [R243+0x900], [R2.64], !P5 ;  /* 0x0090000002f37fae */ /* 0x0007e8000e901d46 */
[----:B------:R4:W-:Y:S01]  /*7a80*/  LDGSTS.E.BYPASS.LTC128B.128 [R243+0x1100], [R10.64], !P5 ;  /* 0x011000000af37fae */ /* 0x0009e2000e901d46 */
[-C--:B-1----:R-:W-:Y:S01]  /*7a90*/  IADD3 R6, P1, R9, R20.reuse, RZ ;  /* 0x0000001409067210 */ /* 0x082fe20007f3e0ff */
[--C-:B------:R-:W-:Y:S01]  /*7aa0*/  IMAD.X R9, R15, 0x1, R5.reuse, P6 ;  /* 0x000000010f097824 */ /* 0x100fe200030e0605 */
[----:B---3--:R-:W-:Y:S03]  /*7ab0*/  IADD3 R2, P0, R12, R20, RZ ;  /* 0x000000140c027210 */ /* 0x008fe60007f1e0ff */
[--C-:B------:R-:W-:Y:S01]  /*7ac0*/  IMAD.X R7, R14, 0x1, R5.reuse, P1 ;  /* 0x000000010e077824 */ /* 0x100fe200008e0605 */
[----:B------:R4:W-:Y:S01]  /*7ad0*/  LDGSTS.E.BYPASS.LTC128B.128 [R243+0x1900], [R8.64], !P5 ;  /* 0x0190000008f37fae */ /* 0x0009e2000e901d46 */
[----:B------:R-:W-:Y:S03]  /*7ae0*/  IMAD.X R3, R13, 0x1, R5, P0 ;  /* 0x000000010d037824 */ /* 0x000fe600000e0605 */
[----:B------:R4:W-:Y:S04]  /*7af0*/  LDGSTS.E.BYPASS.LTC128B.128 [R243+0x2100], [R6.64], !P5 ;  /* 0x0210000006f37fae */ /* 0x0009e8000e901d46 */
[----:B------:R4:W-:Y:S02]  /*7b00*/  LDGSTS.E.BYPASS.LTC128B.128 [R243+0x2900], [R2.64], !P5 ;  /* 0x0290000002f37fae */ /* 0x0009e4000e901d46 */
.L_x_607:
[----:B--2-4-:R-:W-:Y:S04]  /*7b10*/  IADD3 R2, P0, R4, R20, RZ ;  /* 0x0000001404027210 */ /* 0x014fe80007f1e0ff */
[----:B------:R-:W-:Y:S05]  /*7b20*/  IADD3.X R3, R0, R5, RZ, P0, !PT ;  /* 0x0000000500037210 */ /* 0x000fea00007fe4ff */
[----:B------:R-:W-:Y:S01]  /*7b30*/  @!PT LDS RZ, [RZ] ;  /* 0x00000000fffff984 */ /* 0x000fe20000000800 */
[----:B------:R-:W-:Y:S01]  /*7b40*/  @!PT LDS RZ, [RZ] ;  /* 0x00000000fffff984 */ /* 0x000fe20000000800 */
[----:B------:R-:W-:Y:S01]  /*7b50*/  @!PT LDS RZ, [RZ] ;  /* 0x00000000fffff984 */ /* 0x000fe20000000800 */
[----:B------:R1:W-:Y:S04]  /*7b60*/  LDGSTS.E.BYPASS.LTC128B.128 [R243+0x3100], [R2.64], !P5 ;  /* 0x0310000002f37fae */ /* 0x0003e8000e901d46 */
.L_x_546:
[----:B--234-:R-:W-:Y:S05]  /*7b70*/  BSYNC B0 ;  /* 0x0000000000007941 */ /* 0x01cfea0003800000 */
.L_x_545:
[----:B------:R-:W0:Y:S01]  /*7b80*/  LDGDEPBAR ;  /* 0x00000000000079af */ /* 0x000e220000000000 */
[----:B------:R-:W-:Y:S01]  /*7b90*/  WARPSYNC 0xffffffff ;  /* 0xffffffff00007948 */ /* 0x000fe20003800000 */
[-C--:B------:R-:W-:Y:S01]  /*7ba0*/  HMMA.16816.F32.BF16 R4, R112, R16.reuse, RZ ;  /* 0x000000107004723c */ /* 0x080fe200000418ff */
[----:B------:R-:W-:Y:S02]  /*7bb0*/  BSSY B0, `(.L_x_549) ;  /* 0x00000d4000007945 */ /* 0x000fe40003800000 */
[----:B------:R-:W-:Y:S05]  /*7bc0*/  ISETP.GE.AND P0, PT, R245, 0x1, PT ;  /* 0x00000001f500780c */ /* 0x000fea0003f06270 */
[C---:B------:R-:W-:Y:S08]  /*7bd0*/  HMMA.16816.F32.BF16 R8, R108.reuse, R16, RZ ;  /* 0x000000106c08723c */ /* 0x040ff000000418ff */
[-C--:B------:R-:W-:Y:S08]  /*7be0*/  HMMA.16816.F32.BF16 R12, R108, R18.reuse, RZ ;  /* 0x000000126c0c723c */ /* 0x080ff000000418ff */
        /* <DEDUP_REMOVED lines=25> */
[----:B------:R-:W-:Y:S07]  /*7d80*/  LDSM.16.M88.4 R116, [R232] ;  /* 0x00000000e874783b */ /* 0x000fee0000000200 */
[-C--:B------:R-:W-:Y:S08]  /*7d90*/  HMMA.16816.F32.BF16 R4, R188, R192.reuse, R4 ;  /* 0x000000c0bc04723c */ /* 0x080ff00000041804 */
[C---:B------:R-:W-:Y:S08]  /*7da0*/  HMMA.16816.F32.BF16 R8, R196.reuse, R192, R8 ;  /* 0x000000c0c408723c */ /* 0x040ff00000041808 */
[-C--:B------:R-:W-:Y:S08]  /*7db0*/  HMMA.16816.F32.BF16 R12, R196, R194.reuse, R12 ;  /* 0x000000c2c40c723c */ /* 0x080ff0000004180c */
[C---:B------:R-:W-:Y:S01]  /*7dc0*/  HMMA.16816.F32.BF16 R16, R188.reuse, R194, R16 ;  /* 0x000000c2bc10723c */ /* 0x040fe20000041810 */
[----:B------:R-:W1:Y:S07]  /*7dd0*/  LDSM.16.M88.4 R192, [R230] ;  /* 0x00000000e6c0783b */ /* 0x000e6e0000000200 */
        /* <DEDUP_REMOVED lines=19> */
[----:B------:R-:W5:Y:S07]  /*7f10*/  LDSM.16.M88.4 R212, [R230+0x1800] ;  /* 0x00180000e6d4783b */ /* 0x000f6e0000000200 */
        /* <DEDUP_REMOVED lines=25> */
[----:B------:R-:W2:Y:S07]  /*80b0*/  LDSM.16.M88.4 R208, [R227] ;  /* 0x00000000e3d0783b */ /* 0x000eae0000000200 */
[-C--:B-----5:R-:W-:Y:S08]  /*80c0*/  HMMA.16816.F32.BF16 R52, R116, R212.reuse, R52 ;  /* 0x000000d47434723c */ /* 0x0a0ff00000041834 */
        /* <DEDUP_REMOVED lines=19> */
[----:B------:R-:W1:Y:S07]  /*8200*/  LDSM.16.M88.4 R116, [R227+0x1000] ;  /* 0x00100000e374783b */ /* 0x000e6e0000000200 */
[-C--:B--2---:R-:W-:Y:S01]  /*8210*/  HMMA.16816.F32.BF16 R4, R204, R208.reuse, R4 ;  /* 0x000000d0cc04723c */ /* 0x084fe20000041804 */
[----:B------:R-:W2:Y:S01]  /*8220*/  LDSM.16.M88.4 R196, [R227+0x2000] ;  /* 0x00200000e3c4783b */ /* 0x000ea20000000200 */
[----:B------:R-:W-:Y:S06]  /*8230*/  DEPBAR.LE SB0, 0x0 ;  /* 0x000080000000791a */ /* 0x000fec0000000000 */
[C---:B------:R-:W-:Y:S01]  /*8240*/  HMMA.16816.F32.BF16 R8, R216.reuse, R208, R8 ;  /* 0x000000d0d808723c */ /* 0x040fe20000041808 */
[----:B------:R-:W-:Y:S07]  /*8250*/  BAR.SYNC.DEFER_BLOCKING 0x0 ;  /* 0x0000000000007b1d */ /* 0x000fee0000010000 */
        /* <DEDUP_REMOVED lines=25> */
[----:B------:R-:W-:Y:S01]  /*83f0*/  HMMA.16816.F32.BF16 R112, R204, R214, R112 ;  /* 0x000000d6cc70723c */ /* 0x000fe20000041870 */
[----:B------:R-:W-:Y:S07]  /*8400*/  @!UPT UIADD3 URZ, URZ, URZ, URZ ;  /* 0x0000003f3f3ff290 */ /* 0x000fee000fffe03f */
[----:B------:R-:W-:-:S11]  /*8410*/  @!P0 BRA `(.L_x_550) ;  /* 0x000004d000008947 */ /* 0x000fd60003800000 */
[----:B------:R-:W-:Y:S01]  /*8420*/  IMAD.MOV.U32 R244, RZ, RZ, RZ ;  /* 0x000000fffff47224 */ /* 0x000fe200078e00ff */
[----:B------:R-:W2:Y:S01]  /*8430*/  LDL R2, [R1+0x1c] ;  /* 0x00001c0001027983 */ /* 0x000ea20000100800 */
[----:B------:R-:W-:Y:S03]  /*8440*/  IMAD.SHL.U32 R119, R242, 0x2, RZ ;  /* 0x00000002f2777824 */ /* 0x000fe600078e00ff */
[----:B------:R-:W3:Y:S04]  /*8450*/  LDL R0, [R1+0x18] ;  /* 0x0000180001007983 */ /* 0x000ee80000100800 */
[----:B------:R-:W4:Y:S04]  /*8460*/  LDL.64 R220, [R1+0x28] ;  /* 0x0000280001dc7983 */ /* 0x000f280000100a00 */
[----:B------:R-:W5:Y:S04]  /*8470*/  LDL R246, [R1+0x3c] ;  /* 0x00003c0001f67983 */ /* 0x000f680000100800 */
[----:B------:R-:W4:Y:S04]  /*8480*/  LDL.64 R248, [R1+0x20] ;  /* 0x0000200001f87983 */ /* 0x000f280000100a00 */
[----:B------:R-:W5:Y:S01]  /*8490*/  LDL R247, [R1+0x38] ;  /* 0x0000380001f77983 */ /* 0x000f620000100800 */
[----:B--2---:R-:W-:Y:S05]  /*84a0*/  IMAD R2, R245, 0x70, R2 ;  /* 0x00000070f5027824 */ /* 0x004fea00078e0202 */
[----:B---3--:R-:W-:Y:S05]  /*84b0*/  IADD3 R2, R2, -0x70, R0 ;  /* 0xffffff9002027810 */ /* 0x008fea0007ffe000 */
[----:B------:R-:W-:Y:S04]  /*84c0*/  @P3 IMAD.HI.U32 R3, R2, c[0x0][0x2bc], RZ ;  /* 0x0000af0002033a27 */ /* 0x000fe800078e00ff */
[----:B------:R-:W-:Y:S01]  /*84d0*/  IMAD.MOV.U32 R0, RZ, RZ, R2 ;  /* 0x000000ffff007224 */ /* 0x000fe200078e0002 */
[----:B------:R-:W-:Y:S04]  /*84e0*/  @P3 SHF.R.U32.HI R0, RZ, c[0x0][0x2c0], R3 ;  /* 0x0000b000ff003a19 */ /* 0x000fe80000011603 */
[C---:B----4-:R-:W-:Y:S04]  /*84f0*/  @!P2 IADD3 R3, P0, R0.reuse, R220, RZ ;  /* 0x000000dc0003a210 */ /* 0x050fe80007f1e0ff */
[----:B-----5:R-:W-:Y:S01]  /*8500*/  @!P2 LEA.HI.X.SX32 R117, R0, R246, 0x1, P0 ;  /* 0x000000f60075a211 */ /* 0x020fe200000f0eff */
[----:B------:R-:W-:Y:S01]  /*8510*/  IMAD.MOV R0, RZ, RZ, -R0 ;  /* 0x000000ffff007224 */ /* 0x000fe200078e0a00 */
[C---:B------:R-:W-:Y:S02]  /*8520*/  @!P2 LEA R116, P0, R3.reuse, c[0x0][0x2a0], 0x2 ;  /* 0x0000a8000374aa11 */ /* 0x040fe400078010ff */
[----:B------:R-:W-:Y:S01]  /*8530*/  SHF.R.S32.HI R246, RZ, 0x1f, R242 ;  /* 0x0000001ffff67819 */ /* 0x000fe200000114f2 */
[----:B------:R-:W-:Y:S01]  /*8540*/  IMAD R250, R0, c[0x0][0x2b8], R2 ;  /* 0x0000ae0000fa7a24 */ /* 0x000fe200078e0202 */
[----:B------:R-:W-:Y:S03]  /*8550*/  @!P2 LEA.HI.X R117, R3, c[0x0][0x2a4], R117, 0x2, P0 ;  /* 0x0000a9000375aa11 */ /* 0x000fe600000f1475 */
[----:B------:R-:W-:Y:S01]  /*8560*/  IMAD.WIDE.U32 R2, R250, c[0x0][0x1e0], RZ ;  /* 0x00007800fa027a25 */ /* 0x000fe200078e00ff */
[----:B------:R-:W-:Y:S01]  /*8570*/  SHF.R.S32.HI R0, RZ, 0x1f, R250 ;  /* 0x0000001fff007819 */ /* 0x000fe200000114fa */
[----:B------:R1:W2:Y:S04]  /*8580*/  @!P2 LDG.E R244, [R116.64] ;  /* 0x0000000674f4a981 */ /* 0x0002a8000c1e1900 */
[----:B------:R-:W-:Y:S04]  /*8590*/  IMAD R0, R0, c[0x0][0x1e0], RZ ;  /* 0x0000780000007a24 */ /* 0x000fe800078e02ff */
[----:B------:R-:W-:Y:S04]  /*85a0*/  IMAD R0, R250, c[0x0][0x1e4], R0 ;  /* 0x00007900fa007a24 */ /* 0x000fe800078e0200 */
[----:B------:R-:W-:Y:S01]  /*85b0*/  IMAD.IADD R3, R3, 0x1, R0 ;  /* 0x0000000103037824 */ /* 0x000fe200078e0200 */
[----:B-1----:R-:W-:Y:S02]  /*85c0*/  SHF.L.U64.HI R117, R242, 0x1, R246 ;  /* 0x00000001f2757819 */ /* 0x002fe400000102f6 */
[----:B--2---:R-:W-:Y:S01]  /*85d0*/  SHF.R.S32.HI R116, RZ, 0x1f, R244 ;  /* 0x0000001fff747819 */ /* 0x004fe200000114f4 */
[----:B------:R-:W-:Y:S04]  /*85e0*/  IMAD.WIDE.U32 R2, R244, c[0x0][0x1f0], R2 ;  /* 0x00007c00f4027a25 */ /* 0x000fe800078e0002 */
[----:B------:R-:W-:Y:S01]  /*85f0*/  IMAD R116, R116, c[0x0][0x1f0], RZ ;  /* 0x00007c0074747a24 */ /* 0x000fe200078e02ff */
[----:B------:R-:W-:Y:S03]  /*8600*/  IADD3 R0, P1, R248, R2, RZ ;  /* 0x00000002f8007210 */ /* 0x000fe60007f3e0ff */
[----:B------:R-:W-:Y:S01]  /*8610*/  IMAD R2, R244, c[0x0][0x1f4], R116 ;  /* 0x00007d00f4027a24 */ /* 0x000fe200078e0274 */
[C---:B------:R-:W-:Y:S04]  /*8620*/  LEA R116, P0, R0.reuse, c[0x0][0x1c8], 0x1 ;  /* 0x0000720000747a11 */ /* 0x040fe800078008ff */
[----:B------:R-:W-:Y:S04]  /*8630*/  IADD3.X R2, R247, R3, R2, P1, !PT ;  /* 0x00000003f7027210 */ /* 0x000fe80000ffe402 */
[----:B------:R-:W-:Y:S01]  /*8640*/  LEA.HI.X R0, R0, c[0x0][0x1cc], R2, 0x1, P0 ;  /* 0x0000730000007a11 */ /* 0x000fe200000f0c02 */
[----:B------:R-:W-:-:S05]  /*8650*/  BRA.DIV ~URZ, `(.L_x_551) ;  /* 0x0000db027f007947 */ /* 0x000fca000b800000 */
[----:B------:R1:W2:Y:S02]  /*8660*/  SHFL.IDX PT, R118, R0, RZ, 0x181f ;  /* 0x00181fff00767589 */ /* 0x0002a400000e0000 */
.L_x_608:
[----:B------:R-:W-:-:S05]  /*8670*/  BRA.DIV ~URZ, `(.L_x_552) ;  /* 0x0000db527f007947 */ /* 0x000fca000b800000 */
[----:B------:R-:W3:Y:S02]  /*8680*/  SHFL.IDX PT, R2, R116, RZ, 0x181f ;  /* 0x00181fff74027589 */ /* 0x000ee400000e0000 */
[-C--:B---3--:R-:W-:Y:S05]  /*8690*/  IADD3 R2, P0, R2, R119.reuse, RZ ;  /* 0x0000007702027210 */ /* 0x088fea0007f1e0ff */
[--C-:B--2---:R-:W-:Y:S05]  /*86a0*/  IMAD.X R3, R118, 0x1, R117.reuse, P0 ;  /* 0x0000000176037824 */ /* 0x104fea00000e0675 */
[----:B------:R-:W-:Y:S01]  /*86b0*/  @!PT LDS RZ, [RZ] ;  /* 0x00000000fffff984 */ /* 0x000fe20000000800 */
[----:B------:R-:W-:Y:S01]  /*86c0*/  @!PT LDS RZ, [RZ] ;  /* 0x00000000fffff984 */ /* 0x000fe20000000800 */
[----:B------:R2:W-:Y:S04]  /*86d0*/  LDGSTS.E.BYPASS.LTC128B.128 [R243+0x3900], [R2.64], !P5 ;  /* 0x0390000002f37fae */ /* 0x0005e8000e901d46 */
[----:B--2---:R-:W2:Y:S04]  /*86e0*/  SHFL.IDX PT, R2, R116, 0x1, 0x181f ;  /* 0x00381f0074027f89 */ /* 0x004ea800000e0000 */
[----:B------:R-:W3:Y:S01]  /*86f0*/  SHFL.IDX PT, R3, R0, 0x1, 0x181f ;  /* 0x00381f0000037f89 */ /* 0x000ee200000e0000 */
[-C--:B--2---:R-:W-:Y:S05]  /*8700*/  IADD3 R2, P0, R2, R119.reuse, RZ ;  /* 0x0000007702027210 */ /* 0x084fea0007f1e0ff */
[--C-:B---3--:R-:W-:Y:S05]  /*8710*/  IMAD.X R3, R3, 0x1, R117.reuse, P0 ;  /* 0x0000000103037824 */ /* 0x108fea00000e0675 */
        /* <DEDUP_REMOVED lines=17> */
[----:B------:R-:W3:Y:S04]  /*8830*/  SHFL.IDX PT, R3, R0, 0x5, 0x181f ;  /* 0x00b81f0000037f89 */ /* 0x000ee800000e0000 */
[----:B------:R-:W4:Y:S04]  /*8840*/  SHFL.IDX PT, R116, R116, 0x6, 0x181f ;  /* 0x00d81f0074747f89 */ /* 0x000f2800000e0000 */
[----:B-1----:R-:W1:Y:S01]  /*8850*/  SHFL.IDX PT, R0, R0, 0x6, 0x181f ;  /* 0x00d81f0000007f89 */ /* 0x002e6200000e0000 */
[----:B--2---:R-:W-:Y:S05]  /*8860*/  IADD3 R2, P0, R2, R119, RZ ;  /* 0x0000007702027210 */ /* 0x004fea0007f1e0ff */
[----:B---3--:R-:W-:Y:S05]  /*8870*/  IMAD.X R3, R3, 0x1, R117, P0 ;  /* 0x0000000103037824 */ /* 0x008fea00000e0675 */
[----:B------:R2:W-:Y:S03]  /*8880*/  LDGSTS.E.BYPASS.LTC128B.128 [R243+0x6100], [R2.64], !P5 ;  /* 0x0610000002f37fae */ /* 0x0005e6000e901d46 */
.L_x_609:
[----:B--2-4-:R-:W-:Y:S04]  /*8890*/  IADD3 R2, P0, R116, R119, RZ ;  /* 0x0000007774027210 */ /* 0x014fe80007f1e0ff */
[----:B-1----:R-:W-:Y:S05]  /*88a0*/  IADD3.X R3, R0, R117, RZ, P0, !PT ;  /* 0x0000007500037210 */ /* 0x002fea00007fe4ff */
[----:B------:R-:W-:Y:S01]  /*88b0*/  @!PT LDS RZ, [RZ] ;  /* 0x00000000fffff984 */ /* 0x000fe20000000800 */
[----:B------:R-:W-:Y:S01]  /*88c0*/  @!PT LDS RZ, [RZ] ;  /* 0x00000000fffff984 */ /* 0x000fe20000000800 */
[----:B------:R-:W-:Y:S01]  /*88d0*/  @!PT LDS RZ, [RZ] ;  /* 0x00000000fffff984 */ /* 0x000fe20000000800 */
[----:B------:R1:W-:Y:S04]  /*88e0*/  LDGSTS.E.BYPASS.LTC128B.128 [R243+0x6900], [R2.64], !P5 ;  /* 0x0690000002f37fae */ /* 0x0003e8000e901d46 */
.L_x_550:
[----:B------:R-:W-:Y:S05]  /*88f0*/  BSYNC B0 ;  /* 0x0000000000007941 */ /* 0x000fea0003800000 */
.L_x_549:
[----:B------:R-:W2:Y:S01]  /*8900*/  LDL R116, [R1+0x44] ;  /* 0x0000440001747983 */ /* 0x000ea20000100800 */
[----:B------:R-:W-:Y:S03]  /*8910*/  IMAD R0, R245, -0x70, RZ ;  /* 0xffffff90f5007824 */ /* 0x000fe600078e02ff */
[----:B-1----:R-:W2:Y:S04]  /*8920*/  LDL R3, [R1+0x54] ;  /* 0x0000540001037983 */ /* 0x002ea80000100800 */
[----:B------:R-:W3:Y:S04]  /*8930*/  LDL R2, [R1+0x50] ;  /* 0x0000500001027983 */ /* 0x000ee80000100800 */
[----:B------:R-:W0:Y:S01]  /*8940*/  LDGDEPBAR ;  /* 0x00000000000079af */ /* 0x000e220000000000 */
[----:B--2---:R-:W-:Y:S02]  /*8950*/  IADD3 R116, R3, R116, RZ ;  /* 0x0000007403747210 */ /* 0x004fe40007ffe0ff */
[----:B------:R-:W-:Y:S02]  /*8960*/  MOV R3, c[0x0][0x2ac] ;  /* 0x0000ab0000037a02 */ /* 0x000fe40000000f00 */
[----:B---3--:R-:W-:Y:S01]  /*8970*/  IADD3 R0, -R2, 0x1, R0 ;  /* 0x0000000102007810 */ /* 0x008fe20007ffe100 */
[----:B------:R-:W-:Y:S04]  /*8980*/  @P4 IMAD.HI.U32 R2, R116, c[0x0][0x2c8], RZ ;  /* 0x0000b20074024a27 */ /* 0x000fe800078e00ff */
[----:B------:R-:W-:Y:S01]  /*8990*/  IMAD R0, R3, c[0x0][0x1d0], R0 ;  /* 0x0000740003007a24 */ /* 0x000fe200078e0200 */
[----:B------:R-:W-:Y:S04]  /*89a0*/  @P4 SHF.R.U32.HI R116, RZ, c[0x0][0x2cc], R2 ;  /* 0x0000b300ff744a19 */ /* 0x000fe80000011602 */
[----:B------:R-:W-:Y:S01]  /*89b0*/  IADD3 R117, R0, -c[0x0][0x168], RZ ;  /* 0x80005a0000757a10 */ /* 0x000fe20007ffe0ff */
[----:B------:R-:W-:-:S05]  /*89c0*/  BRA.DIV ~URZ, `(.L_x_553) ;  /* 0x0000ded27f007947 */ /* 0x000fca000b800000 */
[----:B------:R1:W2:Y:S02]  /*89d0*/  SHFL.IDX PT, R0, R116, RZ, 0x1c1f ;  /* 0x001c1fff74007589 */ /* 0x0002a400000e0000 */
.L_x_610:
[----:B--2---:R-:W-:Y:S05]  /*89e0*/  IMAD.IADD R0, R117, 0x1, R0 ;  /* 0x0000000175007824 */ /* 0x004fea00078e0200 */
[C---:B------:R-:W-:Y:S02]  /*89f0*/  ISETP.GT.AND P0, PT, R0.reuse, RZ, PT ;  /* 0x000000ff0000720c */ /* 0x040fe40003f04270 */
[C---:B------:R-:W-:Y:S02]  /*8a00*/  ISETP.GT.AND P6, PT, R0.reuse, 0x1, PT ;  /* 0x000000010000780c */ /* 0x040fe40003fc4270 */
[----:B------:R-:W-:Y:S02]  /*8a10*/  ISETP.GT.AND P1, PT, R0, 0x8, PT ;  /* 0x000000080000780c */ /* 0x000fe40003f24270 */
[----:B------:R-:W-:Y:S02]  /*8a20*/  FSEL R188, R4, -INF , P0 ;  /* 0xff80000004bc7808 */ /* 0x000fe40000000000 */
[C---:B------:R-:W-:Y:S02]  /*8a30*/  ISETP.GT.AND P0, PT, R0.reuse, 0x9, PT ;  /* 0x000000090000780c */ /* 0x040fe40003f04270 */
[----:B------:R-:W-:Y:S02]  /*8a40*/  FSEL R197, R5, -INF , P6 ;  /* 0xff80000005c57808 */ /* 0x000fe40003000000 */
        /* <DEDUP_REMOVED lines=46> */
[----:B------:R-:W-:Y:S02]  /*8d30*/  ISETP.GT.AND P0, PT, R0, 0x69, PT ;  /* 0x000000690000780c */ /* 0x000fe40003f04270 */
[----:B------:R-:W-:Y:S02]  /*8d40*/  FSEL R101, R101, -INF , P6 ;  /* 0xff80000065657808 */ /* 0x000fe40003000000 */
[----:B------:R-:W-:Y:S02]  /*8d50*/  FSEL R112, R112, -INF , P1 ;  /* 0xff80000070707808 */ /* 0x000fe40000800000 */
[----:B------:R-:W-:Y:S01]  /*8d60*/  FSEL R113, R113, -INF , P0 ;  /* 0xff80000071717808 */ /* 0x000fe20000000000 */
[----:B------:R-:W-:-:S05]  /*8d70*/  BRA.DIV ~URZ, `(.L_x_554) ;  /* 0x0000db927f007947 */ /* 0x000fca000b800000 */
[----:B------:R-:W-:Y:S01]  /*8d80*/  FMNMX.FTZ R119, R188, R120, !PT ;  /* 0x00000078bc777209 */ /* 0x000fe20007810000 */
[----:B------:R-:W2:Y:S03]  /*8d90*/  SHFL.IDX PT, R3, R116, 0x1, 0x1c1f ;  /* 0x003c1f0074037f89 */ /* 0x000ea600000e0000 */
[----:B------:R-:W-:Y:S04]  /*8da0*/  FMNMX.FTZ R119, R197, R119, !PT ;  /* 0x00000077c5777209 */ /* 0x000fe80007810000 */
[----:B------:R-:W-:Y:S01]  /*8db0*/  FMNMX.FTZ R119, R196, R119, !PT ;  /* 0x00000077c4777209 */ /* 0x000fe20007810000 */
[----:B------:R-:W3:Y:S03]  /*8dc0*/  SHFL.IDX PT, R2, R116, 0x2, 0x1c1f ;  /* 0x005c1f0074027f89 */ /* 0x000ee600000e0000 */
[----:B------:R-:W-:Y:S04]  /*8dd0*/  FMNMX.FTZ R119, R195, R119, !PT ;  /* 0x00000077c3777209 */ /* 0x000fe80007810000 */
[----:B------:R-:W-:Y:S01]  /*8de0*/  FMNMX.FTZ R119, R194, R119, !PT ;  /* 0x00000077c2777209 */ /* 0x000fe20007810000 */
[----:B------:R-:W4:Y:S03]  /*8df0*/  SHFL.IDX PT, R0, R116, 0x3, 0x1c1f ;  /* 0x007c1f0074007f89 */ /* 0x000f2600000e0000 */
[----:B------:R-:W-:Y:S04]  /*8e00*/  FMNMX.FTZ R119, R193, R119, !PT ;  /* 0x00000077c1777209 */ /* 0x000fe80007810000 */
[----:B------:R-:W-:Y:S04]  /*8e10*/  FMNMX.FTZ R119, R192, R119, !PT ;  /* 0x00000077c0777209 */ /* 0x000fe80007810000 */
[----:B------:R-:W-:Y:S04]  /*8e20*/  FMNMX.FTZ R119, R191, R119, !PT ;  /* 0x00000077bf777209 */ /* 0x000fe80007810000 */
[----:B------:R-:W-:Y:S04]  /*8e30*/  FMNMX.FTZ R119, R190, R119, !PT ;  /* 0x00000077be777209 */ /* 0x000fe80007810000 */
[----:B------:R-:W-:Y:S04]  /*8e40*/  FMNMX.FTZ R119, R189, R119, !PT ;  /* 0x00000077bd777209 */ /* 0x000fe80007810000 */
[----:B------:R-:W-:Y:S01]  /*8e50*/  FMNMX.FTZ R119, R48, R119, !PT ;  /* 0x0000007730777209 */ /* 0x000fe20007810000 */
[C---:B--2---:R-:W-:Y:S02]  /*8e60*/  IMAD.IADD R3, R117.reuse, 0x1, R3 ;  /* 0x0000000175037824 */ /* 0x044fe400078e0203 */
[----:B---3--:R-:W-:Y:S01]  /*8e70*/  IMAD.IADD R2, R117, 0x1, R2 ;  /* 0x0000000175027824 */ /* 0x008fe200078e0202 */
[----:B------:R-:W-:Y:S01]  /*8e80*/  FMNMX.FTZ R119, R49, R119, !PT ;  /* 0x0000007731777209 */ /* 0x000fe20007810000 */
[----:B----4-:R-:W-:Y:S01]  /*8e90*/  IMAD.IADD R0, R117, 0x1, R0 ;  /* 0x0000000175007824 */ /* 0x010fe200078e0200 */
[C---:B------:R-:W-:Y:S02]  /*8ea0*/  ISETP.GT.AND P0, PT, R3.reuse, 0x8, PT ;  /* 0x000000080300780c */ /* 0x040fe40003f04270 */
[C---:B------:R-:W-:Y:S02]  /*8eb0*/  ISETP.GT.AND P1, PT, R3.reuse, 0x1, PT ;  /* 0x000000010300780c */ /* 0x040fe40003f24270 */
[----:B------:R-:W-:Y:S02]  /*8ec0*/  FSEL R33, R18, -INF , P0 ;  /* 0xff80000012217808 */ /* 0x000fe40000000000 */
[----:B------:R-:W-:Y:S02]  /*8ed0*/  ISETP.GT.AND P0, PT, R3, 0x11, PT ;  /* 0x000000110300780c */ /* 0x000fe40003f04270 */
[----:B------:R-:W-:Y:S02]  /*8ee0*/  FSEL R36, R7, -INF , P1 ;  /* 0xff80000007247808 */ /* 0x000fe40000800000 */
[----:B------:R-:W-:Y:S02]  /*8ef0*/  FSEL R23, R23, -INF , P0 ;  /* 0xff80000017177808 */ /* 0x000fe40000000000 */
[C---:B------:R-:W-:Y:S02]  /*8f00*/  ISETP.GT.AND P0, PT, R3.reuse, 0x19, PT ;  /* 0x000000190300780c */ /* 0x040fe40003f04270 */
[----:B------:R-:W-:Y:S02]  /*8f10*/  ISETP.GT.AND P1, PT, R3, 0x9, PT ;  /* 0x000000090300780c */ /* 0x000fe40003f24270 */
[----:B------:R-:W-:Y:S02]  /*8f20*/  FSEL R35, R35, -INF , P0 ;  /* 0xff80000023237808 */ /* 0x000fe40000000000 */
[----:B------:R-:W-:Y:S02]  /*8f30*/  ISETP.GT.AND P0, PT, R3, 0x28, PT ;  /* 0x000000280300780c */ /* 0x000fe40003f04270 */
[----:B------:R-:W-:Y:S02]  /*8f40*/  FSEL R32, R19, -INF , P1 ;  /* 0xff80000013207808 */ /* 0x000fe40000800000 */
[----:B------:R-:W-:Y:S02]  /*8f50*/  FSEL R50, R50, -INF , P0 ;  /* 0xff80000032327808 */ /* 0x000fe40000000000 */
[C---:B------:R-:W-:Y:S02]  /*8f60*/  ISETP.GT.AND P0, PT, R3.reuse, 0x31, PT ;  /* 0x000000310300780c */ /* 0x040fe40003f04270 */
[----:B------:R-:W-:Y:S02]  /*8f70*/  ISETP.GT.AND P1, PT, R3, 0x18, PT ;  /* 0x000000180300780c */ /* 0x000fe40003f24270 */
[----:B------:R-:W-:Y:S02]  /*8f80*/  FSEL R55, R55, -INF , P0 ;  /* 0xff80000037377808 */ /* 0x000fe40000000000 */
[C---:B------:R-:W-:Y:S02]  /*8f90*/  ISETP.GT.AND P0, PT, R3.reuse, 0x39, PT ;  /* 0x000000390300780c */ /* 0x040fe40003f04270 */
[----:B------:R-:W-:Y:S02]  /*8fa0*/  ISETP.GT.AND P6, PT, R3, RZ, PT ;  /* 0x000000ff0300720c */ /* 0x000fe40003fc4270 */
[----:B------:R-:W-:Y:S02]  /*8fb0*/  FSEL R67, R67, -INF , P0 ;  /* 0xff80000043437808 */ /* 0x000fe40000000000 */
[C---:B------:R-:W-:Y:S02]  /*8fc0*/  ISETP.GT.AND P0, PT, R3.reuse, 0x48, PT ;  /* 0x000000480300780c */ /* 0x040fe40003f04270 */
        /* <DEDUP_REMOVED lines=8> */
[----:B------:R-:W-:Y:S02]  /*9050*/  ISETP.GT.AND P0, PT, R2, RZ, PT ;  /* 0x000000ff0200720c */ /* 0x000fe40003f04270 */
[----:B------:R-:W-:Y:S02]  /*9060*/  ISETP.GT.AND P6, PT, R3, 0x10, PT ;  /* 0x000000100300780c */ /* 0x000fe40003fc4270 */
[----:B------:R-:W-:Y:S02]  /*9070*/  FSEL R16, R8, -INF , P0 ;  /* 0xff80000008107808 */ /* 0x000fe40000000000 */
        /* <DEDUP_REMOVED lines=37> */
[----:B------:R-:W-:Y:S02]  /*92d0*/  ISETP.GT.AND P6, PT, R2, 0x1, PT ;  /* 0x000000010200780c */ /* 0x000fe40003fc4270 */
[----:B------:R-:W-:Y:S02]  /*92e0*/  ISETP.GT.AND P1, PT, R0, RZ, PT ;  /* 0x000000ff0000720c */ /* 0x000fe40003f24270 */
        /* <DEDUP_REMOVED lines=8> */
[----:B------:R-:W-:Y:S02]  /*9370*/  FMNMX.FTZ R3, R6, R121, !PT ;  /* 0x0000007906037209 */ /* 0x000fe40007810000 */
[----:B------:R-:W-:Y:S02]  /*9380*/  FSEL R115, R115, -INF , P1 ;  /* 0xff80000073737808 */ /* 0x000fe40000800000 */
[----:B------:R-:W-:Y:S02]  /*9390*/  ISETP.GT.AND P1, PT, R2, 0x9, PT ;  /* 0x000000090200780c */ /* 0x000fe40003f24270 */
[----:B------:R-:W-:Y:S02]  /*93a0*/  FSEL R44, R44, -INF , P0 ;  /* 0xff8000002c2c7808 */ /* 0x000fe40000000000 */
[----:B------:R-:W-:Y:S02]  /*93b0*/  ISETP.GT.AND P0, PT, R0, 0x29, PT ;  /* 0x000000290000780c */ /* 0x000fe40003f04270 */
[----:B------:R-:W-:Y:S02]  /*93c0*/  FMNMX.FTZ R3, R36, R3, !PT ;  /* 0x0000000324037209 */ /* 0x000fe40007810000 */
[----:B------:R-:W-:Y:S02]  /*93d0*/  FSEL R17, R13, -INF , P1 ;  /* 0xff8000000d117808 */ /* 0x000fe40000800000 */
[C---:B------:R-:W-:Y:S02]  /*93e0*/  ISETP.GT.AND P1, PT, R2.reuse, 0x10, PT ;  /* 0x000000100200780c */ /* 0x040fe40003f24270 */
[----:B------:R-:W-:Y:S02]  /*93f0*/  FSEL R47, R47, -INF , P0 ;  /* 0xff8000002f2f7808 */ /* 0x000fe40000000000 */
[----:B------:R-:W-:Y:S02]  /*9400*/  ISETP.GT.AND P0, PT, R2, 0x30, PT ;  /* 0x000000300200780c */ /* 0x000fe40003f04270 */
[----:B------:R-:W-:Y:S02]  /*9410*/  FMNMX.FTZ R3, R33, R3, !PT ;  /* 0x0000000321037209 */ /* 0x000fe40007810000 */
[----:B------:R-:W-:Y:S02]  /*9420*/  FSEL R114, R114, -INF , P6 ;  /* 0xff80000072727808 */ /* 0x000fe40003000000 */
[----:B------:R-:W-:Y:S02]  /*9430*/  ISETP.GT.AND P6, PT, R0, 0x8, PT ;  /* 0x000000080000780c */ /* 0x000fe40003fc4270 */
        /* <DEDUP_REMOVED lines=71> */
[----:B------:R-:W-:Y:S02]  /*98b0*/  FSEL R91, R91, -INF , P0 ;  /* 0xff8000005b5b7808 */ /* 0x000fe40000000000 */
[----:B------:R-:W-:Y:S02]  /*98c0*/  ISETP.GT.AND P0, PT, R2, 0x58, PT ;  /* 0x000000580200780c */ /* 0x000fe40003f04270 */
        /* <DEDUP_REMOVED lines=12> */
[----:B------:R-:W-:Y:S02]  /*9990*/  FSEL R95, R95, -INF , P0 ;  /* 0xff8000005f5f7808 */ /* 0x000fe40000000000 */
[C---:B------:R-:W-:Y:S02]  /*99a0*/  ISETP.GT.AND P0, PT, R2.reuse, 0x61, PT ;  /* 0x000000610200780c */ /* 0x040fe40003f04270 */
[----:B------:R-:W-:Y:S02]  /*99b0*/  ISETP.GT.AND P6, PT, R2, 0x68, PT ;  /* 0x000000680200780c */ /* 0x000fe40003fc4270 */
[----:B------:R-:W-:Y:S02]  /*99c0*/  FSEL R104, R104, -INF , P1 ;  /* 0xff80000068687808 */ /* 0x000fe40000800000 */
[----:B------:R-:W-:Y:S02]  /*99d0*/  ISETP.GT.AND P1, PT, R2, 0x69, PT ;  /* 0x000000690200780c */ /* 0x000fe40003f24270 */
        /* <DEDUP_REMOVED lines=14> */
[----:B------:R-:W-:Y:S02]  /*9ac0*/  FSEL R105, R105, -INF , P0 ;  /* 0xff80000069697808 */ /* 0x000fe40000000000 */
[----:B------:R-:W-:Y:S02]  /*9ad0*/  FMNMX.FTZ R2, R72, R2, !PT ;  /* 0x0000000248027209 */ /* 0x000fe40007810000 */
[----:B------:R-:W-:Y:S02]  /*9ae0*/  ISETP.GT.AND P0, PT, R0, 0x60, PT ;  /* 0x000000600000780c */ /* 0x000fe40003f04270 */
[----:B------:R-:W-:Y:S02]  /*9af0*/  FMNMX.FTZ R2, R73, R2, !PT ;  /* 0x0000000249027209 */ /* 0x000fe40007810000 */
[----:B------:R-:W-:Y:S02]  /*9b00*/  FMNMX.FTZ R3, R19, R123, !PT ;  /* 0x0000007b13037209 */ /* 0x000fe40007810000 */
[----:B------:R-:W-:Y:S02]  /*9b10*/  FMNMX.FTZ R2, R76, R2, !PT ;  /* 0x000000024c027209 */ /* 0x000fe40007810000 */
        /* <DEDUP_REMOVED lines=40> */
[----:B--2---:R-:W-:Y:S02]  /*9da0*/  FMNMX.FTZ R118, R118, R3, !PT ;  /* 0x0000000376767209 */ /* 0x004fe40007810000 */
        /* <DEDUP_REMOVED lines=15> */
[----:B------:R-:W2:Y:S01]  /*9ea0*/  SHFL.BFLY PT, R3, R118, 0x1, 0x1f ;  /* 0x0c201f0076037f89 */ /* 0x000ea200000e0000 */
[----:B------:R-:W-:Y:S02]  /*9eb0*/  FMNMX.FTZ R119, R96, R119, !PT ;  /* 0x0000007760777209 */ /* 0x000fe40007810000 */
[----:B------:R-:W-:Y:S02]  /*9ec0*/  FMNMX.FTZ R2, R91, R2, !PT ;  /* 0x000000025b027209 */ /* 0x000fe40007810000 */
[----:B------:R-:W-:Y:S02]  /*9ed0*/  FMNMX.FTZ R119, R97, R119, !PT ;  /* 0x0000007761777209 */ /* 0x000fe40007810000 */
[----:B------:R-:W-:Y:S01]  /*9ee0*/  FMNMX.FTZ R2, R94, R2, !PT ;  /* 0x000000025e027209 */ /* 0x000fe20007810000 */
[----:B------:R-:W3:Y:S01]  /*9ef0*/  SHFL.BFLY PT, R117, R0, 0x1, 0x1f ;  /* 0x0c201f0000757f89 */ /* 0x000ee200000e0000 */
[----:B------:R-:W-:Y:S02]  /*9f00*/  FMNMX.FTZ R119, R100, R119, !PT ;  /* 0x0000007764777209 */ /* 0x000fe40007810000 */
[----:B------:R-:W-:Y:S02]  /*9f10*/  FMNMX.FTZ R2, R95, R2, !PT ;  /* 0x000000025f027209 */ /* 0x000fe40007810000 */
[----:B------:R-:W-:Y:S02]  /*9f20*/  FMNMX.FTZ R119, R101, R119, !PT ;  /* 0x0000007765777209 */ /* 0x000fe40007810000 */
[----:B------:R-:W-:Y:S02]  /*9f30*/  FSEL R107, R107, -INF , P6 ;  /* 0xff8000006b6b7808 */ /* 0x000fe40003000000 */
[----:B-1----:R-:W-:Y:S02]  /*9f40*/  FMNMX.FTZ R116, R106, R2, !PT ;  /* 0x000000026a747209 */ /* 0x002fe40007810000 */
[----:B------:R-:W-:Y:S02]  /*9f50*/  FMNMX.FTZ R119, R112, R119, !PT ;  /* 0x0000007770777209 */ /* 0x000fe40007810000 */
[----:B------:R-:W-:Y:S02]  /*9f60*/  FSEL R110, R110, -INF , P1 ;  /* 0xff8000006e6e7808 */ /* 0x000fe40000800000 */
[----:B------:R-:W-:Y:S02]  /*9f70*/  FMNMX.FTZ R116, R107, R116, !PT ;  /* 0x000000746b747209 */ /* 0x000fe40007810000 */
[----:B------:R-:W-:Y:S02]  /*9f80*/  FMNMX.FTZ R119, R113, R119, !PT ;  /* 0x0000007771777209 */ /* 0x000fe40007810000 */
[----:B------:R-:W-:Y:S02]  /*9f90*/  FSEL R111, R111, -INF , P0 ;  /* 0xff8000006f6f7808 */ /* 0x000fe40000000000 */
[----:B------:R-:W-:Y:S01]  /*9fa0*/  FMNMX.FTZ R116, R110, R116, !PT ;  /* 0x000000746e747209 */ /* 0x000fe20007810000 */
[----:B------:R-:W1:Y:S01]  /*9fb0*/  SHFL.BFLY PT, R5, R119, 0x2, 0x1f ;  /* 0x0c401f0077057f89 */ /* 0x000e6200000e0000 */
[----:B--2---:R-:W-:Y:S02]  /*9fc0*/  FMNMX.FTZ R118, R118, R3, !PT ;  /* 0x0000000376767209 */ /* 0x004fe40007810000 */
[----:B------:R-:W-:Y:S02]  /*9fd0*/  FMNMX.FTZ R116, R111, R116, !PT ;  /* 0x000000746f747209 */ /* 0x000fe40007810000 */
[----:B---3--:R-:W-:Y:S03]  /*9fe0*/  FMNMX.FTZ R117, R0, R117, !PT ;  /* 0x0000007500757209 */ /* 0x008fe60007810000 */
[----:B------:R-:W2:Y:S01]  /*9ff0*/  SHFL.BFLY PT, R0, R116, 0x2, 0x1f ;  /* 0x0c401f0074007f89 */ /* 0x000ea200000e0000 */
[----:B-1----:R-:W-:Y:S07]  /*a000*/  FMNMX.FTZ R119, R5, R119, !PT ;  /* 0x0000007705777209 */ /* 0x002fee0007810000 */
[----:B------:R-:W1:Y:S01]  /*a010*/  SHFL.BFLY PT, R4, R119, 0x1, 0x1f ;  /* 0x0c201f0077047f89 */ /* 0x000e6200000e0000 */
[----:B--2---:R-:W-:Y:S07]  /*a020*/  FMNMX.FTZ R116, R116, R0, !PT ;  /* 0x0000000074747209 */ /* 0x004fee0007810000 */
[----:B------:R2:W3:Y:S01]  /*a030*/  SHFL.BFLY PT, R0, R116, 0x1, 0x1f ;  /* 0x0c201f0074007f89 */ /* 0x0004e200000e0000 */
[----:B-1----:R-:W-:Y:S07]  /*a040*/  FMNMX.FTZ R119, R119, R4, !PT ;  /* 0x0000000477777209 */ /* 0x002fee0007810000 */
.L_x_611:
[C---:B------:R-:W-:Y:S01]  /*a050*/  FMUL.FTZ R2, R119.reuse, c[0x0][0x2d0] ;  /* 0x0000b40077027a20 */ /* 0x040fe20000410000 */
[C---:B------:R-:W-:Y:S01]  /*a060*/  FSETP.NEU.FTZ.AND P0, PT, R119.reuse, -INF , PT ;  /* 0xff8000007700780b */ /* 0x040fe20003f1d000 */
[----:B------:R-:W-:Y:S01]  /*a070*/  WARPSYNC 0xffffffff ;  /* 0xffffffff00007948 */ /* 0x000fe20003800000 */
[----:B---3--:R-:W-:Y:S02]  /*a080*/  FMNMX.FTZ R68, R0, R116, !PT ;  /* 0x0000007400447209 */ /* 0x008fe40007810000 */
[----:B------:R-:W-:Y:S02]  /*a090*/  FSEL R2, R2, RZ, P0 ;  /* 0x000000ff02027208 */ /* 0x000fe40000000000 */
[----:B------:R-:W-:Y:S02]  /*a0a0*/  FSEL R0, R119, RZ, P0 ;  /* 0x000000ff77007208 */ /* 0x000fe40000000000 */
[----:B------:R-:W-:Y:S01]  /*a0b0*/  FSETP.NEU.FTZ.AND P1, PT, R118, -INF , PT ;  /* 0xff8000007600780b */ /* 0x000fe20003f3d000 */
[--C-:B------:R-:W-:Y:S01]  /*a0c0*/  FFMA.FTZ R198, R49, c[0x0][0x2d0], -R2.reuse ;  /* 0x0000b40031c67a23 */ /* 0x100fe20000010802 */
[----:B------:R-:W-:Y:S01]  /*a0d0*/  FSETP.NEU.FTZ.AND P0, PT, R117, -INF , PT ;  /* 0xff8000007500780b */ /* 0x000fe20003f1d000 */
[--C-:B------:R-:W-:Y:S01]  /*a0e0*/  FFMA.FTZ R217, R84, c[0x0][0x2d0], -R2.reuse ;  /* 0x0000b40054d97a23 */ /* 0x100fe20000010802 */
[----:B------:R-:W3:Y:S01]  /*a0f0*/  LDL.LU R49, [R1+0xc] ;  /* 0x00000c0001317983 */ /* 0x000ee20000300800 */
        /* <DEDUP_REMOVED lines=10> */
[----:B------:R-:W-:Y:S02]  /*a1a0*/  FFMA.FTZ R249, R97, c[0x0][0x2d0], -R2 ;  /* 0x0000b40061f97a23 */ /* 0x000fe40000010802 */
[----:B------:R-:W-:Y:S01]  /*a1b0*/  FADD.FTZ R4, -R0, R120 ;  /* 0x0000007800047221 */ /* 0x000fe20000010100 */
[----:B------:R-:W-:Y:S01]  /*a1c0*/  FSEL R0, R118, RZ, P1 ;  /* 0x000000ff76007208 */ /* 0x000fe20000800000 */
        /* <DEDUP_REMOVED lines=21> */
[----:B------:R-:W-:Y:S02]  /*a320*/  FMUL.FTZ R2, R118, c[0x0][0x2d0] ;  /* 0x0000b40076027a20 */ /* 0x000fe40000410000 */
[----:B------:R-:W-:Y:S01]  /*a330*/  FADD.FTZ R3, -R0, R121 ;  /* 0x0000007900037221 */ /* 0x000fe20000010100 */
[----:B------:R-:W-:Y:S02]  /*a340*/  FSEL R0, R117, RZ, P0 ;  /* 0x000000ff75007208 */ /* 0x000fe40000000000 */
[----:B------:R-:W-:Y:S01]  /*a350*/  FSEL R2, R2, RZ, P1 ;  /* 0x000000ff02027208 */ /* 0x000fe20000800000 */
[----:B------:R-:W-:Y:S01]  /*a360*/  FMUL.FTZ R3, R3, c[0x0][0x2d0] ;  /* 0x0000b40003037a20 */ /* 0x000fe20000410000 */
[----:B------:R-:W-:Y:S01]  /*a370*/  MUFU.EX2 R203, R203 ;  /* 0x000000cb00cb7308 */ /* 0x000fe20000000800 */
[----:B------:R-:W-:Y:S02]  /*a380*/  FADD.FTZ R0, -R0, R122 ;  /* 0x0000007a00007221 */ /* 0x000fe40000010100 */
[--C-:B------:R-:W-:Y:S02]  /*a390*/  FFMA.FTZ R9, R33, c[0x0][0x2d0], -R2.reuse ;  /* 0x0000b40021097a23 */ /* 0x100fe40000010802 */
[--C-:B--2---:R-:W-:Y:S01]  /*a3a0*/  FFMA.FTZ R116, R51, c[0x0][0x2d0], -R2.reuse ;  /* 0x0000b40033747a23 */ /* 0x104fe20000010802 */
[----:B------:R-:W2:Y:S01]  /*a3b0*/  LDL.LU R33, [R1+0x8] ;  /* 0x0000080001217983 */ /* 0x000ea20000300800 */
        /* <DEDUP_REMOVED lines=22> */
[--C-:B------:R-:W-:Y:S01]  /*a520*/  FFMA.FTZ R6, R36, c[0x0][0x2d0], -R2.reuse ;  /* 0x0000b40024067a23 */ /* 0x100fe20000010802 */
[----:B------:R-:W-:Y:S01]  /*a530*/  MOV R36, R5 ;  /* 0x0000000500247202 */ /* 0x000fe20000000f00 */
[--C-:B------:R-:W-:Y:S02]  /*a540*/  FFMA.FTZ R191, R22, c[0x0][0x2d0], -R2.reuse ;  /* 0x0000b40016bf7a23 */ /* 0x100fe40000010802 */
[--C-:B------:R-:W-:Y:S02]  /*a550*/  FFMA.FTZ R190, R23, c[0x0][0x2d0], -R2.reuse ;  /* 0x0000b40017be7a23 */ /* 0x100fe40000010802 */
[--C-:B------:R-:W-:Y:S01]  /*a560*/  FFMA.FTZ R113, R54, c[0x0][0x2d0], -R2.reuse ;  /* 0x0000b40036717a23 */ /* 0x100fe20000010802 */
[----:B------:R-:W-:Y:S01]  /*a570*/  MUFU.EX2 R23, R6 ;  /* 0x0000000600177308 */ /* 0x000fe20000000800 */
[--C-:B------:R-:W-:Y:S02]  /*a580*/  FFMA.FTZ R54, R115, c[0x0][0x2d0], -R2.reuse ;  /* 0x0000b40073367a23 */ /* 0x100fe40000010802 */
[--C-:B------:R-:W-:Y:S02]  /*a590*/  FFMA.FTZ R212, R70, c[0x0][0x2d0], -R2.reuse ;  /* 0x0000b40046d47a23 */ /* 0x100fe40000010802 */
[--C-:B------:R-:W-:Y:S02]  /*a5a0*/  FFMA.FTZ R246, R98, c[0x0][0x2d0], -R2.reuse ;  /* 0x0000b40062f67a23 */ /* 0x100fe40000010802 */
[----:B------:R-:W-:Y:S02]  /*a5b0*/  FFMA.FTZ R248, R99, c[0x0][0x2d0], -R2 ;  /* 0x0000b40063f87a23 */ /* 0x000fe40000010802 */
[----:B------:R-:W-:Y:S01]  /*a5c0*/  FMUL.FTZ R2, R117, c[0x0][0x2d0] ;  /* 0x0000b40075027a20 */ /* 0x000fe20000410000 */
[----:B------:R-:W-:Y:S01]  /*a5d0*/  MUFU.EX2 R22, R11 ;  /* 0x0000000b00167308 */ /* 0x000fe20000000800 */
[----:B------:R-:W-:Y:S03]  /*a5e0*/  FMUL.FTZ R0, R0, c[0x0][0x2d0] ;  /* 0x0000b40000007a20 */ /* 0x000fe60000410000 */
[----:B------:R-:W-:Y:S02]  /*a5f0*/  FSEL R2, R2, RZ, P0 ;  /* 0x000000ff02027208 */ /* 0x000fe40000000000 */
[----:B------:R-:W-:Y:S03]  /*a600*/  FSETP.NEU.FTZ.AND P0, PT, R68, -INF , PT ;  /* 0xff8000004400780b */ /* 0x000fe60003f1d000 */
[--C-:B------:R-:W-:Y:S01]  /*a610*/  FFMA.FTZ R5, R16, c[0x0][0x2d0], -R2.reuse ;  /* 0x0000b40010057a23 */ /* 0x100fe20000010802 */
[----:B------:R-:W-:Y:S01]  /*a620*/  MUFU.EX2 R70, R10 ;  /* 0x0000000a00467308 */ /* 0x000fe20000000800 */
        /* <DEDUP_REMOVED lines=11> */
[----:B------:R-:W-:Y:S01]  /*a6e0*/  MUFU.EX2 R37, R8 ;  /* 0x0000000800257308 */ /* 0x000fe20000000800 */
[--C-:B------:R-:W-:Y:S01]  /*a6f0*/  FFMA.FTZ R114, R77, c[0x0][0x2d0], -R2.reuse ;  /* 0x0000b4004d727a23 */ /* 0x100fe20000010802 */
[----:B------:R-:W-:Y:S01]  /*a700*/  MOV R77, R81 ;  /* 0x00000051004d7202 */ /* 0x000fe20000000f00 */
[--C-:B------:R-:W-:Y:S02]  /*a710*/  FFMA.FTZ R222, R88, c[0x0][0x2d0], -R2.reuse ;  /* 0x0000b40058de7a23 */ /* 0x100fe40000010802 */
[--C-:B------:R-:W-:Y:S02]  /*a720*/  FFMA.FTZ R251, R89, c[0x0][0x2d0], -R2.reuse ;  /* 0x0000b40059fb7a23 */ /* 0x100fe40000010802 */
[--C-:B------:R-:W-:Y:S02]  /*a730*/  FFMA.FTZ R38, R92, c[0x0][0x2d0], -R2.reuse ;  /* 0x0000b4005c267a23 */ /* 0x100fe40000010802 */
[--C-:B------:R-:W-:Y:S01]  /*a740*/  FFMA.FTZ R39, R93, c[0x0][0x2d0], -R2.reuse ;  /* 0x0000b4005d277a23 */ /* 0x100fe20000010802 */
[----:B------:R-:W-:Y:S01]  /*a750*/  MUFU.EX2 R0, R0 ;  /* 0x0000000000007308 */ /* 0x000fe20000000800 */
[--C-:B------:R-:W-:Y:S02]  /*a760*/  FFMA.FTZ R83, R105, c[0x0][0x2d0], -R2.reuse ;  /* 0x0000b40069537a23 */ /* 0x100fe40000010802 */
[--C-:B------:R-:W-:Y:S02]  /*a770*/  FFMA.FTZ R82, R108, c[0x0][0x2d0], -R2.reuse ;  /* 0x0000b4006c527a23 */ /* 0x100fe40000010802 */
[--C-:B-1----:R-:W-:Y:S02]  /*a780*/  FFMA.FTZ R5, R20, c[0x0][0x2d0], -R2.reuse ;  /* 0x0000b40014057a23 */ /* 0x102fe40000010802 */
        /* <DEDUP_REMOVED lines=10> */
[----:B------:R-:W-:Y:S08]  /*a830*/  MOV R73, R36 ;  /* 0x0000002400497202 */ /* 0x000ff00000000f00 */
[----:B------:R-:W-:Y:S01]  /*a840*/  MUFU.EX2 R191, R191 ;  /* 0x000000bf00bf7308 */ /* 0x000fe20000000800 */
[----:B-1----:R-:W-:Y:S01]  /*a850*/  FFMA.FTZ R5, R18, c[0x0][0x2d0], -R2 ;  /* 0x0000b40012057a23 */ /* 0x002fe20000010802 */
[----:B------:R-:W-:Y:S08]  /*a860*/  FSEL R2, R68, RZ, P0 ;  /* 0x000000ff44027208 */ /* 0x000ff00000000000 */
[----:B------:R1:W-:Y:S01]  /*a870*/  MUFU.EX2 R76, R5 ;  /* 0x00000005004c7308 */ /* 0x0003e20000000800 */
[----:B------:R-:W-:Y:S02]  /*a880*/  FADD.FTZ R6, -R2, R123 ;  /* 0x0000007b02067221 */ /* 0x000fe40000010100 */
[----:B------:R-:W-:Y:S07]  /*a890*/  FMUL.FTZ R2, R4, c[0x0][0x2d0] ;  /* 0x0000b40004027a20 */ /* 0x000fee0000410000 */
[----:B------:R-:W4:Y:S10]  /*a8a0*/  MUFU.EX2 R2, R2 ;  /* 0x0000000200027308 */ /* 0x000f340000000800 */
[----:B------:R-:W-:Y:S01]  /*a8b0*/  MUFU.EX2 R190, R190 ;  /* 0x000000be00be7308 */ /* 0x000fe20000000800 */
[----:B-1----:R-:W-:Y:S05]  /*a8c0*/  FMUL.FTZ R5, R68, c[0x0][0x2d0] ;  /* 0x0000b40044057a20 */ /* 0x002fea0000410000 */
[----:B------:R-:W-:Y:S04]  /*a8d0*/  FSEL R5, R5, RZ, P0 ;  /* 0x000000ff05057208 */ /* 0x000fe80000000000 */
[----:B------:R-:W-:Y:S01]  /*a8e0*/  MUFU.EX2 R202, R202 ;  /* 0x000000ca00ca7308 */ /* 0x000fe20000000800 */
[--C-:B------:R-:W-:Y:S02]  /*a8f0*/  FFMA.FTZ R221, R62, c[0x0][0x2d0], -R5.reuse ;  /* 0x0000b4003edd7a23 */ /* 0x100fe40000010805 */
[----:B------:R-:W5:Y:S01]  /*a900*/  LDL.LU R62, [R1+0x10] ;  /* 0x00001000013e7983 */ /* 0x000f620000300800 */
[--C-:B------:R-:W-:Y:S02]  /*a910*/  FFMA.FTZ R220, R59, c[0x0][0x2d0], -R5.reuse ;  /* 0x0000b4003bdc7a23 */ /* 0x100fe40000010805 */
[--C-:B------:R-:W-:Y:S04]  /*a920*/  FFMA.FTZ R92, R27, c[0x0][0x2d0], -R5.reuse ;  /* 0x0000b4001b5c7a23 */ /* 0x100fe80000010805 */
[----:B------:R-:W-:Y:S01]  /*a930*/  MUFU.EX2 R189, R189 ;  /* 0x000000bd00bd7308 */ /* 0x000fe20000000800 */
[----:B------:R-:W2:Y:S01]  /*a940*/  LDL.LU R59, [R1+0x14] ;  /* 0x00001400013b7983 */ /* 0x000ea20000300800 */
[--C-:B------:R-:W-:Y:S02]  /*a950*/  FFMA.FTZ R27, R78, c[0x0][0x2d0], -R5.reuse ;  /* 0x0000b4004e1b7a23 */ /* 0x100fe40000010805 */
[--C-:B------:R-:W-:Y:S02]  /*a960*/  FFMA.FTZ R18, R79, c[0x0][0x2d0], -R5.reuse ;  /* 0x0000b4004f127a23 */ /* 0x100fe40000010805 */
[--C-:B------:R-:W-:Y:S01]  /*a970*/  FFMA.FTZ R109, R47, c[0x0][0x2d0], -R5.reuse ;  /* 0x0000b4002f6d7a23 */ /* 0x100fe20000010805 */
[----:B------:R-:W-:Y:S01]  /*a980*/  MOV R47, R77 ;  /* 0x0000004d002f7202 */ /* 0x000fe20000000f00 */
[--C-:B------:R-:W-:Y:S01]  /*a990*/  FFMA.FTZ R123, R58, c[0x0][0x2d0], -R5.reuse ;  /* 0x0000b4003a7b7a23 */ /* 0x100fe20000010805 */
[----:B------:R-:W-:Y:S01]  /*a9a0*/  MOV R58, R53 ;  /* 0x00000035003a7202 */ /* 0x000fe20000000f00 */
[----:B------:R-:W-:Y:S01]  /*a9b0*/  MUFU.EX2 R188, R188 ;  /* 0x000000bc00bc7308 */ /* 0x000fe20000000800 */
[--C-:B------:R-:W-:Y:S02]  /*a9c0*/  FFMA.FTZ R7, R21, c[0x0][0x2d0], -R5.reuse ;  /* 0x0000b40015077a23 */ /* 0x100fe40000010805 */
[--C-:B------:R-:W-:Y:S02]  /*a9d0*/  FFMA.FTZ R4, R19, c[0x0][0x2d0], -R5.reuse ;  /* 0x0000b40013047a23 */ /* 0x100fe40000010805 */
[--C-:B------:R-:W-:Y:S02]  /*a9e0*/  FFMA.FTZ R66, R90, c[0x0][0x2d0], -R5.reuse ;  /* 0x0000b4005a427a23 */ /* 0x100fe40000010805 */
[--C-:B------:R-:W-:Y:S01]  /*a9f0*/  FFMA.FTZ R93, R26, c[0x0][0x2d0], -R5.reuse ;  /* 0x0000b4001a5d7a23 */ /* 0x100fe20000010805 */
[----:B------:R-:W-:Y:S01]  /*aa00*/  MOV R26, R64 ;  /* 0x00000040001a7202 */ /* 0x000fe20000000f00 */
[--C-:B------:R-:W-:Y:S01]  /*aa10*/  FFMA.FTZ R89, R30, c[0x0][0x2d0], -R5.reuse ;  /* 0x0000b4001e597a23 */ /* 0x100fe20000010805 */
[----:B------:R-:W-:Y:S01]  /*aa20*/  MUFU.EX2 R81, R4 ;  /* 0x0000000400517308 */ /* 0x000fe20000000800 */
[--C-:B------:R-:W-:Y:S01]  /*aa30*/  FFMA.FTZ R104, R42, c[0x0][0x2d0], -R5.reuse ;  /* 0x0000b4002a687a23 */ /* 0x100fe20000010805 */
[----:B------:R-:W-:Y:S01]  /*aa40*/  MOV R42, R72 ;  /* 0x00000048002a7202 */ /* 0x000fe20000000f00 */
[--C-:B------:R-:W-:Y:S01]  /*aa50*/  FFMA.FTZ R11, R14, c[0x0][0x2d0], -R5.reuse ;  /* 0x0000b4000e0b7a23 */ /* 0x100fe20000010805 */
[----:B------:R-:W-:Y:S01]  /*aa60*/  MOV R30, R69 ;  /* 0x00000045001e7202 */ /* 0x000fe20000000f00 */
        /* <DEDUP_REMOVED lines=17> */
[----:B------:R-:W1:Y:S01]  /*ab80*/  MUFU.EX2 R107, R14 ;  /* 0x0000000e006b7308 */ /* 0x000e620000000800 */
[----:B------:R-:W-:Y:S09]  /*ab90*/  FFMA.FTZ R111, R111, c[0x0][0x2d0], -R5 ;  /* 0x0000b4006f6f7a23 */ /* 0x000ff20000010805 */
[----:B------:R-:W-:Y:S10]  /*aba0*/  MUFU.EX2 R99, R99 ;  /* 0x0000006300637308 */ /* 0x000ff40000000800 */
        /* <DEDUP_REMOVED lines=33> */
[----:B------:R-:W-:Y:S01]  /*adc0*/  MUFU.EX2 R251, R251 ;  /* 0x000000fb00fb7308 */ /* 0x000fe20000000800 */
[----:B----4-:R-:W-:Y:S01]  /*add0*/  FMUL.FTZ R53, R2, R157 ;  /* 0x0000009d02357220 */ /* 0x010fe20000410000 */
[----:B------:R-:W-:Y:S01]  /*ade0*/  MOV R157, R76 ;  /* 0x0000004c009d7202 */ /* 0x000fe20000000f00 */
[C---:B--2---:R-:W-:Y:S01]  /*adf0*/  FFMA.FTZ R10, R0.reuse, R33, R80 ;  /* 0x00000021000a7223 */ /* 0x044fe20000010050 */
[----:B------:R-:W2:Y:S01]  /*ae00*/  LDSM.16.MT88.4 R76, [R225] ;  /* 0x00000000e14c783b */ /* 0x000ea20000004200 */
[----:B------:R-:W-:Y:S01]  /*ae10*/  FMUL.FTZ R8, R0, R152 ;  /* 0x0000009800087220 */ /* 0x000fe20000410000 */
[----:B------:R-:W-:Y:S01]  /*ae20*/  F2FP.BF16.PACK_AB R72, R70, R22 ;  /* 0x000000164648723e */ /* 0x000fe200000010ff */
[C---:B------:R-:W-:Y:S01]  /*ae30*/  FMUL.FTZ R9, R0.reuse, R153 ;  /* 0x0000009900097220 */ /* 0x040fe20000410000 */
[----:B------:R-:W-:Y:S01]  /*ae40*/  MOV R19, R37 ;  /* 0x0000002500137202 */ /* 0x000fe20000000f00 */
[C---:B------:R-:W-:Y:S01]  /*ae50*/  FMUL.FTZ R12, R0.reuse, R160 ;  /* 0x000000a0000c7220 */ /* 0x040fe20000410000 */
[----:B------:R-:W-:Y:S01]  /*ae60*/  F2FP.BF16.PACK_AB R73, R23, R34 ;  /* 0x000000221749723e */ /* 0x000fe200000010ff */
[C---:B------:R-:W-:Y:S01]  /*ae70*/  FMUL.FTZ R13, R0.reuse, R161 ;  /* 0x000000a1000d7220 */ /* 0x040fe20000410000 */
[----:B------:R-:W-:Y:S01]  /*ae80*/  F2FP.BF16.PACK_AB R80, R71, R80 ;  /* 0x000000504750723e */ /* 0x000fe200000010ff */
[----:B------:R-:W-:Y:S01]  /*ae90*/  FMUL.FTZ R24, R0, R144 ;  /* 0x0000009000187220 */ /* 0x000fe20000410000 */
[----:B------:R-:W-:Y:S01]  /*aea0*/  F2FP.BF16.PACK_AB R82, R252, R157 ;  /* 0x0000009dfc52723e */ /* 0x000fe200000010ff */
[C---:B------:R-:W-:Y:S01]  /*aeb0*/  FMUL.FTZ R25, R0.reuse, R145 ;  /* 0x0000009100197220 */ /* 0x040fe20000410000 */
[----:B------:R-:W-:Y:S01]  /*aec0*/  MOV R145, R31 ;  /* 0x0000001f00917202 */ /* 0x000fe20000000f00 */
[C---:B------:R-:W-:Y:S01]  /*aed0*/  FMUL.FTZ R28, R0.reuse, R148 ;  /* 0x00000094001c7220 */ /* 0x040fe20000410000 */
[----:B------:R-:W-:Y:S01]  /*aee0*/  MOV R148, R83 ;  /* 0x0000005300947202 */ /* 0x000fe20000000f00 */
[C---:B------:R-:W-:Y:S01]  /*aef0*/  FMUL.FTZ R29, R0.reuse, R149 ;  /* 0x00000095001d7220 */ /* 0x040fe20000410000 */
[----:B-1----:R-:W-:Y:S01]  /*af00*/  F2FP.BF16.PACK_AB R83, R107, R91 ;  /* 0x0000005b6b53723e */ /* 0x002fe200000010ff */
[C---:B------:R-:W-:Y:S01]  /*af10*/  FMUL.FTZ R40, R0.reuse, R136 ;  /* 0x0000008800287220 */ /* 0x040fe20000410000 */
[----:B------:R-:W-:Y:S01]  /*af20*/  MOV R149, R26 ;  /* 0x0000001a00957202 */ /* 0x000fe20000000f00 */
[C---:B------:R-:W-:Y:S01]  /*af30*/  FMUL.FTZ R41, R0.reuse, R137 ;  /* 0x0000008900297220 */ /* 0x040fe20000410000 */
[----:B------:R-:W-:Y:S01]  /*af40*/  MOV R137, R48 ;  /* 0x0000003000897202 */ /* 0x000fe20000000f00 */
[C---:B------:R-:W-:Y:S01]  /*af50*/  FMUL.FTZ R44, R0.reuse, R140 ;  /* 0x0000008c002c7220 */ /* 0x040fe20000410000 */
[----:B------:R-:W-:Y:S01]  /*af60*/  MOV R144, R42 ;  /* 0x0000002a00907202 */ /* 0x000fe20000000f00 */
[C---:B------:R-:W-:Y:S01]  /*af70*/  FMUL.FTZ R45, R0.reuse, R141 ;  /* 0x0000008d002d7220 */ /* 0x040fe20000410000 */
[----:B------:R-:W-:Y:S01]  /*af80*/  F2FP.BF16.PACK_AB R74, R137, R35 ;  /* 0x00000023894a723e */ /* 0x000fe200000010ff */
[C---:B------:R-:W-:Y:S01]  /*af90*/  FMUL.FTZ R56, R0.reuse, R132 ;  /* 0x0000008400387220 */ /* 0x040fe20000410000 */
[----:B------:R-:W-:Y:S01]  /*afa0*/  MOV R160, R46 ;  /* 0x0000002e00a07202 */ /* 0x000fe20000000f00 */
[C---:B------:R-:W-:Y:S01]  /*afb0*/  FMUL.FTZ R57, R0.reuse, R133 ;  /* 0x0000008500397220 */ /* 0x040fe20000410000 */
[----:B------:R-:W-:Y:S01]  /*afc0*/  MOV R140, R51 ;  /* 0x00000033008c7202 */ /* 0x000fe20000000f00 */
[C---:B------:R-:W-:Y:S01]  /*afd0*/  FMUL.FTZ R60, R0.reuse, R124 ;  /* 0x0000007c003c7220 */ /* 0x040fe20000410000 */
[----:B------:R-:W-:Y:S01]  /*afe0*/  MOV R152, R111 ;  /* 0x0000006f00987202 */ /* 0x000fe20000000f00 */
[----:B------:R-:W-:Y:S01]  /*aff0*/  FMUL.FTZ R61, R0, R125 ;  /* 0x0000007d003d7220 */ /* 0x000fe20000410000 */
[----:B------:R-:W-:Y:S01]  /*b000*/  MOV R111, R50 ;  /* 0x00000032006f7202 */ /* 0x000fe20000000f00 */
[C---:B---3--:R-:W-:Y:S01]  /*b010*/  FFMA.FTZ R0, R2.reuse, R49, R22 ;  /* 0x0000003102007223 */ /* 0x048fe20000010016 */
[----:B------:R-:W-:Y:S01]  /*b020*/  MUFU.EX2 R124, R86 ;  /* 0x00000056007c7308 */ /* 0x000fe20000000800 */
[----:B------:R-:W-:Y:S01]  /*b030*/  FMUL.FTZ R49, R2, R165 ;  /* 0x000000a502317220 */ /* 0x000fe20000410000 */
[----:B------:R-:W-:Y:S01]  /*b040*/  MOV R165, R52 ;  /* 0x0000003400a57202 */ /* 0x000fe20000000f00 */
[----:B------:R-:W-:Y:S01]  /*b050*/  FADD.FTZ R70, R70, R0 ;  /* 0x0000000046467221 */ /* 0x000fe20000010000 */
[----:B------:R-:W-:Y:S01]  /*b060*/  MOV R141, R54 ;  /* 0x00000036008d7202 */ /* 0x000fe20000000f00 */
[----:B------:R-:W-:Y:S01]  /*b070*/  FMUL.FTZ R0, R6, c[0x0][0x2d0] ;  /* 0x0000b40006007a20 */ /* 0x000fe20000410000 */
[----:B------:R-:W-:Y:S01]  /*b080*/  MOV R133, R55 ;  /* 0x0000003700857202 */ /* 0x000fe20000000f00 */
[C---:B------:R-:W-:Y:S01]  /*b090*/  FMUL.FTZ R52, R2.reuse, R156 ;  /* 0x0000009c02347220 */ /* 0x040fe20000410000 */
[----:B------:R-:W-:Y:S01]  /*b0a0*/  MOV R156, R19 ;  /* 0x00000013009c7202 */ /* 0x000fe20000000f00 */
[C---:B------:R-:W-:Y:S01]  /*b0b0*/  FMUL.FTZ R4, R2.reuse, R184 ;  /* 0x000000b802047220 */ /* 0x040fe20000410000 */
[----:B------:R-:W-:Y:S01]  /*b0c0*/  MOV R19, R65 ;  /* 0x0000004100137202 */ /* 0x000fe20000000f00 */
[----:B------:R-:W1:Y:S01]  /*b0d0*/  MUFU.EX2 R0, R0 ;  /* 0x0000000000007308 */ /* 0x000e620000000800 */
[----:B------:R-:W-:Y:S01]  /*b0e0*/  FMUL.FTZ R5, R2, R185 ;  /* 0x000000b902057220 */ /* 0x000fe20000410000 */
[----:B------:R-:W-:Y:S01]  /*b0f0*/  F2FP.BF16.PACK_AB R75, R156, R165 ;  /* 0x000000a59c4b723e */ /* 0x000fe200000010ff */
[C---:B------:R-:W-:Y:S01]  /*b100*/  FMUL.FTZ R6, R3.reuse, R186 ;  /* 0x000000ba03067220 */ /* 0x040fe20000410000 */
[----:B------:R-:W-:Y:S01]  /*b110*/  MOV R186, R35 ;  /* 0x0000002300ba7202 */ /* 0x000fe20000000f00 */
[C---:B------:R-:W-:Y:S01]  /*b120*/  FMUL.FTZ R7, R3.reuse, R187 ;  /* 0x000000bb03077220 */ /* 0x040fe20000410000 */
[----:B------:R-:W-:Y:S01]  /*b130*/  MOV R184, R95 ;  /* 0x0000005f00b87202 */ /* 0x000fe20000000f00 */
[C---:B------:R-:W-:Y:S01]  /*b140*/  FMUL.FTZ R35, R3.reuse, R171 ;  /* 0x000000ab03237220 */ /* 0x040fe20000410000 */
[----:B------:R-:W-:Y:S01]  /*b150*/  MOV R95, R39 ;  /* 0x00000027005f7202 */ /* 0x000fe20000000f00 */
[C---:B------:R-:W-:Y:S01]  /*b160*/  FMUL.FTZ R50, R3.reuse, R166 ;  /* 0x000000a603327220 */ /* 0x040fe20000410000 */
[----:B------:R-:W-:Y:S01]  /*b170*/  MOV R185, R94 ;  /* 0x0000005e00b97202 */ /* 0x000fe20000000f00 */
[----:B------:R-:W-:Y:S01]  /*b180*/  FMUL.FTZ R51, R3, R167 ;  /* 0x000000a703337220 */ /* 0x000fe20000410000 */
[-C--:B--2---:R-:W-:Y:S01]  /*b190*/  HMMA.16816.F32.BF16 R4, R72, R76.reuse, R4 ;  /* 0x0000004c4804723c */ /* 0x084fe20000041804 */
[----:B------:R-:W-:Y:S04]  /*b1a0*/  MUFU.EX2 R136, R112 ;  /* 0x0000007000887308 */ /* 0x000fe80000000800 */
[----:B------:R-:W-:Y:S01]  /*b1b0*/  FADD.FTZ R71, R71, R10 ;  /* 0x0000000a47477221 */ /* 0x000fe20000010000 */
[----:B------:R-:W-:Y:S01]  /*b1c0*/  MOV R94, R38 ;  /* 0x00000026005e7202 */ /* 0x000fe20000000f00 */
[C---:B------:R-:W-:Y:S01]  /*b1d0*/  FMUL.FTZ R16, R2.reuse, R176 ;  /* 0x000000b002107220 */ /* 0x040fe20000410000 */
[----:B------:R-:W-:Y:S01]  /*b1e0*/  MOV R176, R15 ;  /* 0x0000000f00b07202 */ /* 0x000fe20000000f00 */
[----:B------:R-:W-:Y:S02]  /*b1f0*/  FMUL.FTZ R17, R2, R177 ;  /* 0x000000b102117220 */ /* 0x000fe40000410000 */
[----:B------:R-:W-:Y:S01]  /*b200*/  MUFU.EX2 R125, R121 ;  /* 0x00000079007d7308 */ /* 0x000fe20000000800 */
[----:B-1----:R-:W-:Y:S01]  /*b210*/  FFMA.FTZ R69, R0, R59, R81 ;  /* 0x0000003b00457223 */ /* 0x002fe20000010051 */
[----:B------:R-:W-:Y:S01]  /*b220*/  F2FP.BF16.PACK_AB R81, R90, R81 ;  /* 0x000000515a51723e */ /* 0x000fe200000010ff */
[C---:B------:R-:W-:Y:S01]  /*b230*/  FMUL.FTZ R10, R0.reuse, R154 ;  /* 0x0000009a000a7220 */ /* 0x040fe20000410000 */
[----:B------:R-:W-:Y:S01]  /*b240*/  MOV R177, R66 ;  /* 0x0000004200b17202 */ /* 0x000fe20000000f00 */
[----:B------:R-:W-:Y:S01]  /*b250*/  FMUL.FTZ R11, R0, R155 ;  /* 0x0000009b000b7220 */ /* 0x000fe20000410000 */
[----:B------:R-:W-:Y:S01]  /*b260*/  MOV R187, R94 ;  /* 0x0000005e00bb7202 */ /* 0x000fe20000000f00 */
[----:B------:R-:W-:Y:S01]  /*b270*/  FADD.FTZ R69, R90, R69 ;  /* 0x000000455a457221 */ /* 0x000fe20000010000 */
[----:B------:R-:W-:Y:S01]  /*b280*/  MOV R132, R58 ;  /* 0x0000003a00847202 */ /* 0x000fe20000000f00 */
[C---:B------:R-:W-:Y:S01]  /*b290*/  FMUL.FTZ R14, R0.reuse, R162 ;  /* 0x000000a2000e7220 */ /* 0x040fe20000410000 */
[----:B------:R-:W-:Y:S01]  /*b2a0*/  MOV R161, R106 ;  /* 0x0000006a00a17202 */ /* 0x000fe20000000f00 */
[----:B------:R-:W-:Y:S01]  /*b2b0*/  FMUL.FTZ R15, R0, R163 ;  /* 0x000000a3000f7220 */ /* 0x000fe20000410000 */
[C---:B------:R-:W-:Y:S01]  /*b2c0*/  HMMA.16816.F32.BF16 R8, R80.reuse, R76, R8 ;  /* 0x0000004c5008723c */ /* 0x040fe20000041808 */
[----:B------:R-:W-:Y:S03]  /*b2d0*/  MUFU.EX2 R106, R97 ;  /* 0x00000061006a7308 */ /* 0x000fe60000000800 */
[C---:B------:R-:W-:Y:S01]  /*b2e0*/  FMUL.FTZ R37, R2.reuse, R173 ;  /* 0x000000ad02257220 */ /* 0x040fe20000410000 */
[----:B------:R-:W-:Y:S01]  /*b2f0*/  MOV R173, R18 ;  /* 0x0000001200ad7202 */ /* 0x000fe20000000f00 */
[C---:B------:R-:W-:Y:S01]  /*b300*/  FMUL.FTZ R18, R3.reuse, R178 ;  /* 0x000000b203127220 */ /* 0x040fe20000410000 */
[----:B------:R-:W-:Y:S01]  /*b310*/  MOV R153, R110 ;  /* 0x0000006e00997202 */ /* 0x000fe20000000f00 */
[-C--:B------:R-:W-:Y:S03]  /*b320*/  HMMA.16816.F32.BF16 R12, R80, R78.reuse, R12 ;  /* 0x0000004e500c723c */ /* 0x080fe6000004180c */
[----:B------:R-:W-:Y:S01]  /*b330*/  MUFU.EX2 R97, R92 ;  /* 0x0000005c00617308 */ /* 0x000fe20000000800 */
[C---:B------:R-:W-:Y:S01]  /*b340*/  FMUL.FTZ R48, R2.reuse, R164 ;  /* 0x000000a402307220 */ /* 0x040fe20000410000 */
[----:B------:R-:W-:Y:S01]  /*b350*/  MOV R164, R19 ;  /* 0x0000001300a47202 */ /* 0x000fe20000000f00 */
[C---:B------:R-:W-:Y:S02]  /*b360*/  FMUL.FTZ R19, R3.reuse, R179 ;  /* 0x000000b303137220 */ /* 0x040fe40000410000 */
[C---:B------:R-:W-:Y:S01]  /*b370*/  FMUL.FTZ R20, R2.reuse, R180 ;  /* 0x000000b402147220 */ /* 0x040fe20000410000 */
[----:B------:R-:W-:Y:S03]  /*b380*/  MOV R180, R47 ;  /* 0x0000002f00b47202 */ /* 0x000fe60000000f00 */
[C---:B------:R-:W-:Y:S01]  /*b390*/  FMUL.FTZ R21, R2.reuse, R181 ;  /* 0x000000b502157220 */ /* 0x040fe20000410000 */
[C---:B------:R-:W-:Y:S01]  /*b3a0*/  HMMA.16816.F32.BF16 R16, R72.reuse, R78, R16 ;  /* 0x0000004e4810723c */ /* 0x040fe20000041810 */
[----:B------:R-:W1:Y:S01]  /*b3b0*/  LDSM.16.MT88.4 R76, [R229] ;  /* 0x00000000e54c783b */ /* 0x000e620000004200 */
[----:B------:R-:W-:Y:S02]  /*b3c0*/  MUFU.EX2 R110, R96 ;  /* 0x00000060006e7308 */ /* 0x000fe40000000800 */
[C---:B------:R-:W-:Y:S01]  /*b3d0*/  FMUL.FTZ R32, R2.reuse, R168 ;  /* 0x000000a802207220 */ /* 0x040fe20000410000 */
[----:B------:R-:W-:Y:S01]  /*b3e0*/  MOV R168, R30 ;  /* 0x0000001e00a87202 */ /* 0x000fe20000000f00 */
[C---:B------:R-:W-:Y:S01]  /*b3f0*/  FMUL.FTZ R33, R2.reuse, R169 ;  /* 0x000000a902217220 */ /* 0x040fe20000410000 */
[----:B------:R-:W-:Y:S01]  /*b400*/  MOV R181, R43 ;  /* 0x0000002b00b57202 */ /* 0x000fe20000000f00 */
[C---:B------:R-:W-:Y:S01]  /*b410*/  FMUL.FTZ R36, R2.reuse, R172 ;  /* 0x000000ac02247220 */ /* 0x040fe20000410000 */
[----:B------:R-:W-:Y:S03]  /*b420*/  MOV R172, R27 ;  /* 0x0000001b00ac7202 */ /* 0x000fe60000000f00 */
[C---:B------:R-:W-:Y:S01]  /*b430*/  FMUL.FTZ R65, R2.reuse, R129 ;  /* 0x0000008102417220 */ /* 0x040fe20000410000 */
[----:B------:R-:W-:Y:S01]  /*b440*/  MOV R169, R67 ;  /* 0x0000004300a97202 */ /* 0x000fe20000000f00 */
[----:B------:R-:W-:Y:S01]  /*b450*/  FMUL.FTZ R64, R2, R128 ;  /* 0x0000008002407220 */ /* 0x000fe20000410000 */
[----:B------:R-:W-:Y:S01]  /*b460*/  MUFU.EX2 R129, R84 ;  /* 0x0000005400817308 */ /* 0x000fe20000000800 */
[C---:B-----5:R-:W-:Y:S02]  /*b470*/  FFMA.FTZ R2, R3.reuse, R62, R34 ;  /* 0x0000003e03027223 */ /* 0x060fe40000010022 */
[----:B------:R-:W-:Y:S02]  /*b480*/  FMUL.FTZ R22, R3, R182 ;  /* 0x000000b603167220 */ /* 0x000fe40000410000 */
[----:B------:R-:W-:Y:S02]  /*b490*/  FADD.FTZ R2, R23, R2 ;  /* 0x0000000217027221 */ /* 0x000fe40000010000 */
[C---:B------:R-:W-:Y:S02]  /*b4a0*/  FMUL.FTZ R23, R3.reuse, R183 ;  /* 0x000000b703177220 */ /* 0x040fe40000410000 */
[C---:B------:R-:W-:Y:S01]  /*b4b0*/  FMUL.FTZ R34, R3.reuse, R170 ;  /* 0x000000aa03227220 */ /* 0x040fe20000410000 */
[----:B------:R2:W3:Y:S01]  /*b4c0*/  MUFU.EX2 R96, R93 ;  /* 0x0000005d00607308 */ /* 0x0004e20000000800 */
[C---:B------:R-:W-:Y:S02]  /*b4d0*/  FMUL.FTZ R26, R0.reuse, R146 ;  /* 0x00000092001a7220 */ /* 0x040fe40000410000 */
[C---:B------:R-:W-:Y:S02]  /*b4e0*/  FMUL.FTZ R27, R0.reuse, R147 ;  /* 0x00000093001b7220 */ /* 0x040fe40000410000 */
[C---:B------:R-:W-:Y:S02]  /*b4f0*/  FMUL.FTZ R30, R0.reuse, R150 ;  /* 0x00000096001e7220 */ /* 0x040fe40000410000 */
[C---:B------:R-:W-:Y:S02]  /*b500*/  FMUL.FTZ R31, R0.reuse, R151 ;  /* 0x00000097001f7220 */ /* 0x040fe40000410000 */
[C---:B------:R-:W-:Y:S01]  /*b510*/  FMUL.FTZ R38, R3.reuse, R174 ;  /* 0x000000ae03267220 */ /* 0x040fe20000410000 */
[----:B------:R-:W-:Y:S01]  /*b520*/  MUFU.EX2 R128, R120 ;  /* 0x0000007800807308 */ /* 0x000fe20000000800 */
[----:B------:R-:W-:Y:S02]  /*b530*/  FMUL.FTZ R39, R3, R175 ;  /* 0x000000af03277220 */ /* 0x000fe40000410000 */
[C---:B------:R-:W-:Y:S02]  /*b540*/  FMUL.FTZ R42, R0.reuse, R138 ;  /* 0x0000008a002a7220 */ /* 0x040fe40000410000 */
[C---:B------:R-:W-:Y:S01]  /*b550*/  FMUL.FTZ R43, R0.reuse, R139 ;  /* 0x0000008b002b7220 */ /* 0x040fe20000410000 */
[-C--:B-1----:R-:W-:Y:S03]  /*b560*/  HMMA.16816.F32.BF16 R20, R72, R76.reuse, R20 ;  /* 0x0000004c4814723c */ /* 0x082fe60000041814 */
[C---:B------:R-:W-:Y:S01]  /*b570*/  FMUL.FTZ R46, R0.reuse, R142 ;  /* 0x0000008e002e7220 */ /* 0x040fe20000410000 */
[----:B------:R-:W-:Y:S01]  /*b580*/  MUFU.EX2 R111, R111 ;  /* 0x0000006f006f7308 */ /* 0x000fe20000000800 */
[C---:B------:R-:W-:Y:S02]  /*b590*/  FMUL.FTZ R47, R0.reuse, R143 ;  /* 0x0000008f002f7220 */ /* 0x040fe40000410000 */
[C---:B------:R-:W-:Y:S01]  /*b5a0*/  FMUL.FTZ R63, R0.reuse, R127 ;  /* 0x0000007f003f7220 */ /* 0x040fe20000410000 */
[C---:B------:R-:W-:Y:S04]  /*b5b0*/  HMMA.16816.F32.BF16 R24, R80.reuse, R76, R24 ;  /* 0x0000004c5018723c */ /* 0x040fe80000041818 */
[C---:B------:R-:W-:Y:S02]  /*b5c0*/  FMUL.FTZ R58, R0.reuse, R134 ;  /* 0x00000086003a7220 */ /* 0x040fe40000410000 */
[----:B------:R-:W-:Y:S01]  /*b5d0*/  MUFU.EX2 R127, R85 ;  /* 0x00000055007f7308 */ /* 0x000fe20000000800 */
[C---:B------:R-:W-:Y:S01]  /*b5e0*/  FMUL.FTZ R59, R0.reuse, R135 ;  /* 0x00000087003b7220 */ /* 0x040fe20000410000 */
[-C--:B------:R-:W-:Y:S04]  /*b5f0*/  HMMA.16816.F32.BF16 R28, R80, R78.reuse, R28 ;  /* 0x0000004e501c723c */ /* 0x080fe8000004181c */
[----:B------:R-:W-:Y:S02]  /*b600*/  FMUL.FTZ R62, R0, R126 ;  /* 0x0000007e003e7220 */ /* 0x000fe40000410000 */
[----:B------:R-:W-:Y:S02]  /*b610*/  FADD.FTZ R0, R157, R71 ;  /* 0x000000479d007221 */ /* 0x000fe40000010000 */
[C---:B------:R-:W-:Y:S01]  /*b620*/  HMMA.16816.F32.BF16 R32, R72.reuse, R78, R32 ;  /* 0x0000004e4820723c */ /* 0x040fe20000041820 */
[----:B------:R-:W1:Y:S01]  /*b630*/  LDSM.16.MT88.4 R76, [R226] ;  /* 0x00000000e24c783b */ /* 0x000e620000004200 */
[----:B------:R-:W-:Y:S02]  /*b640*/  MUFU.EX2 R126, R109 ;  /* 0x0000006d007e7308 */ /* 0x000fe40000000800 */
[----:B------:R-:W-:Y:S02]  /*b650*/  FADD.FTZ R71, R91, R69 ;  /* 0x000000455b477221 */ /* 0x000fe40000010000 */
[C---:B------:R-:W-:Y:S02]  /*b660*/  FMUL.FTZ R66, R3.reuse, R130 ;  /* 0x0000008203427220 */ /* 0x040fe40000410000 */
[C---:B------:R-:W-:Y:S04]  /*b670*/  FMUL.FTZ R54, R3.reuse, R158 ;  /* 0x0000009e03367220 */ /* 0x040fe80000410000 */
[----:B------:R-:W-:Y:S01]  /*b680*/  MUFU.EX2 R130, R116 ;  /* 0x0000007400827308 */ /* 0x000fe20000000800 */
[C---:B------:R-:W-:Y:S02]  /*b690*/  FMUL.FTZ R55, R3.reuse, R159 ;  /* 0x0000009f03377220 */ /* 0x040fe40000410000 */
[----:B------:R-:W-:Y:S02]  /*b6a0*/  FMUL.FTZ R67, R3, R131 ;  /* 0x0000008303437220 */ /* 0x000fe40000410000 */
[----:B------:R-:W-:Y:S01]  /*b6b0*/  FADD.FTZ R3, R186, R70 ;  /* 0x00000046ba037221 */ /* 0x000fe20000010000 */
[----:B------:R-:W-:Y:S02]  /*b6c0*/  MOV R186, R165 ;  /* 0x000000a500ba7202 */ /* 0x000fe40000000f00 */
[----:B------:R-:W-:Y:S01]  /*b6d0*/  MOV R165, R164 ;  /* 0x000000a400a57202 */ /* 0x000fe20000000f00 */
[----:B------:R-:W-:Y:S01]  /*b6e0*/  FADD.FTZ R70, R137, R3 ;  /* 0x0000000389467221 */ /* 0x000fe20000010000 */
[----:B------:R4:W5:Y:S01]  /*b6f0*/  MUFU.EX2 R116, R87 ;  /* 0x0000005700747308 */ /* 0x0009620000000800 */
[----:B------:R-:W-:Y:S01]  /*b700*/  MOV R164, R172 ;  /* 0x000000ac00a47202 */ /* 0x000fe20000000f00 */
[----:B------:R-:W-:Y:S01]  /*b710*/  FADD.FTZ R2, R186, R2 ;  /* 0x00000002ba027221 */ /* 0x000fe20000010000 */
[----:B------:R-:W-:Y:S01]  /*b720*/  MOV R186, R95 ;  /* 0x0000005f00ba7202 */ /* 0x000fe20000000f00 */
[----:B------:R-:W-:Y:S01]  /*b730*/  FADD.FTZ R3, R252, R0 ;  /* 0x00000000fc037221 */ /* 0x000fe20000010000 */
[----:B--2---:R-:W-:Y:S01]  /*b740*/  LDSM.16.MT88.4 R92, [R226+0x1000] ;  /* 0x00100000e25c783b */ /* 0x004fe20000004200 */
[----:B------:R-:W-:Y:S01]  /*b750*/  MOV R172, R168 ;  /* 0x000000a800ac7202 */ /* 0x000fe20000000f00 */
[----:B------:R-:W-:Y:S01]  /*b760*/  FADD.FTZ R69, R156, R2 ;  /* 0x000000029c457221 */ /* 0x000fe20000010000 */
[----:B------:R-:W-:Y:S01]  /*b770*/  MOV R168, R132 ;  /* 0x0000008400a87202 */ /* 0x000fe20000000f00 */
[----:B------:R-:W-:Y:S01]  /*b780*/  FADD.FTZ R2, R107, R71 ;  /* 0x000000476b027221 */ /* 0x000fe20000010000 */
[----:B------:R-:W-:Y:S01]  /*b790*/  MUFU.EX2 R131, R101 ;  /* 0x0000006500837308 */ /* 0x000fe20000000800 */
[----:B------:R-:W-:Y:S01]  /*b7a0*/  MOV R156, R165 ;  /* 0x000000a5009c7202 */ /* 0x000fe20000000f00 */
[----:B------:R-:W-:Y:S01]  /*b7b0*/  FADD.FTZ R0, R205, R70 ;  /* 0x00000046cd007221 */ /* 0x000fe20000010000 */
[----:B------:R-:W-:Y:S01]  /*b7c0*/  MOV R165, R140 ;  /* 0x0000008c00a57202 */ /* 0x000fe20000000f00 */
[----:B---3--:R-:W-:Y:S01]  /*b7d0*/  FADD.FTZ R2, R96, R2 ;  /* 0x0000000260027221 */ /* 0x008fe20000010000 */
[----:B------:R-:W-:Y:S01]  /*b7e0*/  MOV R157, R172 ;  /* 0x000000ac009d7202 */ /* 0x000fe20000000f00 */
[----:B------:R-:W-:Y:S01]  /*b7f0*/  FADD.FTZ R3, R99, R3 ;  /* 0x0000000363037221 */ /* 0x000fe20000010000 */
[----:B------:R-:W-:Y:S01]  /*b800*/  MOV R172, R133 ;  /* 0x0000008500ac7202 */ /* 0x000fe20000000f00 */
[----:B------:R-:W-:Y:S01]  /*b810*/  FADD.FTZ R2, R97, R2 ;  /* 0x0000000261027221 */ /* 0x000fe20000010000 */
[-C--:B-1----:R-:W-:Y:S01]  /*b820*/  HMMA.16816.F32.BF16 R36, R72, R76.reuse, R36 ;  /* 0x0000004c4824723c */ /* 0x082fe20000041824 */
[----:B------:R-:W-:Y:S02]  /*b830*/  MUFU.EX2 R101, R88 ;  /* 0x0000005800657308 */ /* 0x000fe40000000800 */
[----:B------:R-:W-:Y:S01]  /*b840*/  FADD.FTZ R3, R98, R3 ;  /* 0x0000000362037221 */ /* 0x000fe20000010000 */
[----:B----4-:R-:W-:Y:S01]  /*b850*/  LDSM.16.MT88.4 R84, [R225+0x800] ;  /* 0x00080000e154783b */ /* 0x010fe20000004200 */
[----:B------:R-:W-:Y:S03]  /*b860*/  FADD.FTZ R69, R191, R69 ;  /* 0x00000045bf457221 */ /* 0x000fe60000010000 */
        /* <DEDUP_REMOVED lines=9> */
[----:B------:R-:W1:Y:S03]  /*b900*/  LDSM.16.MT88.4 R76, [R228] ;  /* 0x00000000e44c783b */ /* 0x000e660000004200 */
[----:B------:R-:W-:Y:S02]  /*b910*/  FADD.FTZ R69, R188, R69 ;  /* 0x00000045bc457221 */ /* 0x000fe40000010000 */
[----:B-----5:R-:W-:Y:S01]  /*b920*/  FADD.FTZ R3, R116, R3 ;  /* 0x0000000374037221 */ /* 0x020fe20000010000 */
[----:B------:R-:W-:Y:S01]  /*b930*/  MUFU.EX2 R132, R100 ;  /* 0x0000006400847308 */ /* 0x000fe20000000800 */
[----:B------:R-:W-:Y:S04]  /*b940*/  FADD.FTZ R69, R122, R69 ;  /* 0x000000457a457221 */ /* 0x000fe80000010000 */
[----:B------:R-:W-:Y:S02]  /*b950*/  FADD.FTZ R69, R125, R69 ;  /* 0x000000457d457221 */ /* 0x000fe40000010000 */
[----:B------:R-:W-:Y:S02]  /*b960*/  FADD.FTZ R3, R124, R3 ;  /* 0x000000037c037221 */ /* 0x000fe40000010000 */
[----:B------:R-:W-:Y:S01]  /*b970*/  FADD.FTZ R69, R128, R69 ;  /* 0x0000004580457221 */ /* 0x000fe20000010000 */
[----:B------:R2:W3:Y:S01]  /*b980*/  MUFU.EX2 R100, R89 ;  /* 0x0000005900647308 */ /* 0x0004e20000000800 */
[----:B------:R-:W-:Y:S02]  /*b990*/  FADD.FTZ R3, R127, R3 ;  /* 0x000000037f037221 */ /* 0x000fe40000010000 */
[----:B------:R-:W-:Y:S02]  /*b9a0*/  FADD.FTZ R70, R130, R69 ;  /* 0x0000004582467221 */ /* 0x000fe40000010000 */
[----:B------:R-:W-:Y:S04]  /*b9b0*/  FADD.FTZ R0, R204, R0 ;  /* 0x00000000cc007221 */ /* 0x000fe80000010000 */
[----:B------:R-:W-:Y:S01]  /*b9c0*/  FADD.FTZ R0, R203, R0 ;  /* 0x00000000cb007221 */ /* 0x000fe20000010000 */
[----:B------:R-:W-:Y:S03]  /*b9d0*/  MUFU.EX2 R137, R102 ;  /* 0x0000006600897308 */ /* 0x000fe60000000800 */
[----:B------:R-:W-:Y:S04]  /*b9e0*/  FADD.FTZ R0, R202, R0 ;  /* 0x00000000ca007221 */ /* 0x000fe80000010000 */
[----:B------:R-:W-:Y:S03]  /*b9f0*/  FADD.FTZ R0, R201, R0 ;  /* 0x00000000c9007221 */ /* 0x000fe60000010000 */
[----:B------:R-:W-:Y:S01]  /*ba00*/  MUFU.EX2 R102, R176 ;  /* 0x000000b000667308 */ /* 0x000fe20000000800 */
[----:B------:R-:W-:Y:S01]  /*ba10*/  FADD.FTZ R0, R200, R0 ;  /* 0x00000000c8007221 */ /* 0x000fe20000010000 */
[-C--:B-1----:R-:W-:Y:S01]  /*ba20*/  HMMA.16816.F32.BF16 R52, R72, R76.reuse, R52 ;  /* 0x0000004c4834723c */ /* 0x082fe20000041834 */
[----:B--2---:R-:W-:Y:S02]  /*ba30*/  LDSM.16.MT88.4 R88, [R226+0x800] ;  /* 0x00080000e258783b */ /* 0x004fe40000004200 */
[----:B---3--:R-:W-:Y:S02]  /*ba40*/  FADD.FTZ R2, R100, R2 ;  /* 0x0000000264027221 */ /* 0x008fe40000010000 */
[----:B------:R-:W-:Y:S03]  /*ba50*/  FADD.FTZ R0, R199, R0 ;  /* 0x00000000c7007221 */ /* 0x000fe60000010000 */
[----:B------:R-:W-:Y:S01]  /*ba60*/  MUFU.EX2 R121, R186 ;  /* 0x000000ba00797308 */ /* 0x000fe20000000800 */
[----:B------:R-:W-:Y:S01]  /*ba70*/  FADD.FTZ R2, R101, R2 ;  /* 0x0000000265027221 */ /* 0x000fe20000010000 */
[C---:B------:R-:W-:Y:S04]  /*ba80*/  HMMA.16816.F32.BF16 R56, R80.reuse, R76, R56 ;  /* 0x0000004c5038723c */ /* 0x040fe80000041838 */
[----:B------:R-:W-:Y:S02]  /*ba90*/  FADD.FTZ R2, R104, R2 ;  /* 0x0000000268027221 */ /* 0x000fe40000010000 */
[----:B------:R-:W-:Y:S01]  /*baa0*/  FADD.FTZ R71, R198, R0 ;  /* 0x00000000c6477221 */ /* 0x000fe20000010000 */
[----:B------:R-:W-:Y:S01]  /*bab0*/  F2FP.BF16.PACK_AB R76, R98, R99 ;  /* 0x00000063624c723e */ /* 0x000fe200000010ff */
[-C--:B------:R-:W-:Y:S01]  /*bac0*/  HMMA.16816.F32.BF16 R60, R80, R78.reuse, R60 ;  /* 0x0000004e503c723c */ /* 0x080fe2000004183c */
[----:B------:R-:W1:Y:S01]  /*bad0*/  LDSM.16.MT88.4 R80, [R229+0x800] ;  /* 0x00080000e550783b */ /* 0x000e620000004200 */
[----:B------:R-:W-:Y:S02]  /*bae0*/  MUFU.EX2 R140, R103 ;  /* 0x00000067008c7308 */ /* 0x000fe40000000800 */
[----:B------:R-:W-:Y:S01]  /*baf0*/  F2FP.BF16.PACK_AB R77, R97, R96 ;  /* 0x00000060614d723e */ /* 0x000fe200000010ff */
[----:B------:R-:W-:Y:S03]  /*bb00*/  FADD.FTZ R69, R197, R71 ;  /* 0x00000047c5457221 */ /* 0x000fe60000010000 */
[----:B------:R-:W-:Y:S04]  /*bb10*/  HMMA.16816.F32.BF16 R64, R72, R78, R64 ;  /* 0x0000004e4840723c */ /* 0x000fe80000041840 */
[----:B------:R-:W-:Y:S03]  /*bb20*/  MUFU.EX2 R103, R108 ;  /* 0x0000006c00677308 */ /* 0x000fe60000000800 */
[----:B------:R-:W-:Y:S02]  /*bb30*/  F2FP.BF16.PACK_AB R72, R204, R205 ;  /* 0x000000cdcc48723e */ /* 0x000fe400000010ff */
[----:B------:R-:W-:Y:S03]  /*bb40*/  F2FP.BF16.PACK_AB R73, R190, R191 ;  /* 0x000000bfbe49723e */ /* 0x000fe600000010ff */
[----:B------:R-:W-:Y:S02]  /*bb50*/  F2FP.BF16.PACK_AB R74, R202, R203 ;  /* 0x000000cbca4a723e */ /* 0x000fe400000010ff */
[----:B------:R-:W-:Y:S01]  /*bb60*/  F2FP.BF16.PACK_AB R75, R188, R189 ;  /* 0x000000bdbc4b723e */ /* 0x000fe200000010ff */
[----:B------:R2:W-:Y:S01]  /*bb70*/  MUFU.EX2 R108, R164 ;  /* 0x000000a4006c7308 */ /* 0x0005e20000000800 */
[----:B------:R-:W-:Y:S02]  /*bb80*/  F2FP.BF16.PACK_AB R78, R110, R106 ;  /* 0x0000006a6e4e723e */ /* 0x000fe400000010ff */
[----:B------:R-:W-:Y:S03]  /*bb90*/  F2FP.BF16.PACK_AB R79, R101, R100 ;  /* 0x00000064654f723e */ /* 0x000fe600000010ff */
[-C--:B------:R-:W-:Y:S04]  /*bba0*/  HMMA.16816.F32.BF16 R4, R72, R84.reuse, R4 ;  /* 0x000000544804723c */ /* 0x080fe80000041804 */
[----:B------:R3:W-:Y:S04]  /*bbb0*/  MUFU.EX2 R110, R169 ;  /* 0x000000a9006e7308 */ /* 0x0007e80000000800 */
[C---:B------:R-:W-:Y:S06]  /*bbc0*/  HMMA.16816.F32.BF16 R8, R76.reuse, R84, R8 ;  /* 0x000000544c08723c */ /* 0x040fec0000041808 */
[----:B------:R-:W-:Y:S02]  /*bbd0*/  MUFU.EX2 R188, R187 ;  /* 0x000000bb00bc7308 */ /* 0x000fe40000000800 */
[-C--:B------:R-:W-:Y:S01]  /*bbe0*/  HMMA.16816.F32.BF16 R12, R76, R86.reuse, R12 ;  /* 0x000000564c0c723c */ /* 0x080fe2000004180c */
[----:B--2---:R-:W-:Y:S07]  /*bbf0*/  LDSM.16.MT88.4 R164, [R226+0x3000] ;  /* 0x00300000e2a4783b */ /* 0x004fee0000004200 */
[C---:B------:R-:W-:Y:S01]  /*bc00*/  HMMA.16816.F32.BF16 R16, R72.reuse, R86, R16 ;  /* 0x000000564810723c */ /* 0x040fe20000041810 */
[----:B------:R-:W-:Y:S01]  /*bc10*/  MUFU.EX2 R101, R185 ;  /* 0x000000b900657308 */ /* 0x000fe20000000800 */
[----:B------:R-:W2:Y:S06]  /*bc20*/  LDSM.16.MT88.4 R84, [R228+0x800] ;  /* 0x00080000e454783b */ /* 0x000eac0000004200 */
[-C--:B-1----:R-:W-:Y:S02]  /*bc30*/  HMMA.16816.F32.BF16 R20, R72, R80.reuse, R20 ;  /* 0x000000504814723c */ /* 0x082fe40000041814 */
[----:B---3--:R-:W-:Y:S01]  /*bc40*/  LDSM.16.MT88.4 R168, [R229+0x3000] ;  /* 0x00300000e5a8783b */ /* 0x008fe20000004200 */
[----:B------:R-:W-:Y:S05]  /*bc50*/  MUFU.EX2 R100, R184 ;  /* 0x000000b800647308 */ /* 0x000fea0000000800 */
[C---:B------:R-:W-:Y:S05]  /*bc60*/  HMMA.16816.F32.BF16 R24, R76.reuse, R80, R24 ;  /* 0x000000504c18723c */ /* 0x040fea0000041818 */
[----:B------:R-:W-:Y:S03]  /*bc70*/  MUFU.EX2 R106, R181 ;  /* 0x000000b5006a7308 */ /* 0x000fe60000000800 */
[-C--:B------:R-:W-:Y:S07]  /*bc80*/  HMMA.16816.F32.BF16 R28, R76, R82.reuse, R28 ;  /* 0x000000524c1c723c */ /* 0x080fee000004181c */
[----:B------:R-:W-:Y:S01]  /*bc90*/  MUFU.EX2 R135, R114 ;  /* 0x0000007200877308 */ /* 0x000fe20000000800 */
[C---:B------:R-:W-:Y:S01]  /*bca0*/  HMMA.16816.F32.BF16 R32, R72.reuse, R82, R32 ;  /* 0x000000524820723c */ /* 0x040fe20000041820 */
[----:B------:R-:W1:Y:S07]  /*bcb0*/  LDSM.16.MT88.4 R80, [R225+0x1000] ;  /* 0x00100000e150783b */ /* 0x000e6e0000004200 */
[-C--:B------:R-:W-:Y:S01]  /*bcc0*/  HMMA.16816.F32.BF16 R36, R72, R88.reuse, R36 ;  /* 0x000000584824723c */ /* 0x080fe20000041824 */
[----:B------:R-:W3:Y:S07]  /*bcd0*/  MUFU.EX2 R114, R105 ;  /* 0x0000006900727308 */ /* 0x000eee0000000800 */
[C---:B------:R-:W-:Y:S03]  /*bce0*/  HMMA.16816.F32.BF16 R40, R76.reuse, R88, R40 ;  /* 0x000000584c28723c */ /* 0x040fe60000041828 */
[----:B------:R-:W4:Y:S05]  /*bcf0*/  MUFU.EX2 R134, R113 ;  /* 0x0000007100867308 */ /* 0x000f2a0000000800 */
[-C--:B------:R-:W-:Y:S05]  /*bd00*/  HMMA.16816.F32.BF16 R44, R76, R90.reuse, R44 ;  /* 0x0000005a4c2c723c */ /* 0x080fea000004182c */
[----:B------:R-:W-:Y:S03]  /*bd10*/  MUFU.EX2 R133, R115 ;  /* 0x0000007300857308 */ /* 0x000fe60000000800 */
[C---:B------:R-:W-:Y:S01]  /*bd20*/  HMMA.16816.F32.BF16 R48, R72.reuse, R90, R48 ;  /* 0x0000005a4830723c */ /* 0x040fe20000041830 */
[----:B------:R-:W5:Y:S03]  /*bd30*/  LDSM.16.MT88.4 R88, [R229+0x1000] ;  /* 0x00100000e558783b */ /* 0x000f660000004200 */
[----:B---3--:R-:W-:Y:S03]  /*bd40*/  FADD.FTZ R2, R114, R2 ;  /* 0x0000000272027221 */ /* 0x008fe60000010000 */
[----:B------:R-:W-:Y:S01]  /*bd50*/  MUFU.EX2 R107, R173 ;  /* 0x000000ad006b7308 */ /* 0x000fe20000000800 */
[-C--:B--2---:R-:W-:Y:S04]  /*bd60*/  HMMA.16816.F32.BF16 R52, R72, R84.reuse, R52 ;  /* 0x000000544834723c */ /* 0x084fe80000041834 */
[----:B------:R-:W-:Y:S02]  /*bd70*/  FADD.FTZ R96, R103, R2 ;  /* 0x0000000267607221 */ /* 0x000fe40000010000 */
[----:B------:R-:W-:Y:S02]  /*bd80*/  FADD.FTZ R2, R129, R3 ;  /* 0x0000000381027221 */ /* 0x000fe40000010000 */
[C---:B------:R-:W-:Y:S01]  /*bd90*/  HMMA.16816.F32.BF16 R56, R76.reuse, R84, R56 ;  /* 0x000000544c38723c */ /* 0x040fe20000041838 */
[----:B------:R-:W-:Y:S03]  /*bda0*/  MUFU.EX2 R120, R157 ;  /* 0x0000009d00787308 */ /* 0x000fe60000000800 */
[----:B------:R-:W-:Y:S02]  /*bdb0*/  FADD.FTZ R2, R131, R2 ;  /* 0x0000000283027221 */ /* 0x000fe40000010000 */
[----:B----4-:R-:W-:Y:S02]  /*bdc0*/  FADD.FTZ R3, R134, R70 ;  /* 0x0000004686037221 */ /* 0x010fe40000010000 */
[-C--:B------:R-:W-:Y:S03]  /*bdd0*/  HMMA.16816.F32.BF16 R60, R76, R86.reuse, R60 ;  /* 0x000000564c3c723c */ /* 0x080fe6000004183c */
[----:B------:R-:W2:Y:S01]  /*bde0*/  MUFU.EX2 R115, R156 ;  /* 0x0000009c00737308 */ /* 0x000ea20000000800 */
[----:B------:R-:W-:Y:S02]  /*bdf0*/  FADD.FTZ R0, R126, R96 ;  /* 0x000000607e007221 */ /* 0x000fe40000010000 */
[----:B------:R-:W-:Y:S01]  /*be00*/  FADD.FTZ R3, R136, R3 ;  /* 0x0000000388037221 */ /* 0x000fe20000010000 */
[----:B------:R-:W-:Y:S01]  /*be10*/  F2FP.BF16.PACK_AB R76, R124, R116 ;  /* 0x000000747c4c723e */ /* 0x000fe200000010ff */
[----:B------:R-:W-:Y:S01]  /*be20*/  HMMA.16816.F32.BF16 R64, R72, R86, R64 ;  /* 0x000000564840723c */ /* 0x000fe20000041840 */
[----:B------:R-:W3:Y:S03]  /*be30*/  LDSM.16.MT88.4 R84, [R228+0x1000] ;  /* 0x00100000e454783b */ /* 0x000ee60000004200 */
[----:B------:R-:W-:Y:S01]  /*be40*/  F2FP.BF16.PACK_AB R78, R129, R127 ;  /* 0x0000007f814e723e */ /* 0x000fe200000010ff */
[----:B------:R-:W4:Y:S01]  /*be50*/  MUFU.EX2 R113, R172 ;  /* 0x000000ac00717308 */ /* 0x000f220000000800 */
[----:B------:R-:W-:Y:S01]  /*be60*/  F2FP.BF16.PACK_AB R77, R114, R104 ;  /* 0x00000068724d723e */ /* 0x000fe200000010ff */
[----:B------:R-:W-:Y:S01]  /*be70*/  FADD.FTZ R70, R123, R0 ;  /* 0x000000007b467221 */ /* 0x000fe20000010000 */
[----:B------:R-:W-:Y:S01]  /*be80*/  F2FP.BF16.PACK_AB R72, R200, R201 ;  /* 0x000000c9c848723e */ /* 0x000fe200000010ff */
[----:B------:R-:W-:Y:S03]  /*be90*/  FADD.FTZ R0, R196, R69 ;  /* 0x00000045c4007221 */ /* 0x000fe60000010000 */
[----:B------:R-:W-:Y:S01]  /*bea0*/  F2FP.BF16.PACK_AB R73, R125, R122 ;  /* 0x0000007a7d49723e */ /* 0x000fe200000010ff */
[----:B------:R-:W-:Y:S01]  /*beb0*/  FADD.FTZ R69, R132, R2 ;  /* 0x0000000284457221 */ /* 0x000fe20000010000 */
[----:B------:R-:W-:Y:S01]  /*bec0*/  F2FP.BF16.PACK_AB R74, R198, R199 ;  /* 0x000000c7c64a723e */ /* 0x000fe200000010ff */
[----:B------:R5:W-:Y:S01]  /*bed0*/  MUFU.EX2 R104, R177 ;  /* 0x000000b100687308 */ /* 0x000be20000000800 */
[----:B------:R-:W-:Y:S01]  /*bee0*/  F2FP.BF16.PACK_AB R75, R130, R128 ;  /* 0x00000080824b723e */ /* 0x000fe200000010ff */
[----:B------:R-:W-:Y:S01]  /*bef0*/  FADD.FTZ R2, R220, R70 ;  /* 0x00000046dc027221 */ /* 0x000fe20000010000 */
[----:B------:R-:W-:Y:S01]  /*bf00*/  F2FP.BF16.PACK_AB R79, R126, R103 ;  /* 0x000000677e4f723e */ /* 0x000fe200000010ff */
[----:B------:R-:W-:Y:S01]  /*bf10*/  FADD.FTZ R0, R206, R0 ;  /* 0x00000000ce007221 */ /* 0x000fe20000010000 */
[----:B--2---:R-:W-:Y:S01]  /*bf20*/  F2FP.BF16.PACK_AB R128, R115, R120 ;  /* 0x000000787380723e */ /* 0x004fe200000010ff */
[----:B------:R-:W-:Y:S01]  /*bf30*/  FADD.FTZ R3, R193, R3 ;  /* 0x00000003c1037221 */ /* 0x000fe20000010000 */
[----:B------:R-:W-:Y:S01]  /*bf40*/  F2FP.BF16.PACK_AB R130, R106, R109 ;  /* 0x0000006d6a82723e */ /* 0x000fe200000010ff */
[-C--:B-1----:R-:W-:Y:S02]  /*bf50*/  HMMA.16816.F32.BF16 R4, R72, R80.reuse, R4 ;  /* 0x000000504804723c */ /* 0x082fe40000041804 */
[----:B------:R-:W-:Y:S01]  /*bf60*/  MUFU.EX2 R103, R141 ;  /* 0x0000008d00677308 */ /* 0x000fe20000000800 */
[----:B------:R-:W-:Y:S01]  /*bf70*/  FADD.FTZ R3, R192, R3 ;  /* 0x00000003c0037221 */ /* 0x000fe20000010000 */
[----:B------:R-:W-:Y:S02]  /*bf80*/  MOV R122, R117 ;  /* 0x00000075007a7202 */ /* 0x000fe40000000f00 */
[----:B----4-:R-:W-:Y:S02]  /*bf90*/  F2FP.BF16.PACK_AB R129, R110, R113 ;  /* 0x000000716e81723e */ /* 0x010fe400000010ff */
[C---:B------:R-:W-:Y:S04]  /*bfa0*/  HMMA.16816.F32.BF16 R8, R76.reuse, R80, R8 ;  /* 0x000000504c08723c */ /* 0x040fe80000041808 */
[----:B------:R-:W-:Y:S04]  /*bfb0*/  MUFU.EX2 R105, R180 ;  /* 0x000000b400697308 */ /* 0x000fe80000000800 */
[-C--:B------:R-:W-:Y:S01]  /*bfc0*/  HMMA.16816.F32.BF16 R12, R76, R82.reuse, R12 ;  /* 0x000000524c0c723c */ /* 0x080fe2000004180c */
[----:B-----5:R-:W-:Y:S05]  /*bfd0*/  LDSM.16.MT88.4 R176, [R225+0x3000] ;  /* 0x00300000e1b0783b */ /* 0x020fea0000004200 */
[----:B------:R-:W-:Y:S02]  /*bfe0*/  MUFU.EX2 R97, R145 ;  /* 0x0000009100617308 */ /* 0x000fe40000000800 */
[C---:B------:R-:W-:Y:S01]  /*bff0*/  HMMA.16816.F32.BF16 R16, R72.reuse, R82, R16 ;  /* 0x000000524810723c */ /* 0x040fe20000041810 */
[----:B------:R-:W1:Y:S07]  /*c000*/  LDSM.16.MT88.4 R80, [R225+0x1800] ;  /* 0x00180000e150783b */ /* 0x000e6e0000004200 */
[-C--:B------:R-:W-:Y:S01]  /*c010*/  HMMA.16816.F32.BF16 R20, R72, R88.reuse, R20 ;  /* 0x000000584814723c */ /* 0x080fe20000041814 */
[----:B------:R-:W-:Y:S07]  /*c020*/  MUFU.EX2 R98, R148 ;  /* 0x0000009400627308 */ /* 0x000fee0000000800 */
[C---:B------:R-:W-:Y:S03]  /*c030*/  HMMA.16816.F32.BF16 R24, R76.reuse, R88, R24 ;  /* 0x000000584c18723c */ /* 0x040fe60000041818 */
[----:B------:R-:W2:Y:S05]  /*c040*/  MUFU.EX2 R99, R149 ;  /* 0x0000009500637308 */ /* 0x000eaa0000000800 */
[-C--:B------:R-:W-:Y:S08]  /*c050*/  HMMA.16816.F32.BF16 R28, R76, R90.reuse, R28 ;  /* 0x0000005a4c1c723c */ /* 0x080ff0000004181c */
[C---:B------:R-:W-:Y:S01]  /*c060*/  HMMA.16816.F32.BF16 R32, R72.reuse, R90, R32 ;  /* 0x0000005a4820723c */ /* 0x040fe20000041820 */
[----:B------:R-:W4:Y:S07]  /*c070*/  LDSM.16.MT88.4 R88, [R229+0x1800] ;  /* 0x00180000e558783b */ /* 0x000f2e0000004200 */
[-C--:B------:R-:W-:Y:S04]  /*c080*/  HMMA.16816.F32.BF16 R36, R72, R92.reuse, R36 ;  /* 0x0000005c4824723c */ /* 0x080fe80000041824 */
[----:B--2---:R-:W-:Y:S04]  /*c090*/  F2FP.BF16.PACK_AB R124, R98, R99 ;  /* 0x00000063627c723e */ /* 0x004fe800000010ff */
[C---:B------:R-:W-:Y:S08]  /*c0a0*/  HMMA.16816.F32.BF16 R40, R76.reuse, R92, R40 ;  /* 0x0000005c4c28723c */ /* 0x040ff00000041828 */
[-C--:B------:R-:W-:Y:S08]  /*c0b0*/  HMMA.16816.F32.BF16 R44, R76, R94.reuse, R44 ;  /* 0x0000005e4c2c723c */ /* 0x080ff0000004182c */
[C---:B------:R-:W-:Y:S01]  /*c0c0*/  HMMA.16816.F32.BF16 R48, R72.reuse, R94, R48 ;  /* 0x0000005e4830723c */ /* 0x040fe20000041830 */
[----:B------:R-:W2:Y:S07]  /*c0d0*/  LDSM.16.MT88.4 R92, [R226+0x1800] ;  /* 0x00180000e25c783b */ /* 0x000eae0000004200 */
[-C--:B---3--:R-:W-:Y:S08]  /*c0e0*/  HMMA.16816.F32.BF16 R52, R72, R84.reuse, R52 ;  /* 0x000000544834723c */ /* 0x088ff00000041834 */
[C---:B------:R-:W-:Y:S08]  /*c0f0*/  HMMA.16816.F32.BF16 R56, R76.reuse, R84, R56 ;  /* 0x000000544c38723c */ /* 0x040ff00000041838 */
[-C--:B------:R-:W-:Y:S07]  /*c100*/  HMMA.16816.F32.BF16 R60, R76, R86.reuse, R60 ;  /* 0x000000564c3c723c */ /* 0x080fee000004183c */
[----:B------:R-:W-:Y:S01]  /*c110*/  F2FP.BF16.PACK_AB R76, R132, R131 ;  /* 0x00000083844c723e */ /* 0x000fe200000010ff */
[----:B------:R-:W-:Y:S01]  /*c120*/  HMMA.16816.F32.BF16 R64, R72, R86, R64 ;  /* 0x000000564840723c */ /* 0x000fe20000041840 */
[----:B------:R-:W3:Y:S03]  /*c130*/  LDSM.16.MT88.4 R84, [R228+0x1800] ;  /* 0x00180000e454783b */ /* 0x000ee60000004200 */
[----:B------:R-:W-:Y:S02]  /*c140*/  F2FP.BF16.PACK_AB R78, R140, R137 ;  /* 0x000000898c4e723e */ /* 0x000fe400000010ff */
[----:B------:R-:W-:Y:S02]  /*c150*/  F2FP.BF16.PACK_AB R77, R220, R123 ;  /* 0x0000007bdc4d723e */ /* 0x000fe400000010ff */
[----:B------:R-:W-:Y:S04]  /*c160*/  F2FP.BF16.PACK_AB R72, R196, R197 ;  /* 0x000000c5c448723e */ /* 0x000fe800000010ff */
[----:B------:R-:W-:Y:S02]  /*c170*/  F2FP.BF16.PACK_AB R73, R136, R134 ;  /* 0x000000868849723e */ /* 0x000fe400000010ff */
[----:B------:R-:W-:Y:S02]  /*c180*/  F2FP.BF16.PACK_AB R74, R207, R206 ;  /* 0x000000cecf4a723e */ /* 0x000fe400000010ff */
[----:B------:R-:W-:Y:S02]  /*c190*/  F2FP.BF16.PACK_AB R75, R192, R193 ;  /* 0x000000c1c04b723e */ /* 0x000fe400000010ff */
[----:B------:R-:W-:Y:S02]  /*c1a0*/  F2FP.BF16.PACK_AB R79, R223, R221 ;  /* 0x000000dddf4f723e */ /* 0x000fe400000010ff */
[----:B------:R-:W-:Y:S02]  /*c1b0*/  F2FP.BF16.PACK_AB R131, R103, R105 ;  /* 0x000000696783723e */ /* 0x000fe400000010ff */
[----:B------:R-:W-:Y:S01]  /*c1c0*/  MOV R123, R68 ;  /* 0x00000044007b7202 */ /* 0x000fe20000000f00 */
[-C--:B-1----:R-:W-:Y:S08]  /*c1d0*/  HMMA.16816.F32.BF16 R4, R72, R80.reuse, R4 ;  /* 0x000000504804723c */ /* 0x082ff00000041804 */
[C---:B------:R-:W-:Y:S08]  /*c1e0*/  HMMA.16816.F32.BF16 R8, R76.reuse, R80, R8 ;  /* 0x000000504c08723c */ /* 0x040ff00000041808 */
[-C--:B------:R-:W-:Y:S08]  /*c1f0*/  HMMA.16816.F32.BF16 R12, R76, R82.reuse, R12 ;  /* 0x000000524c0c723c */ /* 0x080ff0000004180c */
[C---:B------:R-:W-:Y:S01]  /*c200*/  HMMA.16816.F32.BF16 R16, R72.reuse, R82, R16 ;  /* 0x000000524810723c */ /* 0x040fe20000041810 */
[----:B------:R-:W1:Y:S07]  /*c210*/  LDSM.16.MT88.4 R80, [R225+0x2000] ;  /* 0x00200000e150783b */ /* 0x000e6e0000004200 */
[-C--:B----4-:R-:W-:Y:S08]  /*c220*/  HMMA.16816.F32.BF16 R20, R72, R88.reuse, R20 ;  /* 0x000000584814723c */ /* 0x090ff00000041814 */
[C---:B------:R-:W-:Y:S08]  /*c230*/  HMMA.16816.F32.BF16 R24, R76.reuse, R88, R24 ;  /* 0x000000584c18723c */ /* 0x040ff00000041818 */
[-C--:B------:R-:W-:Y:S08]  /*c240*/  HMMA.16816.F32.BF16 R28, R76, R90.reuse, R28 ;  /* 0x0000005a4c1c723c */ /* 0x080ff0000004181c */
[C---:B------:R-:W-:Y:S01]  /*c250*/  HMMA.16816.F32.BF16 R32, R72.reuse, R90, R32 ;  /* 0x0000005a4820723c */ /* 0x040fe20000041820 */
[----:B------:R-:W4:Y:S07]  /*c260*/  LDSM.16.MT88.4 R88, [R229+0x2000] ;  /* 0x00200000e558783b */ /* 0x000f2e0000004200 */
[-C--:B--2---:R-:W-:Y:S08]  /*c270*/  HMMA.16816.F32.BF16 R36, R72, R92.reuse, R36 ;  /* 0x0000005c4824723c */ /* 0x084ff00000041824 */
        /* <DEDUP_REMOVED lines=16> */
[----:B------:R-:W-:Y:S05]  /*c380*/  F2FP.BF16.PACK_AB R79, R107, R108 ;  /* 0x0000006c6b4f723e */ /* 0x000fea00000010ff */
        /* <DEDUP_REMOVED lines=29> */
[C---:B------:R-:W-:Y:S01]  /*c560*/  HMMA.16816.F32.BF16 R8, R76.reuse, R80, R8 ;  /* 0x000000504c08723c */ /* 0x040fe20000041808 */
[----:B------:R-:W-:Y:S07]  /*c570*/  MUFU.EX2 R80, R152 ;  /* 0x0000009800507308 */ /* 0x000fee0000000800 */
[-C--:B------:R-:W-:Y:S03]  /*c580*/  HMMA.16816.F32.BF16 R12, R76, R82.reuse, R12 ;  /* 0x000000524c0c723c */ /* 0x080fe6000004180c */
[----:B------:R-:W1:Y:S05]  /*c590*/  MUFU.EX2 R81, R153 ;  /* 0x0000009900517308 */ /* 0x000e6a0000000800 */
[C---:B------:R-:W-:Y:S05]  /*c5a0*/  HMMA.16816.F32.BF16 R16, R72.reuse, R82, R16 ;  /* 0x000000524810723c */ /* 0x040fea0000041810 */
[----:B------:R-:W-:Y:S03]  /*c5b0*/  MUFU.EX2 R82, R160 ;  /* 0x000000a000527308 */ /* 0x000fe60000000800 */
[-C--:B----4-:R-:W-:Y:S07]  /*c5c0*/  HMMA.16816.F32.BF16 R20, R72, R88.reuse, R20 ;  /* 0x000000584814723c */ /* 0x090fee0000041814 */
[----:B------:R-:W4:Y:S01]  /*c5d0*/  MUFU.EX2 R83, R161 ;  /* 0x000000a100537308 */ /* 0x000f220000000800 */
[C---:B------:R-:W-:Y:S04]  /*c5e0*/  HMMA.16816.F32.BF16 R24, R76.reuse, R88, R24 ;  /* 0x000000584c18723c */ /* 0x040fe80000041818 */
[----:B-1----:R-:W-:Y:S04]  /*c5f0*/  F2FP.BF16.PACK_AB R127, R80, R81 ;  /* 0x00000051507f723e */ /* 0x002fe800000010ff */
[-C--:B------:R-:W-:Y:S01]  /*c600*/  HMMA.16816.F32.BF16 R28, R76, R90.reuse, R28 ;  /* 0x0000005a4c1c723c */ /* 0x080fe2000004181c */
[----:B------:R-:W1:Y:S07]  /*c610*/  MUFU.EX2 R88, R144 ;  /* 0x0000009000587308 */ /* 0x000e6e0000000800 */
[C---:B------:R-:W-:Y:S04]  /*c620*/  HMMA.16816.F32.BF16 R32, R72.reuse, R90, R32 ;  /* 0x0000005a4820723c */ /* 0x040fe80000041820 */
[----:B----4-:R-:W-:Y:S04]  /*c630*/  F2FP.BF16.PACK_AB R125, R82, R83 ;  /* 0x00000053527d723e */ /* 0x010fe800000010ff */
[-C--:B--2---:R-:W-:Y:S08]  /*c640*/  HMMA.16816.F32.BF16 R36, R72, R92.reuse, R36 ;  /* 0x0000005c4824723c */ /* 0x084ff00000041824 */
[C---:B------:R-:W-:Y:S04]  /*c650*/  HMMA.16816.F32.BF16 R40, R76.reuse, R92, R40 ;  /* 0x0000005c4c28723c */ /* 0x040fe80000041828 */
[----:B-1----:R-:W-:Y:S04]  /*c660*/  F2FP.BF16.PACK_AB R126, R88, R97 ;  /* 0x00000061587e723e */ /* 0x002fe800000010ff */
[-C--:B------:R-:W-:Y:S08]  /*c670*/  HMMA.16816.F32.BF16 R44, R76, R94.reuse, R44 ;  /* 0x0000005e4c2c723c */ /* 0x080ff0000004182c */
[C---:B------:R-:W-:Y:S08]  /*c680*/  HMMA.16816.F32.BF16 R48, R72.reuse, R94, R48 ;  /* 0x0000005e4830723c */ /* 0x040ff00000041830 */
[-C--:B---3--:R-:W-:Y:S08]  /*c690*/  HMMA.16816.F32.BF16 R52, R72, R84.reuse, R52 ;  /* 0x000000544834723c */ /* 0x088ff00000041834 */
[C---:B------:R-:W-:Y:S01]  /*c6a0*/  HMMA.16816.F32.BF16 R56, R76.reuse, R84, R56 ;  /* 0x000000544c38723c */ /* 0x040fe20000041838 */
[----:B------:R-:W2:Y:S07]  /*c6b0*/  LDL R84, [R1+0x4] ;  /* 0x0000040001547983 */ /* 0x000eae0000100800 */
[-C--:B------:R-:W-:Y:S08]  /*c6c0*/  HMMA.16816.F32.BF16 R60, R76, R86.reuse, R60 ;  /* 0x000000564c3c723c */ /* 0x080ff0000004183c */
[----:B------:R-:W-:Y:S08]  /*c6d0*/  HMMA.16816.F32.BF16 R64, R72, R86, R64 ;  /* 0x000000564840723c */ /* 0x000ff00000041840 */
[-C--:B------:R-:W-:Y:S01]  /*c6e0*/  HMMA.16816.F32.BF16 R184, R128, R176.reuse, R4 ;  /* 0x000000b080b8723c */ /* 0x080fe20000041804 */
[----:B------:R-:W1:Y:S07]  /*c6f0*/  LDSM.16.MT88.4 R4, [R228+0x3000] ;  /* 0x00300000e404783b */ /* 0x000e6e0000004200 */
[C---:B------:R-:W-:Y:S07]  /*c700*/  HMMA.16816.F32.BF16 R152, R124.reuse, R176, R8 ;  /* 0x000000b07c98723c */ /* 0x040fee0000041808 */
[----:B------:R-:W-:Y:S01]  /*c710*/  FADD.FTZ R9, R137, R69 ;  /* 0x0000004589097221 */ /* 0x000fe20000010000 */
[-C--:B------:R-:W-:Y:S04]  /*c720*/  HMMA.16816.F32.BF16 R160, R124, R178.reuse, R12 ;  /* 0x000000b27ca0723c */ /* 0x080fe8000004180c */
        /* <DEDUP_REMOVED lines=46> */
[----:B------:R-:W-:Y:S01]  /*ca10*/  FADD.FTZ R4, R121, R2 ;  /* 0x0000000279047221 */ /* 0x000fe20000010000 */
[----:B------:R-:W-:Y:S01]  /*ca20*/  MOV R121, R118 ;  /* 0x0000007600797202 */ /* 0x000fe20000000f00 */
[----:B------:R-:W-:Y:S01]  /*ca30*/  FADD.FTZ R3, R120, R9 ;  /* 0x0000000978037221 */ /* 0x000fe20000010000 */
[----:B------:R-:W-:Y:S01]  /*ca40*/  MOV R120, R119 ;  /* 0x0000007700787202 */ /* 0x000fe20000000f00 */
        /* <DEDUP_REMOVED lines=17> */
[----:B------:R-:W-:Y:S03]  /*cb60*/  FADD.FTZ R0, R81, R0 ;  /* 0x0000000051007221 */ /* 0x000fe60000010000 */
[----:B------:R1:W-:Y:S01]  /*cb70*/  STL [R1+0x8], R2 ;  /* 0x0000080201007387 */ /* 0x0003e20000100800 */
[----:B------:R-:W-:Y:S05]  /*cb80*/  FADD.FTZ R0, R80, R0 ;  /* 0x0000000050007221 */ /* 0x000fea0000010000 */
[----:B------:R1:W-:Y:S01]  /*cb90*/  STL [R1+0x14], R0 ;  /* 0x0000140001007387 */ /* 0x0003e20000100800 */
[C---:B--2---:R-:W-:Y:S02]  /*cba0*/  ISETP.GT.AND P0, PT, R245.reuse, R84, PT ;  /* 0x00000054f500720c */ /* 0x044fe40003f04270 */
[----:B------:R-:W-:Y:S11]  /*cbb0*/  IADD3 R245, R245, -0x1, RZ ;  /* 0xfffffffff5f57810 */ /* 0x000ff60007ffe0ff */
[----:B-1----:R-:W-:-:S05]  /*cbc0*/  @P0 BRA `(.L_x_555) ;  /* 0xffffaa8000000947 */ /* 0x002fca000383ffff */
.L_x_544:
[----:B-1----:R-:W-:-:S13]  /*cbd0*/  ISETP.GE.AND P0, PT, R245, RZ, PT ;  /* 0x000000fff500720c */ /* 0x002fda0003f06270 */
[----:B------:R-:W-:Y:S05]  /*cbe0*/  @!P0 BRA `(.L_x_556) ;  /* 0x000046d000008947 */ /* 0x000fea0003800000 */
[----:B------:R-:W-:Y:S01]  /*cbf0*/  IMAD.MOV.U32 R122, RZ, RZ, R118 ;  /* 0x000000ffff7a7224 */ /* 0x000fe200078e0076 */
[----:B------:R-:W-:Y:S01]  /*cc00*/  MOV R123, R68 ;  /* 0x00000044007b7202 */ /* 0x000fe20000000f00 */
[----:B------:R-:W-:Y:S01]  /*cc10*/  IMAD.MOV.U32 R121, RZ, RZ, R119 ;  /* 0x000000ffff797224 */ /* 0x000fe200078e0077 */
[----:B------:R-:W-:Y:S02]  /*cc20*/  MOV R120, R117 ;  /* 0x0000007500787202 */ /* 0x000fe40000000f00 */
.L_x_563:
[----:B------:R-:W2:Y:S01]  /*cc30*/  LDL.64 R6, [R1+0x30] ;  /* 0x0000300001067983 */ /* 0x000ea20000100a00 */
[----:B------:R-:W-:Y:S04]  /*cc40*/  DEPBAR.LE SB0, 0x0 ;  /* 0x000080000000791a */ /* 0x000fe80000000000 */
[----:B------:R-:W3:Y:S01]  /*cc50*/  LDL R5, [R1+0x40] ;  /* 0x0000400001057983 */ /* 0x000ee20000100800 */
[----:B------:R-:W-:Y:S01]  /*cc60*/  WARPSYNC 0xffffffff ;  /* 0xffffffff00007948 */ /* 0x000fe20003800000 */
[----:B------:R-:W-:Y:S01]  /*cc70*/  SHF.R.S32.HI R0, RZ, 0x1f, R250 ;  /* 0x0000001fff007819 */ /* 0x000fe200000114fa */
[----:B------:R-:W-:Y:S01]  /*cc80*/  IMAD.WIDE.U32 R2, R250, c[0x0][0x208], RZ ;  /* 0x00008200fa027a25 */ /* 0x000fe200078e00ff */
[----:B------:R-:W-:Y:S01]  /*cc90*/  BAR.SYNC.DEFER_BLOCKING 0x0 ;  /* 0x0000000000007b1d */ /* 0x000fe20000010000 */
[----:B------:R-:W-:Y:S02]  /*cca0*/  SHF.R.S32.HI R4, RZ, 0x1f, R242 ;  /* 0x0000001fff047819 */ /* 0x000fe400000114f2 */
[----:B------:R-:W-:Y:S02]  /*ccb0*/  IMAD R0, R0, c[0x0][0x208], RZ ;  /* 0x0000820000007a24 */ /* 0x000fe400078e02ff */
[C---:B------:R-:W-:Y:S01]  /*ccc0*/  SHF.L.U64.HI R100, R242.reuse, 0x1, R4 ;  /* 0x00000001f2647819 */ /* 0x040fe20000010204 */
[----:B------:R-:W-:Y:S02]  /*ccd0*/  IMAD.SHL.U32 R104, R242, 0x2, RZ ;  /* 0x00000002f2687824 */ /* 0x000fe400078e00ff */
[----:B------:R-:W-:Y:S04]  /*cce0*/  IMAD R0, R250, c[0x0][0x20c], R0 ;  /* 0x00008300fa007a24 */ /* 0x000fe800078e0200 */
[----:B------:R-:W-:Y:S01]  /*ccf0*/  IMAD.IADD R3, R3, 0x1, R0 ;  /* 0x0000000103037824 */ /* 0x000fe200078e0200 */
[----:B------:R-:W-:Y:S03]  /*cd00*/  SHF.R.S32.HI R0, RZ, 0x1f, R244 ;  /* 0x0000001fff007819 */ /* 0x000fe600000114f4 */
[----:B------:R-:W-:Y:S04]  /*cd10*/  IMAD.WIDE.U32 R2, R244, c[0x0][0x218], R2 ;  /* 0x00008600f4027a25 */ /* 0x000fe800078e0002 */
[----:B------:R-:W-:Y:S01]  /*cd20*/  IMAD R0, R0, c[0x0][0x218], RZ ;  /* 0x0000860000007a24 */ /* 0x000fe200078e02ff */
[----:B------:R1:W4:Y:S03]  /*cd30*/  LDSM.16.M88.4 R112, [R231] ;  /* 0x00000000e770783b */ /* 0x0003260000000200 */
[----:B------:R-:W-:Y:S01]  /*cd40*/  IMAD R0, R244, c[0x0][0x21c], R0 ;  /* 0x00008700f4007a24 */ /* 0x000fe200078e0200 */
[----:B------:R1:W1:Y:S04]  /*cd50*/  LDSM.16.M88.4 R108, [R231+0x2000] ;  /* 0x00200000e76c783b */ /* 0x0002680000000200 */
[----:B-----5:R1:W1:Y:S04]  /*cd60*/  LDSM.16.M88.4 R16, [R224] ;  /* 0x00000000e010783b */ /* 0x0202680000000200 */
        /* <DEDUP_REMOVED lines=15> */
[----:B--2---:R-:W-:Y:S04]  /*ce60*/  IADD3 R88, P0, R6, R2, RZ ;  /* 0x0000000206587210 */ /* 0x004fe80007f1e0ff */
[----:B---3--:R-:W-:Y:S02]  /*ce70*/  IADD3.X R2, R5, R3, R0, P0, !PT ;  /* 0x0000000305027210 */ /* 0x008fe400007fe400 */
[C---:B------:R-:W-:Y:S04]  /*ce80*/  LEA R0, P0, R88.reuse, c[0x0][0x1f8], 0x1 ;  /* 0x00007e0058007a11 */ /* 0x040fe800078008ff */
[----:B------:R-:W-:Y:S01]  /*ce90*/  LEA.HI.X R88, R88, c[0x0][0x1fc], R2, 0x1, P0 ;  /* 0x00007f0058587a11 */ /* 0x000fe200000f0c02 */
[----:B------:R-:W-:-:S06]  /*cea0*/  BRA.DIV ~URZ, `(.L_x_557) ;  /* 0x0000af327f007947 */ /* 0x000fcc000b800000 */
[----:B-1--4-:R1:W2:Y:S02]  /*ceb0*/  SHFL.IDX PT, R85, R88, RZ, 0x181f ;  /* 0x00181fff58557589 */ /* 0x0122a400000e0000 */
.L_x_612:
[-C--:B------:R-:W-:Y:S01]  /*cec0*/  HMMA.16816.F32.BF16 R4, R112, R16.reuse, RZ ;  /* 0x000000107004723c */ /* 0x080fe200000418ff */
[----:B------:R-:W3:Y:S01]  /*ced0*/  SHFL.IDX PT, R84, R0, RZ, 0x181f ;  /* 0x00181fff00547589 */ /* 0x000ee200000e0000 */
[----:B------:R-:W-:Y:S06]  /*cee0*/  BSSY B0, `(.L_x_558) ;  /* 0x00000f6000007945 */ /* 0x000fec0003800000 */
[C---:B------:R-:W-:Y:S01]  /*cef0*/  HMMA.16816.F32.BF16 R8, R108.reuse, R16, RZ ;  /* 0x000000106c08723c */ /* 0x040fe200000418ff */
[----:B------:R-:W4:Y:S07]  /*cf00*/  SHFL.IDX PT, R2, R0, 0x1, 0x181f ;  /* 0x00381f0000027f89 */ /* 0x000f2e00000e0000 */
[-C--:B------:R-:W-:Y:S01]  /*cf10*/  HMMA.16816.F32.BF16 R12, R108, R18.reuse, RZ ;  /* 0x000000126c0c723c */ /* 0x080fe200000418ff */
[----:B------:R-:W-:Y:S07]  /*cf20*/  SHFL.IDX PT, R3, R88, 0x1, 0x181f ;  /* 0x00381f0058037f89 */ /* 0x000fee00000e0000 */
[C---:B------:R-:W-:Y:S01]  /*cf30*/  HMMA.16816.F32.BF16 R16, R112.reuse, R18, RZ ;  /* 0x000000127010723c */ /* 0x040fe200000418ff */
[----:B------:R-:W5:Y:S07]  /*cf40*/  SHFL.IDX PT, R90, R0, 0x2, 0x181f ;  /* 0x00581f00005a7f89 */ /* 0x000f6e00000e0000 */
[-C--:B------:R-:W-:Y:S01]  /*cf50*/  HMMA.16816.F32.BF16 R20, R112, R32.reuse, RZ ;  /* 0x000000207014723c */ /* 0x080fe200000418ff */
[----:B------:R-:W-:Y:S07]  /*cf60*/  SHFL.IDX PT, R86, R88, 0x2, 0x181f ;  /* 0x00581f0058567f89 */ /* 0x000fee00000e0000 */
[C---:B------:R-:W-:Y:S01]  /*cf70*/  HMMA.16816.F32.BF16 R24, R108.reuse, R32, RZ ;  /* 0x000000206c18723c */ /* 0x040fe200000418ff */
[----:B------:R-:W1:Y:S07]  /*cf80*/  SHFL.IDX PT, R94, R0, 0x3, 0x181f ;  /* 0x00781f00005e7f89 */ /* 0x000e6e00000e0000 */
[-C--:B------:R-:W-:Y:S01]  /*cf90*/  HMMA.16816.F32.BF16 R28, R108, R34.reuse, RZ ;  /* 0x000000226c1c723c */ /* 0x080fe200000418ff */
[----:B------:R-:W-:Y:S07]  /*cfa0*/  SHFL.IDX PT, R89, R88, 0x3, 0x181f ;  /* 0x00781f0058597f89 */ /* 0x000fee00000e0000 */
[C---:B------:R-:W-:Y:S01]  /*cfb0*/  HMMA.16816.F32.BF16 R32, R112.reuse, R34, RZ ;  /* 0x000000227020723c */ /* 0x040fe200000418ff */
[----:B------:R-:W2:Y:S07]  /*cfc0*/  SHFL.IDX PT, R92, R0, 0x4, 0x181f ;  /* 0x00981f00005c7f89 */ /* 0x000eae00000e0000 */
[-C--:B------:R-:W-:Y:S01]  /*cfd0*/  HMMA.16816.F32.BF16 R36, R112, R48.reuse, RZ ;  /* 0x000000307024723c */ /* 0x080fe200000418ff */
[----:B------:R-:W1:Y:S07]  /*cfe0*/  SHFL.IDX PT, R102, R0, 0x5, 0x181f ;  /* 0x00b81f0000667f89 */ /* 0x000e6e00000e0000 */
[C---:B------:R-:W-:Y:S01]  /*cff0*/  HMMA.16816.F32.BF16 R40, R108.reuse, R48, RZ ;  /* 0x000000306c28723c */ /* 0x040fe200000418ff */
[----:B------:R-:W1:Y:S07]  /*d000*/  SHFL.IDX PT, R0, R0, 0x6, 0x181f ;  /* 0x00d81f0000007f89 */ /* 0x000e6e00000e0000 */
[-C--:B------:R-:W-:Y:S01]  /*d010*/  HMMA.16816.F32.BF16 R44, R108, R50.reuse, RZ ;  /* 0x000000326c2c723c */ /* 0x080fe200000418ff */
[----:B------:R-:W1:Y:S07]  /*d020*/  SHFL.IDX PT, R93, R88, 0x4, 0x181f ;  /* 0x00981f00585d7f89 */ /* 0x000e6e00000e0000 */
[C---:B------:R-:W-:Y:S01]  /*d030*/  HMMA.16816.F32.BF16 R48, R112.reuse, R50, RZ ;  /* 0x000000327030723c */ /* 0x040fe200000418ff */
[----:B------:R-:W1:Y:S07]  /*d040*/  SHFL.IDX PT, R101, R88, 0x5, 0x181f ;  /* 0x00b81f0058657f89 */ /* 0x000e6e00000e0000 */
[-C--:B------:R-:W-:Y:S08]  /*d050*/  HMMA.16816.F32.BF16 R52, R112, R64.reuse, RZ ;  /* 0x000000407034723c */ /* 0x080ff000000418ff */
[C---:B------:R-:W-:Y:S08]  /*d060*/  HMMA.16816.F32.BF16 R56, R108.reuse, R64, RZ ;  /* 0x000000406c38723c */ /* 0x040ff000000418ff */
[-C--:B------:R-:W-:Y:S01]  /*d070*/  HMMA.16816.F32.BF16 R60, R108, R66.reuse, RZ ;  /* 0x000000426c3c723c */ /* 0x080fe200000418ff */
[-C--:B---3--:R-:W-:Y:S03]  /*d080*/  IADD3 R84, P4, R84, R104.reuse, RZ ;  /* 0x0000006854547210 */ /* 0x088fe60007f9e0ff */
[-C--:B----4-:R-:W-:Y:S02]  /*d090*/  IADD3 R2, P1, R2, R104.reuse, RZ ;  /* 0x0000006802027210 */ /* 0x090fe40007f3e0ff */
[--C-:B--2---:R-:W-:Y:S01]  /*d0a0*/  IMAD.X R85, R85, 0x1, R100.reuse, P4 ;  /* 0x0000000155557824 */ /* 0x104fe200020e0664 */
[-C--:B-----5:R-:W-:Y:S01]  /*d0b0*/  IADD3 R90, P0, R90, R104.reuse, RZ ;  /* 0x000000685a5a7210 */ /* 0x0a0fe20007f1e0ff */
[C---:B------:R-:W-:Y:S03]  /*d0c0*/  HMMA.16816.F32.BF16 R64, R112.reuse, R66, RZ ;  /* 0x000000427040723c */ /* 0x040fe600000418ff */
[----:B------:R2:W-:Y:S01]  /*d0d0*/  LDGSTS.E.BYPASS.LTC128B.128 [R243+0x100], [R84.64], !P5 ;  /* 0x0010000054f37fae */ /* 0x0005e2000e901d46 */
[--C-:B------:R-:W-:Y:S01]  /*d0e0*/  IMAD.X R3, R3, 0x1, R100.reuse, P1 ;  /* 0x0000000103037824 */ /* 0x100fe200008e0664 */
[-C--:B-1----:R-:W-:Y:S01]  /*d0f0*/  IADD3 R94, P6, R94, R104.reuse, RZ ;  /* 0x000000685e5e7210 */ /* 0x082fe20007fde0ff */
[--C-:B------:R-:W-:Y:S01]  /*d100*/  IMAD.X R91, R86, 0x1, R100.reuse, P0 ;  /* 0x00000001565b7824 */ /* 0x100fe200000e0664 */
[-C--:B------:R-:W-:Y:S01]  /*d110*/  IADD3 R92, P4, R92, R104.reuse, RZ ;  /* 0x000000685c5c7210 */ /* 0x080fe20007f9e0ff */
[-C--:B------:R-:W-:Y:S01]  /*d120*/  HMMA.16816.F32.BF16 R68, R112, R80.reuse, RZ ;  /* 0x000000507044723c */ /* 0x080fe200000418ff */
[-C--:B------:R-:W-:Y:S02]  /*d130*/  IADD3 R102, P1, R102, R104.reuse, RZ ;  /* 0x0000006866667210 */ /* 0x080fe40007f3e0ff */
[----:B------:R1:W-:Y:S01]  /*d140*/  LDGSTS.E.BYPASS.LTC128B.128 [R243+0x900], [R2.64], !P5 ;  /* 0x0090000002f37fae */ /* 0x0003e2000e901d46 */
[--C-:B------:R-:W-:Y:S01]  /*d150*/  IMAD.X R95, R89, 0x1, R100.reuse, P6 ;  /* 0x00000001595f7824 */ /* 0x100fe200030e0664 */
[----:B------:R-:W-:Y:S01]  /*d160*/  IADD3 R104, P0, R0, R104, RZ ;  /* 0x0000006800687210 */ /* 0x000fe20007f1e0ff */
[--C-:B------:R-:W-:Y:S02]  /*d170*/  IMAD.X R93, R93, 0x1, R100.reuse, P4 ;  /* 0x000000015d5d7824 */ /* 0x100fe400020e0664 */
[C---:B------:R-:W-:Y:S03]  /*d180*/  HMMA.16816.F32.BF16 R72, R108.reuse, R80, RZ ;  /* 0x000000506c48723c */ /* 0x040fe600000418ff */
[----:B------:R3:W-:Y:S01]  /*d190*/  LDGSTS.E.BYPASS.LTC128B.128 [R243+0x1100], [R90.64], !P5 ;  /* 0x011000005af37fae */ /* 0x0007e2000e901d46 */
[--C-:B------:R-:W-:Y:S04]  /*d1a0*/  IMAD.X R103, R101, 0x1, R100.reuse, P1 ;  /* 0x0000000165677824 */ /* 0x100fe800008e0664 */
[-C--:B------:R-:W-:Y:S03]  /*d1b0*/  HMMA.16816.F32.BF16 R76, R108, R82.reuse, RZ ;  /* 0x000000526c4c723c */ /* 0x080fe600000418ff */
[----:B------:R4:W-:Y:S05]  /*d1c0*/  LDGSTS.E.BYPASS.LTC128B.128 [R243+0x1900], [R94.64], !P5 ;  /* 0x019000005ef37fae */ /* 0x0009ea000e901d46 */
[C---:B------:R-:W-:Y:S03]  /*d1d0*/  HMMA.16816.F32.BF16 R80, R112.reuse, R82, RZ ;  /* 0x000000527050723c */ /* 0x040fe600000418ff */
[----:B------:R3:W5:Y:S05]  /*d1e0*/  SHFL.IDX PT, R0, R88, 0x6, 0x181f ;  /* 0x00d81f0058007f89 */ /* 0x00076a00000e0000 */
[-C--:B--2---:R-:W-:Y:S03]  /*d1f0*/  HMMA.16816.F32.BF16 R84, R112, R96.reuse, RZ ;  /* 0x000000607054723c */ /* 0x084fe600000418ff */
[----:B------:R4:W-:Y:S08]  /*d200*/  LDGSTS.E.BYPASS.LTC128B.128 [R243+0x2100], [R92.64], !P5 ;  /* 0x021000005cf37fae */ /* 0x0009f0000e901d46 */
[----:B------:R2:W-:Y:S01]  /*d210*/  LDGSTS.E.BYPASS.LTC128B.128 [R243+0x2900], [R102.64], !P5 ;  /* 0x0290000066f37fae */ /* 0x0005e2000e901d46 */
[C---:B---3--:R-:W-:Y:S02]  /*d220*/  HMMA.16816.F32.BF16 R88, R108.reuse, R96, RZ ;  /* 0x000000606c58723c */ /* 0x048fe400000418ff */
[----:B-----5:R-:W-:Y:S01]  /*d230*/  IMAD.X R105, R0, 0x1, R100, P0 ;  /* 0x0000000100697824 */ /* 0x020fe200000e0664 */
[----:B------:R-:W-:Y:S04]  /*d240*/  ISETP.GE.AND P0, PT, R245, 0x1, PT ;  /* 0x00000001f500780c */ /* 0x000fe80003f06270 */
[----:B------:R3:W-:Y:S01]  /*d250*/  LDGSTS.E.BYPASS.LTC128B.128 [R243+0x3100], [R104.64], !P5 ;  /* 0x0310000068f37fae */ /* 0x0007e2000e901d46 */
[-C--:B----4-:R-:W-:Y:S07]  /*d260*/  HMMA.16816.F32.BF16 R92, R108, R98.reuse, RZ ;  /* 0x000000626c5c723c */ /* 0x090fee00000418ff */
[----:B------:R-:W0:Y:S01]  /*d270*/  LDGDEPBAR ;  /* 0x00000000000079af */ /* 0x000e220000000000 */
[C---:B------:R-:W-:Y:S08]  /*d280*/  HMMA.16816.F32.BF16 R96, R112.reuse, R98, RZ ;  /* 0x000000627060723c */ /* 0x040ff000000418ff */
[-C--:B--2---:R-:W-:Y:S08]  /*d290*/  HMMA.16816.F32.BF16 R100, R112, R116.reuse, RZ ;  /* 0x000000747064723c */ /* 0x084ff000000418ff */
[C---:B---3--:R-:W-:Y:S08]  /*d2a0*/  HMMA.16816.F32.BF16 R104, R108.reuse, R116, RZ ;  /* 0x000000746c68723c */ /* 0x048ff000000418ff */
[-C--:B------:R-:W-:Y:S08]  /*d2b0*/  HMMA.16816.F32.BF16 R108, R108, R118.reuse, RZ ;  /* 0x000000766c6c723c */ /* 0x080ff000000418ff */
[----:B------:R-:W-:Y:S01]  /*d2c0*/  HMMA.16816.F32.BF16 R112, R112, R118, RZ ;  /* 0x000000767070723c */ /* 0x000fe200000418ff */
[----:B------:R-:W-:Y:S07]  /*d2d0*/  LDSM.16.M88.4 R116, [R232] ;  /* 0x00000000e874783b */ /* 0x000fee0000000200 */
        /* <DEDUP_REMOVED lines=35> */
[----:B------:R-:W1:Y:S07]  /*d510*/  LDSM.16.M88.4 R188, [R230+0x2800] ;  /* 0x00280000e6bc783b */ /* 0x000e6e0000000200 */
        /* <DEDUP_REMOVED lines=10> */
[-C--:B-----5:R-:W-:Y:S08]  /*d5c0*/  HMMA.16816.F32.BF16 R36, R116, R208.reuse, R36 ;  /* 0x000000d07424723c */ /* 0x0a0ff00000041824 */
[C---:B------:R-:W-:Y:S08]  /*d5d0*/  HMMA.16816.F32.BF16 R40, R200.reuse, R208, R40 ;  /* 0x000000d0c828723c */ /* 0x040ff00000041828 */
[-C--:B------:R-:W-:Y:S08]  /*d5e0*/  HMMA.16816.F32.BF16 R44, R200, R210.reuse, R44 ;  /* 0x000000d2c82c723c */ /* 0x080ff0000004182c */
[C---:B------:R-:W-:Y:S01]  /*d5f0*/  HMMA.16816.F32.BF16 R48, R116.reuse, R210, R48 ;  /* 0x000000d27430723c */ /* 0x040fe20000041830 */
[----:B------:R-:W3:Y:S07]  /*d600*/  LDSM.16.M88.4 R208, [R227] ;  /* 0x00000000e3d0783b */ /* 0x000eee0000000200 */
        /* <DEDUP_REMOVED lines=15> */
[-C--:B--2---:R-:W-:Y:S08]  /*d700*/  HMMA.16816.F32.BF16 R100, R116, R192.reuse, R100 ;  /* 0x000000c07464723c */ /* 0x084ff00000041864 */
[C---:B------:R-:W-:Y:S08]  /*d710*/  HMMA.16816.F32.BF16 R104, R200.reuse, R192, R104 ;  /* 0x000000c0c868723c */ /* 0x040ff00000041868 */
[-C--:B------:R-:W-:Y:S01]  /*d720*/  HMMA.16816.F32.BF16 R108, R200, R194.reuse, R108 ;  /* 0x000000c2c86c723c */ /* 0x080fe2000004186c */
[----:B------:R-:W-:Y:S07]  /*d730*/  LDSM.16.M88.4 R200, [R227+0x3000] ;  /* 0x00300000e3c8783b */ /* 0x000fee0000000200 */
[----:B------:R-:W-:Y:S01]  /*d740*/  HMMA.16816.F32.BF16 R112, R116, R194, R112 ;  /* 0x000000c27470723c */ /* 0x000fe20000041870 */
[----:B------:R-:W2:Y:S07]  /*d750*/  LDSM.16.M88.4 R116, [R227+0x2000] ;  /* 0x00200000e374783b */ /* 0x000eae0000000200 */
[-C--:B---3--:R-:W-:Y:S01]  /*d760*/  HMMA.16816.F32.BF16 R4, R204, R208.reuse, R4 ;  /* 0x000000d0cc04723c */ /* 0x088fe20000041804 */
[----:B------:R-:W3:Y:S01]  /*d770*/  LDSM.16.M88.4 R192, [R227+0x2800] ;  /* 0x00280000e3c0783b */ /* 0x000ee20000000200 */
[----:B------:R-:W-:Y:S06]  /*d780*/  DEPBAR.LE SB0, 0x0 ;  /* 0x000080000000791a */ /* 0x000fec0000000000 */
[C---:B-1----:R-:W-:Y:S01]  /*d790*/  HMMA.16816.F32.BF16 R8, R196.reuse, R208, R8 ;  /* 0x000000d0c408723c */ /* 0x042fe20000041808 */
[----:B------:R-:W-:Y:S07]  /*d7a0*/  BAR.SYNC.DEFER_BLOCKING 0x0 ;  /* 0x0000000000007b1d */ /* 0x000fee0000010000 */
        /* <DEDUP_REMOVED lines=65> */
.L_x_613:
        /* <DEDUP_REMOVED lines=34> */
.L_x_614:
[----:B--2-4-:R-:W-:Y:S04]  /*dde0*/  IADD3 R2, P0, R116, R119, RZ ;  /* 0x0000007774027210 */ /* 0x014fe80007f1e0ff */
[----:B-1----:R-:W-:Y:S05]  /*ddf0*/  IADD3.X R3, R0, R117, RZ, P0, !PT ;  /* 0x0000007500037210 */ /* 0x002fea00007fe4ff */
[----:B------:R-:W-:Y:S01]  /*de00*/  @!PT LDS RZ, [RZ] ;  /* 0x00000000fffff984 */ /* 0x000fe20000000800 */
[----:B------:R-:W-:Y:S01]  /*de10*/  @!PT LDS RZ, [RZ] ;  /* 0x00000000fffff984 */ /* 0x000fe20000000800 */
[----:B------:R-:W-:Y:S01]  /*de20*/  @!PT LDS RZ, [RZ] ;  /* 0x00000000fffff984 */ /* 0x000fe20000000800 */
[----:B------:R1:W-:Y:S04]  /*de30*/  LDGSTS.E.BYPASS.LTC128B.128 [R243+0x6900], [R2.64], !P5 ;  /* 0x0690000002f37fae */ /* 0x0003e8000e901d46 */
.L_x_559:
[----:B------:R-:W-:Y:S05]  /*de40*/  BSYNC B0 ;  /* 0x0000000000007941 */ /* 0x000fea0003800000 */
.L_x_558:
[----:B-1----:R-:W-:Y:S01]  /*de50*/  FMNMX.FTZ R2, R4, R121, !PT ;  /* 0x0000007904027209 */ /* 0x002fe20007810000 */
        /* <DEDUP_REMOVED lines=112> */
[----:B------:R-:W-:-:S05]  /*e560*/  BRA.DIV ~URZ, `(.L_x_562) ;  /* 0x0000a0227f007947 */ /* 0x000fca000b800000 */
[----:B------:R-:W-:Y:S04]  /*e570*/  SHFL.BFLY PT, R0, R116, 0x2, 0x1f ;  /* 0x0c401f0074007f89 */ /* 0x000fe800000e0000 */
[----:B------:R-:W1:Y:S02]  /*e580*/  SHFL.BFLY PT, R2, R118, 0x2, 0x1f ;  /* 0x0c401f0076027f89 */ /* 0x000e6400000e0000 */
[----:B-1----:R-:W-:Y:S02]  /*e590*/  FMNMX.FTZ R118, R118, R2, !PT ;  /* 0x0000000276767209 */ /* 0x002fe40007810000 */
[----:B------:R-:W-:Y:S02]  /*e5a0*/  FMNMX.FTZ R116, R116, R0, !PT ;  /* 0x0000000074747209 */ /* 0x000fe40007810000 */
[----:B------:R-:W1:Y:S04]  /*e5b0*/  SHFL.BFLY PT, R0, R117, 0x2, 0x1f ;  /* 0x0c401f0075007f89 */ /* 0x000e6800000e0000 */
[----:B------:R-:W2:Y:S04]  /*e5c0*/  SHFL.BFLY PT, R119, R116, 0x1, 0x1f ;  /* 0x0c201f0074777f89 */ /* 0x000ea800000e0000 */
[----:B------:R-:W3:Y:S01]  /*e5d0*/  SHFL.BFLY PT, R2, R118, 0x1, 0x1f ;  /* 0x0c201f0076027f89 */ /* 0x000ee200000e0000 */
[----:B-1----:R-:W-:Y:S02]  /*e5e0*/  FMNMX.FTZ R117, R117, R0, !PT ;  /* 0x0000000075757209 */ /* 0x002fe40007810000 */
[----:B--2---:R-:W-:Y:S02]  /*e5f0*/  FMNMX.FTZ R119, R116, R119, !PT ;  /* 0x0000007774777209 */ /* 0x004fe40007810000 */
[----:B------:R-:W1:Y:S01]  /*e600*/  SHFL.BFLY PT, R116, R188, 0x2, 0x1f ;  /* 0x0c401f00bc747f89 */ /* 0x000e6200000e0000 */
[----:B---3--:R-:W-:Y:S03]  /*e610*/  FMNMX.FTZ R118, R118, R2, !PT ;  /* 0x0000000276767209 */ /* 0x008fe60007810000 */
[----:B------:R-:W2:Y:S01]  /*e620*/  SHFL.BFLY PT, R2, R117, 0x1, 0x1f ;  /* 0x0c201f0075027f89 */ /* 0x000ea200000e0000 */
[----:B-1----:R-:W-:Y:S02]  /*e630*/  FMNMX.FTZ R116, R188, R116, !PT ;  /* 0x00000074bc747209 */ /* 0x002fe40007810000 */
[----:B--2---:R-:W-:Y:S03]  /*e640*/  FMNMX.FTZ R117, R117, R2, !PT ;  /* 0x0000000275757209 */ /* 0x004fe60007810000 */
[----:B------:R1:W2:Y:S04]  /*e650*/  SHFL.BFLY PT, R0, R116, 0x1, 0x1f ;  /* 0x0c201f0074007f89 */ /* 0x0002a800000e0000 */
.L_x_615:
[----:B------:R-:W-:Y:S01]  /*e660*/  FADD.FTZ R2, -R119, R121 ;  /* 0x0000007977027221 */ /* 0x000fe20000010100 */
[----:B-12---:R-:W-:Y:S01]  /*e670*/  FMNMX.FTZ R116, R0, R116, !PT ;  /* 0x0000007400747209 */ /* 0x006fe20007810000 */
[----:B------:R-:W-:Y:S01]  /*e680*/  FADD.FTZ R0, -R117, R120 ;  /* 0x0000007875007221 */ /* 0x000fe20000010100 */
[----:B------:R-:W-:Y:S01]  /*e690*/  STL [R1+0x8c], R227 ;  /* 0x00008ce301007387 */ /* 0x000fe20000100800 */
[----:B------:R-:W-:Y:S01]  /*e6a0*/  FMUL.FTZ R120, R119, c[0x0][0x2d0] ;  /* 0x0000b40077787a20 */ /* 0x000fe20000410000 */
[----:B------:R-:W-:Y:S01]  /*e6b0*/  WARPSYNC 0xffffffff ;  /* 0xffffffff00007948 */ /* 0x000fe20003800000 */
[----:B------:R-:W-:Y:S01]  /*e6c0*/  FMUL.FTZ R3, R0, c[0x0][0x2d0] ;  /* 0x0000b40000037a20 */ /* 0x000fe20000410000 */
[----:B------:R-:W-:Y:S01]  /*e6d0*/  STL [R1+0x88], R224 ;  /* 0x000088e001007387 */ /* 0x000fe20000100800 */
[----:B------:R-:W-:Y:S01]  /*e6e0*/  FMUL.FTZ R0, R2, c[0x0][0x2d0] ;  /* 0x0000b40002007a20 */ /* 0x000fe20000410000 */
[----:B------:R-:W-:Y:S01]  /*e6f0*/  ISETP.GT.AND P0, PT, R245, RZ, PT ;  /* 0x000000fff500720c */ /* 0x000fe20003f04270 */
[--C-:B------:R-:W-:Y:S02]  /*e700*/  FFMA.FTZ R2, R96, c[0x0][0x2d0], -R120.reuse ;  /* 0x0000b40060027a23 */ /* 0x100fe40000010878 */
[----:B------:R-:W-:Y:S01]  /*e710*/  MUFU.EX2 R3, R3 ;  /* 0x0000000300037308 */ /* 0x000fe20000000800 */
[----:B------:R-:W-:Y:S02]  /*e720*/  FMUL.FTZ R188, R117, c[0x0][0x2d0] ;  /* 0x0000b40075bc7a20 */ /* 0x000fe40000410000 */
[----:B------:R1:W-:Y:S01]  /*e730*/  STL [R1], R2 ;  /* 0x0000000201007387 */ /* 0x0003e20000100800 */
[----:B------:R-:W-:Y:S02]  /*e740*/  FFMA.FTZ R17, R17, c[0x0][0x2d0], -R120 ;  /* 0x0000b40011117a23 */ /* 0x000fe40000010878 */
[----:B------:R-:W-:Y:S02]  /*e750*/  FFMA.FTZ R8, R8, c[0x0][0x2d0], -R188 ;  /* 0x0000b40008087a23 */ /* 0x000fe400000108bc */
[----:B------:R-:W-:Y:S02]  /*e760*/  FFMA.FTZ R16, R16, c[0x0][0x2d0], -R120 ;  /* 0x0000b40010107a23 */ /* 0x000fe40000010878 */
[----:B------:R2:W-:Y:S01]  /*e770*/  MUFU.EX2 R251, R8 ;  /* 0x0000000800fb7308 */ /* 0x0005e20000000800 */
[----:B------:R-:W-:Y:S02]  /*e780*/  FFMA.FTZ R202, R72, c[0x0][0x2d0], -R188 ;  /* 0x0000b40048ca7a23 */ /* 0x000fe400000108bc */
[--C-:B------:R-:W-:Y:S02]  /*e790*/  FFMA.FTZ R121, R4, c[0x0][0x2d0], -R120.reuse ;  /* 0x0000b40004797a23 */ /* 0x100fe40000010878 */
[----:B------:R-:W-:Y:S02]  /*e7a0*/  FMUL.FTZ R4, R118, c[0x0][0x2d0] ;  /* 0x0000b40076047a20 */ /* 0x000fe40000410000 */
[----:B------:R-:W-:Y:S02]  /*e7b0*/  FFMA.FTZ R5, R5, c[0x0][0x2d0], -R120 ;  /* 0x0000b40005057a23 */ /* 0x000fe40000010878 */
[----:B------:R-:W-:Y:S01]  /*e7c0*/  FFMA.FTZ R199, R77, c[0x0][0x2d0], -R188 ;  /* 0x0000b4004dc77a23 */ /* 0x000fe200000108bc */
[----:B------:R-:W-:Y:S01]  /*e7d0*/  MUFU.EX2 R202, R202 ;  /* 0x000000ca00ca7308 */ /* 0x000fe20000000800 */
[----:B------:R-:W-:Y:S02]  /*e7e0*/  FFMA.FTZ R221, R68, c[0x0][0x2d0], -R120 ;  /* 0x0000b40044dd7a23 */ /* 0x000fe40000010878 */
[----:B------:R-:W-:Y:S02]  /*e7f0*/  FFMA.FTZ R193, R35, c[0x0][0x2d0], -R4 ;  /* 0x0000b40023c17a23 */ /* 0x000fe40000010804 */
[----:B------:R-:W-:Y:S02]  /*e800*/  FFMA.FTZ R223, R69, c[0x0][0x2d0], -R120 ;  /* 0x0000b40045df7a23 */ /* 0x000fe40000010878 */
[--C-:B------:R-:W-:Y:S02]  /*e810*/  FFMA.FTZ R200, R76, c[0x0][0x2d0], -R188.reuse ;  /* 0x0000b4004cc87a23 */ /* 0x100fe400000108bc */
[----:B------:R-:W-:Y:S01]  /*e820*/  FFMA.FTZ R76, R108, c[0x0][0x2d0], -R188 ;  /* 0x0000b4006c4c7a23 */ /* 0x000fe200000108bc */
[----:B-1----:R1:W-:Y:S01]  /*e830*/  MUFU.EX2 R2, R0 ;  /* 0x0000000000027308 */ /* 0x0023e20000000800 */
[--C-:B------:R-:W-:Y:S02]  /*e840*/  FFMA.FTZ R196, R22, c[0x0][0x2d0], -R4.reuse ;  /* 0x0000b40016c47a23 */ /* 0x100fe40000010804 */
[--C-:B------:R-:W-:Y:S02]  /*e850*/  FFMA.FTZ R219, R70, c[0x0][0x2d0], -R4.reuse ;  /* 0x0000b40046db7a23 */ /* 0x100fe40000010804 */
[--C-:B--2---:R-:W-:Y:S02]  /*e860*/  FFMA.FTZ R8, R103, c[0x0][0x2d0], -R4.reuse ;  /* 0x0000b40067087a23 */ /* 0x104fe40000010804 */
[--C-:B------:R-:W-:Y:S02]  /*e870*/  FFMA.FTZ R70, R99, c[0x0][0x2d0], -R4.reuse ;  /* 0x0000b40063467a23 */ /* 0x100fe40000010804 */
[--C-:B------:R-:W-:Y:S01]  /*e880*/  FFMA.FTZ R218, R71, c[0x0][0x2d0], -R4.reuse ;  /* 0x0000b40047da7a23 */ /* 0x100fe20000010804 */
[----:B------:R-:W-:Y:S01]  /*e890*/  MUFU.EX2 R22, R5 ;  /* 0x0000000500167308 */ /* 0x000fe20000000800 */
[----:B------:R-:W-:Y:S01]  /*e8a0*/  MOV R77, R8 ;  /* 0x00000008004d7202 */ /* 0x000fe20000000f00 */
[--C-:B------:R-:W-:Y:S02]  /*e8b0*/  FFMA.FTZ R71, R98, c[0x0][0x2d0], -R4.reuse ;  /* 0x0000b40062477a23 */ /* 0x100fe40000010804 */
[--C-:B------:R-:W-:Y:S02]  /*e8c0*/  FFMA.FTZ R215, R86, c[0x0][0x2d0], -R4.reuse ;  /* 0x0000b40056d77a23 */ /* 0x100fe40000010804 */
[----:B------:R-:W-:Y:S02]  /*e8d0*/  FFMA.FTZ R220, R87, c[0x0][0x2d0], -R4 ;  /* 0x0000b40057dc7a23 */ /* 0x000fe40000010804 */
[----:B------:R-:W-:Y:S02]  /*e8e0*/  FFMA.FTZ R222, R85, c[0x0][0x2d0], -R120 ;  /* 0x0000b40055de7a23 */ /* 0x000fe40000010878 */
[----:B------:R2:W3:Y:S01]  /*e8f0*/  MUFU.EX2 R8, R17 ;  /* 0x0000001100087308 */ /* 0x0004e20000000800 */
[--C-:B------:R-:W-:Y:S02]  /*e900*/  FFMA.FTZ R98, R41, c[0x0][0x2d0], -R188.reuse ;  /* 0x0000b40029627a23 */ /* 0x100fe400000108bc */
[--C-:B------:R-:W-:Y:S02]  /*e910*/  FFMA.FTZ R96, R45, c[0x0][0x2d0], -R188.reuse ;  /* 0x0000b4002d607a23 */ /* 0x100fe400000108bc */
[----:B------:R-:W-:Y:S02]  /*e920*/  FFMA.FTZ R89, R89, c[0x0][0x2d0], -R188 ;  /* 0x0000b40059597a23 */ /* 0x000fe400000108bc */
[----:B-1----:R-:W-:Y:S02]  /*e930*/  FADD.FTZ R0, -R118, R122 ;  /* 0x0000007a76007221 */ /* 0x002fe40000010100 */
[--C-:B------:R-:W-:Y:S01]  /*e940*/  FFMA.FTZ R6, R6, c[0x0][0x2d0], -R4.reuse ;  /* 0x0000b40006067a23 */ /* 0x100fe20000010804 */
[----:B------:R1:W4:Y:S01]  /*e950*/  MUFU.EX2 R5, R16 ;  /* 0x0000001000057308 */ /* 0x0003220000000800 */
[----:B------:R-:W-:Y:S02]  /*e960*/  FMUL.FTZ R0, R0, c[0x0][0x2d0] ;  /* 0x0000b40000007a20 */ /* 0x000fe40000410000 */
[--C-:B------:R-:W-:Y:S02]  /*e970*/  FFMA.FTZ R195, R23, c[0x0][0x2d0], -R4.reuse ;  /* 0x0000b40017c37a23 */ /* 0x100fe40000010804 */
[----:B------:R-:W-:Y:S02]  /*e980*/  FFMA.FTZ R198, R66, c[0x0][0x2d0], -R4 ;  /* 0x0000b40042c67a23 */ /* 0x000fe40000010804 */
[----:B------:R-:W-:Y:S02]  /*e990*/  FFMA.FTZ R66, R88, c[0x0][0x2d0], -R188 ;  /* 0x0000b40058427a23 */ /* 0x000fe400000108bc */
[--C-:B------:R-:W-:Y:S01]  /*e9a0*/  FFMA.FTZ R7, R7, c[0x0][0x2d0], -R4.reuse ;  /* 0x0000b40007077a23 */ /* 0x100fe20000010804 */
[----:B------:R3:W-:Y:S01]  /*e9b0*/  MUFU.EX2 R68, R0 ;  /* 0x0000000000447308 */ /* 0x0007e20000000800 */
[--C-:B------:R-:W-:Y:S02]  /*e9c0*/  FFMA.FTZ R18, R18, c[0x0][0x2d0], -R4.reuse ;  /* 0x0000b40012127a23 */ /* 0x100fe40000010804 */
[--C-:B------:R-:W-:Y:S01]  /*e9d0*/  FFMA.FTZ R19, R19, c[0x0][0x2d0], -R4.reuse ;  /* 0x0000b40013137a23 */ /* 0x100fe20000010804 */
[----:B--2---:R-:W2:Y:S01]  /*e9e0*/  LDL.LU R17, [R1+0x8] ;  /* 0x0000080001117983 */ /* 0x004ea20000300800 */
[--C-:B------:R-:W-:Y:S02]  /*e9f0*/  FFMA.FTZ R194, R34, c[0x0][0x2d0], -R4.reuse ;  /* 0x0000b40022c27a23 */ /* 0x100fe40000010804 */
[--C-:B------:R-:W-:Y:S02]  /*ea00*/  FFMA.FTZ R192, R38, c[0x0][0x2d0], -R4.reuse ;  /* 0x0000b40026c07a23 */ /* 0x100fe40000010804 */
[----:B------:R-:W-:Y:S01]  /*ea10*/  FFMA.FTZ R191, R39, c[0x0][0x2d0], -R4 ;  /* 0x0000b40027bf7a23 */ /* 0x000fe20000010804 */
[----:B------:R4:W-:Y:S01]  /*ea20*/  MUFU.EX2 R69, R121 ;  /* 0x0000007900457308 */ /* 0x0009e20000000800 */
[----:B------:R-:W-:Y:S02]  /*ea30*/  FFMA.FTZ R39, R104, c[0x0][0x2d0], -R188 ;  /* 0x0000b40068277a23 */ /* 0x000fe400000108bc */
[--C-:B------:R-:W-:Y:S01]  /*ea40*/  FFMA.FTZ R190, R50, c[0x0][0x2d0], -R4.reuse ;  /* 0x0000b40032be7a23 */ /* 0x100fe20000010804 */
[----:B-1----:R-:W2:Y:S01]  /*ea50*/  LDL.LU R16, [R1+0xc] ;  /* 0x00000c0001107983 */ /* 0x002ea20000300800 */
[--C-:B------:R-:W-:Y:S02]  /*ea60*/  FFMA.FTZ R189, R51, c[0x0][0x2d0], -R4.reuse ;  /* 0x0000b40033bd7a23 */ /* 0x100fe40000010804 */
[--C-:B------:R-:W-:Y:S01]  /*ea70*/  FFMA.FTZ R51, R102, c[0x0][0x2d0], -R4.reuse ;  /* 0x0000b40066337a23 */ /* 0x100fe20000010804 */
[----:B------:R-:W2:Y:S01]  /*ea80*/  LDL.LU R72, [R1+0x10] ;  /* 0x0000100001487983 */ /* 0x000ea20000300800 */
[--C-:B------:R-:W-:Y:S01]  /*ea90*/  FFMA.FTZ R122, R54, c[0x0][0x2d0], -R4.reuse ;  /* 0x0000b400367a7a23 */ /* 0x100fe20000010804 */
[----:B------:R1:W-:Y:S01]  /*eaa0*/  MUFU.EX2 R23, R6 ;  /* 0x0000000600177308 */ /* 0x0003e20000000800 */
[--C-:B------:R-:W-:Y:S02]  /*eab0*/  FFMA.FTZ R197, R67, c[0x0][0x2d0], -R4.reuse ;  /* 0x0000b40043c57a23 */ /* 0x100fe40000010804 */
[--C-:B------:R-:W-:Y:S02]  /*eac0*/  FFMA.FTZ R217, R82, c[0x0][0x2d0], -R4.reuse ;  /* 0x0000b40052d97a23 */ /* 0x100fe40000010804 */
[----:B---3--:R-:W-:Y:S02]  /*ead0*/  FMUL.FTZ R0, R116, c[0x0][0x2d0] ;  /* 0x0000b40074007a20 */ /* 0x008fe40000410000 */
[----:B------:R-:W-:Y:S02]  /*eae0*/  FFMA.FTZ R216, R83, c[0x0][0x2d0], -R4 ;  /* 0x0000b40053d87a23 */ /* 0x000fe40000010804 */
[--C-:B------:R-:W-:Y:S01]  /*eaf0*/  FFMA.FTZ R35, R111, c[0x0][0x2d0], -R0.reuse ;  /* 0x0000b4006f237a23 */ /* 0x100fe20000010800 */
[----:B------:R-:W3:Y:S01]  /*eb00*/  MUFU.EX2 R7, R7 ;  /* 0x0000000700077308 */ /* 0x000ee20000000800 */
[----:B------:R-:W2:Y:S01]  /*eb10*/  LDL.LU R111, [R1+0x14] ;  /* 0x00001400016f7983 */ /* 0x000ea20000300800 */
[----:B------:R-:W-:Y:S02]  /*eb20*/  FFMA.FTZ R88, R26, c[0x0][0x2d0], -R0 ;  /* 0x0000b4001a587a23 */ /* 0x000fe40000010800 */
[--C-:B------:R-:W-:Y:S02]  /*eb30*/  FFMA.FTZ R83, R115, c[0x0][0x2d0], -R4.reuse ;  /* 0x0000b40073537a23 */ /* 0x100fe40000010804 */
[--C-:B----4-:R-:W-:Y:S02]  /*eb40*/  FFMA.FTZ R121, R55, c[0x0][0x2d0], -R4.reuse ;  /* 0x0000b40037797a23 */ /* 0x110fe40000010804 */
[----:B------:R-:W-:Y:S02]  /*eb50*/  FFMA.FTZ R55, R114, c[0x0][0x2d0], -R4 ;  /* 0x0000b40072377a23 */ /* 0x000fe40000010804 */
[----:B------:R-:W-:Y:S01]  /*eb60*/  MUFU.EX2 R82, R18 ;  /* 0x0000001200527308 */ /* 0x000fe20000000800 */
[--C-:B------:R-:W-:Y:S02]  /*eb70*/  FFMA.FTZ R9, R9, c[0x0][0x2d0], -R188.reuse ;  /* 0x0000b40009097a23 */ /* 0x100fe400000108bc */
[----:B------:R-:W-:Y:S02]  /*eb80*/  FFMA.FTZ R4, R12, c[0x0][0x2d0], -R188 ;  /* 0x0000b4000c047a23 */ /* 0x000fe400000108bc */
[--C-:B------:R-:W-:Y:S01]  /*eb90*/  FFMA.FTZ R87, R27, c[0x0][0x2d0], -R0.reuse ;  /* 0x0000b4001b577a23 */ /* 0x100fe20000010800 */
[----:B------:R-:W-:Y:S01]  /*eba0*/  MOV R27, R76 ;  /* 0x0000004c001b7202 */ /* 0x000fe20000000f00 */
[--C-:B------:R-:W-:Y:S02]  /*ebb0*/  FFMA.FTZ R227, R78, c[0x0][0x2d0], -R0.reuse ;  /* 0x0000b4004ee37a23 */ /* 0x100fe40000010800 */
[--C-:B------:R-:W-:Y:S01]  /*ebc0*/  FFMA.FTZ R252, R59, c[0x0][0x2d0], -R0.reuse ;  /* 0x0000b4003bfc7a23 */ /* 0x100fe20000010800 */
[----:B------:R-:W-:Y:S01]  /*ebd0*/  MUFU.EX2 R196, R196 ;  /* 0x000000c400c47308 */ /* 0x000fe20000000800 */
[----:B------:R-:W-:Y:S02]  /*ebe0*/  FFMA.FTZ R59, R79, c[0x0][0x2d0], -R0 ;  /* 0x0000b4004f3b7a23 */ /* 0x000fe40000010800 */
[----:B------:R-:W-:Y:S02]  /*ebf0*/  FFMA.FTZ R203, R53, c[0x0][0x2d0], -R120 ;  /* 0x0000b40035cb7a23 */ /* 0x000fe40000010878 */
[----:B------:R-:W-:Y:S02]  /*ec00*/  FFMA.FTZ R85, R31, c[0x0][0x2d0], -R0 ;  /* 0x0000b4001f557a23 */ /* 0x000fe40000010800 */
[----:B------:R-:W-:Y:S02]  /*ec10*/  FFMA.FTZ R248, R80, c[0x0][0x2d0], -R120 ;  /* 0x0000b40050f87a23 */ /* 0x000fe40000010878 */
[----:B------:R-:W-:Y:S01]  /*ec20*/  FFMA.FTZ R31, R94, c[0x0][0x2d0], -R0 ;  /* 0x0000b4005e1f7a23 */ /* 0x000fe20000010800 */
[----:B------:R4:W-:Y:S01]  /*ec30*/  MUFU.EX2 R80, R19 ;  /* 0x0000001300507308 */ /* 0x0009e20000000800 */
[----:B------:R-:W-:Y:S02]  /*ec40*/  FFMA.FTZ R247, R81, c[0x0][0x2d0], -R120 ;  /* 0x0000b40051f77a23 */ /* 0x000fe40000010878 */
[----:B------:R-:W-:Y:S02]  /*ec50*/  FFMA.FTZ R81, R92, c[0x0][0x2d0], -R188 ;  /* 0x0000b4005c517a23 */ /* 0x000fe400000108bc */
[--C-:B------:R-:W-:Y:S02]  /*ec60*/  FFMA.FTZ R86, R30, c[0x0][0x2d0], -R0.reuse ;  /* 0x0000b4001e567a23 */ /* 0x100fe40000010800 */
[----:B------:R-:W-:Y:S02]  /*ec70*/  FFMA.FTZ R224, R74, c[0x0][0x2d0], -R0 ;  /* 0x0000b4004ae07a23 */ /* 0x000fe40000010800 */
[----:B-1----:R-:W-:Y:S01]  /*ec80*/  FFMA.FTZ R6, R13, c[0x0][0x2d0], -R188 ;  /* 0x0000b4000d067a23 */ /* 0x002fe200000108bc */
[----:B------:R1:W-:Y:S01]  /*ec90*/  MUFU.EX2 R92, R9 ;  /* 0x00000009005c7308 */ /* 0x0003e20000000800 */
[----:B------:R-:W-:Y:S02]  /*eca0*/  FFMA.FTZ R34, R107, c[0x0][0x2d0], -R0 ;  /* 0x0000b4006b227a23 */ /* 0x000fe40000010800 */
[--C-:B------:R-:W-:Y:S02]  /*ecb0*/  FFMA.FTZ R115, R61, c[0x0][0x2d0], -R188.reuse ;  /* 0x0000b4003d737a23 */ /* 0x100fe400000108bc */
[----:B------:R-:W-:Y:S02]  /*ecc0*/  FFMA.FTZ R67, R105, c[0x0][0x2d0], -R188 ;  /* 0x0000b40069437a23 */ /* 0x000fe400000108bc */
[--C-:B------:R-:W-:Y:S02]  /*ecd0*/  FFMA.FTZ R11, R11, c[0x0][0x2d0], -R0.reuse ;  /* 0x0000b4000b0b7a23 */ /* 0x100fe40000010800 */
[--C-:B------:R-:W-:Y:S01]  /*ece0*/  FFMA.FTZ R105, R43, c[0x0][0x2d0], -R0.reuse ;  /* 0x0000b4002b697a23 */ /* 0x100fe20000010800 */
[----:B------:R-:W-:Y:S01]  /*ecf0*/  MUFU.EX2 R94, R4 ;  /* 0x00000004005e7308 */ /* 0x000fe20000000800 */
[--C-:B------:R-:W-:Y:S02]  /*ed00*/  FFMA.FTZ R54, R90, c[0x0][0x2d0], -R0.reuse ;  /* 0x0000b4005a367a23 */ /* 0x100fe40000010800 */
[--C-:B------:R-:W-:Y:S02]  /*ed10*/  FFMA.FTZ R38, R91, c[0x0][0x2d0], -R0.reuse ;  /* 0x0000b4005b267a23 */ /* 0x100fe40000010800 */
[----:B------:R-:W-:Y:S02]  /*ed20*/  FFMA.FTZ R95, R95, c[0x0][0x2d0], -R0 ;  /* 0x0000b4005f5f7a23 */ /* 0x000fe40000010800 */
        /* <DEDUP_REMOVED lines=26> */
[----:B------:R-:W-:Y:S01]  /*eed0*/  FFMA.FTZ R110, R110, c[0x0][0x2d0], -R0 ;  /* 0x0000b4006e6e7a23 */ /* 0x000fe20000010800 */
[----:B------:R-:W-:Y:S01]  /*eee0*/  MUFU.EX2 R106, R15 ;  /* 0x0000000f006a7308 */ /* 0x000fe20000000800 */
[--C-:B------:R-:W-:Y:S02]  /*eef0*/  FFMA.FTZ R213, R20, c[0x0][0x2d0], -R120.reuse ;  /* 0x0000b40014d57a23 */ /* 0x100fe40000010878 */
[----:B------:R-:W-:Y:S02]  /*ef00*/  FFMA.FTZ R20, R101, c[0x0][0x2d0], -R120 ;  /* 0x0000b40065147a23 */ /* 0x000fe40000010878 */
[----:B------:R-:W-:Y:S02]  /*ef10*/  FFMA.FTZ R101, R28, c[0x0][0x2d0], -R188 ;  /* 0x0000b4001c657a23 */ /* 0x000fe400000108bc */
[--C-:B------:R-:W-:Y:S01]  /*ef20*/  FFMA.FTZ R212, R21, c[0x0][0x2d0], -R120.reuse ;  /* 0x0000b40015d47a23 */ /* 0x100fe20000010878 */
[----:B------:R-:W-:Y:S01]  /*ef30*/  MOV R50, R20 ;  /* 0x0000001400327202 */ /* 0x000fe20000000f00 */
[----:B------:R-:W-:Y:S01]  /*ef40*/  FFMA.FTZ R21, R97, c[0x0][0x2d0], -R120 ;  /* 0x0000b40061157a23 */ /* 0x000fe20000010878 */
[----:B------:R-:W-:Y:S01]  /*ef50*/  MUFU.EX2 R213, R213 ;  /* 0x000000d500d57308 */ /* 0x000fe20000000800 */
[----:B------:R-:W-:Y:S02]  /*ef60*/  FFMA.FTZ R97, R44, c[0x0][0x2d0], -R188 ;  /* 0x0000b4002c617a23 */ /* 0x000fe400000108bc */
[--C-:B------:R-:W-:Y:S02]  /*ef70*/  FFMA.FTZ R211, R64, c[0x0][0x2d0], -R120.reuse ;  /* 0x0000b40040d37a23 */ /* 0x100fe40000010878 */
[----:B------:R-:W-:Y:S02]  /*ef80*/  FFMA.FTZ R64, R112, c[0x0][0x2d0], -R120 ;  /* 0x0000b40070407a23 */ /* 0x000fe40000010878 */
[----:B------:R-:W-:Y:S02]  /*ef90*/  FFMA.FTZ R112, R57, c[0x0][0x2d0], -R188 ;  /* 0x0000b40039707a23 */ /* 0x000fe400000108bc */
[--C-:B------:R-:W-:Y:S01]  /*efa0*/  FFMA.FTZ R214, R65, c[0x0][0x2d0], -R120.reuse ;  /* 0x0000b40041d67a23 */ /* 0x100fe20000010878 */
[----:B------:R-:W-:Y:S01]  /*efb0*/  MUFU.EX2 R212, R212 ;  /* 0x000000d400d47308 */ /* 0x000fe20000000800 */
[--C-:B------:R-:W-:Y:S01]  /*efc0*/  FFMA.FTZ R65, R100, c[0x0][0x2d0], -R120.reuse ;  /* 0x0000b40064417a23 */ /* 0x100fe20000010878 */
[----:B----4-:R-:W-:Y:S01]  /*efd0*/  MOV R19, R64 ;  /* 0x0000004000137202 */ /* 0x010fe20000000f00 */
[----:B------:R-:W-:Y:S02]  /*efe0*/  FFMA.FTZ R120, R113, c[0x0][0x2d0], -R120 ;  /* 0x0000b40071787a23 */ /* 0x000fe40000010878 */
[--C-:B------:R-:W-:Y:S02]  /*eff0*/  FFMA.FTZ R100, R29, c[0x0][0x2d0], -R188.reuse ;  /* 0x0000b4001d647a23 */ /* 0x100fe400000108bc */
[--C-:B------:R-:W-:Y:S02]  /*f000*/  FFMA.FTZ R113, R56, c[0x0][0x2d0], -R188.reuse ;  /* 0x0000b40038717a23 */ /* 0x100fe400000108bc */
[--C-:B------:R-:W-:Y:S01]  /*f010*/  FFMA.FTZ R201, R73, c[0x0][0x2d0], -R188.reuse ;  /* 0x0000b40049c97a23 */ /* 0x100fe200000108bc */
[----:B------:R-:W-:Y:S01]  /*f020*/  MUFU.EX2 R209, R209 ;  /* 0x000000d100d17308 */ /* 0x000fe20000000800 */
[----:B------:R-:W-:Y:S01]  /*f030*/  FFMA.FTZ R188, R109, c[0x0][0x2d0], -R188 ;  /* 0x0000b4006dbc7a23 */ /* 0x000fe200000108bc */
[----:B------:R-:W-:Y:S01]  /*f040*/  MOV R73, R21 ;  /* 0x0000001500497202 */ /* 0x000fe20000000f00 */
[--C-:B------:R-:W-:Y:S01]  /*f050*/  FFMA.FTZ R108, R46, c[0x0][0x2d0], -R0.reuse ;  /* 0x0000b4002e6c7a23 */ /* 0x100fe20000010800 */
[----:B------:R-:W-:Y:S01]  /*f060*/  MOV R46, R93 ;  /* 0x0000005d002e7202 */ /* 0x000fe20000000f00 */
[--C-:B------:R-:W-:Y:S01]  /*f070*/  FFMA.FTZ R109, R47, c[0x0][0x2d0], -R0.reuse ;  /* 0x0000b4002f6d7a23 */ /* 0x100fe20000010800 */
[----:B------:R-:W-:Y:S01]  /*f080*/  MOV R47, R81 ;  /* 0x00000051002f7202 */ /* 0x000fe20000000f00 */
[----:B------:R-:W-:Y:S01]  /*f090*/  FFMA.FTZ R249, R58, c[0x0][0x2d0], -R0 ;  /* 0x0000b4003af97a23 */ /* 0x000fe20000010800 */
[----:B------:R-:W-:Y:S01]  /*f0a0*/  MOV R18, R73 ;  /* 0x0000004900127202 */ /* 0x000fe20000000f00 */
[----:B------:R-:W-:Y:S01]  /*f0b0*/  FADD.FTZ R0, -R116, R123 ;  /* 0x0000007b74007221 */ /* 0x000fe20000010100 */
[----:B------:R-:W-:Y:S01]  /*f0c0*/  MUFU.EX2 R81, R10 ;  /* 0x0000000a00517308 */ /* 0x000fe20000000800 */
[----:B------:R-:W-:Y:S02]  /*f0d0*/  MOV R58, R65 ;  /* 0x00000041003a7202 */ /* 0x000fe40000000f00 */
[----:B------:R-:W-:Y:S07]  /*f0e0*/  FMUL.FTZ R0, R0, c[0x0][0x2d0] ;  /* 0x0000b40000007a20 */ /* 0x000fee0000410000 */
[----:B------:R-:W-:Y:S10]  /*f0f0*/  MUFU.EX2 R0, R0 ;  /* 0x0000000000007308 */ /* 0x000ff40000000800 */
[----:B------:R-:W4:Y:S10]  /*f100*/  MUFU.EX2 R93, R14 ;  /* 0x0000000e005d7308 */ /* 0x000f340000000800 */
[----:B------:R-:W1:Y:S10]  /*f110*/  MUFU.EX2 R103, R103 ;  /* 0x0000006700677308 */ /* 0x000e740000000800 */
[----:B------:R-:W1:Y:S10]  /*f120*/  MUFU.EX2 R102, R102 ;  /* 0x0000006600667308 */ /* 0x000e740000000800 */
[----:B------:R-:W-:Y:S10]  /*f130*/  MUFU.EX2 R104, R104 ;  /* 0x0000006800687308 */ /* 0x000ff40000000800 */
[----:B------:R-:W-:Y:S10]  /*f140*/  MUFU.EX2 R120, R120 ;  /* 0x0000007800787308 */ /* 0x000ff40000000800 */
[----:B------:R-:W-:Y:S10]  /*f150*/  MUFU.EX2 R188, R188 ;  /* 0x000000bc00bc7308 */ /* 0x000ff40000000800 */
[----:B------:R-:W-:Y:S10]  /*f160*/  MUFU.EX2 R194, R194 ;  /* 0x000000c200c27308 */ /* 0x000ff40000000800 */
[----:B------:R-:W-:Y:S10]  /*f170*/  MUFU.EX2 R193, R193 ;  /* 0x000000c100c17308 */ /* 0x000ff40000000800 */
[----:B------:R-:W1:Y:S10]  /*f180*/  MUFU.EX2 R101, R101 ;  /* 0x0000006500657308 */ /* 0x000e740000000800 */
[----:B------:R-:W1:Y:S10]  /*f190*/  MUFU.EX2 R123, R100 ;  /* 0x00000064007b7308 */ /* 0x000e740000000800 */
        /* <DEDUP_REMOVED lines=32> */
[----:B------:R-:W-:Y:S01]  /*f3a0*/  MOV R26, R8 ;  /* 0x00000008001a7202 */ /* 0x000fe20000000f00 */
[----:B------:R-:W-:Y:S01]  /*f3b0*/  FMUL.FTZ R53, R2, R157 ;  /* 0x0000009d02357220 */ /* 0x000fe20000410000 */
[----:B------:R-:W-:Y:S01]  /*f3c0*/  MOV R74, R5 ;  /* 0x00000005004a7202 */ /* 0x000fe20000000f00 */
[C---:B------:R-:W-:Y:S01]  /*f3d0*/  FMUL.FTZ R8, R3.reuse, R152 ;  /* 0x0000009803087220 */ /* 0x040fe20000410000 */
[----:B------:R-:W-:Y:S01]  /*f3e0*/  MOV R157, R26 ;  /* 0x0000001a009d7202 */ /* 0x000fe20000000f00 */
[C---:B-1----:R-:W-:Y:S01]  /*f3f0*/  FMUL.FTZ R9, R3.reuse, R153 ;  /* 0x0000009903097220 */ /* 0x042fe20000410000 */
[----:B------:R-:W-:Y:S01]  /*f400*/  MOV R26, R77 ;  /* 0x0000004d001a7202 */ /* 0x000fe20000000f00 */
[C---:B------:R-:W-:Y:S01]  /*f410*/  FMUL.FTZ R12, R3.reuse, R160 ;  /* 0x000000a0030c7220 */ /* 0x040fe20000410000 */
[----:B------:R-:W1:Y:S01]  /*f420*/  LDSM.16.MT88.4 R76, [R225] ;  /* 0x00000000e14c783b */ /* 0x000e620000004200 */
[----:B------:R-:W-:Y:S01]  /*f430*/  FMUL.FTZ R13, R3, R161 ;  /* 0x000000a1030d7220 */ /* 0x000fe20000410000 */
[----:B---3--:R-:W-:Y:S01]  /*f440*/  F2FP.BF16.PACK_AB R73, R7, R23 ;  /* 0x000000170749723e */ /* 0x008fe200000010ff */
        /* <DEDUP_REMOVED lines=8> */
[C---:B------:R-:W-:Y:S01]  /*f4d0*/  FMUL.FTZ R40, R3.reuse, R136 ;  /* 0x0000008803287220 */ /* 0x040fe20000410000 */
[----:B----4-:R-:W-:Y:S01]  /*f4e0*/  F2FP.BF16.PACK_AB R83, R106, R93 ;  /* 0x0000005d6a53723e */ /* 0x010fe200000010ff */
[C---:B------:R-:W-:Y:S01]  /*f4f0*/  FMUL.FTZ R41, R3.reuse, R137 ;  /* 0x0000008903297220 */ /* 0x040fe20000410000 */
[----:B------:R-:W-:Y:S01]  /*f500*/  MOV R160, R34 ;  /* 0x0000002200a07202 */ /* 0x000fe20000000f00 */
[C---:B------:R-:W-:Y:S01]  /*f510*/  FMUL.FTZ R44, R3.reuse, R140 ;  /* 0x0000008c032c7220 */ /* 0x040fe20000410000 */
[----:B------:R-:W-:Y:S01]  /*f520*/  MOV R145, R67 ;  /* 0x0000004300917202 */ /* 0x000fe20000000f00 */
[C---:B------:R-:W-:Y:S01]  /*f530*/  FMUL.FTZ R45, R3.reuse, R141 ;  /* 0x0000008d032d7220 */ /* 0x040fe20000410000 */
[----:B------:R-:W-:Y:S01]  /*f540*/  MOV R141, R31 ;  /* 0x0000001f008d7202 */ /* 0x000fe20000000f00 */
[C---:B--2---:R-:W-:Y:S01]  /*f550*/  FFMA.FTZ R84, R3.reuse, R17, R251 ;  /* 0x0000001103547223 */ /* 0x044fe200000100fb */
        /* <DEDUP_REMOVED lines=9> */
[C---:B------:R-:W-:Y:S01]  /*f5f0*/  FFMA.FTZ R3, R2.reuse, R16, R69 ;  /* 0x0000001002037223 */ /* 0x040fe20000010045 */
[----:B------:R2:W3:Y:S01]  /*f600*/  MUFU.EX2 R95, R88 ;  /* 0x00000058005f7308 */ /* 0x0004e20000000800 */
        /* <DEDUP_REMOVED lines=13> */
[----:B------:R-:W4:Y:S01]  /*f6e0*/  MUFU.EX2 R125, R98 ;  /* 0x00000062007d7308 */ /* 0x000f220000000800 */
        /* <DEDUP_REMOVED lines=11> */
[----:B------:R-:W-:Y:S01]  /*f7a0*/  MUFU.EX2 R98, R85 ;  /* 0x0000005500627308 */ /* 0x000fe20000000800 */
[C---:B------:R-:W-:Y:S01]  /*f7b0*/  FMUL.FTZ R64, R2.reuse, R128 ;  /* 0x0000008002407220 */ /* 0x040fe20000410000 */
[----:B------:R-:W-:Y:S01]  /*f7c0*/  MOV R169, R42 ;  /* 0x0000002a00a97202 */ /* 0x000fe20000000f00 */
[----:B------:R-:W-:Y:S01]  /*f7d0*/  FMUL.FTZ R65, R2, R129 ;  /* 0x0000008102417220 */ /* 0x000fe20000410000 */
[----:B------:R-:W-:Y:S01]  /*f7e0*/  MOV R153, R110 ;  /* 0x0000006e00997202 */ /* 0x000fe20000000f00 */
[----:B------:R-:W-:Y:S01]  /*f7f0*/  FFMA.FTZ R2, R68, R72, R23 ;  /* 0x0000004844027223 */ /* 0x000fe20000010017 */
[----:B------:R-:W-:Y:S01]  /*f800*/  F2FP.BF16.PACK_AB R72, R22, R69 ;  /* 0x000000451648723e */ /* 0x000fe200000010ff */
[C---:B------:R-:W-:Y:S01]  /*f810*/  FMUL.FTZ R6, R68.reuse, R186 ;  /* 0x000000ba44067220 */ /* 0x040fe20000410000 */
[----:B------:R-:W-:Y:S01]  /*f820*/  MOV R186, R82 ;  /* 0x0000005200ba7202 */ /* 0x000fe20000000f00 */
[----:B------:R-:W-:Y:S01]  /*f830*/  FADD.FTZ R89, R7, R2 ;  /* 0x0000000207597221 */ /* 0x000fe20000010000 */
[----:B------:R-:W-:Y:S01]  /*f840*/  MOV R2, R74 ;  /* 0x0000004a00027202 */ /* 0x000fe20000000f00 */
[----:B------:R-:W-:Y:S01]  /*f850*/  FMUL.FTZ R7, R68, R187 ;  /* 0x000000bb44077220 */ /* 0x000fe20000410000 */
[----:B------:R-:W-:Y:S01]  /*f860*/  MOV R187, R80 ;  /* 0x0000005000bb7202 */ /* 0x000fe20000000f00 */
[----:B------:R-:W-:Y:S01]  /*f870*/  FADD.FTZ R90, R22, R3 ;  /* 0x00000003165a7221 */ /* 0x000fe20000010000 */
[----:B------:R-:W-:Y:S01]  /*f880*/  F2FP.BF16.PACK_AB R74, R157, R2 ;  /* 0x000000029d4a723e */ /* 0x000fe200000010ff */
[----:B------:R-:W-:Y:S01]  /*f890*/  FMUL.FTZ R10, R0, R154 ;  /* 0x0000009a000a7220 */ /* 0x000fe20000410000 */
[----:B------:R-:W-:Y:S01]  /*f8a0*/  F2FP.BF16.PACK_AB R75, R187, R186 ;  /* 0x000000babb4b723e */ /* 0x000fe200000010ff */
[----:B------:R-:W-:Y:S01]  /*f8b0*/  FMUL.FTZ R18, R68, R178 ;  /* 0x000000b244127220 */ /* 0x000fe20000410000 */
[----:B------:R-:W-:Y:S01]  /*f8c0*/  F2FP.BF16.PACK_AB R80, R92, R251 ;  /* 0x000000fb5c50723e */ /* 0x000fe200000010ff */
[C---:B------:R-:W-:Y:S01]  /*f8d0*/  FMUL.FTZ R19, R68.reuse, R179 ;  /* 0x000000b344137220 */ /* 0x040fe20000410000 */
[----:B------:R-:W-:Y:S01]  /*f8e0*/  F2FP.BF16.PACK_AB R82, R107, R94 ;  /* 0x0000005e6b52723e */ /* 0x000fe200000010ff */
[----:B------:R-:W-:Y:S01]  /*f8f0*/  FMUL.FTZ R22, R68, R182 ;  /* 0x000000b644167220 */ /* 0x000fe20000410000 */
[----:B------:R-:W-:Y:S01]  /*f900*/  MOV R110, R59 ;  /* 0x0000003b006e7202 */ /* 0x000fe20000000f00 */
[-C--:B-1----:R-:W-:Y:S01]  /*f910*/  HMMA.16816.F32.BF16 R4, R72, R76.reuse, R4 ;  /* 0x0000004c4804723c */ /* 0x082fe20000041804 */
[----:B------:R-:W-:Y:S04]  /*f920*/  MUFU.EX2 R129, R96 ;  /* 0x0000006000817308 */ /* 0x000fe80000000800 */
[C---:B------:R-:W-:Y:S01]  /*f930*/  FMUL.FTZ R11, R0.reuse, R155 ;  /* 0x0000009b000b7220 */ /* 0x040fe20000410000 */
[----:B------:R-:W-:Y:S01]  /*f940*/  MOV R136, R58 ;  /* 0x0000003a00887202 */ /* 0x000fe20000000f00 */
[----:B------:R-:W-:Y:S01]  /*f950*/  FFMA.FTZ R3, R0, R111, R81 ;  /* 0x0000006f00037223 */ /* 0x000fe20000010051 */
[C---:B------:R-:W-:Y:S01]  /*f960*/  F2FP.BF16.PACK_AB R81, R91.reuse, R81 ;  /* 0x000000515b51723e */ /* 0x040fe200000010ff */
[C---:B------:R-:W-:Y:S02]  /*f970*/  FMUL.FTZ R23, R68.reuse, R183 ;  /* 0x000000b744177220 */ /* 0x040fe40000410000 */
[----:B------:R-:W1:Y:S01]  /*f980*/  MUFU.EX2 R96, R87 ;  /* 0x0000005700607308 */ /* 0x000e620000000800 */
[C---:B------:R-:W-:Y:S01]  /*f990*/  FMUL.FTZ R34, R68.reuse, R170 ;  /* 0x000000aa44227220 */ /* 0x040fe20000410000 */
[----:B------:R-:W-:Y:S01]  /*f9a0*/  MOV R111, R50 ;  /* 0x00000032006f7202 */ /* 0x000fe20000000f00 */
[----:B------:R-:W-:Y:S01]  /*f9b0*/  FMUL.FTZ R35, R68, R171 ;  /* 0x000000ab44237220 */ /* 0x000fe20000410000 */
[C---:B------:R-:W-:Y:S04]  /*f9c0*/  HMMA.16816.F32.BF16 R8, R80.reuse, R76, R8 ;  /* 0x0000004c5008723c */ /* 0x040fe80000041808 */
[C---:B------:R-:W-:Y:S01]  /*f9d0*/  FMUL.FTZ R14, R0.reuse, R162 ;  /* 0x000000a2000e7220 */ /* 0x040fe20000410000 */
[----:B------:R-:W-:Y:S01]  /*f9e0*/  MOV R156, R62 ;  /* 0x0000003e009c7202 */ /* 0x000fe20000000f00 */
[----:B------:R-:W-:Y:S01]  /*f9f0*/  FMUL.FTZ R15, R0, R163 ;  /* 0x000000a3000f7220 */ /* 0x000fe20000410000 */
[----:B------:R-:W-:Y:S01]  /*fa00*/  MUFU.EX2 R137, R112 ;  /* 0x0000007000897308 */ /* 0x000fe20000000800 */
[C---:B------:R-:W-:Y:S01]  /*fa10*/  FMUL.FTZ R38, R68.reuse, R174 ;  /* 0x000000ae44267220 */ /* 0x040fe20000410000 */
[----:B------:R-:W-:Y:S03]  /*fa20*/  MOV R251, R157 ;  /* 0x0000009d00fb7202 */ /* 0x000fe60000000f00 */
[C---:B------:R-:W-:Y:S01]  /*fa30*/  FMUL.FTZ R39, R68.reuse, R175 ;  /* 0x000000af44277220 */ /* 0x040fe20000410000 */
[-C--:B------:R-:W-:Y:S03]  /*fa40*/  HMMA.16816.F32.BF16 R12, R80, R78.reuse, R12 ;  /* 0x0000004e500c723c */ /* 0x080fe6000004180c */
[C---:B------:R-:W-:Y:S01]  /*fa50*/  FMUL.FTZ R50, R68.reuse, R166 ;  /* 0x000000a644327220 */ /* 0x040fe20000410000 */
[----:B------:R-:W-:Y:S01]  /*fa60*/  MOV R157, R165 ;  /* 0x000000a5009d7202 */ /* 0x000fe20000000f00 */
[C---:B------:R-:W-:Y:S01]  /*fa70*/  FMUL.FTZ R51, R68.reuse, R167 ;  /* 0x000000a744337220 */ /* 0x040fe20000410000 */
[----:B------:R-:W-:Y:S01]  /*fa80*/  MOV R165, R172 ;  /* 0x000000ac00a57202 */ /* 0x000fe20000000f00 */
        /* <DEDUP_REMOVED lines=8> */
[----:B------:R-:W-:Y:S01]  /*fb10*/  FMUL.FTZ R67, R68, R131 ;  /* 0x0000008344437220 */ /* 0x000fe20000410000 */
[----:B------:R-:W-:Y:S01]  /*fb20*/  MOV R168, R124 ;  /* 0x0000007c00a87202 */ /* 0x000fe20000000f00 */
[----:B------:R-:W-:Y:S02]  /*fb30*/  LDSM.16.MT88.4 R68, [R228] ;  /* 0x00000000e444783b */ /* 0x000fe40000004200 */
[----:B------:R-:W-:Y:S01]  /*fb40*/  FADD.FTZ R84, R92, R84 ;  /* 0x000000545c547221 */ /* 0x000fe20000010000 */
[----:B------:R-:W-:Y:S01]  /*fb50*/  MOV R124, R227 ;  /* 0x000000e3007c7202 */ /* 0x000fe20000000f00 */
[----:B------:R-:W-:Y:S01]  /*fb60*/  FADD.FTZ R2, R2, R90 ;  /* 0x0000005a02027221 */ /* 0x000fe20000010000 */
[----:B------:R-:W-:Y:S01]  /*fb70*/  MUFU.EX2 R130, R122 ;  /* 0x0000007a00827308 */ /* 0x000fe20000000800 */
[----:B------:R-:W-:Y:S01]  /*fb80*/  FADD.FTZ R94, R94, R84 ;  /* 0x000000545e5e7221 */ /* 0x000fe20000010000 */
[----:B------:R-:W-:Y:S01]  /*fb90*/  MOV R155, R154 ;  /* 0x0000009a009b7202 */ /* 0x000fe20000000f00 */
[----:B------:R1:W5:Y:S01]  /*fba0*/  LDL.LU R227, [R1+0x8c] ;  /* 0x00008c0001e37983 */ /* 0x0003620000300800 */
[----:B------:R-:W-:Y:S02]  /*fbb0*/  FADD.FTZ R3, R91, R3 ;  /* 0x000000035b037221 */ /* 0x000fe40000010000 */
[C---:B------:R-:W-:Y:S02]  /*fbc0*/  FMUL.FTZ R26, R0.reuse, R146 ;  /* 0x00000092001a7220 */ /* 0x040fe40000410000 */
[C---:B------:R-:W-:Y:S02]  /*fbd0*/  FMUL.FTZ R27, R0.reuse, R147 ;  /* 0x00000093001b7220 */ /* 0x040fe40000410000 */
[C---:B------:R-:W-:Y:S01]  /*fbe0*/  FMUL.FTZ R30, R0.reuse, R150 ;  /* 0x00000096001e7220 */ /* 0x040fe20000410000 */
        /* <DEDUP_REMOVED lines=8> */
[C---:B------:R-:W-:Y:S01]  /*fc70*/  FMUL.FTZ R59, R0.reuse, R135 ;  /* 0x00000087003b7220 */ /* 0x040fe20000410000 */
[-C--:B-1----:R-:W-:Y:S03]  /*fc80*/  HMMA.16816.F32.BF16 R20, R72, R76.reuse, R20 ;  /* 0x0000004c4814723c */ /* 0x082fe60000041814 */
[C---:B------:R-:W-:Y:S02]  /*fc90*/  FMUL.FTZ R62, R0.reuse, R126 ;  /* 0x0000007e003e7220 */ /* 0x040fe40000410000 */
[----:B------:R-:W-:Y:S01]  /*fca0*/  FMUL.FTZ R63, R0, R127 ;  /* 0x0000007f003f7220 */ /* 0x000fe20000410000 */
[----:B------:R-:W1:Y:S01]  /*fcb0*/  MUFU.EX2 R126, R97 ;  /* 0x00000061007e7308 */ /* 0x000e620000000800 */
[----:B------:R-:W-:Y:S01]  /*fcc0*/  FADD.FTZ R0, R186, R89 ;  /* 0x00000059ba007221 */ /* 0x000fe20000010000 */
[C---:B------:R-:W-:Y:S01]  /*fcd0*/  HMMA.16816.F32.BF16 R24, R80.reuse, R76, R24 ;  /* 0x0000004c5018723c */ /* 0x040fe20000041818 */
[----:B--2---:R-:W-:Y:S03]  /*fce0*/  LDSM.16.MT88.4 R88, [R226+0x1000] ;  /* 0x00100000e258783b */ /* 0x004fe60000004200 */
[----:B------:R-:W-:Y:S01]  /*fcf0*/  MOV R186, R156 ;  /* 0x0000009c00ba7202 */ /* 0x000fe20000000f00 */
[----:B------:R-:W-:Y:S01]  /*fd00*/  FADD.FTZ R92, R251, R2 ;  /* 0x00000002fb5c7221 */ /* 0x000fe20000010000 */
[----:B------:R-:W-:Y:S01]  /*fd10*/  MOV R156, R164 ;  /* 0x000000a4009c7202 */ /* 0x000fe20000000f00 */
[----:B------:R-:W-:Y:S01]  /*fd20*/  FADD.FTZ R2, R107, R94 ;  /* 0x0000005e6b027221 */ /* 0x000fe20000010000 */
[-C--:B------:R-:W-:Y:S01]  /*fd30*/  HMMA.16816.F32.BF16 R28, R80, R78.reuse, R28 ;  /* 0x0000004e501c723c */ /* 0x080fe2000004181c */
[----:B------:R2:W1:Y:S03]  /*fd40*/  MUFU.EX2 R97, R86 ;  /* 0x0000005600617308 */ /* 0x0004660000000800 */
[----:B------:R-:W-:Y:S01]  /*fd50*/  MOV R164, R169 ;  /* 0x000000a900a47202 */ /* 0x000fe20000000f00 */
[----:B------:R-:W-:Y:S01]  /*fd60*/  FADD.FTZ R2, R103, R2 ;  /* 0x0000000267027221 */ /* 0x000fe20000010000 */
[----:B------:R-:W-:Y:S01]  /*fd70*/  MOV R169, R177 ;  /* 0x000000b100a97202 */ /* 0x000fe20000000f00 */
[----:B------:R-:W-:Y:S01]  /*fd80*/  FADD.FTZ R93, R93, R3 ;  /* 0x000000035d5d7221 */ /* 0x000fe20000010000 */
[C---:B------:R-:W-:Y:S01]  /*fd90*/  HMMA.16816.F32.BF16 R32, R72.reuse, R78, R32 ;  /* 0x0000004e4820723c */ /* 0x040fe20000041820 */
[----:B------:R-:W1:Y:S02]  /*fda0*/  LDSM.16.MT88.4 R76, [R226] ;  /* 0x00000000e24c783b */ /* 0x000e640000004200 */
[----:B------:R-:W-:Y:S01]  /*fdb0*/  MUFU.EX2 R135, R115 ;  /* 0x0000007300877308 */ /* 0x000fe20000000800 */
[----:B------:R-:W-:Y:S01]  /*fdc0*/  MOV R165, R169 ;  /* 0x000000a900a57202 */ /* 0x000fe20000000f00 */
[----:B------:R-:W-:Y:S01]  /*fdd0*/  FADD.FTZ R2, R102, R2 ;  /* 0x0000000266027221 */ /* 0x000fe20000010000 */
[----:B------:R-:W-:Y:S01]  /*fde0*/  MOV R169, R124 ;  /* 0x0000007c00a97202 */ /* 0x000fe20000000f00 */
[----:B------:R-:W-:Y:S01]  /*fdf0*/  FADD.FTZ R3, R187, R0 ;  /* 0x00000000bb037221 */ /* 0x000fe20000010000 */
[----:B------:R-:W-:Y:S01]  /*fe00*/  MOV R177, R136 ;  /* 0x0000008800b17202 */ /* 0x000fe20000000f00 */
[----:B------:R-:W-:Y:S03]  /*fe10*/  FADD.FTZ R2, R101, R2 ;  /* 0x0000000265027221 */ /* 0x000fe60000010000 */
[----:B------:R-:W-:Y:S01]  /*fe20*/  MOV R251, R156 ;  /* 0x0000009c00fb7202 */ /* 0x000fe20000000f00 */
[----:B------:R-:W-:Y:S01]  /*fe30*/  MUFU.EX2 R105, R169 ;  /* 0x000000a900697308 */ /* 0x000fe20000000800 */
[----:B------:R-:W-:Y:S01]  /*fe40*/  MOV R156, R168 ;  /* 0x000000a8009c7202 */ /* 0x000fe20000000f00 */
[----:B------:R-:W-:Y:S01]  /*fe50*/  FADD.FTZ R0, R106, R93 ;  /* 0x0000005d6a007221 */ /* 0x000fe20000010000 */
[----:B------:R-:W-:Y:S01]  /*fe60*/  MOV R168, R110 ;  /* 0x0000006e00a87202 */ /* 0x000fe20000000f00 */
[----:B--2---:R-:W-:Y:S01]  /*fe70*/  LDSM.16.MT88.4 R84, [R226+0x800] ;  /* 0x00080000e254783b */ /* 0x004fe20000004200 */
[----:B------:R-:W-:Y:S01]  /*fe80*/  MOV R187, R157 ;  /* 0x0000009d00bb7202 */ /* 0x000fe20000000f00 */
[----:B------:R-:W-:Y:S01]  /*fe90*/  FADD.FTZ R3, R196, R3 ;  /* 0x00000003c4037221 */ /* 0x000fe20000010000 */
[----:B------:R-:W-:Y:S01]  /*fea0*/  MOV R157, R164 ;  /* 0x000000a4009d7202 */ /* 0x000fe20000000f00 */
[----:B------:R-:W-:Y:S01]  /*feb0*/  FADD.FTZ R2, R123, R2 ;  /* 0x000000027b027221 */ /* 0x000fe20000010000 */
[----:B------:R-:W-:Y:S01]  /*fec0*/  MOV R164, R177 ;  /* 0x000000b100a47202 */ /* 0x000fe20000000f00 */
[----:B------:R-:W-:Y:S01]  /*fed0*/  MUFU.EX2 R115, R165 ;  /* 0x000000a500737308 */ /* 0x000fe20000000800 */
[----:B------:R-:W-:Y:S01]  /*fee0*/  MOV R177, R133 ;  /* 0x0000008500b17202 */ /* 0x000fe20000000f00 */
[----:B------:R-:W-:Y:S01]  /*fef0*/  FADD.FTZ R2, R99, R2 ;  /* 0x0000000263027221 */ /* 0x000fe20000010000 */
[----:B------:R-:W2:Y:S01]  /*ff00*/  LDL.LU R133, [R1] ;  /* 0x0000000001857983 */ /* 0x000ea20000300800 */
[----:B------:R-:W-:Y:S01]  /*ff10*/  MOV R154, R251 ;  /* 0x000000fb009a7202 */ /* 0x000fe20000000f00 */
[----:B------:R-:W-:Y:S01]  /*ff20*/  FADD.FTZ R3, R195, R3 ;  /* 0x00000003c3037221 */ /* 0x000fe20000010000 */
[----:B------:R-:W-:Y:S01]  /*ff30*/  MOV R251, R187 ;  /* 0x000000bb00fb7202 */ /* 0x000fe20000000f00 */
[----:B---3--:R-:W-:Y:S01]  /*ff40*/  FADD.FTZ R0, R95, R0 ;  /* 0x000000005f007221 */ /* 0x008fe20000010000 */
[----:B------:R-:W-:Y:S01]  /*ff50*/  MOV R187, R186 ;  /* 0x000000ba00bb7202 */ /* 0x000fe20000000f00 */
[----:B----4-:R-:W-:Y:S01]  /*ff60*/  FADD.FTZ R2, R125, R2 ;  /* 0x000000027d027221 */ /* 0x010fe20000010000 */
[----:B------:R3:W-:Y:S01]  /*ff70*/  MUFU.EX2 R112, R164 ;  /* 0x000000a400707308 */ /* 0x0007e20000000800 */
[----:B------:R-:W-:Y:S01]  /*ff80*/  MOV R186, R173 ;  /* 0x000000ad00ba7202 */ /* 0x000fe20000000f00 */
[----:B------:R-:W-:Y:S01]  /*ff90*/  FADD.FTZ R0, R96, R0 ;  /* 0x0000000060007221 */ /* 0x000fe20000010000 */
[----:B------:R-:W-:Y:S01]  /*ffa0*/  MOV R173, R224 ;  /* 0x000000e000ad7202 */ /* 0x000fe20000000f00 */
[----:B-1----:R-:W-:Y:S01]  /*ffb0*/  FADD.FTZ R94, R126, R2 ;  /* 0x000000027e5e7221 */ /* 0x002fe20000010000 */
[----:B------:R1:W5:Y:S01]  /*ffc0*/  LDL.LU R224, [R1+0x88] ;  /* 0x0000880001e07983 */ /* 0x0003620000300800 */
[----:B------:R-:W-:Y:S01]  /*ffd0*/  FADD.FTZ R0, R97, R0 ;  /* 0x0000000061007221 */ /* 0x000fe20000010000 */
[-C--:B------:R-:W-:Y:S03]  /*ffe0*/  HMMA.16816.F32.BF16 R36, R72, R76.reuse, R36 ;  /* 0x0000004c4824723c */ /* 0x080fe60000041824 */
[----:B------:R-:W-:Y:S01]  /*fff0*/  MUFU.EX2 R113, R187 ;  /* 0x000000bb00717308 */ /* 0x000fe20000000800 */
[----:B------:R-:W-:Y:S02]  /*10000*/  FADD.FTZ R0, R98, R0 ;  /* 0x0000000062007221 */ /* 0x000fe40000010000 */
[----:B------:R-:W-:Y:S02]  /*10010*/  FADD.FTZ R3, R194, R3 ;  /* 0x00000003c2037221 */ /* 0x000fe40000010000 */
[----:B------:R-:W-:Y:S01]  /*10020*/  FADD.FTZ R0, R104, R0 ;  /* 0x0000000068007221 */ /* 0x000fe20000010000 */
[C---:B------:R-:W-:Y:S04]  /*10030*/  HMMA.16816.F32.BF16 R40, R80.reuse, R76, R40 ;  /* 0x0000004c5028723c */ /* 0x040fe80000041828 */
[----:B------:R-:W4:Y:S01]  /*10040*/  MUFU.EX2 R127, R189 ;  /* 0x000000bd007f7308 */ /* 0x000f220000000800 */
[----:B------:R-:W-:Y:S02]  /*10050*/  FADD.FTZ R0, R100, R0 ;  /* 0x0000000064007221 */ /* 0x000fe40000010000 */
[----:B------:R-:W-:Y:S01]  /*10060*/  FADD.FTZ R3, R193, R3 ;  /* 0x00000003c1037221 */ /* 0x000fe20000010000 */
[-C--:B------:R-:W-:Y:S01]  /*10070*/  HMMA.16816.F32.BF16 R44, R80, R78.reuse, R44 ;  /* 0x0000004e502c723c */ /* 0x080fe2000004182c */
[----:B---3--:R-:W-:Y:S03]  /*10080*/  LDSM.16.MT88.4 R164, [R226+0x3000] ;  /* 0x00300000e2a4783b */ /* 0x008fe60000004200 */
[----:B------:R-:W-:Y:S02]  /*10090*/  FADD.FTZ R3, R192, R3 ;  /* 0x00000003c0037221 */ /* 0x000fe40000010000 */
[----:B------:R-:W3:Y:S02]  /*100a0*/  MUFU.EX2 R110, R108 ;  /* 0x0000006c006e7308 */ /* 0x000ee40000000800 */
[C---:B------:R-:W-:Y:S01]  /*100b0*/  HMMA.16816.F32.BF16 R48, R72.reuse, R78, R48 ;  /* 0x0000004e4830723c */ /* 0x040fe20000041830 */
[----:B------:R-:W1:Y:S03]  /*100c0*/  LDSM.16.MT88.4 R76, [R225+0x800] ;  /* 0x00080000e14c783b */ /* 0x000e660000004200 */
[----:B------:R-:W-:Y:S04]  /*100d0*/  FADD.FTZ R3, R191, R3 ;  /* 0x00000003bf037221 */ /* 0x000fe80000010000 */
[-C--:B------:R-:W-:Y:S01]  /*100e0*/  HMMA.16816.F32.BF16 R52, R72, R68.reuse, R52 ;  /* 0x000000444834723c */ /* 0x080fe20000041834 */
[----:B------:R-:W1:Y:S03]  /*100f0*/  MUFU.EX2 R124, R109 ;  /* 0x0000006d007c7308 */ /* 0x000e660000000800 */
[----:B------:R-:W-:Y:S04]  /*10100*/  FADD.FTZ R3, R190, R3 ;  /* 0x00000003be037221 */ /* 0x000fe80000010000 */
[C---:B------:R-:W-:Y:S03]  /*10110*/  HMMA.16816.F32.BF16 R56, R80.reuse, R68, R56 ;  /* 0x000000445038723c */ /* 0x040fe60000041838 */
[----:B------:R-:W-:Y:S01]  /*10120*/  MUFU.EX2 R134, R121 ;  /* 0x0000007900867308 */ /* 0x000fe20000000800 */
[----:B----4-:R-:W-:Y:S02]  /*10130*/  FADD.FTZ R2, R127, R3 ;  /* 0x000000037f027221 */ /* 0x010fe40000010000 */
[----:B---3--:R-:W-:Y:S01]  /*10140*/  FADD.FTZ R93, R110, R0 ;  /* 0x000000006e5d7221 */ /* 0x008fe20000010000 */
[----:B------:R-:W-:Y:S01]  /*10150*/  F2FP.BF16.PACK_AB R68, R212, R213 ;  /* 0x000000d5d444723e */ /* 0x000fe200000010ff */
[-C--:B------:R-:W-:Y:S01]  /*10160*/  HMMA.16816.F32.BF16 R60, R80, R70.reuse, R60 ;  /* 0x00000046503c723c */ /* 0x080fe2000004183c */
[----:B------:R-:W3:Y:S03]  /*10170*/  LDSM.16.MT88.4 R80, [R229+0x800] ;  /* 0x00080000e550783b */ /* 0x000ee60000004200 */
[----:B------:R-:W-:Y:S01]  /*10180*/  F2FP.BF16.PACK_AB R69, R195, R196 ;  /* 0x000000c4c345723e */ /* 0x000fe200000010ff */
[----:B------:R-:W-:Y:S01]  /*10190*/  MUFU.EX2 R136, R114 ;  /* 0x0000007200887308 */ /* 0x000fe20000000800 */
[----:B------:R-:W-:Y:S02]  /*101a0*/  FADD.FTZ R0, R129, R94 ;  /* 0x0000005e81007221 */ /* 0x000fe40000010000 */
[----:B------:R-:W-:Y:S04]  /*101b0*/  HMMA.16816.F32.BF16 R64, R72, R70, R64 ;  /* 0x000000464840723c */ /* 0x000fe80000041840 */
[----:B------:R-:W-:Y:S03]  /*101c0*/  FADD.FTZ R2, R130, R2 ;  /* 0x0000000282027221 */ /* 0x000fe60000010000 */
[----:B------:R-:W-:Y:S01]  /*101d0*/  F2FP.BF16.PACK_AB R70, R209, R210 ;  /* 0x000000d2d146723e */ /* 0x000fe200000010ff */
[----:B------:R-:W-:Y:S01]  /*101e0*/  MUFU.EX2 R114, R186 ;  /* 0x000000ba00727308 */ /* 0x000fe20000000800 */
[----:B------:R-:W-:Y:S03]  /*101f0*/  F2FP.BF16.PACK_AB R71, R193, R194 ;  /* 0x000000c2c147723e */ /* 0x000fe600000010ff */
[----:B------:R-:W-:Y:S02]  /*10200*/  F2FP.BF16.PACK_AB R72, R102, R103 ;  /* 0x000000676648723e */ /* 0x000fe400000010ff */
[----:B------:R-:W-:Y:S02]  /*10210*/  F2FP.BF16.PACK_AB R74, R123, R101 ;  /* 0x000000657b4a723e */ /* 0x000fe400000010ff */
[-C--:B-1----:R-:W-:Y:S02]  /*10220*/  HMMA.16816.F32.BF16 R4, R68, R76.reuse, R4 ;  /* 0x0000004c4404723c */ /* 0x082fe40000041804 */
[----:B------:R1:W-:Y:S03]  /*10230*/  MUFU.EX2 R103, R168 ;  /* 0x000000a800677308 */ /* 0x0003e60000000800 */
[----:B------:R-:W-:Y:S02]  /*10240*/  F2FP.BF16.PACK_AB R73, R96, R95 ;  /* 0x0000005f6049723e */ /* 0x000fe400000010ff */
[----:B------:R-:W-:Y:S02]  /*10250*/  F2FP.BF16.PACK_AB R75, R98, R97 ;  /* 0x00000061624b723e */ /* 0x000fe400000010ff */
[----:B------:R-:W-:Y:S03]  /*10260*/  MOV R123, R116 ;  /* 0x00000074007b7202 */ /* 0x000fe60000000f00 */
[----:B------:R-:W-:Y:S02]  /*10270*/  MUFU.EX2 R102, R176 ;  /* 0x000000b000667308 */ /* 0x000fe40000000800 */
[C---:B------:R-:W-:Y:S08]  /*10280*/  HMMA.16816.F32.BF16 R8, R72.reuse, R76, R8 ;  /* 0x0000004c4808723c */ /* 0x040ff00000041808 */
[-C--:B------:R-:W-:Y:S01]  /*10290*/  HMMA.16816.F32.BF16 R12, R72, R78.reuse, R12 ;  /* 0x0000004e480c723c */ /* 0x080fe2000004180c */
[----:B------:R-:W-:Y:S01]  /*102a0*/  MUFU.EX2 R101, R185 ;  /* 0x000000b900657308 */ /* 0x000fe20000000800 */
[----:B-1----:R-:W-:Y:S06]  /*102b0*/  LDSM.16.MT88.4 R168, [R229+0x3000] ;  /* 0x00300000e5a8783b */ /* 0x002fec0000004200 */
[C---:B------:R-:W-:Y:S03]  /*102c0*/  HMMA.16816.F32.BF16 R16, R68.reuse, R78, R16 ;  /* 0x0000004e4410723c */ /* 0x040fe60000041810 */
[----:B------:R-:W-:Y:S01]  /*102d0*/  MUFU.EX2 R107, R173 ;  /* 0x000000ad006b7308 */ /* 0x000fe20000000800 */
[----:B------:R-:W1:Y:S04]  /*102e0*/  LDSM.16.MT88.4 R76, [R228+0x800] ;  /* 0x00080000e44c783b */ /* 0x000e680000004200 */
[-C--:B---3--:R-:W-:Y:S05]  /*102f0*/  HMMA.16816.F32.BF16 R20, R68, R80.reuse, R20 ;  /* 0x000000504414723c */ /* 0x088fea0000041814 */
        /* <DEDUP_REMOVED lines=11> */
[-C--:B------:R-:W-:Y:S08]  /*103b0*/  HMMA.16816.F32.BF16 R44, R72, R86.reuse, R44 ;  /* 0x00000056482c723c */ /* 0x080ff0000004182c */
[C---:B------:R-:W-:Y:S01]  /*103c0*/  HMMA.16816.F32.BF16 R48, R68.reuse, R86, R48 ;  /* 0x000000564430723c */ /* 0x040fe20000041830 */
[----:B------:R-:W4:Y:S01]  /*103d0*/  LDSM.16.MT88.4 R84, [R229+0x1000] ;  /* 0x00100000e554783b */ /* 0x000f220000004200 */
[----:B------:R-:W3:Y:S06]  /*103e0*/  MUFU.EX2 R106, R180 ;  /* 0x000000b4006a7308 */ /* 0x000eec0000000800 */
[-C--:B-1----:R-:W-:Y:S04]  /*103f0*/  HMMA.16816.F32.BF16 R52, R68, R76.reuse, R52 ;  /* 0x0000004c4434723c */ /* 0x082fe80000041834 */
[----:B------:R-:W-:Y:S04]  /*10400*/  MUFU.EX2 R95, R145 ;  /* 0x00000091005f7308 */ /* 0x000fe80000000800 */
[C---:B------:R-:W-:Y:S06]  /*10410*/  HMMA.16816.F32.BF16 R56, R72.reuse, R76, R56 ;  /* 0x0000004c4838723c */ /* 0x040fec0000041838 */
[----:B------:R-:W-:Y:S02]  /*10420*/  MUFU.EX2 R122, R157 ;  /* 0x0000009d007a7308 */ /* 0x000fe40000000800 */
[-C--:B------:R-:W-:Y:S07]  /*10430*/  HMMA.16816.F32.BF16 R60, R72, R78.reuse, R60 ;  /* 0x0000004e483c723c */ /* 0x080fee000004183c */
[----:B------:R-:W-:Y:S01]  /*10440*/  F2FP.BF16.PACK_AB R74, R129, R126 ;  /* 0x0000007e814a723e */ /* 0x000fe200000010ff */
[----:B------:R-:W-:Y:S01]  /*10450*/  HMMA.16816.F32.BF16 R64, R68, R78, R64 ;  /* 0x0000004e4440723c */ /* 0x000fe20000041840 */
[----:B------:R-:W1:Y:S01]  /*10460*/  LDSM.16.MT88.4 R76, [R228+0x1000] ;  /* 0x00100000e44c783b */ /* 0x000e620000004200 */
[----:B------:R-:W-:Y:S02]  /*10470*/  MUFU.EX2 R121, R156 ;  /* 0x0000009c00797308 */ /* 0x000fe40000000800 */
[----:B------:R-:W-:Y:S01]  /*10480*/  FADD.FTZ R72, R213, R92 ;  /* 0x0000005cd5487221 */ /* 0x000fe20000010000 */
[----:B------:R-:W-:Y:S02]  /*10490*/  F2FP.BF16.PACK_AB R73, R100, R104 ;  /* 0x000000686449723e */ /* 0x000fe400000010ff */
[----:B------:R-:W-:Y:S01]  /*104a0*/  F2FP.BF16.PACK_AB R68, R207, R208 ;  /* 0x000000d0cf44723e */ /* 0x000fe200000010ff */
[----:B------:R-:W-:Y:S01]  /*104b0*/  FADD.FTZ R92, R212, R72 ;  /* 0x00000048d45c7221 */ /* 0x000fe20000010000 */
[----:B------:R-:W-:Y:S03]  /*104c0*/  F2FP.BF16.PACK_AB R69, R191, R192 ;  /* 0x000000c0bf45723e */ /* 0x000fe600000010ff */
[----:B------:R-:W-:Y:S01]  /*104d0*/  F2FP.BF16.PACK_AB R70, R205, R206 ;  /* 0x000000cecd46723e */ /* 0x000fe200000010ff */
[----:B------:R4:W-:Y:S01]  /*104e0*/  MUFU.EX2 R104, R177 ;  /* 0x000000b100687308 */ /* 0x0009e20000000800 */
[----:B------:R-:W-:Y:S02]  /*104f0*/  F2FP.BF16.PACK_AB R71, R127, R190 ;  /* 0x000000be7f47723e */ /* 0x000fe400000010ff */
[----:B------:R-:W-:Y:S02]  /*10500*/  F2FP.BF16.PACK_AB R72, R125, R99 ;  /* 0x000000637d48723e */ /* 0x000fe400000010ff */
[----:B------:R-:W-:Y:S02]  /*10510*/  F2FP.BF16.PACK_AB R75, R124, R110 ;  /* 0x0000006e7c4b723e */ /* 0x000fe400000010ff */
[----:B---3--:R-:W-:Y:S01]  /*10520*/  F2FP.BF16.PACK_AB R129, R106, R109 ;  /* 0x0000006d6a81723e */ /* 0x008fe200000010ff */
[-C--:B------:R-:W-:Y:S02]  /*10530*/  HMMA.16816.F32.BF16 R4, R68, R80.reuse, R4 ;  /* 0x000000504404723c */ /* 0x080fe40000041804 */
[----:B------:R-:W-:Y:S06]  /*10540*/  MUFU.EX2 R99, R184 ;  /* 0x000000b800637308 */ /* 0x000fec0000000800 */
[C---:B------:R-:W-:Y:S04]  /*10550*/  HMMA.16816.F32.BF16 R8, R72.reuse, R80, R8 ;  /* 0x000000504808723c */ /* 0x040fe80000041808 */
[----:B------:R-:W3:Y:S04]  /*10560*/  MUFU.EX2 R100, R149 ;  /* 0x0000009500647308 */ /* 0x000ee80000000800 */
[-C--:B------:R-:W-:Y:S01]  /*10570*/  HMMA.16816.F32.BF16 R12, R72, R82.reuse, R12 ;  /* 0x00000052480c723c */ /* 0x080fe2000004180c */
[----:B----4-:R-:W-:Y:S05]  /*10580*/  LDSM.16.MT88.4 R176, [R225+0x3000] ;  /* 0x00300000e1b0783b */ /* 0x010fea0000004200 */
[----:B------:R-:W-:Y:S02]  /*10590*/  MUFU.EX2 R98, R141 ;  /* 0x0000008d00627308 */ /* 0x000fe40000000800 */
[C---:B------:R-:W-:Y:S01]  /*105a0*/  HMMA.16816.F32.BF16 R16, R68.reuse, R82, R16 ;  /* 0x000000524410723c */ /* 0x040fe20000041810 */
[----:B------:R-:W4:Y:S07]  /*105b0*/  LDSM.16.MT88.4 R80, [R225+0x1800] ;  /* 0x00180000e150783b */ /* 0x000f2e0000004200 */
[-C--:B------:R-:W-:Y:S01]  /*105c0*/  HMMA.16816.F32.BF16 R20, R68, R84.reuse, R20 ;  /* 0x000000544414723c */ /* 0x080fe20000041814 */
[----:B------:R-:W-:Y:S03]  /*105d0*/  MUFU.EX2 R97, R140 ;  /* 0x0000008c00617308 */ /* 0x000fe60000000800 */
[----:B---3--:R-:W-:Y:S04]  /*105e0*/  F2FP.BF16.PACK_AB R131, R100, R102 ;  /* 0x000000666483723e */ /* 0x008fe800000010ff */
[C---:B------:R-:W-:Y:S03]  /*105f0*/  HMMA.16816.F32.BF16 R24, R72.reuse, R84, R24 ;  /* 0x000000544818723c */ /* 0x040fe60000041818 */
[----:B------:R-:W-:Y:S05]  /*10600*/  MUFU.EX2 R96, R148 ;  /* 0x0000009400607308 */ /* 0x000fea0000000800 */
[-C--:B------:R-:W-:Y:S08]  /*10610*/  HMMA.16816.F32.BF16 R28, R72, R86.reuse, R28 ;  /* 0x00000056481c723c */ /* 0x080ff0000004181c */
[C---:B------:R-:W-:Y:S01]  /*10620*/  HMMA.16816.F32.BF16 R32, R68.reuse, R86, R32 ;  /* 0x000000564420723c */ /* 0x040fe20000041820 */
[----:B------:R-:W3:Y:S07]  /*10630*/  LDSM.16.MT88.4 R84, [R229+0x1800] ;  /* 0x00180000e554783b */ /* 0x000eee0000004200 */
[-C--:B------:R-:W-:Y:S01]  /*10640*/  HMMA.16816.F32.BF16 R36, R68, R88.reuse, R36 ;  /* 0x000000584424723c */ /* 0x080fe20000041824 */
[----:B--2---:R-:W2:Y:S07]  /*10650*/  MUFU.EX2 R133, R133 ;  /* 0x0000008500857308 */ /* 0x004eae0000000800 */
[C---:B------:R-:W-:Y:S08]  /*10660*/  HMMA.16816.F32.BF16 R40, R72.reuse, R88, R40 ;  /* 0x000000584828723c */ /* 0x040ff00000041828 */
[-C--:B------:R-:W-:Y:S08]  /*10670*/  HMMA.16816.F32.BF16 R44, R72, R90.reuse, R44 ;  /* 0x0000005a482c723c */ /* 0x080ff0000004182c */
[C---:B------:R-:W-:Y:S01]  /*10680*/  HMMA.16816.F32.BF16 R48, R68.reuse, R90, R48 ;  /* 0x0000005a4430723c */ /* 0x040fe20000041830 */
[----:B------:R-:W2:Y:S07]  /*10690*/  LDSM.16.MT88.4 R88, [R226+0x1800] ;  /* 0x00180000e258783b */ /* 0x000eae0000004200 */
[-C--:B-1----:R-:W-:Y:S08]  /*106a0*/  HMMA.16816.F32.BF16 R52, R68, R76.reuse, R52 ;  /* 0x0000004c4434723c */ /* 0x082ff00000041834 */
[C---:B------:R-:W-:Y:S08]  /*106b0*/  HMMA.16816.F32.BF16 R56, R72.reuse, R76, R56 ;  /* 0x0000004c4838723c */ /* 0x040ff00000041838 */
[-C--:B------:R-:W-:Y:S07]  /*106c0*/  HMMA.16816.F32.BF16 R60, R72, R78.reuse, R60 ;  /* 0x0000004e483c723c */ /* 0x080fee000004183c */
[----:B------:R-:W-:Y:S01]  /*106d0*/  F2FP.BF16.PACK_AB R74, R135, R136 ;  /* 0x00000088874a723e */ /* 0x000fe200000010ff */
[----:B------:R-:W-:Y:S01]  /*106e0*/  HMMA.16816.F32.BF16 R64, R68, R78, R64 ;  /* 0x0000004e4440723c */ /* 0x000fe20000041840 */
[----:B------:R-:W1:Y:S03]  /*106f0*/  LDSM.16.MT88.4 R76, [R228+0x1800] ;  /* 0x00180000e44c783b */ /* 0x000e660000004200 */
[----:B------:R-:W-:Y:S01]  /*10700*/  FADD.FTZ R72, R210, R92 ;  /* 0x0000005cd2487221 */ /* 0x000fe20000010000 */
[----:B------:R-:W-:Y:S02]  /*10710*/  F2FP.BF16.PACK_AB R73, R252, R249 ;  /* 0x000000f9fc49723e */ /* 0x000fe400000010ff */
[----:B------:R-:W-:Y:S01]  /*10720*/  F2FP.BF16.PACK_AB R68, R203, R204 ;  /* 0x000000cccb44723e */ /* 0x000fe200000010ff */
[----:B------:R-:W-:Y:S01]  /*10730*/  FADD.FTZ R92, R209, R72 ;  /* 0x00000048d15c7221 */ /* 0x000fe20000010000 */
[----:B------:R-:W-:Y:S03]  /*10740*/  F2FP.BF16.PACK_AB R69, R134, R130 ;  /* 0x000000828645723e */ /* 0x000fe600000010ff */
[----:B------:R-:W-:Y:S02]  /*10750*/  F2FP.BF16.PACK_AB R70, R214, R211 ;  /* 0x000000d3d646723e */ /* 0x000fe400000010ff */
[----:B------:R-:W-:Y:S02]  /*10760*/  F2FP.BF16.PACK_AB R71, R197, R198 ;  /* 0x000000c6c547723e */ /* 0x000fe400000010ff */
[----:B------:R-:W-:Y:S02]  /*10770*/  F2FP.BF16.PACK_AB R72, R137, R128 ;  /* 0x000000808948723e */ /* 0x000fe400000010ff */
[----:B------:R-:W-:Y:S02]  /*10780*/  F2FP.BF16.PACK_AB R75, R114, R113 ;  /* 0x00000071724b723e */ /* 0x000fe400000010ff */
[----:B------:R-:W-:Y:S01]  /*10790*/  F2FP.BF16.PACK_AB R130, R120, R104 ;  /* 0x000000687882723e */ /* 0x000fe200000010ff */
[-C--:B----4-:R-:W-:Y:S08]  /*107a0*/  HMMA.16816.F32.BF16 R4, R68, R80.reuse, R4 ;  /* 0x000000504404723c */ /* 0x090ff00000041804 */
[C---:B------:R-:W-:Y:S08]  /*107b0*/  HMMA.16816.F32.BF16 R8, R72.reuse, R80, R8 ;  /* 0x000000504808723c */ /* 0x040ff00000041808 */
[-C--:B------:R-:W-:Y:S08]  /*107c0*/  HMMA.16816.F32.BF16 R12, R72, R82.reuse, R12 ;  /* 0x00000052480c723c */ /* 0x080ff0000004180c */
[C---:B------:R-:W-:Y:S01]  /*107d0*/  HMMA.16816.F32.BF16 R16, R68.reuse, R82, R16 ;  /* 0x000000524410723c */ /* 0x040fe20000041810 */
[----:B------:R-:W4:Y:S07]  /*107e0*/  LDSM.16.MT88.4 R80, [R225+0x2000] ;  /* 0x00200000e150783b */ /* 0x000f2e0000004200 */
[-C--:B---3--:R-:W-:Y:S08]  /*107f0*/  HMMA.16816.F32.BF16 R20, R68, R84.reuse, R20 ;  /* 0x000000544414723c */ /* 0x088ff00000041814 */
[C---:B------:R-:W-:Y:S08]  /*10800*/  HMMA.16816.F32.BF16 R24, R72.reuse, R84, R24 ;  /* 0x000000544818723c */ /* 0x040ff00000041818 */
[-C--:B------:R-:W-:Y:S08]  /*10810*/  HMMA.16816.F32.BF16 R28, R72, R86.reuse, R28 ;  /* 0x00000056481c723c */ /* 0x080ff0000004181c */
[C---:B------:R-:W-:Y:S01]  /*10820*/  HMMA.16816.F32.BF16 R32, R68.reuse, R86, R32 ;  /* 0x000000564420723c */ /* 0x040fe20000041820 */
[----:B------:R-:W3:Y:S07]  /*10830*/  LDSM.16.MT88.4 R84, [R229+0x2000] ;  /* 0x00200000e554783b */ /* 0x000eee0000004200 */
[-C--:B--2---:R-:W-:Y:S08]  /*10840*/  HMMA.16816.F32.BF16 R36, R68, R88.reuse, R36 ;  /* 0x000000584424723c */ /* 0x084ff00000041824 */
        /* <DEDUP_REMOVED lines=18> */
[----:B------:R-:W-:Y:S03]  /*10970*/  F2FP.BF16.PACK_AB R75, R103, R105 ;  /* 0x00000069674b723e */ /* 0x000fe600000010ff */
        /* <DEDUP_REMOVED lines=26> */
[----:B------:R-:W-:Y:S01]  /*10b20*/  F2FP.BF16.PACK_AB R70, R196, R133 ;  /* 0x00000085c446723e */ /* 0x000fe200000010ff */
[----:B------:R-:W-:Y:S01]  /*10b30*/  FADD.FTZ R3, R204, R92 ;  /* 0x0000005ccc037221 */ /* 0x000fe20000010000 */
[----:B------:R-:W-:Y:S02]  /*10b40*/  F2FP.BF16.PACK_AB R71, R189, R195 ;  /* 0x000000c3bd47723e */ /* 0x000fe400000010ff */
[----:B------:R-:W-:Y:S02]  /*10b50*/  F2FP.BF16.PACK_AB R72, R122, R132 ;  /* 0x000000847a48723e */ /* 0x000fe400000010ff */
[----:B------:R-:W-:Y:S03]  /*10b60*/  F2FP.BF16.PACK_AB R75, R97, R98 ;  /* 0x00000062614b723e */ /* 0x000fe600000010ff */
[-C--:B----4-:R-:W-:Y:S08]  /*10b70*/  HMMA.16816.F32.BF16 R4, R68, R80.reuse, R4 ;  /* 0x000000504404723c */ /* 0x090ff00000041804 */
[C---:B------:R-:W-:Y:S01]  /*10b80*/  HMMA.16816.F32.BF16 R8, R72.reuse, R80, R8 ;  /* 0x000000504808723c */ /* 0x040fe20000041808 */
[----:B------:R-:W-:Y:S07]  /*10b90*/  MUFU.EX2 R80, R153 ;  /* 0x0000009900507308 */ /* 0x000fee0000000800 */
[-C--:B------:R-:W-:Y:S03]  /*10ba0*/  HMMA.16816.F32.BF16 R12, R72, R82.reuse, R12 ;  /* 0x00000052480c723c */ /* 0x080fe6000004180c */
[----:B------:R-:W-:Y:S05]  /*10bb0*/  MUFU.EX2 R81, R160 ;  /* 0x000000a000517308 */ /* 0x000fea0000000800 */
[C---:B------:R-:W-:Y:S05]  /*10bc0*/  HMMA.16816.F32.BF16 R16, R68.reuse, R82, R16 ;  /* 0x000000524410723c */ /* 0x040fea0000041810 */
[----:B------:R-:W4:Y:S03]  /*10bd0*/  MUFU.EX2 R83, R144 ;  /* 0x0000009000537308 */ /* 0x000f260000000800 */
[-C--:B---3--:R-:W-:Y:S07]  /*10be0*/  HMMA.16816.F32.BF16 R20, R68, R84.reuse, R20 ;  /* 0x000000544414723c */ /* 0x088fee0000041814 */
[----:B------:R-:W3:Y:S01]  /*10bf0*/  MUFU.EX2 R82, R161 ;  /* 0x000000a100527308 */ /* 0x000ee20000000800 */
[C---:B------:R-:W-:Y:S08]  /*10c00*/  HMMA.16816.F32.BF16 R24, R72.reuse, R84, R24 ;  /* 0x000000544818723c */ /* 0x040ff00000041818 */
[-C--:B------:R-:W-:Y:S04]  /*10c10*/  HMMA.16816.F32.BF16 R28, R72, R86.reuse, R28 ;  /* 0x00000056481c723c */ /* 0x080fe8000004181c */
[----:B----4-:R-:W-:Y:S04]  /*10c20*/  F2FP.BF16.PACK_AB R126, R188, R83 ;  /* 0x00000053bc7e723e */ /* 0x010fe800000010ff */
[C---:B------:R-:W-:Y:S04]  /*10c30*/  HMMA.16816.F32.BF16 R32, R68.reuse, R86, R32 ;  /* 0x000000564420723c */ /* 0x040fe80000041820 */
[----:B---3--:R-:W-:Y:S04]  /*10c40*/  F2FP.BF16.PACK_AB R125, R81, R82 ;  /* 0x00000052517d723e */ /* 0x008fe800000010ff */
[-C--:B--2---:R-:W-:Y:S08]  /*10c50*/  HMMA.16816.F32.BF16 R36, R68, R88.reuse, R36 ;  /* 0x000000584424723c */ /* 0x084ff00000041824 */
[C---:B------:R-:W-:Y:S08]  /*10c60*/  HMMA.16816.F32.BF16 R40, R72.reuse, R88, R40 ;  /* 0x000000584828723c */ /* 0x040ff00000041828 */
[-C--:B------:R-:W-:Y:S08]  /*10c70*/  HMMA.16816.F32.BF16 R44, R72, R90.reuse, R44 ;  /* 0x0000005a482c723c */ /* 0x080ff0000004182c */
[C---:B------:R-:W-:Y:S08]  /*10c80*/  HMMA.16816.F32.BF16 R48, R68.reuse, R90, R48 ;  /* 0x0000005a4430723c */ /* 0x040ff00000041830 */
[-C--:B-1----:R-:W-:Y:S08]  /*10c90*/  HMMA.16816.F32.BF16 R52, R68, R76.reuse, R52 ;  /* 0x0000004c4434723c */ /* 0x082ff00000041834 */
[C---:B------:R-:W-:Y:S01]  /*10ca0*/  HMMA.16816.F32.BF16 R56, R72.reuse, R76, R56 ;  /* 0x0000004c4838723c */ /* 0x040fe20000041838 */
[----:B------:R-:W1:Y:S07]  /*10cb0*/  MUFU.EX2 R76, R152 ;  /* 0x00000098004c7308 */ /* 0x000e6e0000000800 */
[-C--:B------:R-:W-:Y:S07]  /*10cc0*/  HMMA.16816.F32.BF16 R60, R72, R78.reuse, R60 ;  /* 0x0000004e483c723c */ /* 0x080fee000004183c */
[----:B------:R-:W-:Y:S01]  /*10cd0*/  FADD.FTZ R73, R128, R0 ;  /* 0x0000000080497221 */ /* 0x000fe20000010000 */
[----:B------:R-:W-:Y:S04]  /*10ce0*/  HMMA.16816.F32.BF16 R64, R68, R78, R64 ;  /* 0x0000004e4440723c */ /* 0x000fe80000041840 */
[----:B------:R-:W-:Y:S01]  /*10cf0*/  F2FP.BF16.PACK_AB R128, R111, R112 ;  /* 0x000000706f80723e */ /* 0x000fe200000010ff */
[----:B------:R-:W-:Y:S01]  /*10d00*/  FADD.FTZ R72, R124, R93 ;  /* 0x0000005d7c487221 */ /* 0x000fe20000010000 */
[----:B------:R-:W-:Y:S01]  /*10d10*/  F2FP.BF16.PACK_AB R124, R95, R96 ;  /* 0x000000605f7c723e */ /* 0x000fe200000010ff */
[----:B------:R-:W-:Y:S01]  /*10d20*/  FADD.FTZ R68, R134, R2 ;  /* 0x0000000286447221 */ /* 0x000fe20000010000 */
[----:B-1----:R-:W-:Y:S03]  /*10d30*/  F2FP.BF16.PACK_AB R127, R76, R80 ;  /* 0x000000504c7f723e */ /* 0x002fe600000010ff */
[-C--:B------:R-:W-:Y:S01]  /*10d40*/  HMMA.16816.F32.BF16 R184, R128, R176.reuse, R4 ;  /* 0x000000b080b8723c */ /* 0x080fe20000041804 */
[----:B------:R-:W1:Y:S04]  /*10d50*/  LDSM.16.MT88.4 R4, [R228+0x3000] ;  /* 0x00300000e404783b */ /* 0x000e680000004200 */
[----:B------:R-:W-:Y:S02]  /*10d60*/  FADD.FTZ R72, R249, R72 ;  /* 0x00000048f9487221 */ /* 0x000fe40000010000 */
[----:B------:R-:W-:Y:S01]  /*10d70*/  FADD.FTZ R0, R203, R3 ;  /* 0x00000003cb007221 */ /* 0x000fe20000010000 */
[C---:B------:R-:W-:Y:S04]  /*10d80*/  HMMA.16816.F32.BF16 R152, R124.reuse, R176, R8 ;  /* 0x000000b07c98723c */ /* 0x040fe80000041808 */
[----:B------:R-:W-:Y:S02]  /*10d90*/  FADD.FTZ R2, R252, R72 ;  /* 0x00000048fc027221 */ /* 0x000fe40000010000 */
[----:B------:R-:W-:Y:S02]  /*10da0*/  FADD.FTZ R0, R211, R0 ;  /* 0x00000000d3007221 */ /* 0x000fe40000010000 */
[-C--:B------:R-:W-:Y:S04]  /*10db0*/  HMMA.16816.F32.BF16 R160, R124, R178.reuse, R12 ;  /* 0x000000b27ca0723c */ /* 0x080fe8000004180c */
[----:B------:R-:W-:Y:S02]  /*10dc0*/  FADD.FTZ R3, R137, R73 ;  /* 0x0000004989037221 */ /* 0x000fe40000010000 */
[----:B------:R-:W-:Y:S01]  /*10dd0*/  FADD.FTZ R11, R198, R68 ;  /* 0x00000044c60b7221 */ /* 0x000fe20000010000 */
[----:B------:R-:W-:Y:S01]  /*10de0*/  MOV R68, R116 ;  /* 0x0000007400447202 */ /* 0x000fe20000000f00 */
        /* <DEDUP_REMOVED lines=42> */
[----:B------:R-:W-:Y:S01]  /*11090*/  FADD.FTZ R3, R195, R11 ;  /* 0x0000000bc3037221 */ /* 0x000fe20000010000 */
[----:B------:R-:W-:Y:S01]  /*110a0*/  MOV R122, R118 ;  /* 0x00000076007a7202 */ /* 0x000fe20000000f00 */
[----:B------:R-:W-:Y:S02]  /*110b0*/  FADD.FTZ R0, R98, R9 ;  /* 0x0000000962007221 */ /* 0x000fe40000010000 */
[----:B------:R-:W-:Y:S01]  /*110c0*/  FADD.FTZ R9, R196, R8 ;  /* 0x00000008c4097221 */ /* 0x000fe20000010000 */
[-C--:B------:R-:W-:Y:S03]  /*110d0*/  HMMA.16816.F32.BF16 R124, R124, R6.reuse, R60 ;  /* 0x000000067c7c723c */ /* 0x080fe6000004183c */
[----:B------:R-:W-:Y:S02]  /*110e0*/  FADD.FTZ R8, R189, R3 ;  /* 0x00000003bd087221 */ /* 0x000fe40000010000 */
[----:B------:R-:W-:Y:S02]  /*110f0*/  FADD.FTZ R3, R112, R9 ;  /* 0x0000000970037221 */ /* 0x000fe40000010000 */
[----:B------:R-:W-:Y:S01]  /*11100*/  FADD.FTZ R2, R121, R10 ;  /* 0x0000000a79027221 */ /* 0x000fe20000010000 */
[----:B------:R-:W-:Y:S04]  /*11110*/  HMMA.16816.F32.BF16 R128, R128, R6, R64 ;  /* 0x000000068080723c */ /* 0x000fe80000041840 */
[----:B------:R-:W-:Y:S01]  /*11120*/  FADD.FTZ R3, R111, R3 ;  /* 0x000000036f037221 */ /* 0x000fe20000010000 */
[----:B------:R-:W-:Y:S01]  /*11130*/  MOV R121, R119 ;  /* 0x0000007700797202 */ /* 0x000fe20000000f00 */
[----:B------:R-:W-:Y:S02]  /*11140*/  FADD.FTZ R4, R115, R2 ;  /* 0x0000000273047221 */ /* 0x000fe40000010000 */
[----:B------:R-:W-:Y:S04]  /*11150*/  FADD.FTZ R3, R104, R3 ;  /* 0x0000000368037221 */ /* 0x000fe80000010000 */
[----:B------:R-:W-:Y:S01]  /*11160*/  FADD.FTZ R3, R120, R3 ;  /* 0x0000000378037221 */ /* 0x000fe20000010000 */
[----:B------:R-:W-:Y:S01]  /*11170*/  MOV R120, R117 ;  /* 0x0000007500787202 */ /* 0x000fe20000000f00 */
[----:B------:R-:W-:Y:S02]  /*11180*/  FADD.FTZ R5, R97, R0 ;  /* 0x0000000061057221 */ /* 0x000fe40000010000 */
[----:B------:R-:W-:Y:S01]  /*11190*/  FADD.FTZ R2, R109, R8 ;  /* 0x000000086d027221 */ /* 0x000fe20000010000 */
[----:B------:R1:W-:Y:S01]  /*111a0*/  STL [R1+0xc], R3 ;  /* 0x00000c0301007387 */ /* 0x0003e20000100800 */
        /* <DEDUP_REMOVED lines=9> */
[----:B------:R-:W-:Y:S02]  /*11240*/  IADD3 R0, R245, -0x1, RZ ;  /* 0xfffffffff5007810 */ /* 0x000fe40007ffe0ff */
[----:B------:R2:W-:Y:S01]  /*11250*/  STL [R1+0x10], R5 ;  /* 0x0000100501007387 */ /* 0x0005e20000100800 */
[----:B------:R-:W-:Y:S01]  /*11260*/  FADD.FTZ R2, R76, R2 ;  /* 0x000000024c027221 */ /* 0x000fe20000010000 */
[----:B------:R-:W-:Y:S01]  /*11270*/  MOV R245, R0 ;  /* 0x0000000000f57202 */ /* 0x000fe20000000f00 */
[----:B-1----:R-:W-:Y:S05]  /*11280*/  FADD.FTZ R3, R188, R4 ;  /* 0x00000004bc037221 */ /* 0x002fea0000010000 */
[----:B------:R2:W-:Y:S04]  /*11290*/  STL [R1+0x8], R3 ;  /* 0x0000080301007387 */ /* 0x0005e80000100800 */
[----:B------:R2:W-:Y:S02]  /*112a0*/  STL [R1+0x14], R2 ;  /* 0x0000140201007387 */ /* 0x0005e40000100800 */
[----:B--2--5:R-:W-:-:S05]  /*112b0*/  @P0 BRA `(.L_x_563) ;  /* 0xffffb97000000947 */ /* 0x024fca000383ffff */
.L_x_556:
[----:B------:R-:W-:Y:S05]  /*112c0*/  BRA.DIV ~URZ, `(.L_x_564) ;  /* 0x000074f27f007947 */ /* 0x000fea000b800000 */
[----:B------:R-:W2:Y:S04]  /*112d0*/  LDL R0, [R1+0xc] ;  /* 0x00000c0001007983 */ /* 0x000ea80000100800 */
[----:B--2---:R1:W2:Y:S02]  /*112e0*/  SHFL.BFLY PT, R4, R0, 0x2, 0x1f ;  /* 0x0c401f0000047f89 */ /* 0x0042a400000e0000 */
.L_x_616:
[----:B-1----:R-:W3:Y:S02]  /*112f0*/  LDL.LU R0, [R1+0xc] ;  /* 0x00000c0001007983 */ /* 0x002ee40000300800 */
[----:B--23--:R-:W-:Y:S01]  /*11300*/  FADD.FTZ R4, R4, R0 ;  /* 0x0000000004047221 */ /* 0x00cfe20000010000 */
[----:B------:R-:W-:Y:S05]  /*11310*/  BRA.DIV ~URZ, `(.L_x_565) ;  /* 0x000075027f007947 */ /* 0x000fea000b800000 */
[----:B------:R-:W2:Y:S04]  /*11320*/  LDL.LU R2, [R1+0x10] ;  /* 0x0000100001027983 */ /* 0x000ea80000300800 */
[----:B------:R-:W3:Y:S04]  /*11330*/  LDL.LU R0, [R1+0x8] ;  /* 0x0000080001007983 */ /* 0x000ee80000300800 */
[----:B------:R-:W4:Y:S04]  /*11340*/  LDL.LU R9, [R1+0x14] ;  /* 0x0000140001097983 */ /* 0x000f280000300800 */
[----:B--2---:R-:W1:Y:S04]  /*11350*/  SHFL.BFLY PT, R5, R2, 0x2, 0x1f ;  /* 0x0c401f0002057f89 */ /* 0x004e6800000e0000 */
[----:B---3--:R-:W2:Y:S04]  /*11360*/  SHFL.BFLY PT, R6, R0, 0x2, 0x1f ;  /* 0x0c401f0000067f89 */ /* 0x008ea800000e0000 */
[----:B----4-:R-:W3:Y:S01]  /*11370*/  SHFL.BFLY PT, R7, R9, 0x2, 0x1f ;  /* 0x0c401f0009077f89 */ /* 0x010ee200000e0000 */
[----:B-1----:R-:W-:-:S02]  /*11380*/  FADD.FTZ R5, R5, R2 ;  /* 0x0000000205057221 */ /* 0x002fc40000010000 */
[----:B--2---:R-:W-:-:S03]  /*11390*/  FADD.FTZ R6, R6, R0 ;  /* 0x0000000006067221 */ /* 0x004fc60000010000 */
[----:B------:R-:W1:Y:S01]  /*113a0*/  SHFL.BFLY PT, R2, R5, 0x1, 0x1f ;  /* 0x0c201f0005027f89 */ /* 0x000e6200000e0000 */
[----:B---3--:R-:W-:-:S03]  /*113b0*/  FADD.FTZ R7, R7, R9 ;  /* 0x0000000907077221 */ /* 0x008fc60000010000 */
[----:B------:R-:W2:Y:S04]  /*113c0*/  SHFL.BFLY PT, R0, R4, 0x1, 0x1f ;  /* 0x0c201f0004007f89 */ /* 0x000ea800000e0000 */
[----:B------:R-:W3:Y:S04]  /*113d0*/  SHFL.BFLY PT, R3, R6, 0x1, 0x1f ;  /* 0x0c201f0006037f89 */ /* 0x000ee800000e0000 */
[----:B------:R4:W4:Y:S01]  /*113e0*/  SHFL.BFLY PT, R8, R7, 0x1, 0x1f ;  /* 0x0c201f0007087f89 */ /* 0x00092200000e0000 */
[----:B-1----:R-:W-:Y:S02]  /*113f0*/  FADD.FTZ R5, R5, R2 ;  /* 0x0000000205057221 */ /* 0x002fe40000010000 */
[----:B--2---:R-:W-:-:S02]  /*11400*/  FADD.FTZ R4, R4, R0 ;  /* 0x0000000004047221 */ /* 0x004fc40000010000 */
[----:B---3--:R-:W-:Y:S02]  /*11410*/  FADD.FTZ R6, R6, R3 ;  /* 0x0000000306067221 */ /* 0x008fe40000010000 */
.L_x_617:
[----:B------:R-:W-:Y:S01]  /*11420*/  FSETP.NE.FTZ.AND P2, PT, R5, RZ, PT ;  /* 0x000000ff0500720b */ /* 0x000fe20003f55000 */
[----:B------:R-:W-:Y:S01]  /*11430*/  CS2R R2, SRZ ;  /* 0x0000000000027805 */ /* 0x000fe2000001ff00 */
[----:B------:R-:W-:Y:S02]  /*11440*/  FSETP.NE.FTZ.AND P3, PT, R4, RZ, PT ;  /* 0x000000ff0400720b */ /* 0x000fe40003f75000 */
[----:B------:R-:W-:Y:S02]  /*11450*/  FSETP.NE.FTZ.AND P1, PT, R6, RZ, PT ;  /* 0x000000ff0600720b */ /* 0x000fe40003f35000 */
[----:B------:R-:W-:Y:S02]  /*11460*/  MOV R0, RZ ;  /* 0x000000ff00007202 */ /* 0x000fe40000000f00 */
[----:B------:R-:W-:Y:S02]  /*11470*/  MOV R34, 0xff800000 ;  /* 0xff80000000227802 */ /* 0x000fe40000000f00 */
[----:B------:R-:W-:-:S02]  /*11480*/  MOV R32, 0xff800000 ;  /* 0xff80000000207802 */ /* 0x000fc40000000f00 */
[----:B------:R-:W-:Y:S01]  /*11490*/  MOV R33, 0xff800000 ;  /* 0xff80000000217802 */ /* 0x000fe20000000f00 */
[----:B------:R-:W1:Y:S01]  /*114a0*/  @P2 MUFU.RCP R3, R5 ;  /* 0x0000000500032308 */ /* 0x000e620000001000 */
[----:B------:R-:W-:Y:S02]  /*114b0*/  @P2 MOV R9, 0x3f317218 ;  /* 0x3f31721800092802 */ /* 0x000fe40000000f00 */
[----:B------:R-:W-:Y:S02]  /*114c0*/  MOV R31, 0xff800000 ;  /* 0xff800000001f7802 */ /* 0x000fe40000000f00 */
[----:B------:R-:W-:-:S03]  /*114d0*/  @P1 MOV R21, 0x3f317218 ;  /* 0x3f31721800151802 */ /* 0x000fc60000000f00 */
[----:B------:R-:W2:Y:S08]  /*114e0*/  @P3 MUFU.RCP R0, R4 ;  /* 0x0000000400003308 */ /* 0x000eb00000001000 */
[----:B------:R3:W-:Y:S01]  /*114f0*/  @P3 MUFU.LG2 R17, R4 ;  /* 0x0000000400113308 */ /* 0x0007e20000000c00 */
[C---:B-1----:R-:W-:Y:S02]  /*11500*/  FMUL.FTZ R186, R3.reuse, R186 ;  /* 0x000000ba03ba7220 */ /* 0x042fe40000410000 */
[----:B------:R-:W-:-:S02]  /*11510*/  FMUL.FTZ R29, R3, R187 ;  /* 0x000000bb031d7220 */ /* 0x000fc40000410000 */
[C---:B------:R-:W-:Y:S02]  /*11520*/  FMUL.FTZ R178, R3.reuse, R178 ;  /* 0x000000b203b27220 */ /* 0x040fe40000410000 */
[C---:B------:R-:W-:Y:S01]  /*11530*/  FMUL.FTZ R26, R3.reuse, R179 ;  /* 0x000000b3031a7220 */ /* 0x040fe20000410000 */
[----:B------:R-:W1:Y:S01]  /*11540*/  @P1 MUFU.RCP R2, R6 ;  /* 0x0000000600021308 */ /* 0x000e620000001000 */
[C---:B------:R-:W-:Y:S02]  /*11550*/  FMUL.FTZ R182, R3.reuse, R182 ;  /* 0x000000b603b67220 */ /* 0x040fe40000410000 */
[C---:B------:R-:W-:Y:S02]  /*11560*/  FMUL.FTZ R23, R3.reuse, R183 ;  /* 0x000000b703177220 */ /* 0x040fe40000410000 */
[C---:B------:R-:W-:Y:S02]  /*11570*/  FMUL.FTZ R170, R3.reuse, R170 ;  /* 0x000000aa03aa7220 */ /* 0x040fe40000410000 */
[----:B------:R-:W-:Y:S01]  /*11580*/  FMUL.FTZ R19, R3, R171 ;  /* 0x000000ab03137220 */ /* 0x000fe20000410000 */
[----:B------:R-:W4:Y:S02]  /*11590*/  @P2 MUFU.LG2 R5, R5 ;  /* 0x0000000500052308 */ /* 0x000f240000000c00 */
[----:B---34-:R-:W-:-:S02]  /*115a0*/  FADD.FTZ R4, R8, R7 ;  /* 0x0000000708047221 */ /* 0x018fc40000010000 */
[C---:B------:R-:W-:Y:S02]  /*115b0*/  FMUL.FTZ R174, R3.reuse, R174 ;  /* 0x000000ae03ae7220 */ /* 0x040fe40000410000 */
[C---:B------:R-:W-:Y:S01]  /*115c0*/  FMUL.FTZ R15, R3.reuse, R175 ;  /* 0x000000af030f7220 */ /* 0x040fe20000410000 */
[----:B------:R-:W-:Y:S01]  /*115d0*/  FSETP.NE.FTZ.AND P0, PT, R4, RZ, PT ;  /* 0x000000ff0400720b */ /* 0x000fe20003f15000 */
[C---:B------:R-:W-:Y:S02]  /*115e0*/  FMUL.FTZ R166, R3.reuse, R166 ;  /* 0x000000a603a67220 */ /* 0x040fe40000410000 */
[C---:B------:R-:W-:Y:S02]  /*115f0*/  FMUL.FTZ R11, R3.reuse, R167 ;  /* 0x000000a7030b7220 */ /* 0x040fe40000410000 */
[C---:B------:R-:W-:Y:S02]  /*11600*/  FMUL.FTZ R158, R3.reuse, R158 ;  /* 0x0000009e039e7220 */ /* 0x040fe40000410000 */
[----:B------:R-:W-:-:S02]  /*11610*/  FMUL.FTZ R7, R3, R159 ;  /* 0x0000009f03077220 */ /* 0x000fc40000410000 */
[C---:B------:R-:W-:Y:S02]  /*11620*/  FMUL.FTZ R130, R3.reuse, R130 ;  /* 0x0000008203827220 */ /* 0x040fe40000410000 */
[----:B------:R-:W-:Y:S02]  /*11630*/  FMUL.FTZ R131, R3, R131 ;  /* 0x0000008303837220 */ /* 0x000fe40000410000 */
[----:B------:R3:W4:Y:S01]  /*11640*/  @P1 MUFU.LG2 R3, R6 ;  /* 0x0000000600031308 */ /* 0x0007220000000c00 */
[C---:B--2---:R-:W-:Y:S02]  /*11650*/  FMUL.FTZ R184, R0.reuse, R184 ;  /* 0x000000b800b87220 */ /* 0x044fe40000410000 */
[C---:B------:R-:W-:Y:S02]  /*11660*/  FMUL.FTZ R30, R0.reuse, R185 ;  /* 0x000000b9001e7220 */ /* 0x040fe40000410000 */
[C---:B------:R-:W-:Y:S02]  /*11670*/  FMUL.FTZ R176, R0.reuse, R176 ;  /* 0x000000b000b07220 */ /* 0x040fe40000410000 */
[----:B------:R-:W-:-:S02]  /*11680*/  FMUL.FTZ R27, R0, R177 ;  /* 0x000000b1001b7220 */ /* 0x000fc40000410000 */
[C---:B------:R-:W-:Y:S02]  /*11690*/  FMUL.FTZ R180, R0.reuse, R180 ;  /* 0x000000b400b47220 */ /* 0x040fe40000410000 */
[C---:B------:R-:W-:Y:S02]  /*116a0*/  FMUL.FTZ R24, R0.reuse, R181 ;  /* 0x000000b500187220 */ /* 0x040fe40000410000 */
[C---:B------:R-:W-:Y:S02]  /*116b0*/  FMUL.FTZ R168, R0.reuse, R168 ;  /* 0x000000a800a87220 */ /* 0x040fe40000410000 */
[C---:B------:R-:W-:Y:S01]  /*116c0*/  FMUL.FTZ R20, R0.reuse, R169 ;  /* 0x000000a900147220 */ /* 0x040fe20000410000 */
[----:B---3--:R-:W-:Y:S01]  /*116d0*/  @P3 MOV R6, 0x3f317218 ;  /* 0x3f31721800063802 */ /* 0x008fe20000000f00 */
        /* <DEDUP_REMOVED lines=8> */
[----:B------:R-:W-:Y:S01]  /*11760*/  MOV R0, RZ ;  /* 0x000000ff00007202 */ /* 0x000fe20000000f00 */
[----:B-1----:R-:W-:-:S02]  /*11770*/  FMUL.FTZ R152, R2, R152 ;  /* 0x0000009802987220 */ /* 0x002fc40000410000 */
[C---:B------:R-:W-:Y:S02]  /*11780*/  FMUL.FTZ R28, R2.reuse, R153 ;  /* 0x00000099021c7220 */ /* 0x040fe40000410000 */
[C---:B------:R-:W-:Y:S01]  /*11790*/  FMUL.FTZ R160, R2.reuse, R160 ;  /* 0x000000a002a07220 */ /* 0x040fe20000410000 */
[----:B------:R-:W-:Y:S01]  /*117a0*/  @P0 MUFU.RCP R0, R4 ;  /* 0x0000000400000308 */ /* 0x000fe20000001000 */
        /* <DEDUP_REMOVED lines=13> */
[----:B------:R1:W2:Y:S01]  /*11880*/  @P0 MUFU.LG2 R2, R4 ;  /* 0x0000000400020308 */ /* 0x0002a20000000c00 */
[----:B------:R-:W-:Y:S02]  /*11890*/  @P2 FMUL.FTZ R13, R5, 0.69314718246459960938 ;  /* 0x3f317218050d2820 */ /* 0x000fe40000410000 */
[----:B------:R-:W-:Y:S02]  /*118a0*/  @P2 FMUL.FTZ R5, R9, c[0x0][0x2d0] ;  /* 0x0000b40009052a20 */ /* 0x000fe40000410000 */
[----:B----4-:R-:W-:-:S02]  /*118b0*/  @P1 FMUL.FTZ R9, R3, 0.69314718246459960938 ;  /* 0x3f31721803091820 */ /* 0x010fc40000410000 */
[----:B------:R-:W-:Y:S02]  /*118c0*/  @P1 FMUL.FTZ R3, R21, c[0x0][0x2d0] ;  /* 0x0000b40015031a20 */ /* 0x000fe40000410000 */
[----:B------:R-:W-:Y:S02]  /*118d0*/  @P3 FMUL.FTZ R17, R17, 0.69314718246459960938 ;  /* 0x3f31721811113820 */ /* 0x000fe40000410000 */
[----:B------:R-:W-:Y:S01]  /*118e0*/  @P1 FFMA.FTZ R34, R3, R117, R9 ;  /* 0x0000007503221223 */ /* 0x000fe20000010009 */
[----:B------:R-:W-:Y:S01]  /*118f0*/  @P0 MOV R3, 0x3f317218 ;  /* 0x3f31721800030802 */ /* 0x000fe20000000f00 */
[----:B------:R-:W-:Y:S02]  /*11900*/  @P3 FMUL.FTZ R6, R6, c[0x0][0x2d0] ;  /* 0x0000b40006063a20 */ /* 0x000fe40000410000 */
[----:B------:R-:W-:Y:S01]  /*11910*/  @P2 FFMA.FTZ R33, R5, R118, R13 ;  /* 0x0000007605212223 */ /* 0x000fe2000001000d */
[----:B-1----:R-:W-:Y:S01]  /*11920*/  MOV R4, 0x1 ;  /* 0x0000000100047802 */ /* 0x002fe20000000f00 */
[----:B--2---:R-:W-:-:S02]  /*11930*/  @P0 FMUL.FTZ R2, R2, 0.69314718246459960938 ;  /* 0x3f31721802020820 */ /* 0x004fc40000410000 */
[----:B------:R-:W-:Y:S02]  /*11940*/  @P0 FMUL.FTZ R3, R3, c[0x0][0x2d0] ;  /* 0x0000b40003030a20 */ /* 0x000fe40000410000 */
[----:B------:R-:W-:Y:S02]  /*11950*/  @P3 FFMA.FTZ R32, R6, R119, R17 ;  /* 0x0000007706203223 */ /* 0x000fe40000010011 */
        /* <DEDUP_REMOVED lines=16> */
[----:B------:R-:W-:Y:S01]  /*11a60*/  PRMT R0, R4, 0x7610, R0 ;  /* 0x0000761004007816 */ /* 0x000fe20000000000 */
[----:B------:R-:W-:-:S02]  /*11a70*/  @P0 FFMA.FTZ R31, R3, R68, R2 ;  /* 0x00000044031f0223 */ /* 0x000fc40000010002 */
.L_x_509:
[----:B------:R1:W5:Y:S01]  /*11a80*/  LDL R6, [R1+0x58] ;  /* 0x0000580001067983 */ /* 0x0003620000100800 */
[----:B------:R-:W-:Y:S03]  /*11a90*/  BSSY B0, `(.L_x_566) ;  /* 0x0000012000007945 */ /* 0x000fe60003800000 */
[----:B------:R-:W2:Y:S02]  /*11aa0*/  S2R R38, SR_TID.X ;  /* 0x0000000000267919 */ /* 0x000ea40000002100 */
[----:B--2---:R-:W-:-:S13]  /*11ab0*/  LOP3.LUT P6, RZ, R38, 0x7f, RZ, 0xc0, !PT ;  /* 0x0000007f26ff7812 */ /* 0x004fda00078cc0ff */
[----:B------:R-:W-:Y:S05]  /*11ac0*/  @P6 BRA `(.L_x_567) ;  /* 0x000000e000006947 */ /* 0x000fea0003800000 */
[----:B-1----:R-:W1:Y:S01]  /*11ad0*/  S2R R4, SR_LANEID ;  /* 0x0000000000047919 */ /* 0x002e620000000000 */
[----:B------:R-:W-:Y:S01]  /*11ae0*/  VOTEU.ANY UR4, UPT, PT ;  /* 0x0000000000047886 */ /* 0x000fe200038e0100 */
[----:B------:R-:W-:Y:S01]  /*11af0*/  IMAD.MOV.U32 R36, RZ, RZ, c[0x0][0x580] ;  /* 0x00016000ff247624 */ /* 0x000fe200078e00ff */
[----:B------:R-:W1:Y:S01]  /*11b00*/  FLO.U32 R3, UR4 ;  /* 0x0000000400037d00 */ /* 0x000e6200080e0000 */
[----:B------:R-:W-:-:S07]  /*11b10*/  IMAD.MOV.U32 R37, RZ, RZ, c[0x0][0x584] ;  /* 0x00016100ff257624 */ /* 0x000fce00078e00ff */
[----:B------:R-:W2:Y:S01]  /*11b20*/  POPC R2, UR4 ;  /* 0x0000000400027d09 */ /* 0x000ea20008000000 */
[----:B-1----:R-:W-:-:S13]  /*11b30*/  ISETP.EQ.U32.AND P0, PT, R3, R4, PT ;  /* 0x000000040300720c */ /* 0x002fda0003f02070 */
[----:B--2---:R-:W2:Y:S04]  /*11b40*/  @P0 ATOMG.E.ADD.STRONG.GPU PT, R2, [R36.64], R2 ;  /* 0x00000002240209a8 */ /* 0x004ea800081ee1c6 */
[----:B------:R-:W1:Y:S04]  /*11b50*/  S2R R4, SR_LTMASK ;  /* 0x0000000000047919 */ /* 0x000e680000003900 */
[----:B--2---:R1:W2:Y:S02]  /*11b60*/  SHFL.IDX PT, R3, R2, R3, 0x1f ;  /* 0x00001f0302037589 */ /* 0x0042a400000e0000 */
[----:B-1----:R-:W-:-:S06]  /*11b70*/  LOP3.LUT R2, R4, UR4, RZ, 0xc0, !PT ;  /* 0x0000000404027c12 */ /* 0x002fcc000f8ec0ff */
[----:B------:R-:W2:Y:S02]  /*11b80*/  POPC R2, R2 ;  /* 0x0000000200027309 */ /* 0x000ea40000000000 */
[----:B--2--5:R-:W-:-:S05]  /*11b90*/  IADD3 R6, R3, c[0x0][0xc], R2 ;  /* 0x0000030003067a10 */ /* 0x024fca0007ffe002 */
[----:B------:R1:W-:Y:S02]  /*11ba0*/  STL [R1+0x58], R6 ;  /* 0x0000580601007387 */ /* 0x0003e40000100800 */
.L_x_567:
[----:B-1----:R-:W-:Y:S05]  /*11bb0*/  BSYNC B0 ;  /* 0x0000000000007941 */ /* 0x002fea0003800000 */
.L_x_566:
[----:B------:R-:W-:Y:S01]  /*11bc0*/  PRMT R0, R0, 0x9910, RZ ;  /* 0x0000991000007816 */ /* 0x000fe200000000ff */
[----:B------:R-:W-:Y:S01]  /*11bd0*/  BSSY B1, `(.L_x_568) ;  /* 0x0000197000017945 */ /* 0x000fe20003800000 */
[----:B-----5:R-:W-:Y:S02]  /*11be0*/  IMAD.MOV.U32 R47, RZ, RZ, R6 ;  /* 0x000000ffff2f7224 */ /* 0x020fe400078e0006 */
[----:B------:R-:W-:-:S13]  /*11bf0*/  ISETP.NE.AND P0, PT, R0, RZ, PT ;  /* 0x000000ff0000720c */ /* 0x000fda0003f05270 */
[----:B------:R-:W-:Y:S05]  /*11c00*/  @!P0 BRA `(.L_x_569) ;  /* 0x00000f7000008947 */ /* 0x000fea0003800000 */
[----:B------:R-:W2:Y:S04]  /*11c10*/  LDL R44, [R1+0x5c] ;  /* 0x00005c00012c7983 */ /* 0x000ea80000100800 */
[----:B------:R-:W3:Y:S04]  /*11c20*/  LDL R43, [R1+0x6c] ;  /* 0x00006c00012b7983 */ /* 0x000ee80000100800 */
[----:B------:R-:W4:Y:S04]  /*11c30*/  LDL R42, [R1+0x74] ;  /* 0x00007400012a7983 */ /* 0x000f280000100800 */
[----:B------:R-:W5:Y:S04]  /*11c40*/  LDL R41, [R1+0x70] ;  /* 0x0000700001297983 */ /* 0x000f680000100800 */
[----:B------:R-:W4:Y:S04]  /*11c50*/  LDL R40, [R1+0x60] ;  /* 0x0000600001287983 */ /* 0x000f280000100800 */
[----:B------:R-:W4:Y:S04]  /*11c60*/  LDL R39, [R1+0x68] ;  /* 0x0000680001277983 */ /* 0x000f280000100800 */
[----:B------:R-:W4:Y:S04]  /*11c70*/  LDL R37, [R1+0x64] ;  /* 0x0000640001257983 */ /* 0x000f280000100800 */
[----:B------:R-:W4:Y:S04]  /*11c80*/  LDL R36, [R1+0x78] ;  /* 0x0000780001247983 */ /* 0x000f280000100800 */
[----:B------:R-:W4:Y:S01]  /*11c90*/  LDL R35, [R1+0x7c] ;  /* 0x00007c0001237983 */ /* 0x000f220000100800 */
[----:B------:R-:W-:Y:S01]  /*11ca0*/  WARPSYNC 0xffffffff ;  /* 0xffffffff00007948 */ /* 0x000fe20003800000 */
[----:B------:R-:W-:-:S02]  /*11cb0*/  F2FP.BF16.PACK_AB R30, R30, R184 ;  /* 0x000000b81e1e723e */ /* 0x000fc400000010ff */
[----:B------:R-:W-:Y:S01]  /*11cc0*/  BAR.SYNC.DEFER_BLOCKING 0x1, 0x80 ;  /* 0x0042000000007b1d */ /* 0x000fe20000010000 */
[----:B------:R-:W-:Y:S02]  /*11cd0*/  F2FP.BF16.PACK_AB R29, R29, R186 ;  /* 0x000000ba1d1d723e */ /* 0x000fe400000010ff */
[----:B------:R-:W-:Y:S02]  /*11ce0*/  F2FP.BF16.PACK_AB R27, R27, R176 ;  /* 0x000000b01b1b723e */ /* 0x000fe400000010ff */
[----:B------:R-:W-:Y:S02]  /*11cf0*/  F2FP.BF16.PACK_AB R26, R26, R178 ;  /* 0x000000b21a1a723e */ /* 0x000fe400000010ff */
[----:B------:R-:W-:Y:S02]  /*11d00*/  F2FP.BF16.PACK_AB R28, R28, R152 ;  /* 0x000000981c1c723e */ /* 0x000fe400000010ff */
[----:B------:R-:W-:Y:S02]  /*11d10*/  F2FP.BF16.PACK_AB R154, R155, R154 ;  /* 0x0000009a9b9a723e */ /* 0x000fe400000010ff */
        /* <DEDUP_REMOVED lines=25> */
[----:B------:R-:W-:Y:S01]  /*11eb0*/  F2FP.BF16.PACK_AB R0, R127, R126 ;  /* 0x0000007e7f00723e */ /* 0x000fe200000010ff */
[----:B--2---:R1:W-:Y:S04]  /*11ec0*/  STS [R44], R30 ;  /* 0x0000001e2c007388 */ /* 0x0043e80000000800 */
[----:B------:R1:W-:Y:S04]  /*11ed0*/  STS [R44+0x400], R29 ;  /* 0x0004001d2c007388 */ /* 0x0003e80000000800 */
[----:B---3--:R1:W-:Y:S04]  /*11ee0*/  STS [R43], R27 ;  /* 0x0000001b2b007388 */ /* 0x0083e80000000800 */
[----:B------:R1:W-:Y:S04]  /*11ef0*/  STS [R43+0x400], R26 ;  /* 0x0004001a2b007388 */ /* 0x0003e80000000800 */
[----:B------:R1:W-:Y:S04]  /*11f00*/  STS [R44+0x2000], R28 ;  /* 0x0020001c2c007388 */ /* 0x0003e80000000800 */
[----:B------:R1:W-:Y:S04]  /*11f10*/  STS [R44+0x2400], R154 ;  /* 0x0024009a2c007388 */ /* 0x0003e80000000800 */
[----:B------:R1:W-:Y:S04]  /*11f20*/  STS [R43+0x2000], R25 ;  /* 0x002000192b007388 */ /* 0x0003e80000000800 */
[----:B------:R1:W-:Y:S04]  /*11f30*/  STS [R43+0x2400], R162 ;  /* 0x002400a22b007388 */ /* 0x0003e80000000800 */
[----:B----4-:R1:W-:Y:S04]  /*11f40*/  STS [R42], R24 ;  /* 0x000000182a007388 */ /* 0x0103e80000000800 */
[----:B------:R1:W-:Y:S04]  /*11f50*/  STS [R42+0x400], R23 ;  /* 0x000400172a007388 */ /* 0x0003e80000000800 */
[----:B-----5:R1:W-:Y:S04]  /*11f60*/  STS [R41], R20 ;  /* 0x0000001429007388 */ /* 0x0203e80000000800 */
[----:B------:R1:W-:Y:S04]  /*11f70*/  STS [R41+0x400], R19 ;  /* 0x0004001329007388 */ /* 0x0003e80000000800 */
[----:B------:R1:W-:Y:S04]  /*11f80*/  STS [R42+0x2000], R22 ;  /* 0x002000162a007388 */ /* 0x0003e80000000800 */
[----:B------:R1:W-:Y:S04]  /*11f90*/  STS [R42+0x2400], R21 ;  /* 0x002400152a007388 */ /* 0x0003e80000000800 */
[----:B------:R1:W-:Y:S04]  /*11fa0*/  STS [R41+0x2000], R18 ;  /* 0x0020001229007388 */ /* 0x0003e80000000800 */
[----:B------:R1:W-:Y:S04]  /*11fb0*/  STS [R41+0x2400], R17 ;  /* 0x0024001129007388 */ /* 0x0003e80000000800 */
[----:B------:R1:W-:Y:S04]  /*11fc0*/  STS [R40], R16 ;  /* 0x0000001028007388 */ /* 0x0003e80000000800 */
[----:B------:R1:W-:Y:S04]  /*11fd0*/  STS [R40+0x400], R15 ;  /* 0x0004000f28007388 */ /* 0x0003e80000000800 */
[----:B------:R1:W-:Y:S04]  /*11fe0*/  STS [R39], R12 ;  /* 0x0000000c27007388 */ /* 0x0003e80000000800 */
        /* <DEDUP_REMOVED lines=13> */
[----:B------:R-:W-:Y:S06]  /*120c0*/  BAR.SYNC.DEFER_BLOCKING 0x1, 0x80 ;  /* 0x0042000000007b1d */ /* 0x000fec0000010000 */
[----:B------:R-:W-:Y:S05]  /*120d0*/  BRA.CONV ~URZ, `(.L_x_570) ;  /* 0x000000837f007947 */ /* 0x000fea000b800000 */
[----:B-1----:R-:W-:Y:S01]  /*120e0*/  SHF.R.S32.HI R35, RZ, 0x1f, R38 ;  /* 0x0000001fff237819 */ /* 0x002fe20000011426 */
[----:B------:R-:W-:Y:S01]  /*120f0*/  IMAD.MOV.U32 R247, RZ, RZ, RZ ;  /* 0x000000fffff77224 */ /* 0x000fe200078e00ff */
[----:B------:R-:W-:Y:S01]  /*12100*/  MOV R2, 0x12160 ;  /* 0x0001216000027802 */ /* 0x000fe20000000f00 */
[----:B------:R-:W-:Y:S01]  /*12110*/  IMAD.MOV.U32 R3, RZ, RZ, 0x1f ;  /* 0x0000001fff037424 */ /* 0x000fe200078e00ff */
[----:B------:R-:W-:-:S04]  /*12120*/  LEA.HI R35, R35, R38, RZ, 0x7 ;  /* 0x0000002623237211 */ /* 0x000fc800078f38ff */
[----:B------:R-:W-:-:S05]  /*12130*/  SHF.R.S32.HI R35, RZ, 0x7, R35 ;  /* 0x00000007ff237819 */ /* 0x000fca0000011423 */
[----:B------:R-:W-:Y:S02]  /*12140*/  IMAD.MOV.U32 R246, RZ, RZ, R35 ;  /* 0x000000fffff67224 */ /* 0x000fe400078e0023 */
[----:B------:R-:W-:Y:S05]  /*12150*/  CALL.REL.NOINC `($__internal_1_$__cuda_sm70_shflsync_idx_p) ;  /* 0x000070c000007944 */ /* 0x000fea0003c00000 */
.L_x_570:
[----:B-1----:R-:W2:Y:S04]  /*12160*/  LDL R2, [R1+0x54] ;  /* 0x0000540001027983 */ /* 0x002ea80000100800 */
[----:B------:R-:W3:Y:S04]  /*12170*/  LDL R5, [R1+0x18] ;  /* 0x0000180001057983 */ /* 0x000ee80000100800 */
[----:B------:R-:W4:Y:S04]  /*12180*/  LDL.LU R4, [R1+0x4c] ;  /* 0x00004c0001047983 */ /* 0x000f280000300800 */
[----:B------:R-:W5:Y:S04]  /*12190*/  LDL.LU R15, [R1+0x48] ;  /* 0x00004800010f7983 */ /* 0x000f680000300800 */
[----:B------:R-:W2:Y:S01]  /*121a0*/  LDL.LU R17, [R1+0x44] ;  /* 0x0000440001117983 */ /* 0x000ea20000300800 */
[----:B------:R-:W-:-:S03]  /*121b0*/  IMAD.MOV.U32 R0, RZ, RZ, 0x1 ;  /* 0x00000001ff007424 */ /* 0x000fc600078e00ff */
[----:B------:R-:W3:Y:S02]  /*121c0*/  LDL R14, [R1+0x84] ;  /* 0x00008400010e7983 */ /* 0x000ee40000100800 */
[----:B------:R-:W-:Y:S02]  /*121d0*/  ISETP.NE.AND P0, PT, R0, c[0x0][0x4e8], PT ;  /* 0x00013a0000007a0c */ /* 0x000fe40003f05270 */
[----:B------:R-:W1:Y:S04]  /*121e0*/  S2R R16, SR_TID.X ;  /* 0x0000000000107919 */ /* 0x000e680000002100 */
[----:B------:R-:W1:Y:S01]  /*121f0*/  S2R R18, SR_TID.X ;  /* 0x0000000000127919 */ /* 0x000e620000002100 */
[----:B------:R-:W-:Y:S02]  /*12200*/  ULDC UR5, c[0x0][0x4e8] ;  /* 0x00013a0000057ab9 */ /* 0x000fe40000000800 */
[----:B------:R-:W-:-:S02]  /*12210*/  ULDC UR4, c[0x0][0x388] ;  /* 0x0000e20000047ab9 */ /* 0x000fc40000000800 */
[----:B------:R-:W-:Y:S01]  /*12220*/  UIMAD UR4, UR5, UR4, URZ ;  /* 0x00000004050472a4 */ /* 0x000fe2000f8e023f */
[----:B------:R-:W-:Y:S02]  /*12230*/  ISETP.GE.AND P5, PT, R242, c[0x0][0x3c8], PT ;  /* 0x0000f200f2007a0c */ /* 0x000fe40003fa6270 */
[----:B------:R-:W-:Y:S02]  /*12240*/  SHF.R.S32.HI R48, RZ, 0x1f, R242 ;  /* 0x0000001fff307819 */ /* 0x000fe400000114f2 */
[----:B----4-:R-:W-:Y:S01]  /*12250*/  SHF.R.S32.HI R0, RZ, 0x1f, R4 ;  /* 0x0000001fff007819 */ /* 0x010fe20000011404 */
[----:B------:R-:W-:Y:S01]  /*12260*/  IMAD.WIDE.U32 R6, R4, c[0x0][0x490], RZ ;  /* 0x0001240004067a25 */ /* 0x000fe200078e00ff */
[----:B-----5:R-:W-:-:S03]  /*12270*/  SHF.R.S32.HI R8, RZ, 0x1f, R15 ;  /* 0x0000001fff087819 */ /* 0x020fc6000001140f */
[----:B--2---:R-:W-:Y:S02]  /*12280*/  IMAD.IADD R3, R2, 0x1, R17 ;  /* 0x0000000102037824 */ /* 0x004fe400078e0211 */
[C---:B------:R-:W-:Y:S02]  /*12290*/  IMAD R2, R0.reuse, c[0x0][0x490], RZ ;  /* 0x0001240000027a24 */ /* 0x040fe400078e02ff */
[----:B------:R-:W-:Y:S02]  /*122a0*/  IMAD R0, R0, c[0x0][0x3e8], RZ ;  /* 0x0000fa0000007a24 */ /* 0x000fe400078e02ff */
[----:B------:R-:W-:-:S04]  /*122b0*/  @P0 IMAD.HI.U32 R12, R3, c[0x0][0x4ec], RZ ;  /* 0x00013b00030c0a27 */ /* 0x000fc800078e00ff */
[----:B---3--:R-:W-:Y:S02]  /*122c0*/  IMAD.IADD R10, R5, 0x1, R17 ;  /* 0x00000001050a7824 */ /* 0x008fe400078e0211 */
[C---:B------:R-:W-:Y:S02]  /*122d0*/  IMAD R9, R4.reuse, c[0x0][0x494], R2 ;  /* 0x0001250004097a24 */ /* 0x040fe400078e0202 */
[C---:B------:R-:W-:Y:S02]  /*122e0*/  IMAD R11, R4.reuse, c[0x0][0x3ec], R0 ;  /* 0x0000fb00040b7a24 */ /* 0x040fe400078e0200 */
[----:B------:R-:W-:Y:S01]  /*122f0*/  IMAD.MOV.U32 R2, RZ, RZ, R3 ;  /* 0x000000ffff027224 */ /* 0x000fe200078e0003 */
[----:B------:R-:W-:Y:S01]  /*12300*/  @P0 SHF.R.U32.HI R2, RZ, c[0x0][0x4f0], R12 ;  /* 0x00013c00ff020a19 */ /* 0x000fe2000001160c */
[----:B------:R-:W-:-:S04]  /*12310*/  IMAD.WIDE.U32 R4, R4, c[0x0][0x3e8], RZ ;  /* 0x0000fa0004047a25 */ /* 0x000fc800078e00ff */
[----:B------:R-:W-:-:S04]  /*12320*/  @P0 IMAD.HI.U32 R13, R10, c[0x0][0x4ec], RZ ;  /* 0x00013b000a0d0a27 */ /* 0x000fc800078e00ff */
[----:B------:R-:W-:Y:S02]  /*12330*/  IMAD.IADD R7, R7, 0x1, R9 ;  /* 0x0000000107077824 */ /* 0x000fe400078e0209 */
[C---:B------:R-:W-:Y:S02]  /*12340*/  IMAD R9, R8.reuse, c[0x0][0x498], RZ ;  /* 0x0001260008097a24 */ /* 0x040fe400078e02ff */
[----:B------:R-:W-:Y:S02]  /*12350*/  IMAD R8, R8, c[0x0][0x3f0], RZ ;  /* 0x0000fc0008087a24 */ /* 0x000fe400078e02ff */
[----:B------:R-:W-:Y:S01]  /*12360*/  IMAD.MOV.U32 R0, RZ, RZ, R10 ;  /* 0x000000ffff007224 */ /* 0x000fe200078e000a */
[----:B------:R-:W-:Y:S01]  /*12370*/  @P0 SHF.R.U32.HI R0, RZ, c[0x0][0x4f0], R13 ;  /* 0x00013c00ff000a19 */ /* 0x000fe2000001160d */
[----:B------:R-:W-:Y:S02]  /*12380*/  IMAD.IADD R5, R5, 0x1, R11 ;  /* 0x0000000105057824 */ /* 0x000fe400078e020b */
[----:B------:R-:W-:-:S02]  /*12390*/  IMAD.MOV R11, RZ, RZ, -R2 ;  /* 0x000000ffff0b7224 */ /* 0x000fc400078e0a02 */
[C---:B------:R-:W-:Y:S02]  /*123a0*/  IMAD R13, R15.reuse, c[0x0][0x49c], R9 ;  /* 0x000127000f0d7a24 */ /* 0x040fe400078e0209 */
[C---:B------:R-:W-:Y:S02]  /*123b0*/  IMAD R12, R15.reuse, c[0x0][0x3f4], R8 ;  /* 0x0000fd000f0c7a24 */ /* 0x040fe400078e0208 */
[----:B------:R-:W-:Y:S01]  /*123c0*/  IMAD.WIDE.U32 R8, R15, c[0x0][0x3f0], R4 ;  /* 0x0000fc000f087a25 */ /* 0x000fe200078e0004 */
[----:B------:R-:W-:-:S03]  /*123d0*/  SHF.R.S32.HI R5, RZ, 0x1f, R0 ;  /* 0x0000001fff057819 */ /* 0x000fc60000011400 */
[----:B------:R-:W-:-:S04]  /*123e0*/  IMAD.WIDE.U32 R6, R15, c[0x0][0x498], R6 ;  /* 0x000126000f067a25 */ /* 0x000fc800078e0006 */
[----:B------:R-:W-:Y:S01]  /*123f0*/  IMAD R4, R11, c[0x0][0x4e8], R3 ;  /* 0x00013a000b047a24 */ /* 0x000fe200078e0203 */
[----:B------:R-:W-:Y:S01]  /*12400*/  SHF.R.S32.HI R11, RZ, 0x1f, R2 ;  /* 0x0000001fff0b7819 */ /* 0x000fe20000011402 */
[----:B------:R-:W-:Y:S01]  /*12410*/  IMAD.IADD R3, R9, 0x1, R12 ;  /* 0x0000000109037824 */ /* 0x000fe200078e020c */
[----:B------:R-:W-:Y:S01]  /*12420*/  IADD3 R6, P0, R2, R6, RZ ;  /* 0x0000000602067210 */ /* 0x000fe20007f1e0ff */
[----:B------:R-:W-:Y:S01]  /*12430*/  IMAD R5, R5, c[0x0][0x3e0], RZ ;  /* 0x0000f80005057a24 */ /* 0x000fe200078e02ff */
[----:B------:R-:W-:Y:S01]  /*12440*/  SHF.R.S32.HI R9, RZ, 0x1f, R4 ;  /* 0x0000001fff097819 */ /* 0x000fe20000011404 */
[----:B------:R-:W-:Y:S01]  /*12450*/  IMAD.MOV.U32 R2, RZ, RZ, R8 ;  /* 0x000000ffff027224 */ /* 0x000fe200078e0008 */
[----:B------:R-:W-:Y:S01]  /*12460*/  IADD3.X R7, R11, R7, R13, P0, !PT ;  /* 0x000000070b077210 */ /* 0x000fe200007fe40d */
[----:B------:R-:W-:Y:S01]  /*12470*/  IMAD R12, R0, c[0x0][0x3e4], R5 ;  /* 0x0000f900000c7a24 */ /* 0x000fe200078e0205 */
[----:B-1----:R-:W-:Y:S01]  /*12480*/  SHF.R.S32.HI R15, RZ, 0x1f, R16 ;  /* 0x0000001fff0f7819 */ /* 0x002fe20000011410 */
[----:B------:R-:W-:-:S02]  /*12490*/  IMAD R5, R9, c[0x0][0x488], RZ ;  /* 0x0001220009057a24 */ /* 0x000fc400078e02ff */
[----:B------:R-:W-:Y:S01]  /*124a0*/  IMAD.WIDE.U32 R8, R0, c[0x0][0x3e0], R2 ;  /* 0x0000f80000087a25 */ /* 0x000fe200078e0002 */
[----:B------:R-:W-:-:S03]  /*124b0*/  LEA.HI R15, R15, R16, RZ, 0x5 ;  /* 0x000000100f0f7211 */ /* 0x000fc600078f28ff */
[----:B------:R-:W-:Y:S02]  /*124c0*/  IMAD.MOV R0, RZ, RZ, -R0 ;  /* 0x000000ffff007224 */ /* 0x000fe400078e0a00 */
[C---:B------:R-:W-:Y:S02]  /*124d0*/  IMAD R11, R4.reuse, c[0x0][0x48c], R5 ;  /* 0x00012300040b7a24 */ /* 0x040fe400078e0205 */
[----:B------:R-:W-:Y:S01]  /*124e0*/  IMAD.WIDE.U32 R2, R4, c[0x0][0x488], R6 ;  /* 0x0001220004027a25 */ /* 0x000fe200078e0006 */
[----:B------:R-:W-:-:S03]  /*124f0*/  LOP3.LUT R15, R15, 0xffffffe0, RZ, 0xc0, !PT ;  /* 0xffffffe00f0f7812 */ /* 0x000fc600078ec0ff */
[----:B------:R-:W-:Y:S02]  /*12500*/  IMAD R6, R0, c[0x0][0x4e8], R10 ;  /* 0x00013a0000067a24 */ /* 0x000fe400078e020a */
[----:B------:R-:W-:Y:S01]  /*12510*/  IMAD.IADD R0, R3, 0x1, R11 ;  /* 0x0000000103007824 */ /* 0x000fe200078e020b */
[----:B------:R-:W-:Y:S01]  /*12520*/  LEA R3, P0, R2, c[0x0][0x450], 0x2 ;  /* 0x0001140002037a11 */ /* 0x000fe200078010ff */
[----:B------:R-:W-:-:S03]  /*12530*/  IMAD.IADD R15, R16, 0x1, -R15 ;  /* 0x00000001100f7824 */ /* 0x000fc600078e0a0f */
[----:B------:R-:W-:Y:S01]  /*12540*/  LEA.HI.X R2, R2, c[0x0][0x454], R0, 0x2, P0 ;  /* 0x0001150002027a11 */ /* 0x000fe200000f1400 */
[----:B------:R-:W-:Y:S01]  /*12550*/  IMAD.IADD R0, R14, 0x1, R17 ;  /* 0x000000010e007824 */ /* 0x000fe200078e0211 */
[----:B------:R-:W-:Y:S01]  /*12560*/  LOP3.LUT P1, RZ, R15, 0x3, RZ, 0xc0, !PT ;  /* 0x000000030fff7812 */ /* 0x000fe2000782c0ff */
[----:B------:R-:W-:Y:S01]  /*12570*/  IMAD.IADD R5, R9, 0x1, R12 ;  /* 0x0000000109057824 */ /* 0x000fe200078e020c */
[----:B------:R-:W-:Y:S01]  /*12580*/  SHFL.IDX PT, R14, R3, RZ, 0x1c1f ;  /* 0x001c1fff030e7589 */ /* 0x000fe200000e0000 */
[----:B------:R-:W-:-:S03]  /*12590*/  IMAD.MOV.U32 R4, RZ, RZ, R8 ;  /* 0x000000ffff047224 */ /* 0x000fc600078e0008 */
[----:B------:R-:W1:Y:S04]  /*125a0*/  SHFL.IDX PT, R15, R2, RZ, 0x1c1f ;  /* 0x001c1fff020f7589 */ /* 0x000e6800000e0000 */
[----:B------:R-:W-:Y:S04]  /*125b0*/  SHFL.IDX PT, R12, R3, 0x1, 0x1c1f ;  /* 0x003c1f00030c7f89 */ /* 0x000fe800000e0000 */
[----:B------:R-:W2:Y:S04]  /*125c0*/  SHFL.IDX PT, R13, R2, 0x1, 0x1c1f ;  /* 0x003c1f00020d7f89 */ /* 0x000ea800000e0000 */
[----:B------:R-:W-:Y:S04]  /*125d0*/  SHFL.IDX PT, R10, R3, 0x2, 0x1c1f ;  /* 0x005c1f00030a7f89 */ /* 0x000fe800000e0000 */
[----:B------:R-:W3:Y:S04]  /*125e0*/  SHFL.IDX PT, R11, R2, 0x2, 0x1c1f ;  /* 0x005c1f00020b7f89 */ /* 0x000ee800000e0000 */
[----:B------:R4:W-:Y:S04]  /*125f0*/  SHFL.IDX PT, R8, R3, 0x3, 0x1c1f ;  /* 0x007c1f0003087f89 */ /* 0x0009e800000e0000 */
[----:B------:R5:W1:Y:S01]  /*12600*/  SHFL.IDX PT, R9, R2, 0x3, 0x1c1f ;  /* 0x007c1f0002097f89 */ /* 0x000a6200000e0000 */
[----:B------:R-:W-:-:S02]  /*12610*/  SHF.R.S32.HI R7, RZ, 0x1f, R6 ;  /* 0x0000001fff077819 */ /* 0x000fc40000011406 */
[----:B------:R-:W-:-:S03]  /*12620*/  ISETP.GE.OR P4, PT, R0, UR4, P1 ;  /* 0x0000000400007c0c */ /* 0x000fc60008f86670 */
[----:B------:R-:W-:Y:S01]  /*12630*/  IMAD R7, R7, c[0x0][0x3d8], RZ ;  /* 0x0000f60007077a24 */ /* 0x000fe200078e02ff */
[----:B------:R-:W-:Y:S01]  /*12640*/  SHF.R.S32.HI R16, RZ, 0x1f, R18 ;  /* 0x0000001fff107819 */ /* 0x000fe20000011412 */
[----:B------:R-:W-:Y:S01]  /*12650*/  IMAD.WIDE.U32 R4, R6, c[0x0][0x3d8], R4 ;  /* 0x0000f60006047a25 */ /* 0x000fe200078e0004 */
[C---:B----4-:R-:W-:Y:S02]  /*12660*/  IADD3 R3, R0.reuse, 0x8, RZ ;  /* 0x0000000800037810 */ /* 0x050fe40007ffe0ff */
[C---:B-----5:R-:W-:Y:S02]  /*12670*/  IADD3 R2, R0.reuse, 0x40, RZ ;  /* 0x0000004000027810 */ /* 0x060fe40007ffe0ff */
[----:B------:R-:W-:Y:S02]  /*12680*/  IADD3 R0, R0, 0x48, RZ ;  /* 0x0000004800007810 */ /* 0x000fe40007ffe0ff */
[----:B------:R-:W-:Y:S02]  /*12690*/  ISETP.GE.OR P3, PT, R3, UR4, P1 ;  /* 0x0000000403007c0c */ /* 0x000fe40008f66670 */
[----:B------:R-:W-:-:S02]  /*126a0*/  ISETP.GE.OR P2, PT, R2, UR4, P1 ;  /* 0x0000000402007c0c */ /* 0x000fc40008f46670 */
[----:B------:R-:W-:Y:S01]  /*126b0*/  ISETP.GE.OR P1, PT, R0, UR4, P1 ;  /* 0x0000000400007c0c */ /* 0x000fe20008f26670 */
[----:B------:R-:W-:Y:S01]  /*126c0*/  IMAD R7, R6, c[0x0][0x3dc], R7 ;  /* 0x0000f70006077a24 */ /* 0x000fe200078e0207 */
[----:B------:R-:W-:Y:S01]  /*126d0*/  LEA.HI R16, R16, R18, RZ, 0x3 ;  /* 0x0000001210107211 */ /* 0x000fe200078f18ff */
[----:B-1----:R-:W-:Y:S01]  /*126e0*/  @!P4 ST.E [R14.64], R32 ;  /* 0x000000200e00c985 */ /* 0x002fe2000c101906 */
[----:B------:R-:W-:Y:S01]  /*126f0*/  LEA R2, P0, R4, c[0x0][0x380], 0x1 ;  /* 0x0000e00004027a11 */ /* 0x000fe200078008ff */
[----:B------:R-:W-:Y:S01]  /*12700*/  IMAD.IADD R0, R5, 0x1, R7 ;  /* 0x0000000105007824 */ /* 0x000fe200078e0207 */
[----:B------:R-:W-:-:S03]  /*12710*/  SHF.R.S32.HI R16, RZ, 0x3, R16 ;  /* 0x00000003ff107819 */ /* 0x000fc60000011410 */
[----:B--2---:R-:W-:Y:S01]  /*12720*/  @!P3 ST.E [R12.64], R33 ;  /* 0x000000210c00b985 */ /* 0x004fe2000c101906 */
[----:B------:R-:W-:-:S03]  /*12730*/  LEA.HI.X R0, R4, c[0x0][0x384], R0, 0x1, P0 ;  /* 0x0000e10004007a11 */ /* 0x000fc600000f0c00 */
[----:B---3--:R-:W-:Y:S01]  /*12740*/  @!P2 ST.E [R10.64], R34 ;  /* 0x000000220a00a985 */ /* 0x008fe2000c101906 */
[----:B------:R-:W-:-:S03]  /*12750*/  IMAD.IADD R3, R16, 0x1, R17 ;  /* 0x0000000110037824 */ /* 0x000fc600078e0211 */
[----:B------:R-:W-:Y:S04]  /*12760*/  @!P1 ST.E [R8.64], R31 ;  /* 0x0000001f08009985 */ /* 0x000fe8000c101906 */
[----:B------:R-:W1:Y:S04]  /*12770*/  SHFL.IDX PT, R8, R2, RZ, 0x181f ;  /* 0x00181fff02087589 */ /* 0x000e6800000e0000 */
[----:B------:R-:W-:Y:S01]  /*12780*/  LDS.128 R20, [R243+0x80] ;  /* 0x00008000f3147984 */ /* 0x000fe20000000c00 */
[----:B------:R-:W-:-:S03]  /*12790*/  IADD3 R4, R3, 0x10, RZ ;  /* 0x0000001003047810 */ /* 0x000fc60007ffe0ff */
[----:B------:R-:W2:Y:S04]  /*127a0*/  SHFL.IDX PT, R7, R0, RZ, 0x181f ;  /* 0x00181fff00077589 */ /* 0x000ea800000e0000 */
[----:B------:R-:W3:Y:S04]  /*127b0*/  SHFL.IDX PT, R6, R2, 0x1, 0x181f ;  /* 0x00381f0002067f89 */ /* 0x000ee800000e0000 */
[----:B------:R-:W4:Y:S01]  /*127c0*/  SHFL.IDX PT, R5, R2, 0x2, 0x181f ;  /* 0x00581f0002057f89 */ /* 0x000f2200000e0000 */
[----:B------:R-:W-:-:S03]  /*127d0*/  ISETP.GE.OR P2, PT, R4, UR4, P5 ;  /* 0x0000000404007c0c */ /* 0x000fc6000af46670 */
[----:B------:R-:W5:Y:S01]  /*127e0*/  SHFL.IDX PT, R11, R0, 0x1, 0x181f ;  /* 0x00381f00000b7f89 */ /* 0x000f6200000e0000 */
[----:B------:R-:W-:-:S03]  /*127f0*/  ISETP.GE.OR P3, PT, R3, UR4, P5 ;  /* 0x0000000403007c0c */ /* 0x000fc6000af66670 */
[----:B------:R-:W5:Y:S01]  /*12800*/  SHFL.IDX PT, R10, R0, 0x2, 0x181f ;  /* 0x00581f00000a7f89 */ /* 0x000f6200000e0000 */
[----:B------:R-:W-:-:S03]  /*12810*/  IADD3 R4, R3, 0x20, RZ ;  /* 0x0000002003047810 */ /* 0x000fc60007ffe0ff */
[----:B------:R-:W5:Y:S01]  /*12820*/  LDS.128 R16, [R243+0x880] ;  /* 0x00088000f3107984 */ /* 0x000f620000000c00 */
[----:B------:R-:W-:-:S03]  /*12830*/  ISETP.GE.OR P0, PT, R4, UR4, P5 ;  /* 0x0000000404007c0c */ /* 0x000fc6000af06670 */
[----:B------:R-:W5:Y:S02]  /*12840*/  LDS.128 R12, [R243+0x1080] ;  /* 0x00108000f30c7984 */ /* 0x000f640000000c00 */
[C---:B-1----:R-:W-:Y:S02]  /*12850*/  @!P3 LEA R8, P4, R242.reuse, R8, 0x1 ;  /* 0x00000008f208b211 */ /* 0x042fe400078808ff */
[----:B------:R-:W-:Y:S01]  /*12860*/  LDS.128 R24, [R243+0x1880] ;  /* 0x00188000f3187984 */ /* 0x000fe20000000c00 */
[C---:B------:R-:W-:Y:S02]  /*12870*/  IADD3 R29, R3.reuse, 0x30, RZ ;  /* 0x00000030031d7810 */ /* 0x040fe40007ffe0ff */
[C---:B--2---:R-:W-:Y:S01]  /*12880*/  @!P3 LEA.HI.X R9, R242.reuse, R7, R48, 0x1, P4 ;  /* 0x00000007f209b211 */ /* 0x044fe200020f0c30 */
[----:B------:R-:W1:Y:S01]  /*12890*/  SHFL.IDX PT, R45, R2, 0x3, 0x181f ;  /* 0x00781f00022d7f89 */ /* 0x000e6200000e0000 */
[C---:B---3--:R-:W-:Y:S02]  /*128a0*/  @!P2 LEA R6, P1, R242.reuse, R6, 0x1 ;  /* 0x00000006f206a211 */ /* 0x048fe400078208ff */
[----:B------:R-:W-:Y:S01]  /*128b0*/  IADD3 R28, R3, 0x40, RZ ;  /* 0x00000040031c7810 */ /* 0x000fe20007ffe0ff */
[----:B------:R-:W2:Y:S01]  /*128c0*/  SHFL.IDX PT, R46, R0, 0x3, 0x181f ;  /* 0x00781f00002e7f89 */ /* 0x000ea200000e0000 */
[----:B----4-:R-:W-:-:S02]  /*128d0*/  @!P0 LEA R4, P4, R242, R5, 0x1 ;  /* 0x00000005f2048211 */ /* 0x010fc400078808ff */
[C-C-:B-----5:R-:W-:Y:S01]  /*128e0*/  @!P2 LEA.HI.X R7, R242.reuse, R11, R48.reuse, 0x1, P1 ;  /* 0x0000000bf207a211 */ /* 0x160fe200008f0c30 */
[----:B------:R-:W-:Y:S01]  /*128f0*/  LDS.128 R32, [R243+0x2880] ;  /* 0x00288000f3207984 */ /* 0x000fe20000000c00 */
[----:B------:R-:W-:Y:S02]  /*12900*/  @!P0 LEA.HI.X R5, R242, R10, R48, 0x1, P4 ;  /* 0x0000000af2058211 */ /* 0x000fe400020f0c30 */
[----:B------:R-:W-:Y:S01]  /*12910*/  ISETP.GE.OR P1, PT, R29, UR4, P5 ;  /* 0x000000041d007c0c */ /* 0x000fe2000af26670 */
[----:B------:R-:W-:Y:S01]  /*12920*/  LDS.128 R36, [R243+0x3080] ;  /* 0x00308000f3247984 */ /* 0x000fe20000000c00 */
[----:B------:R-:W-:-:S03]  /*12930*/  ISETP.GE.OR P4, PT, R28, UR4, P5 ;  /* 0x000000041c007c0c */ /* 0x000fc6000af86670 */
[----:B------:R-:W-:Y:S04]  /*12940*/  LDS.128 R28, [R243+0x2080] ;  /* 0x00208000f31c7984 */ /* 0x000fe80000000c00 */
[----:B------:R-:W3:Y:S04]  /*12950*/  SHFL.IDX PT, R44, R2, 0x4, 0x181f ;  /* 0x00981f00022c7f89 */ /* 0x000ee800000e0000 */
[----:B------:R-:W-:Y:S04]  /*12960*/  LDS.128 R40, [R243+0x3880] ;  /* 0x00388000f3287984 */ /* 0x000fe80000000c00 */
[----:B------:R4:W-:Y:S04]  /*12970*/  @!P3 ST.E.128 [R8.64], R20 ;  /* 0x000000140800b985 */ /* 0x0009e8000c101d06 */
[----:B------:R-:W5:Y:S04]  /*12980*/  SHFL.IDX PT, R9, R2, 0x5, 0x181f ;  /* 0x00b81f0002097f89 */ /* 0x000f6800000e0000 */
[----:B------:R-:W1:Y:S04]  /*12990*/  SHFL.IDX PT, R11, R0, 0x4, 0x181f ;  /* 0x00981f00000b7f89 */ /* 0x000e6800000e0000 */
[----:B------:R-:W-:Y:S04]  /*129a0*/  SHFL.IDX PT, R10, R2, 0x6, 0x181f ;  /* 0x00d81f00020a7f89 */ /* 0x000fe800000e0000 */
[----:B------:R-:W1:Y:S04]  /*129b0*/  SHFL.IDX PT, R21, R0, 0x5, 0x181f ;  /* 0x00b81f0000157f89 */ /* 0x000e6800000e0000 */
[----:B------:R-:W1:Y:S04]  /*129c0*/  SHFL.IDX PT, R20, R0, 0x6, 0x181f ;  /* 0x00d81f0000147f89 */ /* 0x000e6800000e0000 */
[----:B------:R-:W-:Y:S01]  /*129d0*/  @!P2 ST.E.128 [R6.64], R16 ;  /* 0x000000100600a985 */ /* 0x000fe2000c101d06 */
[----:B----4-:R-:W-:-:S02]  /*129e0*/  IADD3 R22, R3, 0x50, RZ ;  /* 0x0000005003167810 */ /* 0x010fc40007ffe0ff */
[C---:B------:R-:W-:Y:S02]  /*129f0*/  IADD3 R8, R3.reuse, 0x60, RZ ;  /* 0x0000006003087810 */ /* 0x040fe40007ffe0ff */
[----:B------:R-:W-:Y:S01]  /*12a00*/  ISETP.GE.OR P3, PT, R22, UR4, P5 ;  /* 0x0000000416007c0c */ /* 0x000fe2000af66670 */
[----:B------:R1:W-:Y:S01]  /*12a10*/  @!P0 ST.E.128 [R4.64], R12 ;  /* 0x0000000c04008985 */ /* 0x0003e2000c101d06 */
[----:B------:R-:W-:Y:S02]  /*12a20*/  ISETP.GE.OR P2, PT, R8, UR4, P5 ;  /* 0x0000000408007c0c */ /* 0x000fe4000af46670 */
[----:B------:R-:W-:-:S04]  /*12a30*/  IADD3 R3, R3, 0x70, RZ ;  /* 0x0000007003037810 */ /* 0x000fc80007ffe0ff */
[----:B------:R-:W-:Y:S02]  /*12a40*/  ISETP.GE.OR P5, PT, R3, UR4, P5 ;  /* 0x0000000403007c0c */ /* 0x000fe4000afa6670 */
[----:B-1----:R-:W-:-:S04]  /*12a50*/  @!P1 LEA R4, P0, R242, R45, 0x1 ;  /* 0x0000002df2049211 */ /* 0x002fc800078008ff */
[C---:B--2---:R-:W-:Y:S02]  /*12a60*/  @!P1 LEA.HI.X R5, R242.reuse, R46, R48, 0x1, P0 ;  /* 0x0000002ef2059211 */ /* 0x044fe400000f0c30 */
[----:B---3--:R-:W-:-:S03]  /*12a70*/  @!P4 LEA R8, P0, R242, R44, 0x1 ;  /* 0x0000002cf208c211 */ /* 0x008fc600078008ff */
[----:B------:R1:W-:Y:S01]  /*12a80*/  @!P1 ST.E.128 [R4.64], R24 ;  /* 0x0000001804009985 */ /* 0x0003e2000c101d06 */
[C---:B-----5:R-:W-:Y:S02]  /*12a90*/  @!P3 LEA R6, P1, R242.reuse, R9, 0x1 ;  /* 0x00000009f206b211 */ /* 0x060fe400078208ff */
[C-C-:B------:R-:W-:Y:S02]  /*12aa0*/  @!P4 LEA.HI.X R9, R242.reuse, R11, R48.reuse, 0x1, P0 ;  /* 0x0000000bf209c211 */ /* 0x140fe400000f0c30 */
[----:B------:R-:W-:-:S03]  /*12ab0*/  @!P3 LEA.HI.X R7, R242, R21, R48, 0x1, P1 ;  /* 0x00000015f207b211 */ /* 0x000fc600008f0c30 */
[----:B------:R2:W-:Y:S04]  /*12ac0*/  @!P4 ST.E.128 [R8.64], R28 ;  /* 0x0000001c0800c985 */ /* 0x0005e8000c101d06 */
[----:B------:R2:W-:Y:S01]  /*12ad0*/  @!P3 ST.E.128 [R6.64], R32 ;  /* 0x000000200600b985 */ /* 0x0005e2000c101d06 */
[----:B-1----:R-:W-:-:S04]  /*12ae0*/  @!P2 LEA R4, P0, R242, R10, 0x1 ;  /* 0x0000000af204a211 */ /* 0x002fc800078008ff */
[----:B------:R-:W-:-:S05]  /*12af0*/  @!P2 LEA.HI.X R5, R242, R20, R48, 0x1, P0 ;  /* 0x00000014f205a211 */ /* 0x000fca00000f0c30 */
[----:B------:R2:W-:Y:S04]  /*12b00*/  @!P2 ST.E.128 [R4.64], R36 ;  /* 0x000000240400a985 */ /* 0x0005e8000c101d06 */
[----:B------:R-:W1:Y:S04]  /*12b10*/  SHFL.IDX PT, R2, R2, 0x7, 0x181f ;  /* 0x00f81f0002027f89 */ /* 0x000e6800000e0000 */
[----:B------:R-:W3:Y:S01]  /*12b20*/  SHFL.IDX PT, R0, R0, 0x7, 0x181f ;  /* 0x00f81f0000007f89 */ /* 0x000ee200000e0000 */
[----:B------:R-:W-:Y:S05]  /*12b30*/  @P5 BRA `(.L_x_571) ;  /* 0x00000a0000005947 */ /* 0x000fea0003800000 */
[----:B-1----:R-:W-:-:S04]  /*12b40*/  LEA R2, P0, R242, R2, 0x1 ;  /* 0x00000002f2027211 */ /* 0x002fc800078008ff */
[----:B---3--:R-:W-:-:S05]  /*12b50*/  LEA.HI.X R3, R242, R0, R48, 0x1, P0 ;  /* 0x00000000f2037211 */ /* 0x008fca00000f0c30 */
[----:B------:R1:W-:Y:S01]  /*12b60*/  ST.E.128 [R2.64], R40 ;  /* 0x0000002802007985 */ /* 0x0003e2000c101d06 */
[----:B------:R-:W-:Y:S05]  /*12b70*/  BRA `(.L_x_571) ;  /* 0x000009c000007947 */ /* 0x000fea0003800000 */
.L_x_569:
[----:B------:R-:W2:Y:S04]  /*12b80*/  LDL R2, [R1+0x4c] ;  /* 0x00004c0001027983 */ /* 0x000ea80000100800 */
[----:B------:R-:W3:Y:S04]  /*12b90*/  LDL R0, [R1+0x48] ;  /* 0x0000480001007983 */ /* 0x000ee80000100800 */
[----:B------:R-:W4:Y:S04]  /*12ba0*/  LDL R4, [R1+0x44] ;  /* 0x0000440001047983 */ /* 0x000f280000100800 */
[----:B------:R-:W1:Y:S01]  /*12bb0*/  S2R R3, SR_TID.X ;  /* 0x0000000000037919 */ /* 0x000e620000002100 */
[----:B------:R-:W-:Y:S01]  /*12bc0*/  BSSY B0, `(.L_x_572) ;  /* 0x0000026000007945 */ /* 0x000fe20003800000 */
[----:B-1----:R-:W-:Y:S01]  /*12bd0*/  ISETP.GE.AND P0, PT, R3, 0x80, PT ;  /* 0x000000800300780c */ /* 0x002fe20003f06270 */
[----:B--2---:R-:W-:-:S02]  /*12be0*/  IMAD.MOV.U32 R12, RZ, RZ, R2 ;  /* 0x000000ffff0c7224 */ /* 0x004fc400078e0002 */
[----:B---3--:R-:W-:-:S03]  /*12bf0*/  IMAD.MOV.U32 R11, RZ, RZ, R0 ;  /* 0x000000ffff0b7224 */ /* 0x008fc600078e0000 */
[----:B------:R-:W-:Y:S01]  /*12c00*/  SHF.R.S32.HI R7, RZ, 0x1f, R12 ;  /* 0x0000001fff077819 */ /* 0x000fe2000001140c */
[----:B----4-:R-:W-:Y:S01]  /*12c10*/  IMAD.MOV.U32 R13, RZ, RZ, R4 ;  /* 0x000000ffff0d7224 */ /* 0x010fe200078e0004 */
[----:B------:R-:W-:-:S05]  /*12c20*/  SHF.R.S32.HI R10, RZ, 0x1f, R11 ;  /* 0x0000001fff0a7819 */ /* 0x000fca000001140b */
[----:B------:R-:W-:Y:S05]  /*12c30*/  @P0 BRA `(.L_x_573) ;  /* 0x000001e000000947 */ /* 0x000fea0003800000 */
[----:B------:R-:W-:Y:S02]  /*12c40*/  MOV R2, c[0x0][0x4e8] ;  /* 0x00013a0000027a02 */ /* 0x000fe40000000f00 */
[----:B------:R-:W-:-:S03]  /*12c50*/  IADD3 R6, R13, R3, RZ ;  /* 0x000000030d067210 */ /* 0x000fc60007ffe0ff */
[----:B------:R-:W-:-:S05]  /*12c60*/  IMAD R0, R2, c[0x0][0x388], RZ ;  /* 0x0000e20002007a24 */ /* 0x000fca00078e02ff */
[----:B------:R-:W-:-:S13]  /*12c70*/  ISETP.GE.AND P0, PT, R6, R0, PT ;  /* 0x000000000600720c */ /* 0x000fda0003f06270 */
[----:B------:R-:W-:Y:S05]  /*12c80*/  @P0 BRA `(.L_x_573) ;  /* 0x0000019000000947 */ /* 0x000fea0003800000 */
[----:B------:R-:W-:Y:S01]  /*12c90*/  ISETP.NE.AND P0, PT, R2, 0x1, PT ;  /* 0x000000010200780c */ /* 0x000fe20003f05270 */
[----:B------:R-:W-:Y:S01]  /*12ca0*/  IMAD R4, R7, c[0x0][0x490], RZ ;  /* 0x0001240007047a24 */ /* 0x000fe200078e02ff */
[----:B------:R-:W-:Y:S01]  /*12cb0*/  MOV R0, R6 ;  /* 0x0000000600007202 */ /* 0x000fe20000000f00 */
[----:B------:R-:W-:-:S04]  /*12cc0*/  IMAD.WIDE.U32 R2, R12, c[0x0][0x490], RZ ;  /* 0x000124000c027a25 */ /* 0x000fc800078e00ff */
[----:B------:R-:W-:Y:S02]  /*12cd0*/  IMAD R4, R12, c[0x0][0x494], R4 ;  /* 0x000125000c047a24 */ /* 0x000fe400078e0204 */
[----:B------:R-:W-:-:S03]  /*12ce0*/  IMAD R9, R10, c[0x0][0x498], RZ ;  /* 0x000126000a097a24 */ /* 0x000fc600078e02ff */
[----:B------:R-:W-:Y:S01]  /*12cf0*/  IADD3 R3, R3, R4, RZ ;  /* 0x0000000403037210 */ /* 0x000fe20007ffe0ff */
[----:B------:R-:W-:-:S05]  /*12d00*/  @P0 IMAD.HI.U32 R5, R6, c[0x0][0x4ec], RZ ;  /* 0x00013b0006050a27 */ /* 0x000fca00078e00ff */
[----:B------:R-:W-:Y:S01]  /*12d10*/  @P0 SHF.R.U32.HI R0, RZ, c[0x0][0x4f0], R5 ;  /* 0x00013c00ff000a19 */ /* 0x000fe20000011605 */
[----:B------:R-:W-:-:S03]  /*12d20*/  IMAD.WIDE.U32 R4, R11, c[0x0][0x498], R2 ;  /* 0x000126000b047a25 */ /* 0x000fc600078e0002 */
[C---:B------:R-:W-:Y:S01]  /*12d30*/  IADD3 R8, -R0.reuse, RZ, RZ ;  /* 0x000000ff00087210 */ /* 0x040fe20007ffe1ff */
[----:B------:R-:W-:Y:S01]  /*12d40*/  IMAD R3, R11, c[0x0][0x49c], R9 ;  /* 0x000127000b037a24 */ /* 0x000fe200078e0209 */
[----:B------:R-:W-:-:S03]  /*12d50*/  IADD3 R4, P0, R0, R4, RZ ;  /* 0x0000000400047210 */ /* 0x000fc60007f1e0ff */
[----:B------:R-:W-:Y:S01]  /*12d60*/  IMAD R2, R8, c[0x0][0x4e8], R6 ;  /* 0x00013a0008027a24 */ /* 0x000fe200078e0206 */
[----:B------:R-:W-:-:S04]  /*12d70*/  SHF.R.S32.HI R6, RZ, 0x1f, R0 ;  /* 0x0000001fff067819 */ /* 0x000fc80000011400 */
[----:B------:R-:W-:Y:S02]  /*12d80*/  SHF.R.S32.HI R0, RZ, 0x1f, R2 ;  /* 0x0000001fff007819 */ /* 0x000fe40000011402 */
[----:B------:R-:W-:-:S03]  /*12d90*/  IADD3.X R5, R6, R5, R3, P0, !PT ;  /* 0x0000000506057210 */ /* 0x000fc600007fe403 */
[----:B------:R-:W-:-:S04]  /*12da0*/  IMAD R0, R0, c[0x0][0x488], RZ ;  /* 0x0001220000007a24 */ /* 0x000fc800078e02ff */
[C---:B------:R-:W-:Y:S02]  /*12db0*/  IMAD R0, R2.reuse, c[0x0][0x48c], R0 ;  /* 0x0001230002007a24 */ /* 0x040fe400078e0200 */
[----:B------:R-:W-:-:S05]  /*12dc0*/  IMAD.WIDE.U32 R2, R2, c[0x0][0x488], R4 ;  /* 0x0001220002027a25 */ /* 0x000fca00078e0004 */
[----:B------:R-:W-:Y:S02]  /*12dd0*/  IADD3 R0, R3, R0, RZ ;  /* 0x0000000003007210 */ /* 0x000fe40007ffe0ff */
[----:B------:R-:W-:-:S04]  /*12de0*/  LEA R4, P0, R2, c[0x0][0x450], 0x2 ;  /* 0x0001140002047a11 */ /* 0x000fc800078010ff */
[----:B------:R-:W-:Y:S02]  /*12df0*/  LEA.HI.X R5, R2, c[0x0][0x454], R0, 0x2, P0 ;  /* 0x0001150002057a11 */ /* 0x000fe400000f1400 */
[----:B------:R-:W-:-:S05]  /*12e00*/  MOV R0, 0xff800000 ;  /* 0xff80000000007802 */ /* 0x000fca0000000f00 */
[----:B------:R1:W-:Y:S02]  /*12e10*/  STG.E [R4.64], R0 ;  /* 0x0000000004007986 */ /* 0x0003e4000c101906 */
.L_x_573:
[----:B------:R-:W-:Y:S05]  /*12e20*/  BSYNC B0 ;  /* 0x0000000000007941 */ /* 0x000fea0003800000 */
.L_x_572:
[----:B------:R-:W2:Y:S01]  /*12e30*/  LDL R2, [R1+0x18] ;  /* 0x0000180001027983 */ /* 0x000ea20000100800 */
[----:B-1----:R-:W-:Y:S01]  /*12e40*/  MOV R0, c[0x0][0x4e8] ;  /* 0x00013a0000007a02 */ /* 0x002fe20000000f00 */
[----:B------:R-:W-:-:S03]  /*12e50*/  IMAD R6, R10, c[0x0][0x3f0], RZ ;  /* 0x0000fc000a067a24 */ /* 0x000fc600078e02ff */
[----:B------:R-:W-:Y:S01]  /*12e60*/  ISETP.NE.AND P0, PT, R0, 0x1, PT ;  /* 0x000000010000780c */ /* 0x000fe20003f05270 */
[----:B------:R-:W-:Y:S02]  /*12e70*/  IMAD R0, R7, c[0x0][0x3e8], RZ ;  /* 0x0000fa0007007a24 */ /* 0x000fe400078e02ff */
[----:B------:R-:W-:Y:S02]  /*12e80*/  IMAD R8, R11, c[0x0][0x3f4], R6 ;  /* 0x0000fd000b087a24 */ /* 0x000fe400078e0206 */
[----:B------:R-:W-:Y:S01]  /*12e90*/  IMAD R5, R12, c[0x0][0x3ec], R0 ;  /* 0x0000fb000c057a24 */ /* 0x000fe200078e0200 */
[----:B--2---:R-:W-:Y:S01]  /*12ea0*/  IADD3 R4, R2, R13, RZ ;  /* 0x0000000d02047210 */ /* 0x004fe20007ffe0ff */
[----:B------:R-:W-:-:S03]  /*12eb0*/  IMAD.WIDE.U32 R2, R12, c[0x0][0x3e8], RZ ;  /* 0x0000fa000c027a25 */ /* 0x000fc600078e00ff */
[----:B------:R-:W-:-:S03]  /*12ec0*/  MOV R0, R4 ;  /* 0x0000000400007202 */ /* 0x000fc60000000f00 */
[----:B------:R-:W-:Y:S01]  /*12ed0*/  @P0 IMAD.HI.U32 R7, R4, c[0x0][0x4ec], RZ ;  /* 0x00013b0004070a27 */ /* 0x000fe200078e00ff */
[----:B------:R-:W-:-:S04]  /*12ee0*/  IADD3 R3, R3, R5, RZ ;  /* 0x0000000503037210 */ /* 0x000fc80007ffe0ff */
[----:B------:R-:W-:Y:S01]  /*12ef0*/  @P0 SHF.R.U32.HI R0, RZ, c[0x0][0x4f0], R7 ;  /* 0x00013c00ff000a19 */ /* 0x000fe20000011607 */
[----:B------:R-:W-:Y:S01]  /*12f00*/  IMAD.WIDE.U32 R2, R11, c[0x0][0x3f0], R2 ;  /* 0x0000fc000b027a25 */ /* 0x000fe200078e0002 */
[----:B------:R-:W-:Y:S02]  /*12f10*/  ISETP.GE.AND P0, PT, R242, c[0x0][0x3c8], PT ;  /* 0x0000f200f2007a0c */ /* 0x000fe40003f06270 */
[----:B------:R-:W-:Y:S02]  /*12f20*/  SHF.R.S32.HI R6, RZ, 0x1f, R0 ;  /* 0x0000001fff067819 */ /* 0x000fe40000011400 */
[----:B------:R-:W-:Y:S02]  /*12f30*/  IADD3 R5, -R0, RZ, RZ ;  /* 0x000000ff00057210 */ /* 0x000fe40007ffe1ff */
[----:B------:R-:W-:Y:S01]  /*12f40*/  IADD3 R3, R3, R8, RZ ;  /* 0x0000000803037210 */ /* 0x000fe20007ffe0ff */
[----:B------:R-:W-:Y:S02]  /*12f50*/  IMAD R6, R6, c[0x0][0x3e0], RZ ;  /* 0x0000f80006067a24 */ /* 0x000fe400078e02ff */
[----:B------:R-:W-:-:S02]  /*12f60*/  IMAD R4, R5, c[0x0][0x4e8], R4 ;  /* 0x00013a0005047a24 */ /* 0x000fc400078e0204 */
        /* <DEDUP_REMOVED lines=12> */
.L_x_618:
[----:B------:R-:W-:Y:S05]  /*13030*/  BRA.DIV ~URZ, `(.L_x_575) ;  /* 0x00005ac27f007947 */ /* 0x000fea000b800000 */
[----:B------:R3:W4:Y:S02]  /*13040*/  SHFL.IDX PT, R2, R5, RZ, 0x181f ;  /* 0x00181fff05027589 */ /* 0x00072400000e0000 */
.L_x_619:
[----:B------:R-:W5:Y:S04]  /*13050*/  LDL.LU R3, [R1+0x44] ;  /* 0x0000440001037983 */ /* 0x000f680000300800 */
[----:B------:R-:W1:Y:S02]  /*13060*/  S2R R7, SR_TID.X ;  /* 0x0000000000077919 */ /* 0x000e640000002100 */
[----:B-1----:R-:W-:-:S04]  /*13070*/  SHF.R.S32.HI R0, RZ, 0x1f, R7 ;  /* 0x0000001fff007819 */ /* 0x002fc80000011407 */
[----:B------:R-:W-:Y:S01]  /*13080*/  LEA.HI R0, R0, R7, RZ, 0x3 ;  /* 0x0000000700007211 */ /* 0x000fe200078f18ff */
[----:B------:R-:W-:-:S03]  /*13090*/  IMAD.MOV.U32 R7, RZ, RZ, c[0x0][0x4e8] ;  /* 0x00013a00ff077624 */ /* 0x000fc600078e00ff */
[----:B------:R-:W-:Y:S01]  /*130a0*/  SHF.R.S32.HI R0, RZ, 0x3, R0 ;  /* 0x00000003ff007819 */ /* 0x000fe20000011400 */
[----:B------:R-:W-:Y:S01]  /*130b0*/  IMAD R7, R7, c[0x0][0x388], RZ ;  /* 0x0000e20007077a24 */ /* 0x000fe200078e02ff */
[----:B------:R-:W-:-:S03]  /*130c0*/  SHF.R.S32.HI R8, RZ, 0x1f, R242 ;  /* 0x0000001fff087819 */ /* 0x000fc600000114f2 */
[----:B-----5:R-:W-:-:S05]  /*130d0*/  IMAD.IADD R0, R0, 0x1, R3 ;  /* 0x0000000100007824 */ /* 0x020fca00078e0203 */
[----:B------:R-:W-:-:S13]  /*130e0*/  ISETP.GE.OR P2, PT, R0, R7, P0 ;  /* 0x000000070000720c */ /* 0x000fda0000746670 */
[----:B----4-:R-:W-:-:S04]  /*130f0*/  @!P2 LEA R2, P1, R242, R2, 0x1 ;  /* 0x00000002f202a211 */ /* 0x010fc800078208ff */
[----:B--2---:R-:W-:-:S05]  /*13100*/  @!P2 LEA.HI.X R3, R242, R6, R8, 0x1, P1 ;  /* 0x00000006f203a211 */ /* 0x004fca00008f0c08 */
[----:B------:R1:W-:Y:S01]  /*13110*/  @!P2 ST.E.128 [R2.64], RZ ;  /* 0x000000ff0200a985 */ /* 0x0003e2000c101d06 */
[----:B------:R-:W-:Y:S05]  /*13120*/  BRA.DIV ~URZ, `(.L_x_576) ;  /* 0x00005a427f007947 */ /* 0x000fea000b800000 */
[----:B------:R2:W4:Y:S04]  /*13130*/  SHFL.IDX PT, R6, R4, 0x1, 0x181f ;  /* 0x00381f0004067f89 */ /* 0x00052800000e0000 */
[----:B-1----:R2:W1:Y:S02]  /*13140*/  SHFL.IDX PT, R2, R5, 0x1, 0x181f ;  /* 0x00381f0005027f89 */ /* 0x00246400000e0000 */
.L_x_620:
[----:B------:R-:W-:Y:S02]  /*13150*/  IADD3 R3, R0, 0x10, RZ ;  /* 0x0000001000037810 */ /* 0x000fe40007ffe0ff */
[----:B------:R-:W-:Y:S02]  /*13160*/  SHF.R.S32.HI R8, RZ, 0x1f, R242 ;  /* 0x0000001fff087819 */ /* 0x000fe400000114f2 */
[----:B------:R-:W-:-:S13]  /*13170*/  ISETP.GE.OR P2, PT, R3, R7, P0 ;  /* 0x000000070300720c */ /* 0x000fda0000746670 */
[----:B-1----:R-:W-:-:S04]  /*13180*/  @!P2 LEA R2, P1, R242, R2, 0x1 ;  /* 0x00000002f202a211 */ /* 0x002fc800078208ff */
[----:B----4-:R-:W-:-:S05]  /*13190*/  @!P2 LEA.HI.X R3, R242, R6, R8, 0x1, P1 ;  /* 0x00000006f203a211 */ /* 0x010fca00008f0c08 */
[----:B------:R1:W-:Y:S01]  /*131a0*/  @!P2 ST.E.128 [R2.64], RZ ;  /* 0x000000ff0200a985 */ /* 0x0003e2000c101d06 */
[----:B------:R-:W-:Y:S05]  /*131b0*/  BRA.DIV ~URZ, `(.L_x_577) ;  /* 0x00005a827f007947 */ /* 0x000fea000b800000 */
[----:B------:R4:W1:Y:S02]  /*131c0*/  SHFL.IDX PT, R6, R4, 0x2, 0x181f ;  /* 0x00581f0004067f89 */ /* 0x00086400000e0000 */
.L_x_621:
[----:B------:R-:W-:Y:S05]  /*131d0*/  BRA.DIV ~URZ, `(.L_x_578) ;  /* 0x00005ad27f007947 */ /* 0x000fea000b800000 */
[----:B-1----:R1:W2:Y:S02]  /*131e0*/  SHFL.IDX PT, R2, R5, 0x2, 0x181f ;  /* 0x00581f0005027f89 */ /* 0x0022a400000e0000 */
.L_x_622:
[----:B------:R-:W-:Y:S02]  /*131f0*/  IADD3 R3, R0, 0x20, RZ ;  /* 0x0000002000037810 */ /* 0x000fe40007ffe0ff */
[----:B------:R-:W-:Y:S02]  /*13200*/  SHF.R.S32.HI R8, RZ, 0x1f, R242 ;  /* 0x0000001fff087819 */ /* 0x000fe400000114f2 */
[----:B------:R-:W-:-:S13]  /*13210*/  ISETP.GE.OR P2, PT, R3, R7, P0 ;  /* 0x000000070300720c */ /* 0x000fda0000746670 */
[----:B--2---:R-:W-:-:S04]  /*13220*/  @!P2 LEA R2, P1, R242, R2, 0x1 ;  /* 0x00000002f202a211 */ /* 0x004fc800078208ff */
[----:B------:R-:W-:-:S05]  /*13230*/  @!P2 LEA.HI.X R3, R242, R6, R8, 0x1, P1 ;  /* 0x00000006f203a211 */ /* 0x000fca00008f0c08 */
[----:B------:R2:W-:Y:S01]  /*13240*/  @!P2 ST.E.128 [R2.64], RZ ;  /* 0x000000ff0200a985 */ /* 0x0005e2000c101d06 */
[----:B------:R-:W-:Y:S05]  /*13250*/  BRA.DIV ~URZ, `(.L_x_579) ;  /* 0x00005ac27f007947 */ /* 0x000fea000b800000 */
[----:B------:R1:W2:Y:S04]  /*13260*/  SHFL.IDX PT, R6, R4, 0x3, 0x181f ;  /* 0x00781f0004067f89 */ /* 0x0002a800000e0000 */
[----:B--2---:R1:W2:Y:S02]  /*13270*/  SHFL.IDX PT, R2, R5, 0x3, 0x181f ;  /* 0x00781f0005027f89 */ /* 0x0042a400000e0000 */
.L_x_623:
[----:B------:R-:W-:Y:S02]  /*13280*/  IADD3 R3, R0, 0x30, RZ ;  /* 0x0000003000037810 */ /* 0x000fe40007ffe0ff */
[----:B------:R-:W-:Y:S02]  /*13290*/  SHF.R.S32.HI R8, RZ, 0x1f, R242 ;  /* 0x0000001fff087819 */ /* 0x000fe400000114f2 */
[----:B------:R-:W-:-:S13]  /*132a0*/  ISETP.GE.OR P2, PT, R3, R7, P0 ;  /* 0x000000070300720c */ /* 0x000fda0000746670 */
[----:B--2---:R-:W-:-:S04]  /*132b0*/  @!P2 LEA R2, P1, R242, R2, 0x1 ;  /* 0x00000002f202a211 */ /* 0x004fc800078208ff */
[----:B------:R-:W-:-:S05]  /*132c0*/  @!P2 LEA.HI.X R3, R242, R6, R8, 0x1, P1 ;  /* 0x00000006f203a211 */ /* 0x000fca00008f0c08 */
[----:B------:R2:W-:Y:S01]  /*132d0*/  @!P2 ST.E.128 [R2.64], RZ ;  /* 0x000000ff0200a985 */ /* 0x0005e2000c101d06 */
[----:B------:R-:W-:Y:S05]  /*132e0*/  BRA.DIV ~URZ, `(.L_x_580) ;  /* 0x00005b027f007947 */ /* 0x000fea000b800000 */
[----:B------:R1:W2:Y:S02]  /*132f0*/  SHFL.IDX PT, R6, R4, 0x4, 0x181f ;  /* 0x00981f0004067f89 */ /* 0x0002a400000e0000 */
.L_x_624:
[----:B------:R-:W-:Y:S05]  /*13300*/  BRA.DIV ~URZ, `(.L_x_581) ;  /* 0x00005b527f007947 */ /* 0x000fea000b800000 */
[----:B--2---:R2:W1:Y:S02]  /*13310*/  SHFL.IDX PT, R2, R5, 0x4, 0x181f ;  /* 0x00981f0005027f89 */ /* 0x00446400000e0000 */
.L_x_625:
[----:B------:R-:W-:Y:S02]  /*13320*/  IADD3 R3, R0, 0x40, RZ ;  /* 0x0000004000037810 */ /* 0x000fe40007ffe0ff */
[----:B------:R-:W-:Y:S02]  /*13330*/  SHF.R.S32.HI R8, RZ, 0x1f, R242 ;  /* 0x0000001fff087819 */ /* 0x000fe400000114f2 */
[----:B------:R-:W-:-:S13]  /*13340*/  ISETP.GE.OR P2, PT, R3, R7, P0 ;  /* 0x000000070300720c */ /* 0x000fda0000746670 */
[----:B-1----:R-:W-:-:S04]  /*13350*/  @!P2 LEA R2, P1, R242, R2, 0x1 ;  /* 0x00000002f202a211 */ /* 0x002fc800078208ff */
[----:B------:R-:W-:-:S05]  /*13360*/  @!P2 LEA.HI.X R3, R242, R6, R8, 0x1, P1 ;  /* 0x00000006f203a211 */ /* 0x000fca00008f0c08 */
[----:B------:R1:W-:Y:S01]  /*13370*/  @!P2 ST.E.128 [R2.64], RZ ;  /* 0x000000ff0200a985 */ /* 0x0003e2000c101d06 */
[----:B------:R-:W-:Y:S05]  /*13380*/  BRA.DIV ~URZ, `(.L_x_582) ;  /* 0x00005b427f007947 */ /* 0x000fea000b800000 */
[----:B------:R1:W2:Y:S04]  /*13390*/  SHFL.IDX PT, R6, R4, 0x5, 0x181f ;  /* 0x00b81f0004067f89 */ /* 0x0002a800000e0000 */
[----:B-1----:R1:W3:Y:S02]  /*133a0*/  SHFL.IDX PT, R2, R5, 0x5, 0x181f ;  /* 0x00b81f0005027f89 */ /* 0x0022e400000e0000 */
.L_x_626:
[----:B------:R-:W-:Y:S02]  /*133b0*/  IADD3 R3, R0, 0x50, RZ ;  /* 0x0000005000037810 */ /* 0x000fe40007ffe0ff */
[----:B------:R-:W-:Y:S02]  /*133c0*/  SHF.R.S32.HI R8, RZ, 0x1f, R242 ;  /* 0x0000001fff087819 */ /* 0x000fe400000114f2 */
[----:B------:R-:W-:-:S13]  /*133d0*/  ISETP.GE.OR P2, PT, R3, R7, P0 ;  /* 0x000000070300720c */ /* 0x000fda0000746670 */
[----:B---3--:R-:W-:-:S04]  /*133e0*/  @!P2 LEA R2, P1, R242, R2, 0x1 ;  /* 0x00000002f202a211 */ /* 0x008fc800078208ff */
[----:B--2---:R-:W-:-:S05]  /*133f0*/  @!P2 LEA.HI.X R3, R242, R6, R8, 0x1, P1 ;  /* 0x00000006f203a211 */ /* 0x004fca00008f0c08 */
[----:B------:R2:W-:Y:S01]  /*13400*/  @!P2 ST.E.128 [R2.64], RZ ;  /* 0x000000ff0200a985 */ /* 0x0005e2000c101d06 */
[----:B------:R-:W-:Y:S05]  /*13410*/  BRA.DIV ~URZ, `(.L_x_583) ;  /* 0x00005b827f007947 */ /* 0x000fea000b800000 */
[----:B------:R3:W1:Y:S02]  /*13420*/  SHFL.IDX PT, R6, R4, 0x6, 0x181f ;  /* 0x00d81f0004067f89 */ /* 0x00066400000e0000 */
.L_x_627:
[----:B------:R-:W-:Y:S05]  /*13430*/  BRA.DIV ~URZ, `(.L_x_584) ;  /* 0x00005bd27f007947 */ /* 0x000fea000b800000 */
[----:B--2---:R2:W3:Y:S02]  /*13440*/  SHFL.IDX PT, R2, R5, 0x6, 0x181f ;  /* 0x00d81f0005027f89 */ /* 0x0044e400000e0000 */
.L_x_628:
[----:B------:R-:W-:Y:S02]  /*13450*/  IADD3 R3, R0, 0x60, RZ ;  /* 0x0000006000037810 */ /* 0x000fe40007ffe0ff */
[----:B------:R-:W-:Y:S02]  /*13460*/  SHF.R.S32.HI R8, RZ, 0x1f, R242 ;  /* 0x0000001fff087819 */ /* 0x000fe400000114f2 */
[----:B------:R-:W-:-:S13]  /*13470*/  ISETP.GE.OR P2, PT, R3, R7, P0 ;  /* 0x000000070300720c */ /* 0x000fda0000746670 */
[----:B---3--:R-:W-:-:S04]  /*13480*/  @!P2 LEA R2, P1, R242, R2, 0x1 ;  /* 0x00000002f202a211 */ /* 0x008fc800078208ff */
[----:B-1----:R-:W-:-:S05]  /*13490*/  @!P2 LEA.HI.X R3, R242, R6, R8, 0x1, P1 ;  /* 0x00000006f203a211 */ /* 0x002fca00008f0c08 */
[----:B------:R1:W-:Y:S01]  /*134a0*/  @!P2 ST.E.128 [R2.64], RZ ;  /* 0x000000ff0200a985 */ /* 0x0003e2000c101d06 */
[----:B------:R-:W-:Y:S05]  /*134b0*/  BRA.DIV ~URZ, `(.L_x_585) ;  /* 0x00005bc27f007947 */ /* 0x000fea000b800000 */
[----:B----4-:R-:W3:Y:S04]  /*134c0*/  SHFL.IDX PT, R4, R4, 0x7, 0x181f ;  /* 0x00f81f0004047f89 */ /* 0x010ee800000e0000 */
[----:B-1----:R1:W4:Y:S02]  /*134d0*/  SHFL.IDX PT, R2, R5, 0x7, 0x181f ;  /* 0x00f81f0005027f89 */ /* 0x00232400000e0000 */
.L_x_629:
[----:B------:R-:W-:Y:S02]  /*134e0*/  IADD3 R0, R0, 0x70, RZ ;  /* 0x0000007000007810 */ /* 0x000fe40007ffe0ff */
[----:B-12---:R-:W-:Y:S02]  /*134f0*/  SHF.R.S32.HI R5, RZ, 0x1f, R242 ;  /* 0x0000001fff057819 */ /* 0x006fe400000114f2 */
[----:B------:R-:W-:-:S13]  /*13500*/  ISETP.GE.OR P1, PT, R0, R7, P0 ;  /* 0x000000070000720c */ /* 0x000fda0000726670 */
[----:B----4-:R-:W-:-:S04]  /*13510*/  @!P1 LEA R2, P0, R242, R2, 0x1 ;  /* 0x00000002f2029211 */ /* 0x010fc800078008ff */
[----:B---3--:R-:W-:-:S05]  /*13520*/  @!P1 LEA.HI.X R3, R242, R4, R5, 0x1, P0 ;  /* 0x00000004f2039211 */ /* 0x008fca00000f0c05 */
[----:B------:R1:W-:Y:S04]  /*13530*/  @!P1 ST.E.128 [R2.64], RZ ;  /* 0x000000ff02009985 */ /* 0x0003e8000c101d06 */
.L_x_571:
[----:B------:R-:W-:Y:S05]  /*13540*/  BSYNC B1 ;  /* 0x0000000000017941 */ /* 0x000fea0003800000 */
.L_x_568:
[----:B---3--:R-:W3:Y:S02]  /*13550*/  LDL R0, [R1+0x80] ;  /* 0x0000800001007983 */ /* 0x008ee40000100800 */
[----:B---3--:R-:W-:-:S13]  /*13560*/  ISETP.NE.AND P0, PT, R0, RZ, PT ;  /* 0x000000ff0000720c */ /* 0x008fda0003f05270 */
[----:B------:R-:W-:Y:S01]  /*13570*/  @P0 WARPSYNC 0xffffffff ;  /* 0xffffffff00000948 */ /* 0x000fe20003800000 */
[----:B------:R-:W-:Y:S06]  /*13580*/  @P0 BAR.SYNC.DEFER_BLOCKING 0x5, 0x80 ;  /* 0x0142000000000b1d */ /* 0x000fec0000010000 */
[----:B------:R-:W3:Y:S04]  /*13590*/  @P0 LDS R0, [0xb100] ;  /* 0x00b10000ff000984 */ /* 0x000ee80000000800 */
[----:B---3--:R3:W-:Y:S04]  /*135a0*/  @P0 STL [R1+0x58], R0 ;  /* 0x0000580001000387 */ /* 0x0087e80000100800 */
[----:B------:R-:W-:Y:S06]  /*135b0*/  @P0 BAR.ARV 0x4, 0x80 ;  /* 0x0102000000000b1d */ /* 0x000fec0000002000 */
[----:B------:R-:W-:Y:S05]  /*135c0*/  @P0 BRA `(.L_x_586) ;  /* 0x0000007000000947 */ /* 0x000fea0003800000 */
[----:B------:R-:W-:Y:S05]  /*135d0*/  BRA.DIV ~URZ, `(.L_x_587) ;  /* 0x00005b727f007947 */ /* 0x000fea000b800000 */
[----:B---3--:R3:W4:Y:S02]  /*135e0*/  SHFL.IDX PT, R0, R47, RZ, 0x1f ;  /* 0x00001fff2f007589 */ /* 0x00872400000e0000 */
.L_x_630:
[----:B------:R-:W-:Y:S01]  /*135f0*/  WARPSYNC 0xffffffff ;  /* 0xffffffff00007948 */ /* 0x000fe20003800000 */
[----:B------:R-:W-:Y:S06]  /*13600*/  BAR.SYNC.DEFER_BLOCKING 0x4, 0x80 ;  /* 0x0102000000007b1d */ /* 0x000fec0000010000 */
[----:B----4-:R4:W-:Y:S04]  /*13610*/  STL [R1+0x58], R0 ;  /* 0x0000580001007387 */ /* 0x0109e80000100800 */
[----:B------:R4:W-:Y:S04]  /*13620*/  @!P6 STS [0xb100], R47 ;  /* 0x00b1002fff00e388 */ /* 0x0009e80000000800 */
[----:B------:R-:W-:Y:S06]  /*13630*/  BAR.ARV 0x5, 0x80 ;  /* 0x0142000000007b1d */ /* 0x000fec0000002000 */
.L_x_586:
[----:B---34-:R-:W3:Y:S02]  /*13640*/  LDL R0, [R1+0x58] ;  /* 0x0000580001007983 */ /* 0x018ee40000100800 */
[----:B---3--:R-:W-:-:S13]  /*13650*/  ISETP.GE.AND P0, PT, R0, c[0x0][0x538], PT ;  /* 0x00014e0000007a0c */ /* 0x008fda0003f06270 */
[----:B-12---:R-:W-:Y:S01]  /*13660*/  @P0 CALL.REL.NOINC `(.L_x_588) ;  /* 0x0000001000000944 */ /* 0x006fe20003c00000 */
[----:B------:R-:W-:Y:S05]  /*13670*/  BRA `(.L_x_589) ;  /* 0xfffed30000007947 */ /* 0x000fea000383ffff */
.L_x_588:
[----:B------:R-:W-:Y:S05]  /*13680*/  EXIT ;  /* 0x000000000000794d */ /* 0x000fea0003800000 */
.L_x_512:
[----:B------:R-:W-:Y:S01]  /*13690*/  IMAD.MOV.U32 R246, RZ, RZ, R4 ;  /* 0x000000fffff67224 */ /* 0x000fe200078e0004 */
[----:B------:R-:W-:Y:S01]  /*136a0*/  MOV R247, RZ ;  /* 0x000000ff00f77202 */ /* 0x000fe20000000f00 */
[----:B------:R-:W-:Y:S01]  /*136b0*/  IMAD.MOV.U32 R3, RZ, RZ, 0x181f ;  /* 0x0000181fff037424 */ /* 0x000fe200078e00ff */
[----:B------:R-:W-:Y:S02]  /*136c0*/  MOV R2, 0x136e0 ;  /* 0x000136e000027802 */ /* 0x000fe40000000f00 */
[----:B-----5:R-:W-:Y:S05]  /*136d0*/  CALL.REL.NOINC `($__internal_1_$__cuda_sm70_shflsync_idx_p) ;  /* 0x00005b4000007944 */ /* 0x020fea0003c00000 */
[----:B------:R-:W-:Y:S01]  /*136e0*/  MOV R6, R246 ;  /* 0x000000f600067202 */ /* 0x000fe20000000f00 */
[----:B------:R-:W-:Y:S05]  /*136f0*/  BRA `(.L_x_590) ;  /* 0xfffedc8000007947 */ /* 0x000fea000383ffff */
.L_x_513:
[----:B------:R-:W-:Y:S01]  /*13700*/  IMAD.MOV.U32 R246, RZ, RZ, R5 ;  /* 0x000000fffff67224 */ /* 0x000fe200078e0005 */
[----:B------:R-:W-:Y:S01]  /*13710*/  MOV R247, RZ ;  /* 0x000000ff00f77202 */ /* 0x000fe20000000f00 */
[----:B------:R-:W-:Y:S01]  /*13720*/  IMAD.MOV.U32 R3, RZ, RZ, 0x181f ;  /* 0x0000181fff037424 */ /* 0x000fe200078e00ff */
[----:B------:R-:W-:Y:S02]  /*13730*/  MOV R2, 0x13750 ;  /* 0x0001375000027802 */ /* 0x000fe40000000f00 */
[----:B-12--5:R-:W-:Y:S05]  /*13740*/  CALL.REL.NOINC `($__internal_1_$__cuda_sm70_shflsync_idx_p) ;  /* 0x00005ad000007944 */ /* 0x026fea0003c00000 */
[----:B------:R-:W-:Y:S01]  /*13750*/  MOV R2, R246 ;  /* 0x000000f600027202 */ /* 0x000fe20000000f00 */
[----:B------:R-:W-:Y:S05]  /*13760*/  BRA `(.L_x_591) ;  /* 0xfffedc3000007947 */ /* 0x000fea000383ffff */
.L_x_516:
[----:B------:R-:W-:Y:S01]  /*13770*/  IMAD.MOV.U32 R246, RZ, RZ, R4 ;  /* 0x000000fffff67224 */ /* 0x000fe200078e0004 */
[----:B------:R-:W-:Y:S01]  /*13780*/  MOV R247, 0x1 ;  /* 0x0000000100f77802 */ /* 0x000fe20000000f00 */
[----:B-1----:R-:W-:Y:S01]  /*13790*/  IMAD.MOV.U32 R3, RZ, RZ, 0x181f ;  /* 0x0000181fff037424 */ /* 0x002fe200078e00ff */
[----:B----4-:R-:W-:-:S02]  /*137a0*/  MOV R2, 0x137c0 ;  /* 0x000137c000027802 */ /* 0x010fc40000000f00 */
[----:B--2--5:R-:W-:Y:S05]  /*137b0*/  CALL.REL.NOINC `($__internal_1_$__cuda_sm70_shflsync_idx_p) ;  /* 0x00005a6000007944 */ /* 0x024fea0003c00000 */
[----:B------:R-:W-:Y:S01]  /*137c0*/  IMAD.MOV.U32 R6, RZ, RZ, R246 ;  /* 0x000000ffff067224 */ /* 0x000fe200078e00f6 */
[----:B------:R-:W-:Y:S01]  /*137d0*/  MOV R247, 0x1 ;  /* 0x0000000100f77802 */ /* 0x000fe20000000f00 */
[----:B------:R-:W-:Y:S01]  /*137e0*/  IMAD.MOV.U32 R246, RZ, RZ, R5 ;  /* 0x000000fffff67224 */ /* 0x000fe200078e0005 */
[----:B------:R-:W-:-:S02]  /*137f0*/  MOV R3, 0x181f ;  /* 0x0000181f00037802 */ /* 0x000fc40000000f00 */
[----:B------:R-:W-:Y:S02]  /*13800*/  MOV R2, 0x13820 ;  /* 0x0001382000027802 */ /* 0x000fe40000000f00 */
[----:B------:R-:W-:Y:S05]  /*13810*/  CALL.REL.NOINC `($__internal_1_$__cuda_sm70_shflsync_idx_p) ;  /* 0x00005a0000007944 */ /* 0x000fea0003c00000 */
[----:B------:R-:W-:Y:S01]  /*13820*/  MOV R2, R246 ;  /* 0x000000f600027202 */ /* 0x000fe20000000f00 */
[----:B------:R-:W-:Y:S05]  /*13830*/  BRA `(.L_x_592) ;  /* 0xfffedcc000007947 */ /* 0x000fea000383ffff */
.L_x_519:
[----:B------:R-:W-:Y:S01]  /*13840*/  IMAD.MOV.U32 R246, RZ, RZ, R4 ;  /* 0x000000fffff67224 */ /* 0x000fe200078e0004 */
[----:B------:R-:W-:Y:S01]  /*13850*/  MOV R247, 0x2 ;  /* 0x0000000200f77802 */ /* 0x000fe20000000f00 */
[----:B-1----:R-:W-:Y:S01]  /*13860*/  IMAD.MOV.U32 R3, RZ, RZ, 0x181f ;  /* 0x0000181fff037424 */ /* 0x002fe200078e00ff */
[----:B------:R-:W-:Y:S02]  /*13870*/  MOV R2, 0x13890 ;  /* 0x0001389000027802 */ /* 0x000fe40000000f00 */
[----:B--23-5:R-:W-:Y:S05]  /*13880*/  CALL.REL.NOINC `($__internal_1_$__cuda_sm70_shflsync_idx_p) ;  /* 0x0000599000007944 */ /* 0x02cfea0003c00000 */
[----:B------:R-:W-:Y:S01]  /*13890*/  MOV R6, R246 ;  /* 0x000000f600067202 */ /* 0x000fe20000000f00 */
[----:B------:R-:W-:Y:S05]  /*138a0*/  BRA `(.L_x_593) ;  /* 0xfffedd3000007947 */ /* 0x000fea000383ffff */
.L_x_520:
[----:B------:R-:W-:Y:S01]  /*138b0*/  IMAD.MOV.U32 R246, RZ, RZ, R5 ;  /* 0x000000fffff67224 */ /* 0x000fe200078e0005 */
[----:B------:R-:W-:Y:S01]  /*138c0*/  MOV R247, 0x2 ;  /* 0x0000000200f77802 */ /* 0x000fe20000000f00 */
[----:B-1----:R-:W-:Y:S01]  /*138d0*/  IMAD.MOV.U32 R3, RZ, RZ, 0x181f ;  /* 0x0000181fff037424 */ /* 0x002fe200078e00ff */
[----:B------:R-:W-:Y:S02]  /*138e0*/  MOV R2, 0x13900 ;  /* 0x0001390000027802 */ /* 0x000fe40000000f00 */
[----:B--2345:R-:W-:Y:S05]  /*138f0*/  CALL.REL.NOINC `($__internal_1_$__cuda_sm70_shflsync_idx_p) ;  /* 0x0000592000007944 */ /* 0x03cfea0003c00000 */
[----:B------:R-:W-:Y:S01]  /*13900*/  MOV R2, R246 ;  /* 0x000000f600027202 */ /* 0x000fe20000000f00 */
[----:B------:R-:W-:Y:S05]  /*13910*/  BRA `(.L_x_594) ;  /* 0xfffedce000007947 */ /* 0x000fea000383ffff */
.L_x_523:
[----:B------:R-:W-:Y:S01]  /*13920*/  IMAD.MOV.U32 R246, RZ, RZ, R4 ;  /* 0x000000fffff67224 */ /* 0x000fe200078e0004 */
[----:B------:R-:W-:Y:S01]  /*13930*/  MOV R247, 0x3 ;  /* 0x0000000300f77802 */ /* 0x000fe20000000f00 */
[----:B--2---:R-:W-:Y:S01]  /*13940*/  IMAD.MOV.U32 R3, RZ, RZ, 0x181f ;  /* 0x0000181fff037424 */ /* 0x004fe200078e00ff */
[----:B------:R-:W-:-:S02]  /*13950*/  MOV R2, 0x13970 ;  /* 0x0001397000027802 */ /* 0x000fc40000000f00 */
[----:B-1-345:R-:W-:Y:S05]  /*13960*/  CALL.REL.NOINC `($__internal_1_$__cuda_sm70_shflsync_idx_p) ;  /* 0x000058b000007944 */ /* 0x03afea0003c00000 */
        /* <DEDUP_REMOVED lines=8> */
.L_x_526:
[----:B------:R-:W-:Y:S01]  /*139f0*/  IMAD.MOV.U32 R246, RZ, RZ, R4 ;  /* 0x000000fffff67224 */ /* 0x000fe200078e0004 */
[----:B------:R-:W-:Y:S01]  /*13a00*/  MOV R247, 0x4 ;  /* 0x0000000400f77802 */ /* 0x000fe20000000f00 */
[----:B-1----:R-:W-:Y:S01]  /*13a10*/  IMAD.MOV.U32 R3, RZ, RZ, 0x181f ;  /* 0x0000181fff037424 */ /* 0x002fe200078e00ff */
[----:B--2---:R-:W-:Y:S02]  /*13a20*/  MOV R2, 0x13a40 ;  /* 0x00013a4000027802 */ /* 0x004fe40000000f00 */
[----:B---345:R-:W-:Y:S05]  /*13a30*/  CALL.REL.NOINC `($__internal_1_$__cuda_sm70_shflsync_idx_p) ;  /* 0x000057e000007944 */ /* 0x038fea0003c00000 */
[----:B------:R-:W-:Y:S01]  /*13a40*/  MOV R6, R246 ;  /* 0x000000f600067202 */ /* 0x000fe20000000f00 */
[----:B------:R-:W-:Y:S05]  /*13a50*/  BRA `(.L_x_596) ;  /* 0xfffedd7000007947 */ /* 0x000fea000383ffff */
.L_x_527:
[----:B------:R-:W-:Y:S01]  /*13a60*/  IMAD.MOV.U32 R246, RZ, RZ, R5 ;  /* 0x000000fffff67224 */ /* 0x000fe200078e0005 */
[----:B------:R-:W-:Y:S01]  /*13a70*/  MOV R247, 0x4 ;  /* 0x0000000400f77802 */ /* 0x000fe20000000f00 */
[----:B------:R-:W-:Y:S01]  /*13a80*/  IMAD.MOV.U32 R3, RZ, RZ, 0x181f ;  /* 0x0000181fff037424 */ /* 0x000fe200078e00ff */
[----:B--2---:R-:W-:Y:S02]  /*13a90*/  MOV R2, 0x13ab0 ;  /* 0x00013ab000027802 */ /* 0x004fe40000000f00 */
[----:B-1-345:R-:W-:Y:S05]  /*13aa0*/  CALL.REL.NOINC `($__internal_1_$__cuda_sm70_shflsync_idx_p) ;  /* 0x0000577000007944 */ /* 0x03afea0003c00000 */
[----:B------:R-:W-:Y:S01]  /*13ab0*/  MOV R2, R246 ;  /* 0x000000f600027202 */ /* 0x000fe20000000f00 */
[----:B------:R-:W-:Y:S05]  /*13ac0*/  BRA `(.L_x_597) ;  /* 0xfffedd2000007947 */ /* 0x000fea000383ffff */
.L_x_530:
[----:B------:R-:W-:Y:S01]  /*13ad0*/  IMAD.MOV.U32 R246, RZ, RZ, R4 ;  /* 0x000000fffff67224 */ /* 0x000fe200078e0004 */
[----:B------:R-:W-:Y:S01]  /*13ae0*/  MOV R247, 0x5 ;  /* 0x0000000500f77802 */ /* 0x000fe20000000f00 */
[----:B-1----:R-:W-:Y:S01]  /*13af0*/  IMAD.MOV.U32 R3, RZ, RZ, 0x181f ;  /* 0x0000181fff037424 */ /* 0x002fe200078e00ff */
[----:B------:R-:W-:-:S02]  /*13b00*/  MOV R2, 0x13b20 ;  /* 0x00013b2000027802 */ /* 0x000fc40000000f00 */
[----:B--2345:R-:W-:Y:S05]  /*13b10*/  CALL.REL.NOINC `($__internal_1_$__cuda_sm70_shflsync_idx_p) ;  /* 0x0000570000007944 */ /* 0x03cfea0003c00000 */
        /* <DEDUP_REMOVED lines=8> */
.L_x_533:
[----:B------:R-:W-:Y:S01]  /*13ba0*/  IMAD.MOV.U32 R246, RZ, RZ, R4 ;  /* 0x000000fffff67224 */ /* 0x000fe200078e0004 */
[----:B------:R-:W-:Y:S01]  /*13bb0*/  MOV R247, 0x6 ;  /* 0x0000000600f77802 */ /* 0x000fe20000000f00 */
[----:B-1----:R-:W-:Y:S01]  /*13bc0*/  IMAD.MOV.U32 R3, RZ, RZ, 0x181f ;  /* 0x0000181fff037424 */ /* 0x002fe200078e00ff */
[----:B------:R-:W-:Y:S02]  /*13bd0*/  MOV R2, 0x13bf0 ;  /* 0x00013bf000027802 */ /* 0x000fe40000000f00 */
[----:B--2345:R-:W-:Y:S05]  /*13be0*/  CALL.REL.NOINC `($__internal_1_$__cuda_sm70_shflsync_idx_p) ;  /* 0x0000563000007944 */ /* 0x03cfea0003c00000 */
[----:B------:R-:W-:Y:S01]  /*13bf0*/  MOV R6, R246 ;  /* 0x000000f600067202 */ /* 0x000fe20000000f00 */
[----:B------:R-:W-:Y:S05]  /*13c00*/  BRA `(.L_x_599) ;  /* 0xfffeddb000007947 */ /* 0x000fea000383ffff */
.L_x_534:
[----:B------:R-:W-:Y:S01]  /*13c10*/  IMAD.MOV.U32 R246, RZ, RZ, R5 ;  /* 0x000000fffff67224 */ /* 0x000fe200078e0005 */
[----:B------:R-:W-:Y:S01]  /*13c20*/  MOV R247, 0x6 ;  /* 0x0000000600f77802 */ /* 0x000fe20000000f00 */
[----:B-1----:R-:W-:Y:S01]  /*13c30*/  IMAD.MOV.U32 R3, RZ, RZ, 0x181f ;  /* 0x0000181fff037424 */ /* 0x002fe200078e00ff */
[----:B------:R-:W-:Y:S02]  /*13c40*/  MOV R2, 0x13c60 ;  /* 0x00013c6000027802 */ /* 0x000fe40000000f00 */
[----:B--2345:R-:W-:Y:S05]  /*13c50*/  CALL.REL.NOINC `($__internal_1_$__cuda_sm70_shflsync_idx_p) ;  /* 0x000055c000007944 */ /* 0x03cfea0003c00000 */
[----:B------:R-:W-:Y:S01]  /*13c60*/  MOV R2, R246 ;  /* 0x000000f600027202 */ /* 0x000fe20000000f00 */
[----:B------:R-:W-:Y:S05]  /*13c70*/  BRA `(.L_x_600) ;  /* 0xfffedd6000007947 */ /* 0x000fea000383ffff */
.L_x_537:
        /* <DEDUP_REMOVED lines=13> */
.L_x_540:
[----:B------:R-:W-:Y:S01]  /*13d50*/  IMAD.MOV.U32 R246, RZ, RZ, R0 ;  /* 0x000000fffff67224 */ /* 0x000fe200078e0000 */
[----:B------:R-:W-:Y:S01]  /*13d60*/  MOV R247, RZ ;  /* 0x000000ff00f77202 */ /* 0x000fe20000000f00 */
[----:B------:R-:W-:Y:S01]  /*13d70*/  IMAD.MOV.U32 R3, RZ, RZ, 0x181f ;  /* 0x0000181fff037424 */ /* 0x000fe200078e00ff */
[----:B------:R-:W-:Y:S02]  /*13d80*/  MOV R2, 0x13da0 ;  /* 0x00013da000027802 */ /* 0x000fe40000000f00 */
[----:B------:R-:W-:Y:S05]  /*13d90*/  CALL.REL.NOINC `($__internal_1_$__cuda_sm70_shflsync_idx_p) ;  /* 0x0000548000007944 */ /* 0x000fea0003c00000 */
[----:B------:R-:W-:Y:S01]  /*13da0*/  MOV R7, R246 ;  /* 0x000000f600077202 */ /* 0x000fe20000000f00 */
[----:B------:R-:W-:Y:S05]  /*13db0*/  BRA `(.L_x_602) ;  /* 0xfffef58000007947 */ /* 0x000fea000383ffff */
.L_x_541:
[----:B------:R-:W-:Y:S01]  /*13dc0*/  IMAD.MOV.U32 R246, RZ, RZ, R4 ;  /* 0x000000fffff67224 */ /* 0x000fe200078e0004 */
[----:B------:R-:W-:Y:S01]  /*13dd0*/  MOV R247, RZ ;  /* 0x000000ff00f77202 */ /* 0x000fe20000000f00 */
[----:B------:R-:W-:Y:S01]  /*13de0*/  IMAD.MOV.U32 R3, RZ, RZ, 0x181f ;  /* 0x0000181fff037424 */ /* 0x000fe200078e00ff */
[----:B------:R-:W-:Y:S02]  /*13df0*/  MOV R2, 0x13e10 ;  /* 0x00013e1000027802 */ /* 0x000fe40000000f00 */
[----:B-12---:R-:W-:Y:S05]  /*13e00*/  CALL.REL.NOINC `($__internal_1_$__cuda_sm70_shflsync_idx_p) ;  /* 0x0000541000007944 */ /* 0x006fea0003c00000 */
[----:B------:R-:W-:Y:S01]  /*13e10*/  IADD3 R2, P0, R246, R174, RZ ;  /* 0x000000aef6027210 */ /* 0x000fe20007f1e0ff */
[----:B------:R-:W-:Y:S01]  /*13e20*/  IMAD.MOV.U32 R246, RZ, RZ, R0 ;  /* 0x000000fffff67224 */ /* 0x000fe200078e0000 */
[----:B------:R-:W-:-:S03]  /*13e30*/  MOV R247, 0x1 ;  /* 0x0000000100f77802 */ /* 0x000fc60000000f00 */
[----:B------:R-:W-:-:S05]  /*13e40*/  IMAD.X R3, R7, 0x1, R16, P0 ;  /* 0x0000000107037824 */ /* 0x000fca00000e0610 */
[----:B------:R-:W-:Y:S01]  /*13e50*/  @!PT LDS RZ, [RZ] ;  /* 0x00000000fffff984 */ /* 0x000fe20000000800 */
[----:B------:R-:W-:Y:S01]  /*13e60*/  @!PT LDS RZ, [RZ] ;  /* 0x00000000fffff984 */ /* 0x000fe20000000800 */
[----:B------:R-:W-:Y:S01]  /*13e70*/  @!PT LDS RZ, [RZ] ;  /* 0x00000000fffff984 */ /* 0x000fe20000000800 */
[----:B------:R1:W-:Y:S02]  /*13e80*/  LDGSTS.E.BYPASS.LTC128B.128 [R243+0x3900], [R2.64], !P5 ;  /* 0x0390000002f37fae */ /* 0x0003e4000e901d46 */
[----:B-1----:R-:W-:Y:S01]  /*13e90*/  IMAD.MOV.U32 R3, RZ, RZ, 0x181f ;  /* 0x0000181fff037424 */ /* 0x002fe200078e00ff */
[----:B------:R-:W-:Y:S02]  /*13ea0*/  MOV R2, 0x13ec0 ;  /* 0x00013ec000027802 */ /* 0x000fe40000000f00 */
[----:B------:R-:W-:Y:S05]  /*13eb0*/  CALL.REL.NOINC `($__internal_1_$__cuda_sm70_shflsync_idx_p) ;  /* 0x0000536000007944 */ /* 0x000fea0003c00000 */
[----:B------:R-:W-:Y:S01]  /*13ec0*/  IMAD.MOV.U32 R5, RZ, RZ, R246 ;  /* 0x000000ffff057224 */ /* 0x000fe200078e00f6 */
[----:B------:R-:W-:Y:S01]  /*13ed0*/  MOV R247, 0x1 ;  /* 0x0000000100f77802 */ /* 0x000fe20000000f00 */
[----:B------:R-:W-:Y:S01]  /*13ee0*/  IMAD.MOV.U32 R246, RZ, RZ, R4 ;  /* 0x000000fffff67224 */ /* 0x000fe200078e0004 */
[----:B------:R-:W-:Y:S02]  /*13ef0*/  MOV R3, 0x181f ;  /* 0x0000181f00037802 */ /* 0x000fe40000000f00 */
[----:B------:R-:W-:Y:S02]  /*13f00*/  MOV R2, 0x13f20 ;  /* 0x00013f2000027802 */ /* 0x000fe40000000f00 */
[----:B------:R-:W-:Y:S05]  /*13f10*/  CALL.REL.NOINC `($__internal_1_$__cuda_sm70_shflsync_idx_p) ;  /* 0x0000530000007944 */ /* 0x000fea0003c00000 */
        /* <DEDUP_REMOVED lines=85> */
[----:B------:R-:W-:Y:S01]  /*14470*/  MOV R4, R246 ;  /* 0x000000f600047202 */ /* 0x000fe20000000f00 */
[----:B------:R-:W-:Y:S05]  /*14480*/  BRA `(.L_x_603) ;  /* 0xfffef0b000007947 */ /* 0x000fea000383ffff */
.L_x_542:
[----:B------:R-:W-:Y:S01]  /*14490*/  IMAD.MOV.U32 R246, RZ, RZ, R4 ;  /* 0x000000fffff67224 */ /* 0x000fe200078e0004 */
[----:B------:R-:W-:Y:S01]  /*144a0*/  MOV R247, RZ ;  /* 0x000000ff00f77202 */ /* 0x000fe20000000f00 */
[----:B------:R-:W-:Y:S01]  /*144b0*/  IMAD.MOV.U32 R3, RZ, RZ, 0x1c1f ;  /* 0x00001c1fff037424 */ /* 0x000fe200078e00ff */
[----:B------:R-:W-:-:S02]  /*144c0*/  MOV R2, 0x144e0 ;  /* 0x000144e000027802 */ /* 0x000fc40000000f00 */
[----:B------:R-:W-:Y:S05]  /*144d0*/  CALL.REL.NOINC `($__internal_1_$__cuda_sm70_shflsync_idx_p) ;  /* 0x00004d4000007944 */ /* 0x000fea0003c00000 */
[----:B------:R-:W-:Y:S01]  /*144e0*/  MOV R0, R246 ;  /* 0x000000f600007202 */ /* 0x000fe20000000f00 */
[----:B------:R-:W-:Y:S05]  /*144f0*/  BRA `(.L_x_604) ;  /* 0xfffef18000007947 */ /* 0x000fea000383ffff */
.L_x_543:
[----:B------:R-:W-:Y:S01]  /*14500*/  IMAD.MOV.U32 R246, RZ, RZ, R4 ;  /* 0x000000fffff67224 */ /* 0x000fe200078e0004 */
[----:B------:R-:W-:Y:S01]  /*14510*/  MOV R247, 0x1 ;  /* 0x0000000100f77802 */ /* 0x000fe20000000f00 */
[----:B------:R-:W-:Y:S01]  /*14520*/  IMAD.MOV.U32 R3, RZ, RZ, 0x1c1f ;  /* 0x00001c1fff037424 */ /* 0x000fe200078e00ff */
[----:B------:R-:W-:-:S02]  /*14530*/  MOV R2, 0x14550 ;  /* 0x0001455000027802 */ /* 0x000fc40000000f00 */
[----:B-1----:R-:W-:Y:S05]  /*14540*/  CALL.REL.NOINC `($__internal_1_$__cuda_sm70_shflsync_idx_p) ;  /* 0x00004cd000007944 */ /* 0x002fea0003c00000 */
[----:B------:R-:W-:Y:S01]  /*14550*/  IMAD.IADD R0, R5, 0x1, R246 ;  /* 0x0000000105007824 */ /* 0x000fe200078e02f6 */
[----:B------:R-:W-:Y:S01]  /*14560*/  MOV R2, 0x14940 ;  /* 0x0001494000027802 */ /* 0x000fe20000000f00 */
[----:B------:R-:W-:-:S02]  /*14570*/  IMAD.MOV.U32 R246, RZ, RZ, R4 ;  /* 0x000000fffff67224 */ /* 0x000fc400078e0004 */
[----:B------:R-:W-:Y:S01]  /*14580*/  IMAD.MOV.U32 R247, RZ, RZ, 0x2 ;  /* 0x00000002fff77424 */ /* 0x000fe200078e00ff */
[----:B------:R-:W-:Y:S01]  /*14590*/  IMNMX R0, R6, R0, PT ;  /* 0x0000000006007217 */ /* 0x000fe20003800200 */
[----:B------:R-:W-:-:S03]  /*145a0*/  IMAD.MOV.U32 R3, RZ, RZ, 0x1c1f ;  /* 0x00001c1fff037424 */ /* 0x000fc600078e00ff */
[C---:B------:R-:W-:Y:S02]  /*145b0*/  ISETP.GT.AND P0, PT, R0.reuse, RZ, PT ;  /* 0x000000ff0000720c */ /* 0x040fe40003f04270 */
[----:B------:R-:W-:Y:S02]  /*145c0*/  ISETP.GT.AND P1, PT, R0, 0x1, PT ;  /* 0x000000010000780c */ /* 0x000fe40003f24270 */
[----:B------:R-:W-:Y:S02]  /*145d0*/  FSEL R7, R102, -INF , P0 ;  /* 0xff80000066077808 */ /* 0x000fe40000000000 */
[----:B------:R-:W-:Y:S02]  /*145e0*/  ISETP.GT.AND P0, PT, R0, 0x9, PT ;  /* 0x000000090000780c */ /* 0x000fe40003f04270 */
[----:B------:R-:W-:Y:S02]  /*145f0*/  FSEL R8, R103, -INF , P1 ;  /* 0xff80000067087808 */ /* 0x000fe40000800000 */
[----:B------:R-:W-:-:S02]  /*14600*/  FSEL R14, R99, -INF , P0 ;  /* 0xff800000630e7808 */ /* 0x000fc40000000000 */
[C---:B------:R-:W-:Y:S02]  /*14610*/  ISETP.GT.AND P1, PT, R0.reuse, 0x10, PT ;  /* 0x000000100000780c */ /* 0x040fe40003f24270 */
[----:B------:R-:W-:Y:S02]  /*14620*/  ISETP.GT.AND P0, PT, R0, 0x11, PT ;  /* 0x000000110000780c */ /* 0x000fe40003f04270 */
[----:B------:R-:W-:Y:S02]  /*14630*/  FSEL R15, R94, -INF , P1 ;  /* 0xff8000005e0f7808 */ /* 0x000fe40000800000 */
[----:B------:R-:W-:Y:S02]  /*14640*/  FSEL R17, R95, -INF , P0 ;  /* 0xff8000005f117808 */ /* 0x000fe40000000000 */
[C---:B------:R-:W-:Y:S02]  /*14650*/  ISETP.GT.AND P1, PT, R0.reuse, 0x19, PT ;  /* 0x000000190000780c */ /* 0x040fe40003f24270 */
[----:B------:R-:W-:-:S02]  /*14660*/  ISETP.GT.AND P0, PT, R0, 0x20, PT ;  /* 0x000000200000780c */ /* 0x000fc40003f04270 */
        /* <DEDUP_REMOVED lines=44> */
[----:B------:R-:W-:Y:S05]  /*14930*/  CALL.REL.NOINC `($__internal_1_$__cuda_sm70_shflsync_idx_p) ;  /* 0x000048e000007944 */ /* 0x000fea0003c00000 */
[----:B------:R-:W-:Y:S01]  /*14940*/  IMAD.IADD R0, R5, 0x1, R246 ;  /* 0x0000000105007824 */ /* 0x000fe200078e02f6 */
[----:B------:R-:W-:Y:S01]  /*14950*/  MOV R2, 0x14d30 ;  /* 0x00014d3000027802 */ /* 0x000fe20000000f00 */
[----:B------:R-:W-:Y:S02]  /*14960*/  IMAD.MOV.U32 R246, RZ, RZ, R4 ;  /* 0x000000fffff67224 */ /* 0x000fe400078e0004 */
[----:B------:R-:W-:Y:S01]  /*14970*/  IMAD.MOV.U32 R247, RZ, RZ, 0x3 ;  /* 0x00000003fff77424 */ /* 0x000fe200078e00ff */
[----:B------:R-:W-:Y:S01]  /*14980*/  IMNMX R0, R6, R0, PT ;  /* 0x0000000006007217 */ /* 0x000fe20003800200 */
[----:B------:R-:W-:-:S03]  /*14990*/  IMAD.MOV.U32 R3, RZ, RZ, 0x1c1f ;  /* 0x00001c1fff037424 */ /* 0x000fc600078e00ff */
        /* <DEDUP_REMOVED lines=58> */
[----:B------:R-:W-:Y:S01]  /*14d40*/  FMNMX.FTZ R117, R11, R12, !PT ;  /* 0x0000000c0b757209 */ /* 0x000fe20007810000 */
[----:B------:R-:W-:Y:S01]  /*14d50*/  IMAD.MOV.U32 R0, RZ, RZ, 0x2 ;  /* 0x00000002ff007424 */ /* 0x000fe200078e00ff */
[----:B------:R-:W-:Y:S02]  /*14d60*/  MOV R2, 0x157d0 ;  /* 0x000157d000027802 */ /* 0x000fe40000000f00 */
[----:B------:R-:W-:Y:S02]  /*14d70*/  IMNMX R6, R6, R5, PT ;  /* 0x0000000506067217 */ /* 0x000fe40003800200 */
[----:B------:R-:W-:Y:S02]  /*14d80*/  FMNMX.FTZ R117, R16, R117, !PT ;  /* 0x0000007510757209 */ /* 0x000fe40007810000 */
[----:B------:R-:W-:-:S02]  /*14d90*/  ISETP.GT.AND P0, PT, R6, RZ, PT ;  /* 0x000000ff0600720c */ /* 0x000fc40003f04270 */
[----:B------:R-:W-:Y:S02]  /*14da0*/  ISETP.GT.AND P1, PT, R6, 0x1, PT ;  /* 0x000000010600780c */ /* 0x000fe40003f24270 */
[----:B------:R-:W-:Y:S02]  /*14db0*/  FSEL R19, R182, -INF , P0 ;  /* 0xff800000b6137808 */ /* 0x000fe40000000000 */
[C---:B------:R-:W-:Y:S02]  /*14dc0*/  ISETP.GT.AND P0, PT, R6.reuse, 0x9, PT ;  /* 0x000000090600780c */ /* 0x040fe40003f04270 */
[----:B------:R-:W-:Y:S02]  /*14dd0*/  FSEL R21, R183, -INF , P1 ;  /* 0xff800000b7157808 */ /* 0x000fe40000800000 */
[----:B------:R-:W-:Y:S02]  /*14de0*/  ISETP.GT.AND P1, PT, R6, 0x10, PT ;  /* 0x000000100600780c */ /* 0x000fe40003f24270 */
[----:B------:R-:W-:-:S02]  /*14df0*/  FSEL R31, R143, -INF , P0 ;  /* 0xff8000008f1f7808 */ /* 0x000fc40000000000 */
        /* <DEDUP_REMOVED lines=9> */
[----:B------:R-:W-:Y:S02]  /*14e90*/  ISETP.GT.AND P0, PT, R6, 0x29, PT ;  /* 0x000000290600780c */ /* 0x000fe40003f04270 */
[----:B------:R-:W-:Y:S02]  /*14ea0*/  FSEL R70, R171, -INF , P1 ;  /* 0xff800000ab467808 */ /* 0x000fe40000800000 */
[----:B------:R-:W-:-:S02]  /*14eb0*/  FSEL R29, R142, -INF , P6 ;  /* 0xff8000008e1d7808 */ /* 0x000fc40003000000 */
[C---:B------:R-:W-:Y:S02]  /*14ec0*/  ISETP.GT.AND P1, PT, R6.reuse, 0x30, PT ;  /* 0x000000300600780c */ /* 0x040fe40003f24270 */
        /* <DEDUP_REMOVED lines=23> */
[----:B------:R-:W-:Y:S02]  /*15040*/  FSEL R158, R159, -INF , P0 ;  /* 0xff8000009f9e7808 */ /* 0x000fe40000000000 */
[C---:B------:R-:W-:Y:S02]  /*15050*/  ISETP.GT.AND P6, PT, R6.reuse, 0x58, PT ;  /* 0x000000580600780c */ /* 0x040fe40003fc4270 */
[C---:B------:R-:W-:Y:S02]  /*15060*/  ISETP.GT.AND P1, PT, R6.reuse, 0x59, PT ;  /* 0x000000590600780c */ /* 0x040fe40003f24270 */
[----:B------:R-:W-:Y:S02]  /*15070*/  ISETP.GT.AND P0, PT, R6, 0x60, PT ;  /* 0x000000600600780c */ /* 0x000fe40003f04270 */
[----:B------:R-:W-:Y:S02]  /*15080*/  FMNMX.FTZ R119, R9, R10, !PT ;  /* 0x0000000a09777209 */ /* 0x000fe40007810000 */
[----:B------:R-:W-:-:S02]  /*15090*/  FSEL R157, R110, -INF , P6 ;  /* 0xff8000006e9d7808 */ /* 0x000fc40003000000 */
[----:B------:R-:W-:Y:S02]  /*150a0*/  FSEL R149, R111, -INF , P1 ;  /* 0xff8000006f957808 */ /* 0x000fe40000800000 */
        /* <DEDUP_REMOVED lines=106> */
[----:B------:R-:W-:Y:S01]  /*15750*/  FMNMX.FTZ R118, R185, R118, !PT ;  /* 0x00000076b9767209 */ /* 0x000fe20007810000 */
[----:B------:R-:W-:Y:S01]  /*15760*/  IMAD.MOV.U32 R116, RZ, RZ, R119 ;  /* 0x000000ffff747224 */ /* 0x000fe200078e0077 */
[----:B------:R-:W-:-:S02]  /*15770*/  FMNMX.FTZ R117, R168, R117, !PT ;  /* 0x00000075a8757209 */ /* 0x000fc40007810000 */
[----:B------:R-:W-:Y:S02]  /*15780*/  FMNMX.FTZ R6, R159, R6, !PT ;  /* 0x000000069f067209 */ /* 0x000fe40007810000 */
[----:B------:R-:W-:Y:S02]  /*15790*/  FMNMX.FTZ R118, R184, R118, !PT ;  /* 0x00000076b8767209 */ /* 0x000fe40007810000 */
[----:B------:R-:W-:Y:S02]  /*157a0*/  FMNMX.FTZ R117, R156, R117, !PT ;  /* 0x000000759c757209 */ /* 0x000fe40007810000 */
[----:B------:R-:W-:Y:S02]  /*157b0*/  FMNMX.FTZ R6, R148, R6, !PT ;  /* 0x0000000694067209 */ /* 0x000fe40007810000 */
[----:B------:R-:W-:Y:S05]  /*157c0*/  CALL.REL.NOINC `($__internal_0_$__cuda_sm70_shflsync_bfly_p) ;  /* 0x000039f000007944 */ /* 0x000fea0003c00000 */
[----:B------:R-:W-:Y:S01]  /*157d0*/  FMNMX.FTZ R119, R119, R0, !PT ;  /* 0x0000000077777209 */ /* 0x000fe20007810000 */
[----:B------:R-:W-:Y:S01]  /*157e0*/  IMAD.MOV.U32 R0, RZ, RZ, 0x1 ;  /* 0x00000001ff007424 */ /* 0x000fe200078e00ff */
[----:B------:R-:W-:-:S03]  /*157f0*/  MOV R2, 0x15820 ;  /* 0x0001582000027802 */ /* 0x000fc60000000f00 */
[----:B------:R-:W-:Y:S02]  /*15800*/  IMAD.MOV.U32 R116, RZ, RZ, R119 ;  /* 0x000000ffff747224 */ /* 0x000fe400078e0077 */
[----:B------:R-:W-:Y:S05]  /*15810*/  CALL.REL.NOINC `($__internal_0_$__cuda_sm70_shflsync_bfly_p) ;  /* 0x000039a000007944 */ /* 0x000fea0003c00000 */
[----:B------:R-:W-:Y:S01]  /*15820*/  FMNMX.FTZ R119, R119, R0, !PT ;  /* 0x0000000077777209 */ /* 0x000fe20007810000 */
[----:B------:R-:W-:Y:S01]  /*15830*/  IMAD.MOV.U32 R116, RZ, RZ, R118 ;  /* 0x000000ffff747224 */ /* 0x000fe200078e0076 */
[----:B------:R-:W-:Y:S01]  /*15840*/  MOV R2, 0x15870 ;  /* 0x0001587000027802 */ /* 0x000fe20000000f00 */
[----:B------:R-:W-:Y:S02]  /*15850*/  IMAD.MOV.U32 R0, RZ, RZ, 0x2 ;  /* 0x00000002ff007424 */ /* 0x000fe400078e00ff */
        /* <DEDUP_REMOVED lines=26> */
[----:B------:R-:W-:Y:S01]  /*15a00*/  MOV R68, R0 ;  /* 0x0000000000447202 */ /* 0x000fe20000000f00 */
[----:B------:R-:W-:Y:S05]  /*15a10*/  BRA `(.L_x_605) ;  /* 0xfffef2d000007947 */ /* 0x000fea000383ffff */
.L_x_547:
[----:B------:R-:W-:Y:S01]  /*15a20*/  MOV R247, RZ ;  /* 0x000000ff00f77202 */ /* 0x000fe20000000f00 */
[----:B------:R-:W-:Y:S01]  /*15a30*/  IMAD.MOV.U32 R246, RZ, RZ, R0 ;  /* 0x000000fffff67224 */ /* 0x000fe200078e0000 */
[----:B------:R-:W-:Y:S01]  /*15a40*/  MOV R2, 0x15a70 ;  /* 0x00015a7000027802 */ /* 0x000fe20000000f00 */
[----:B------:R-:W-:Y:S02]  /*15a50*/  IMAD.MOV.U32 R3, RZ, RZ, 0x181f ;  /* 0x0000181fff037424 */ /* 0x000fe400078e00ff */
[----:B-1----:R-:W-:Y:S05]  /*15a60*/  CALL.REL.NOINC `($__internal_1_$__cuda_sm70_shflsync_idx_p) ;  /* 0x000037b000007944 */ /* 0x002fea0003c00000 */
[----:B------:R-:W-:Y:S01]  /*15a70*/  MOV R7, R246 ;  /* 0x000000f600077202 */ /* 0x000fe20000000f00 */
[----:B------:R-:W-:-:S05]  /*15a80*/  BRA `(.L_x_606) ;  /* 0xffff1e8000007947 */ /* 0x000fca000383ffff */
.L_x_548:
[----:B------:R-:W-:Y:S01]  /*15a90*/  MOV R247, RZ ;  /* 0x000000ff00f77202 */ /* 0x000fe20000000f00 */
[----:B------:R-:W-:Y:S01]  /*15aa0*/  IMAD.MOV.U32 R246, RZ, RZ, R4 ;  /* 0x000000fffff67224 */ /* 0x000fe200078e0004 */
[----:B------:R-:W-:Y:S01]  /*15ab0*/  MOV R2, 0x15ae0 ;  /* 0x00015ae000027802 */ /* 0x000fe20000000f00 */
[----:B------:R-:W-:Y:S02]  /*15ac0*/  IMAD.MOV.U32 R3, RZ, RZ, 0x181f ;  /* 0x0000181fff037424 */ /* 0x000fe400078e00ff */
[----:B-123--:R-:W-:Y:S05]  /*15ad0*/  CALL.REL.NOINC `($__internal_1_$__cuda_sm70_shflsync_idx_p) ;  /* 0x0000374000007944 */ /* 0x00efea0003c00000 */
[----:B------:R-:W-:Y:S01]  /*15ae0*/  IADD3 R2, P0, R246, R20, RZ ;  /* 0x00000014f6027210 */ /* 0x000fe20007f1e0ff */
[----:B------:R-:W-:Y:S01]  /*15af0*/  IMAD.MOV.U32 R246, RZ, RZ, R0 ;  /* 0x000000fffff67224 */ /* 0x000fe200078e0000 */
[----:B------:R-:W-:Y:S03]  /*15b00*/  MOV R247, 0x1 ;  /* 0x0000000100f77802 */ /* 0x000fe60000000f00 */
[----:B------:R-:W-:Y:S05]  /*15b10*/  IMAD.X R3, R7, 0x1, R5, P0 ;  /* 0x0000000107037824 */ /* 0x000fea00000e0605 */
[----:B------:R-:W-:Y:S01]  /*15b20*/  @!PT LDS RZ, [RZ] ;  /* 0x00000000fffff984 */ /* 0x000fe20000000800 */
[----:B------:R-:W-:Y:S01]  /*15b30*/  @!PT LDS RZ, [RZ] ;  /* 0x00000000fffff984 */ /* 0x000fe20000000800 */
[----:B------:R-:W-:Y:S01]  /*15b40*/  @!PT LDS RZ, [RZ] ;  /* 0x00000000fffff984 */ /* 0x000fe20000000800 */
[----:B------:R1:W-:Y:S02]  /*15b50*/  LDGSTS.E.BYPASS.LTC128B.128 [R243+0x100], [R2.64], !P5 ;  /* 0x0010000002f37fae */ /* 0x0003e4000e901d46 */
[----:B-1----:R-:W-:Y:S01]  /*15b60*/  MOV R2, 0x15b90 ;  /* 0x00015b9000027802 */ /* 0x002fe20000000f00 */
[----:B------:R-:W-:Y:S02]  /*15b70*/  IMAD.MOV.U32 R3, RZ, RZ, 0x181f ;  /* 0x0000181fff037424 */ /* 0x000fe400078e00ff */
[----:B------:R-:W-:Y:S05]  /*15b80*/  CALL.REL.NOINC `($__internal_1_$__cuda_sm70_shflsync_idx_p) ;  /* 0x0000369000007944 */ /* 0x000fea0003c00000 */
[----:B------:R-:W-:Y:S01]  /*15b90*/  MOV R247, 0x1 ;  /* 0x0000000100f77802 */ /* 0x000fe20000000f00 */
[----:B------:R-:W-:Y:S01]  /*15ba0*/  IMAD.MOV.U32 R6, RZ, RZ, R246 ;  /* 0x000000ffff067224 */ /* 0x000fe200078e00f6 */
[----:B------:R-:W-:Y:S01]  /*15bb0*/  MOV R3, 0x181f ;  /* 0x0000181f00037802 */ /* 0x000fe20000000f00 */
[----:B------:R-:W-:Y:S01]  /*15bc0*/  IMAD.MOV.U32 R246, RZ, RZ, R4 ;  /* 0x000000fffff67224 */ /* 0x000fe200078e0004 */
[----:B------:R-:W-:Y:S02]  /*15bd0*/  MOV R2, 0x15bf0 ;  /* 0x00015bf000027802 */ /* 0x000fe40000000f00 */
[----:B------:R-:W-:Y:S05]  /*15be0*/  CALL.REL.NOINC `($__internal_1_$__cuda_sm70_shflsync_idx_p) ;  /* 0x0000363000007944 */ /* 0x000fea0003c00000 */
        /* <DEDUP_REMOVED lines=85> */
[----:B------:R-:W-:Y:S01]  /*16140*/  MOV R4, R246 ;  /* 0x000000f600047202 */ /* 0x000fe20000000f00 */
[----:B------:R-:W-:-:S05]  /*16150*/  BRA `(.L_x_607) ;  /* 0xffff19b000007947 */ /* 0x000fca000383ffff */
.L_x_551:
[----:B------:R-:W-:Y:S01]  /*16160*/  MOV R247, RZ ;  /* 0x000000ff00f77202 */ /* 0x000fe20000000f00 */
[----:B------:R-:W-:Y:S01]  /*16170*/  IMAD.MOV.U32 R246, RZ, RZ, R0 ;  /* 0x000000fffff67224 */ /* 0x000fe200078e0000 */
[----:B------:R-:W-:Y:S01]  /*16180*/  MOV R2, 0x161b0 ;  /* 0x000161b000027802 */ /* 0x000fe20000000f00 */
[----:B------:R-:W-:Y:S02]  /*16190*/  IMAD.MOV.U32 R3, RZ, RZ, 0x181f ;  /* 0x0000181fff037424 */ /* 0x000fe400078e00ff */
[----:B------:R-:W-:Y:S05]  /*161a0*/  CALL.REL.NOINC `($__internal_1_$__cuda_sm70_shflsync_idx_p) ;  /* 0x0000307000007944 */ /* 0x000fea0003c00000 */
[----:B------:R-:W-:Y:S01]  /*161b0*/  MOV R118, R246 ;  /* 0x000000f600767202 */ /* 0x000fe20000000f00 */
[----:B------:R-:W-:-:S05]  /*161c0*/  BRA `(.L_x_608) ;  /* 0xffff24a000007947 */ /* 0x000fca000383ffff */
.L_x_552:
[----:B------:R-:W-:Y:S01]  /*161d0*/  MOV R247, RZ ;  /* 0x000000ff00f77202 */ /* 0x000fe20000000f00 */
[----:B------:R-:W-:Y:S01]  /*161e0*/  IMAD.MOV.U32 R246, RZ, RZ, R116 ;  /* 0x000000fffff67224 */ /* 0x000fe200078e0074 */
[----:B------:R-:W-:Y:S01]  /*161f0*/  MOV R2, 0x16220 ;  /* 0x0001622000027802 */ /* 0x000fe20000000f00 */
[----:B------:R-:W-:Y:S02]  /*16200*/  IMAD.MOV.U32 R3, RZ, RZ, 0x181f ;  /* 0x0000181fff037424 */ /* 0x000fe400078e00ff */
[----:B-12---:R-:W-:Y:S05]  /*16210*/  CALL.REL.NOINC `($__internal_1_$__cuda_sm70_shflsync_idx_p) ;  /* 0x0000300000007944 */ /* 0x006fea0003c00000 */
        /* <DEDUP_REMOVED lines=104> */
.L_x_553:
[----:B------:R-:W-:Y:S01]  /*168a0*/  MOV R247, RZ ;  /* 0x000000ff00f77202 */ /* 0x000fe20000000f00 */
[----:B------:R-:W-:Y:S01]  /*168b0*/  IMAD.MOV.U32 R246, RZ, RZ, R116 ;  /* 0x000000fffff67224 */ /* 0x000fe200078e0074 */
[----:B------:R-:W-:Y:S01]  /*168c0*/  MOV R2, 0x168f0 ;  /* 0x000168f000027802 */ /* 0x000fe20000000f00 */
[----:B------:R-:W-:Y:S02]  /*168d0*/  IMAD.MOV.U32 R3, RZ, RZ, 0x1c1f ;  /* 0x00001c1fff037424 */ /* 0x000fe400078e00ff */
[----:B------:R-:W-:Y:S05]  /*168e0*/  CALL.REL.NOINC `($__internal_1_$__cuda_sm70_shflsync_idx_p) ;  /* 0x0000293000007944 */ /* 0x000fea0003c00000 */
[----:B------:R-:W-:Y:S01]  /*168f0*/  MOV R0, R246 ;  /* 0x000000f600007202 */ /* 0x000fe20000000f00 */
[----:B------:R-:W-:-:S05]  /*16900*/  BRA `(.L_x_610) ;  /* 0xffff20d000007947 */ /* 0x000fca000383ffff */
.L_x_554:
[----:B------:R-:W-:Y:S01]  /*16910*/  MOV R247, 0x1 ;  /* 0x0000000100f77802 */ /* 0x000fe20000000f00 */
[----:B------:R-:W-:Y:S01]  /*16920*/  IMAD.MOV.U32 R246, RZ, RZ, R116 ;  /* 0x000000fffff67224 */ /* 0x000fe200078e0074 */
[----:B------:R-:W-:Y:S01]  /*16930*/  MOV R2, 0x16960 ;  /* 0x0001696000027802 */ /* 0x000fe20000000f00 */
[----:B------:R-:W-:Y:S02]  /*16940*/  IMAD.MOV.U32 R3, RZ, RZ, 0x1c1f ;  /* 0x00001c1fff037424 */ /* 0x000fe400078e00ff */
[----:B-1----:R-:W-:Y:S05]  /*16950*/  CALL.REL.NOINC `($__internal_1_$__cuda_sm70_shflsync_idx_p) ;  /* 0x000028c000007944 */ /* 0x002fea0003c00000 */
[----:B------:R-:W-:Y:S01]  /*16960*/  MOV R2, 0x16d40 ;  /* 0x00016d4000027802 */ /* 0x000fe20000000f00 */
[----:B------:R-:W-:Y:S02]  /*16970*/  IMAD.IADD R246, R117, 0x1, R246 ;  /* 0x0000000175f67824 */ /* 0x000fe400078e02f6 */
[----:B------:R-:W-:Y:S02]  /*16980*/  IMAD.MOV.U32 R247, RZ, RZ, 0x2 ;  /* 0x00000002fff77424 */ /* 0x000fe400078e00ff */
[----:B------:R-:W-:Y:S01]  /*16990*/  IMAD.MOV.U32 R3, RZ, RZ, 0x1c1f ;  /* 0x00001c1fff037424 */ /* 0x000fe200078e00ff */
[C---:B------:R-:W-:Y:S02]  /*169a0*/  ISETP.GT.AND P0, PT, R246.reuse, RZ, PT ;  /* 0x000000fff600720c */ /* 0x040fe40003f04270 */
[----:B------:R-:W-:Y:S02]  /*169b0*/  ISETP.GT.AND P1, PT, R246, 0x1, PT ;  /* 0x00000001f600780c */ /* 0x000fe40003f24270 */
[----:B------:R-:W-:Y:S02]  /*169c0*/  FSEL R6, R6, -INF , P0 ;  /* 0xff80000006067808 */ /* 0x000fe40000000000 */
[C---:B------:R-:W-:Y:S02]  /*169d0*/  ISETP.GT.AND P0, PT, R246.reuse, 0x9, PT ;  /* 0x00000009f600780c */ /* 0x040fe40003f04270 */
[----:B------:R-:W-:Y:S02]  /*169e0*/  FSEL R36, R7, -INF , P1 ;  /* 0xff80000007247808 */ /* 0x000fe40000800000 */
[C---:B------:R-:W-:Y:S02]  /*169f0*/  ISETP.GT.AND P1, PT, R246.reuse, 0x10, PT ;  /* 0x00000010f600780c */ /* 0x040fe40003f24270 */
[----:B------:R-:W-:Y:S02]  /*16a00*/  FSEL R32, R19, -INF , P0 ;  /* 0xff80000013207808 */ /* 0x000fe40000000000 */
[----:B------:R-:W-:Y:S02]  /*16a10*/  ISETP.GT.AND P0, PT, R246, 0x11, PT ;  /* 0x00000011f600780c */ /* 0x000fe40003f04270 */
[----:B------:R-:W-:Y:S02]  /*16a20*/  FSEL R22, R22, -INF , P1 ;  /* 0xff80000016167808 */ /* 0x000fe40000800000 */
[C---:B------:R-:W-:Y:S02]  /*16a30*/  ISETP.GT.AND P1, PT, R246.reuse, 0x19, PT ;  /* 0x00000019f600780c */ /* 0x040fe40003f24270 */
[----:B------:R-:W-:Y:S02]  /*16a40*/  FSEL R23, R23, -INF , P0 ;  /* 0xff80000017177808 */ /* 0x000fe40000000000 */
[C---:B------:R-:W-:Y:S02]  /*16a50*/  ISETP.GT.AND P0, PT, R246.reuse, 0x20, PT ;  /* 0x00000020f600780c */ /* 0x040fe40003f04270 */
[C---:B------:R-:W-:Y:S02]  /*16a60*/  ISETP.GT.AND P6, PT, R246.reuse, 0x8, PT ;  /* 0x00000008f600780c */ /* 0x040fe40003fc4270 */
[----:B------:R-:W-:Y:S02]  /*16a70*/  FSEL R35, R35, -INF , P1 ;  /* 0xff80000023237808 */ /* 0x000fe40000800000 */
[----:B------:R-:W-:Y:S02]  /*16a80*/  ISETP.GT.AND P1, PT, R246, 0x21, PT ;  /* 0x00000021f600780c */ /* 0x000fe40003f24270 */
[----:B------:R-:W-:Y:S02]  /*16a90*/  FSEL R38, R38, -INF , P0 ;  /* 0xff80000026267808 */ /* 0x000fe40000000000 */
        /* <DEDUP_REMOVED lines=36> */
[----:B------:R-:W-:Y:S01]  /*16ce0*/  ISETP.GT.AND P0, PT, R246, 0x69, PT ;  /* 0x00000069f600780c */ /* 0x000fe20003f04270 */
[----:B------:R-:W-:Y:S01]  /*16cf0*/  IMAD.MOV.U32 R246, RZ, RZ, R116 ;  /* 0x000000fffff67224 */ /* 0x000fe200078e0074 */
[----:B------:R-:W-:Y:S02]  /*16d00*/  FSEL R103, R103, -INF , P6 ;  /* 0xff80000067677808 */ /* 0x000fe40003000000 */
[----:B------:R-:W-:Y:S02]  /*16d10*/  FSEL R114, R114, -INF , P1 ;  /* 0xff80000072727808 */ /* 0x000fe40000800000 */
[----:B------:R-:W-:Y:S02]  /*16d20*/  FSEL R115, R115, -INF , P0 ;  /* 0xff80000073737808 */ /* 0x000fe40000000000 */
[----:B------:R-:W-:Y:S05]  /*16d30*/  CALL.REL.NOINC `($__internal_1_$__cuda_sm70_shflsync_idx_p) ;  /* 0x000024e000007944 */ /* 0x000fea0003c00000 */
[----:B------:R-:W-:Y:S01]  /*16d40*/  MOV R2, 0x17120 ;  /* 0x0001712000027802 */ /* 0x000fe20000000f00 */
[----:B------:R-:W-:Y:S02]  /*16d50*/  IMAD.IADD R246, R117, 0x1, R246 ;  /* 0x0000000175f67824 */ /* 0x000fe400078e02f6 */
[----:B------:R-:W-:Y:S02]  /*16d60*/  IMAD.MOV.U32 R247, RZ, RZ, 0x3 ;  /* 0x00000003fff77424 */ /* 0x000fe400078e00ff */
[----:B------:R-:W-:Y:S01]  /*16d70*/  IMAD.MOV.U32 R3, RZ, RZ, 0x1c1f ;  /* 0x00001c1fff037424 */ /* 0x000fe200078e00ff */
        /* <DEDUP_REMOVED lines=58> */
[----:B------:R-:W-:Y:S01]  /*17120*/  FMNMX.FTZ R116, R188, R120, !PT ;  /* 0x00000078bc747209 */ /* 0x000fe20007810000 */
[----:B------:R-:W-:Y:S01]  /*17130*/  IMAD.IADD R117, R117, 0x1, R246 ;  /* 0x0000000175757824 */ /* 0x000fe200078e02f6 */
[----:B------:R-:W-:Y:S01]  /*17140*/  FMNMX.FTZ R4, R6, R121, !PT ;  /* 0x0000007906047209 */ /* 0x000fe20007810000 */
[----:B------:R-:W-:Y:S01]  /*17150*/  IMAD.MOV.U32 R0, RZ, RZ, 0x2 ;  /* 0x00000002ff007424 */ /* 0x000fe200078e00ff */
[----:B------:R-:W-:Y:S02]  /*17160*/  FMNMX.FTZ R5, R16, R122, !PT ;  /* 0x0000007a10057209 */ /* 0x000fe40007810000 */
[C---:B------:R-:W-:Y:S02]  /*17170*/  ISETP.GT.AND P0, PT, R117.reuse, RZ, PT ;  /* 0x000000ff7500720c */ /* 0x040fe40003f04270 */
[C---:B------:R-:W-:Y:S02]  /*17180*/  ISETP.GT.AND P1, PT, R117.reuse, 0x1, PT ;  /* 0x000000017500780c */ /* 0x040fe40003f24270 */
[----:B------:R-:W-:Y:S02]  /*17190*/  FSEL R19, R10, -INF , P0 ;  /* 0xff8000000a137808 */ /* 0x000fe40000000000 */
[----:B------:R-:W-:Y:S02]  /*171a0*/  ISETP.GT.AND P6, PT, R117, 0x8, PT ;  /* 0x000000087500780c */ /* 0x000fe40003fc4270 */
[----:B------:R-:W-:Y:S02]  /*171b0*/  FSEL R21, R11, -INF , P1 ;  /* 0xff8000000b157808 */ /* 0x000fe40000800000 */
[----:B------:R-:W-:Y:S02]  /*171c0*/  FMNMX.FTZ R7, R19, R123, !PT ;  /* 0x0000007b13077209 */ /* 0x000fe40007810000 */
[----:B------:R-:W-:Y:S02]  /*171d0*/  ISETP.GT.AND P0, PT, R117, 0x9, PT ;  /* 0x000000097500780c */ /* 0x000fe40003f04270 */
[----:B------:R-:W-:Y:S02]  /*171e0*/  FSEL R14, R14, -INF , P6 ;  /* 0xff8000000e0e7808 */ /* 0x000fe40003000000 */
[----:B------:R-:W-:Y:S02]  /*171f0*/  FMNMX.FTZ R116, R197, R116, !PT ;  /* 0x00000074c5747209 */ /* 0x000fe40007810000 */
[----:B------:R-:W-:Y:S02]  /*17200*/  FMNMX.FTZ R4, R36, R4, !PT ;  /* 0x0000000424047209 */ /* 0x000fe40007810000 */
[----:B------:R-:W-:Y:S02]  /*17210*/  FMNMX.FTZ R5, R20, R5, !PT ;  /* 0x0000000514057209 */ /* 0x000fe40007810000 */
        /* <DEDUP_REMOVED lines=145> */
[----:B------:R-:W-:Y:S02]  /*17b30*/  FSEL R111, R111, -INF , P0 ;  /* 0xff8000006f6f7808 */ /* 0x000fe40000000000 */
        /* <DEDUP_REMOVED lines=8> */
[----:B------:R-:W-:Y:S02]  /*17bc0*/  MOV R2, 0x17be0 ;  /* 0x00017be000027802 */ /* 0x000fe40000000f00 */
[----:B------:R-:W-:Y:S05]  /*17bd0*/  CALL.REL.NOINC `($__internal_0_$__cuda_sm70_shflsync_bfly_p) ;  /* 0x000015e000007944 */ /* 0x000fea0003c00000 */
[----:B------:R-:W-:Y:S01]  /*17be0*/  FMNMX.FTZ R116, R116, R0, !PT ;  /* 0x0000000074747209 */ /* 0x000fe20007810000 */
[----:B------:R-:W-:Y:S01]  /*17bf0*/  IMAD.MOV.U32 R0, RZ, RZ, 0x1 ;  /* 0x00000001ff007424 */ /* 0x000fe200078e00ff */
[----:B------:R-:W-:Y:S02]  /*17c00*/  MOV R2, 0x17c20 ;  /* 0x00017c2000027802 */ /* 0x000fe40000000f00 */
        /* <DEDUP_REMOVED lines=28> */
[----:B------:R-:W-:-:S05]  /*17dd0*/  BRA `(.L_x_611) ;  /* 0xffff227000007947 */ /* 0x000fca000383ffff */
.L_x_557:
[----:B-1--4-:R-:W-:Y:S01]  /*17de0*/  MOV R247, RZ ;  /* 0x000000ff00f77202 */ /* 0x012fe20000000f00 */
[----:B------:R-:W-:Y:S01]  /*17df0*/  IMAD.MOV.U32 R246, RZ, RZ, R88 ;  /* 0x000000fffff67224 */ /* 0x000fe200078e0058 */
[----:B------:R-:W-:Y:S01]  /*17e00*/  MOV R2, 0x17e30 ;  /* 0x00017e3000027802 */ /* 0x000fe20000000f00 */
[----:B------:R-:W-:Y:S02]  /*17e10*/  IMAD.MOV.U32 R3, RZ, RZ, 0x181f ;  /* 0x0000181fff037424 */ /* 0x000fe400078e00ff */
[----:B------:R-:W-:Y:S05]  /*17e20*/  CALL.REL.NOINC `($__internal_1_$__cuda_sm70_shflsync_idx_p) ;  /* 0x000013f000007944 */ /* 0x000fea0003c00000 */
[----:B------:R-:W-:Y:S01]  /*17e30*/  MOV R85, R246 ;  /* 0x000000f600557202 */ /* 0x000fe20000000f00 */
[----:B------:R-:W-:-:S05]  /*17e40*/  BRA `(.L_x_612) ;  /* 0xffff507000007947 */ /* 0x000fca000383ffff */
.L_x_560:
[----:B------:R-:W-:Y:S01]  /*17e50*/  MOV R247, RZ ;  /* 0x000000ff00f77202 */ /* 0x000fe20000000f00 */
[----:B------:R-:W-:Y:S01]  /*17e60*/  IMAD.MOV.U32 R246, RZ, RZ, R0 ;  /* 0x000000fffff67224 */ /* 0x000fe200078e0000 */
[----:B------:R-:W-:Y:S01]  /*17e70*/  MOV R2, 0x17ea0 ;  /* 0x00017ea000027802 */ /* 0x000fe20000000f00 */
[----:B------:R-:W-:Y:S02]  /*17e80*/  IMAD.MOV.U32 R3, RZ, RZ, 0x181f ;  /* 0x0000181fff037424 */ /* 0x000fe400078e00ff */
[----:B------:R-:W-:Y:S05]  /*17e90*/  CALL.REL.NOINC `($__internal_1_$__cuda_sm70_shflsync_idx_p) ;  /* 0x0000138000007944 */ /* 0x000fea0003c00000 */
[----:B------:R-:W-:Y:S01]  /*17ea0*/  MOV R118, R246 ;  /* 0x000000f600767202 */ /* 0x000fe20000000f00 */
[----:B------:R-:W-:-:S05]  /*17eb0*/  BRA `(.L_x_613) ;  /* 0xffff5d0000007947 */ /* 0x000fca000383ffff */
.L_x_561:
        /* <DEDUP_REMOVED lines=109> */
.L_x_562:
[----:B------:R-:W-:Y:S02]  /*18590*/  MOV R0, 0x2 ;  /* 0x0000000200007802 */ /* 0x000fe40000000f00 */
        /* <DEDUP_REMOVED lines=34> */
.L_x_564:
[----:B------:R1:W5:Y:S01]  /*187c0*/  LDL R116, [R1+0xc] ;  /* 0x00000c0001747983 */ /* 0x0003620000100800 */
[----:B------:R-:W-:-:S02]  /*187d0*/  MOV R0, 0x2 ;  /* 0x0000000200007802 */ /* 0x000fc40000000f00 */
[----:B------:R-:W-:Y:S02]  /*187e0*/  MOV R2, 0x18800 ;  /* 0x0001880000027802 */ /* 0x000fe40000000f00 */
[----:B-1---5:R-:W-:Y:S05]  /*187f0*/  CALL.REL.NOINC `($__internal_0_$__cuda_sm70_shflsync_bfly_p) ;  /* 0x000009c000007944 */ /* 0x022fea0003c00000 */
[----:B------:R-:W-:Y:S01]  /*18800*/  MOV R4, R0 ;  /* 0x0000000000047202 */ /* 0x000fe20000000f00 */
[----:B------:R-:W-:Y:S05]  /*18810*/  BRA `(.L_x_616) ;  /* 0xffff8ad000007947 */ /* 0x000fea000383ffff */
.L_x_565:
[----:B------:R-:W-:Y:S01]  /*18820*/  IMAD.MOV.U32 R116, RZ, RZ, R4 ;  /* 0x000000ffff747224 */ /* 0x000fe200078e0004 */
[----:B------:R-:W-:Y:S02]  /*18830*/  MOV R0, 0x1 ;  /* 0x0000000100007802 */ /* 0x000fe40000000f00 */
[----:B------:R-:W-:Y:S02]  /*18840*/  MOV R2, 0x18860 ;  /* 0x0001886000027802 */ /* 0x000fe40000000f00 */
[----:B-----5:R-:W-:Y:S05]  /*18850*/  CALL.REL.NOINC `($__internal_0_$__cuda_sm70_shflsync_bfly_p) ;  /* 0x0000096000007944 */ /* 0x020fea0003c00000 */
[----:B------:R1:W5:Y:S01]  /*18860*/  LDL R116, [R1+0x10] ;  /* 0x0000100001747983 */ /* 0x0003620000100800 */
[----:B------:R-:W-:Y:S01]  /*18870*/  FADD.FTZ R4, R4, R0 ;  /* 0x0000000004047221 */ /* 0x000fe20000010000 */
[----:B------:R-:W-:Y:S02]  /*18880*/  MOV R0, 0x2 ;  /* 0x0000000200007802 */ /* 0x000fe40000000f00 */
[----:B------:R-:W-:Y:S02]  /*18890*/  MOV R2, 0x188b0 ;  /* 0x000188b000027802 */ /* 0x000fe40000000f00 */
[----:B-1---5:R-:W-:Y:S05]  /*188a0*/  CALL.REL.NOINC `($__internal_0_$__cuda_sm70_shflsync_bfly_p) ;  /* 0x0000091000007944 */ /* 0x022fea0003c00000 */
[----:B------:R-:W2:Y:S02]  /*188b0*/  LDL.LU R2, [R1+0x10] ;  /* 0x0000100001027983 */ /* 0x000ea40000300800 */
[----:B--2---:R-:W-:Y:S01]  /*188c0*/  FADD.FTZ R5, R2, R0 ;  /* 0x0000000002057221 */ /* 0x004fe20000010000 */
[----:B------:R-:W-:-:S02]  /*188d0*/  MOV R0, 0x1 ;  /* 0x0000000100007802 */ /* 0x000fc40000000f00 */
[----:B------:R-:W-:Y:S02]  /*188e0*/  MOV R2, 0x18910 ;  /* 0x0001891000027802 */ /* 0x000fe40000000f00 */
[----:B------:R-:W-:Y:S02]  /*188f0*/  MOV R116, R5 ;  /* 0x0000000500747202 */ /* 0x000fe40000000f00 */
[----:B------:R-:W-:Y:S05]  /*18900*/  CALL.REL.NOINC `($__internal_0_$__cuda_sm70_shflsync_bfly_p) ;  /* 0x000008b000007944 */ /* 0x000fea0003c00000 */
[----:B------:R1:W5:Y:S01]  /*18910*/  LDL R116, [R1+0x8] ;  /* 0x0000080001747983 */ /* 0x0003620000100800 */
[----:B------:R-:W-:Y:S01]  /*18920*/  FADD.FTZ R5, R5, R0 ;  /* 0x0000000005057221 */ /* 0x000fe20000010000 */
[----:B------:R-:W-:Y:S02]  /*18930*/  MOV R0, 0x2 ;  /* 0x0000000200007802 */ /* 0x000fe40000000f00 */
[----:B------:R-:W-:Y:S02]  /*18940*/  MOV R2, 0x18960 ;  /* 0x0001896000027802 */ /* 0x000fe40000000f00 */
[----:B-1---5:R-:W-:Y:S05]  /*18950*/  CALL.REL.NOINC `($__internal_0_$__cuda_sm70_shflsync_bfly_p) ;  /* 0x0000086000007944 */ /* 0x022fea0003c00000 */
[----:B------:R-:W2:Y:S02]  /*18960*/  LDL.LU R2, [R1+0x8] ;  /* 0x0000080001027983 */ /* 0x000ea40000300800 */
[----:B--2---:R-:W-:Y:S01]  /*18970*/  FADD.FTZ R6, R2, R0 ;  /* 0x0000000002067221 */ /* 0x004fe20000010000 */
[----:B------:R-:W-:Y:S02]  /*18980*/  MOV R0, 0x1 ;  /* 0x0000000100007802 */ /* 0x000fe40000000f00 */
[----:B------:R-:W-:-:S02]  /*18990*/  MOV R2, 0x189c0 ;  /* 0x000189c000027802 */ /* 0x000fc40000000f00 */
        /* <DEDUP_REMOVED lines=10> */
[----:B------:R-:W-:Y:S02]  /*18a40*/  MOV R2, 0x18a70 ;  /* 0x00018a7000027802 */ /* 0x000fe40000000f00 */
[----:B------:R-:W-:-:S02]  /*18a50*/  MOV R116, R7 ;  /* 0x0000000700747202 */ /* 0x000fc40000000f00 */
[----:B------:R-:W-:Y:S05]  /*18a60*/  CALL.REL.NOINC `($__internal_0_$__cuda_sm70_shflsync_bfly_p) ;  /* 0x0000075000007944 */ /* 0x000fea0003c00000 */
[----:B------:R-:W-:Y:S01]  /*18a70*/  MOV R8, R0 ;  /* 0x0000000000087202 */ /* 0x000fe20000000f00 */
[----:B------:R-:W-:Y:S05]  /*18a80*/  BRA `(.L_x_617) ;  /* 0xffff899000007947 */ /* 0x000fea000383ffff */
.L_x_574:
[----:B------:R-:W-:Y:S01]  /*18a90*/  IMAD.MOV.U32 R246, RZ, RZ, R4 ;  /* 0x000000fffff67224 */ /* 0x000fe200078e0004 */
[----:B------:R-:W-:Y:S01]  /*18aa0*/  MOV R247, RZ ;  /* 0x000000ff00f77202 */ /* 0x000fe20000000f00 */
[----:B------:R-:W-:Y:S01]  /*18ab0*/  IMAD.MOV.U32 R3, RZ, RZ, 0x181f ;  /* 0x0000181fff037424 */ /* 0x000fe200078e00ff */
[----:B------:R-:W-:-:S02]  /*18ac0*/  MOV R2, 0x18ae0 ;  /* 0x00018ae000027802 */ /* 0x000fc40000000f00 */
[----:B------:R-:W-:Y:S05]  /*18ad0*/  CALL.REL.NOINC `($__internal_1_$__cuda_sm70_shflsync_idx_p) ;  /* 0x0000074000007944 */ /* 0x000fea0003c00000 */
[----:B------:R-:W-:Y:S01]  /*18ae0*/  MOV R6, R246 ;  /* 0x000000f600067202 */ /* 0x000fe20000000f00 */
[----:B------:R-:W-:Y:S05]  /*18af0*/  BRA `(.L_x_618) ;  /* 0xffffa53000007947 */ /* 0x000fea000383ffff */
.L_x_575:
[----:B------:R-:W-:Y:S01]  /*18b00*/  IMAD.MOV.U32 R246, RZ, RZ, R5 ;  /* 0x000000fffff67224 */ /* 0x000fe200078e0005 */
[----:B------:R-:W-:Y:S01]  /*18b10*/  MOV R247, RZ ;  /* 0x000000ff00f77202 */ /* 0x000fe20000000f00 */
[----:B------:R-:W-:Y:S01]  /*18b20*/  IMAD.MOV.U32 R3, RZ, RZ, 0x181f ;  /* 0x0000181fff037424 */ /* 0x000fe200078e00ff */
[----:B------:R-:W-:-:S02]  /*18b30*/  MOV R2, 0x18b50 ;  /* 0x00018b5000027802 */ /* 0x000fc40000000f00 */
[----:B-12---:R-:W-:Y:S05]  /*18b40*/  CALL.REL.NOINC `($__internal_1_$__cuda_sm70_shflsync_idx_p) ;  /* 0x000006d000007944 */ /* 0x006fea0003c00000 */
[----:B------:R-:W-:Y:S01]  /*18b50*/  MOV R2, R246 ;  /* 0x000000f600027202 */ /* 0x000fe20000000f00 */
[----:B------:R-:W-:Y:S05]  /*18b60*/  BRA `(.L_x_619) ;  /* 0xffffa4e000007947 */ /* 0x000fea000383ffff */
.L_x_576:
[----:B------:R-:W-:Y:S01]  /*18b70*/  IMAD.MOV.U32 R246, RZ, RZ, R4 ;  /* 0x000000fffff67224 */ /* 0x000fe200078e0004 */
[----:B------:R-:W-:Y:S01]  /*18b80*/  MOV R247, 0x1 ;  /* 0x0000000100f77802 */ /* 0x000fe20000000f00 */
[----:B-1----:R-:W-:Y:S01]  /*18b90*/  IMAD.MOV.U32 R3, RZ, RZ, 0x181f ;  /* 0x0000181fff037424 */ /* 0x002fe200078e00ff */
[----:B------:R-:W-:-:S02]  /*18ba0*/  MOV R2, 0x18bc0 ;  /* 0x00018bc000027802 */ /* 0x000fc40000000f00 */
[----:B---3--:R-:W-:Y:S05]  /*18bb0*/  CALL.REL.NOINC `($__internal_1_$__cuda_sm70_shflsync_idx_p) ;  /* 0x0000066000007944 */ /* 0x008fea0003c00000 */
        /* <DEDUP_REMOVED lines=8> */
.L_x_577:
[----:B------:R-:W-:Y:S01]  /*18c40*/  IMAD.MOV.U32 R246, RZ, RZ, R4 ;  /* 0x000000fffff67224 */ /* 0x000fe200078e0004 */
[----:B------:R-:W-:Y:S01]  /*18c50*/  MOV R247, 0x2 ;  /* 0x0000000200f77802 */ /* 0x000fe20000000f00 */
[----:B-1----:R-:W-:Y:S01]  /*18c60*/  IMAD.MOV.U32 R3, RZ, RZ, 0x181f ;  /* 0x0000181fff037424 */ /* 0x002fe200078e00ff */
[----:B------:R-:W-:Y:S02]  /*18c70*/  MOV R2, 0x18c90 ;  /* 0x00018c9000027802 */ /* 0x000fe40000000f00 */
[----:B--23--:R-:W-:Y:S05]  /*18c80*/  CALL.REL.NOINC `($__internal_1_$__cuda_sm70_shflsync_idx_p) ;  /* 0x0000059000007944 */ /* 0x00cfea0003c00000 */
[----:B------:R-:W-:Y:S01]  /*18c90*/  MOV R6, R246 ;  /* 0x000000f600067202 */ /* 0x000fe20000000f00 */
[----:B------:R-:W-:Y:S05]  /*18ca0*/  BRA `(.L_x_621) ;  /* 0xffffa52000007947 */ /* 0x000fea000383ffff */
.L_x_578:
[----:B------:R-:W-:Y:S01]  /*18cb0*/  IMAD.MOV.U32 R246, RZ, RZ, R5 ;  /* 0x000000fffff67224 */ /* 0x000fe200078e0005 */
[----:B------:R-:W-:Y:S01]  /*18cc0*/  MOV R247, 0x2 ;  /* 0x0000000200f77802 */ /* 0x000fe20000000f00 */
[----:B-1----:R-:W-:Y:S01]  /*18cd0*/  IMAD.MOV.U32 R3, RZ, RZ, 0x181f ;  /* 0x0000181fff037424 */ /* 0x002fe200078e00ff */
[----:B------:R-:W-:Y:S02]  /*18ce0*/  MOV R2, 0x18d00 ;  /* 0x00018d0000027802 */ /* 0x000fe40000000f00 */
[----:B--234-:R-:W-:Y:S05]  /*18cf0*/  CALL.REL.NOINC `($__internal_1_$__cuda_sm70_shflsync_idx_p) ;  /* 0x0000052000007944 */ /* 0x01cfea0003c00000 */
[----:B------:R-:W-:Y:S01]  /*18d00*/  MOV R2, R246 ;  /* 0x000000f600027202 */ /* 0x000fe20000000f00 */
[----:B------:R-:W-:Y:S05]  /*18d10*/  BRA `(.L_x_622) ;  /* 0xffffa4d000007947 */ /* 0x000fea000383ffff */
.L_x_579:
[----:B------:R-:W-:Y:S01]  /*18d20*/  IMAD.MOV.U32 R246, RZ, RZ, R4 ;  /* 0x000000fffff67224 */ /* 0x000fe200078e0004 */
[----:B------:R-:W-:Y:S01]  /*18d30*/  MOV R247, 0x3 ;  /* 0x0000000300f77802 */ /* 0x000fe20000000f00 */
[----:B--2---:R-:W-:Y:S01]  /*18d40*/  IMAD.MOV.U32 R3, RZ, RZ, 0x181f ;  /* 0x0000181fff037424 */ /* 0x004fe200078e00ff */
[----:B------:R-:W-:-:S02]  /*18d50*/  MOV R2, 0x18d70 ;  /* 0x00018d7000027802 */ /* 0x000fc40000000f00 */
[----:B-1-34-:R-:W-:Y:S05]  /*18d60*/  CALL.REL.NOINC `($__internal_1_$__cuda_sm70_shflsync_idx_p) ;  /* 0x000004b000007944 */ /* 0x01afea0003c00000 */
        /* <DEDUP_REMOVED lines=8> */
.L_x_580:
[----:B------:R-:W-:Y:S01]  /*18df0*/  IMAD.MOV.U32 R246, RZ, RZ, R4 ;  /* 0x000000fffff67224 */ /* 0x000fe200078e0004 */
[----:B------:R-:W-:Y:S01]  /*18e00*/  MOV R247, 0x4 ;  /* 0x0000000400f77802 */ /* 0x000fe20000000f00 */
[----:B--2---:R-:W-:Y:S01]  /*18e10*/  IMAD.MOV.U32 R3, RZ, RZ, 0x181f ;  /* 0x0000181fff037424 */ /* 0x004fe200078e00ff */
[----:B------:R-:W-:Y:S02]  /*18e20*/  MOV R2, 0x18e40 ;  /* 0x00018e4000027802 */ /* 0x000fe40000000f00 */
[----:B-1-34-:R-:W-:Y:S05]  /*18e30*/  CALL.REL.NOINC `($__internal_1_$__cuda_sm70_shflsync_idx_p) ;  /* 0x000003e000007944 */ /* 0x01afea0003c00000 */
[----:B------:R-:W-:Y:S01]  /*18e40*/  MOV R6, R246 ;  /* 0x000000f600067202 */ /* 0x000fe20000000f00 */
[----:B------:R-:W-:Y:S05]  /*18e50*/  BRA `(.L_x_624) ;  /* 0xffffa4a000007947 */ /* 0x000fea000383ffff */
.L_x_581:
[----:B------:R-:W-:Y:S01]  /*18e60*/  IMAD.MOV.U32 R246, RZ, RZ, R5 ;  /* 0x000000fffff67224 */ /* 0x000fe200078e0005 */
[----:B------:R-:W-:Y:S01]  /*18e70*/  MOV R247, 0x4 ;  /* 0x0000000400f77802 */ /* 0x000fe20000000f00 */
[----:B--2---:R-:W-:Y:S01]  /*18e80*/  IMAD.MOV.U32 R3, RZ, RZ, 0x181f ;  /* 0x0000181fff037424 */ /* 0x004fe200078e00ff */
[----:B------:R-:W-:Y:S02]  /*18e90*/  MOV R2, 0x18eb0 ;  /* 0x00018eb000027802 */ /* 0x000fe40000000f00 */
[----:B-1-34-:R-:W-:Y:S05]  /*18ea0*/  CALL.REL.NOINC `($__internal_1_$__cuda_sm70_shflsync_idx_p) ;  /* 0x0000037000007944 */ /* 0x01afea0003c00000 */
[----:B------:R-:W-:Y:S01]  /*18eb0*/  MOV R2, R246 ;  /* 0x000000f600027202 */ /* 0x000fe20000000f00 */
[----:B------:R-:W-:Y:S05]  /*18ec0*/  BRA `(.L_x_625) ;  /* 0xffffa45000007947 */ /* 0x000fea000383ffff */
.L_x_582:
[----:B------:R-:W-:Y:S01]  /*18ed0*/  IMAD.MOV.U32 R246, RZ, RZ, R4 ;  /* 0x000000fffff67224 */ /* 0x000fe200078e0004 */
[----:B------:R-:W-:Y:S01]  /*18ee0*/  MOV R247, 0x5 ;  /* 0x0000000500f77802 */ /* 0x000fe20000000f00 */
[----:B-1----:R-:W-:Y:S01]  /*18ef0*/  IMAD.MOV.U32 R3, RZ, RZ, 0x181f ;  /* 0x0000181fff037424 */ /* 0x002fe200078e00ff */
[----:B------:R-:W-:-:S02]  /*18f00*/  MOV R2, 0x18f20 ;  /* 0x00018f2000027802 */ /* 0x000fc40000000f00 */
[----:B--234-:R-:W-:Y:S05]  /*18f10*/  CALL.REL.NOINC `($__internal_1_$__cuda_sm70_shflsync_idx_p) ;  /* 0x0000030000007944 */ /* 0x01cfea0003c00000 */
        /* <DEDUP_REMOVED lines=8> */
.L_x_583:
[----:B------:R-:W-:Y:S01]  /*18fa0*/  IMAD.MOV.U32 R246, RZ, RZ, R4 ;  /* 0x000000fffff67224 */ /* 0x000fe200078e0004 */
[----:B------:R-:W-:Y:S01]  /*18fb0*/  MOV R247, 0x6 ;  /* 0x0000000600f77802 */ /* 0x000fe20000000f00 */
[----:B--2---:R-:W-:Y:S01]  /*18fc0*/  IMAD.MOV.U32 R3, RZ, RZ, 0x181f ;  /* 0x0000181fff037424 */ /* 0x004fe200078e00ff */
[----:B------:R-:W-:Y:S02]  /*18fd0*/  MOV R2, 0x18ff0 ;  /* 0x00018ff000027802 */ /* 0x000fe40000000f00 */
[----:B-1--4-:R-:W-:Y:S05]  /*18fe0*/  CALL.REL.NOINC `($__internal_1_$__cuda_sm70_shflsync_idx_p) ;  /* 0x0000023000007944 */ /* 0x012fea0003c00000 */
[----:B------:R-:W-:Y:S01]  /*18ff0*/  MOV R6, R246 ;  /* 0x000000f600067202 */ /* 0x000fe20000000f00 */
[----:B------:R-:W-:Y:S05]  /*19000*/  BRA `(.L_x_627) ;  /* 0xffffa42000007947 */ /* 0x000fea000383ffff */
.L_x_584:
[----:B------:R-:W-:Y:S01]  /*19010*/  IMAD.MOV.U32 R246, RZ, RZ, R5 ;  /* 0x000000fffff67224 */ /* 0x000fe200078e0005 */
[----:B------:R-:W-:Y:S01]  /*19020*/  MOV R247, 0x6 ;  /* 0x0000000600f77802 */ /* 0x000fe20000000f00 */
[----:B--2---:R-:W-:Y:S01]  /*19030*/  IMAD.MOV.U32 R3, RZ, RZ, 0x181f ;  /* 0x0000181fff037424 */ /* 0x004fe200078e00ff */
[----:B------:R-:W-:Y:S02]  /*19040*/  MOV R2, 0x19060 ;  /* 0x0001906000027802 */ /* 0x000fe40000000f00 */
[----:B-1-34-:R-:W-:Y:S05]  /*19050*/  CALL.REL.NOINC `($__internal_1_$__cuda_sm70_shflsync_idx_p) ;  /* 0x000001c000007944 */ /* 0x01afea0003c00000 */
[----:B------:R-:W-:Y:S01]  /*19060*/  MOV R2, R246 ;  /* 0x000000f600027202 */ /* 0x000fe20000000f00 */
[----:B------:R-:W-:Y:S05]  /*19070*/  BRA `(.L_x_628) ;  /* 0xffffa3d000007947 */ /* 0x000fea000383ffff */
.L_x_585:
[----:B------:R-:W-:Y:S01]  /*19080*/  IMAD.MOV.U32 R246, RZ, RZ, R4 ;  /* 0x000000fffff67224 */ /* 0x000fe200078e0004 */
[----:B------:R-:W-:Y:S01]  /*19090*/  MOV R247, 0x7 ;  /* 0x0000000700f77802 */ /* 0x000fe20000000f00 */
[----:B-1----:R-:W-:Y:S01]  /*190a0*/  IMAD.MOV.U32 R3, RZ, RZ, 0x181f ;  /* 0x0000181fff037424 */ /* 0x002fe200078e00ff */
[----:B------:R-:W-:-:S02]  /*190b0*/  MOV R2, 0x190d0 ;  /* 0x000190d000027802 */ /* 0x000fc40000000f00 */
[----:B--2-4-:R-:W-:Y:S05]  /*190c0*/  CALL.REL.NOINC `($__internal_1_$__cuda_sm70_shflsync_idx_p) ;  /* 0x0000015000007944 */ /* 0x014fea0003c00000 */
        /* <DEDUP_REMOVED lines=8> */
.L_x_587:
[----:B------:R-:W-:Y:S01]  /*19150*/  IMAD.MOV.U32 R246, RZ, RZ, R47 ;  /* 0x000000fffff67224 */ /* 0x000fe200078e002f */
[----:B------:R-:W-:Y:S01]  /*19160*/  MOV R247, RZ ;  /* 0x000000ff00f77202 */ /* 0x000fe20000000f00 */
[----:B-1----:R-:W-:Y:S01]  /*19170*/  IMAD.MOV.U32 R3, RZ, RZ, 0x1f ;  /* 0x0000001fff037424 */ /* 0x002fe200078e00ff */
[----:B------:R-:W-:Y:S02]  /*19180*/  MOV R2, 0x191a0 ;  /* 0x000191a000027802 */ /* 0x000fe40000000f00 */
[----:B--23--:R-:W-:Y:S05]  /*19190*/  CALL.REL.NOINC `($__internal_1_$__cuda_sm70_shflsync_idx_p) ;  /* 0x0000008000007944 */ /* 0x00cfea0003c00000 */
[----:B------:R-:W-:Y:S01]  /*191a0*/  MOV R0, R246 ;  /* 0x000000f600007202 */ /* 0x000fe20000000f00 */
[----:B------:R-:W-:Y:S05]  /*191b0*/  BRA `(.L_x_630) ;  /* 0xffffa43000007947 */ /* 0x000fea000383ffff */
        .weak           $__internal_0_$__cuda_sm70_shflsync_bfly_p
        .type           $__internal_0_$__cuda_sm70_shflsync_bfly_p,@function
        .size           $__internal_0_$__cuda_sm70_shflsync_bfly_p,($__internal_1_$__cuda_sm70_shflsync_idx_p - $__internal_0_$__cuda_sm70_shflsync_bfly_p)
$__internal_0_$__cuda_sm70_shflsync_bfly_p:
[----:B------:R-:W-:Y:S02]  /*191c0*/  MOV R208, 0xffffffff ;  /* 0xffffffff00d07802 */ /* 0x000fe40000000f00 */
[----:B------:R-:W-:Y:S02]  /*191d0*/  MOV R3, 0x1f ;  /* 0x0000001f00037802 */ /* 0x000fe40000000f00 */
[----:B------:R-:W-:Y:S04]  /*191e0*/  WARPSYNC R208 ;  /* 0x000000d000007348 */ /* 0x000fe80003800000 */
[----:B------:R1:W2:Y:S02]  /*191f0*/  SHFL.BFLY PT, R0, R116, R0, R3 ;  /* 0x0c00000074007389 */ /* 0x0002a400000e0003 */
[----:B-1----:R-:W-:-:S04]  /*19200*/  MOV R3, 0x0 ;  /* 0x0000000000037802 */ /* 0x002fc80000000f00 */
[----:B--2---:R-:W-:Y:S05]  /*19210*/  RET.REL.NODEC R2 `(_ZN7cutlass13device_kernelIN5flash19enable_sm80_to_sm89INS1_16FlashAttnFwdSm80INS1_25CollectiveMainloopFwdSm80ILi4ELi1ELb0EN4cute5tupleIJNS5_1CILi128EEENS7_ILi112EEENS7_ILi64EEEEEELi64ENS_10bfloat16_tEfNS_4arch4Sm80ELb1ELb0ELb0ELb0ELb1ELb0ELb1ELb0EEENS1_21CollectiveEpilogueFwdINS6_IJS8_SA_S9_EEENS6_IJNS7_ILi1EEESI_SI_EEESC_SE_Li128ELb0ELb1ELb0ELb0EEENS1_30DynamicPersistentTileSchedulerILi128ELi128ELb0ELb1ELb0EEEEEEEEEvNT_6ParamsE) ;  /* 0xfffe6de002007950 */ /* 0x004fea0003c3ffff */
        .weak           $__internal_1_$__cuda_sm70_shflsync_idx_p
        .type           $__internal_1_$__cuda_sm70_shflsync_idx_p,@function
        .size           $__internal_1_$__cuda_sm70_shflsync_idx_p,(.L_x_804 - $__internal_1_$__cuda_sm70_shflsync_idx_p)
$__internal_1_$__cuda_sm70_shflsync_idx_p:
[----:B------:R-:W-:-:S04]  /*19220*/  MOV R248, 0xffffffff ;  /* 0xffffffff00f87802 */ /* 0x000fc80000000f00 */
[----:B------:R-:W-:Y:S04]  /*19230*/  WARPSYNC R248 ;  /* 0x000000f800007348 */ /* 0x000fe80003800000 */
[----:B------:R1:W2:Y:S02]  /*19240*/  SHFL.IDX PT, R246, R246, R247, R3 ;  /* 0x000000f7f6f67389 */ /* 0x0002a400000e0003 */
[----:B-1----:R-:W-:-:S04]  /*19250*/  MOV R3, 0x0 ;  /* 0x0000000000037802 */ /* 0x002fc80000000f00 */
[----:B--2---:R-:W-:Y:S05]  /*19260*/  RET.REL.NODEC R2 `(_ZN7cutlass13device_kernelIN5flash19enable_sm80_to_sm89INS1_16FlashAttnFwdSm80INS1_25CollectiveMainloopFwdSm80ILi4ELi1ELb0EN4cute5tupleIJNS5_1CILi128EEENS7_ILi112EEENS7_ILi64EEEEEELi64ENS_10bfloat16_tEfNS_4arch4Sm80ELb1ELb0ELb0ELb0ELb1ELb0ELb1ELb0EEENS1_21CollectiveEpilogueFwdINS6_IJS8_SA_S9_EEENS6_IJNS7_ILi1EEESI_SI_EEESC_SE_Li128ELb0ELb1ELb0ELb0EEENS1_30DynamicPersistentTileSchedulerILi128ELi128ELb0ELb1ELb0EEEEEEEEEvNT_6ParamsE) ;  /* 0xfffe6d9002007950 */ /* 0x004fea0003c3ffff */
.L_x_631:
        /* <DEDUP_REMOVED lines=9> */
.L_x_804:


//--------------------- .text._ZN7cutlass13device_kernelIN5flash19enable_sm80_to_sm89INS1_16FlashAttnFwdSm80INS1_25CollectiveMainloopFwdSm80ILi4ELi1ELb0EN4cute5tupleIJNS5_1CILi128EEENS7_ILi112EEENS7_ILi64EEEEEELi64ENS_10bfloat16_tEfNS_4arch4Sm80ELb1ELb0ELb0ELb1ELb1ELb0ELb1ELb0EEENS1_21CollectiveEpilogueFwdINS6_IJS8_SA_S9_EEENS6_IJNS7_ILi1EEESI_SI_EEESC_SE_Li128ELb1ELb1ELb0ELb0EEENS1_19SingleTileSchedulerILb1ELb0ELb1ELi128EEEEEEEEEvNT_6ParamsE --------------------------
	.section	.text._ZN7cutlass13device_kernelIN5flash19enable_sm80_to_sm89INS1_16FlashAttnFwdSm80INS1_25CollectiveMainloopFwdSm80ILi4ELi1ELb0EN4cute5tupleIJNS5_1CILi128EEENS7_ILi112EEENS7_ILi64EEEEEELi64ENS_10bfloat16_tEfNS_4arch4Sm80ELb1ELb0ELb0ELb1ELb1ELb0ELb1ELb0EEENS1_21CollectiveEpilogueFwdINS6_IJS8_SA_S9_EEENS6_IJNS7_ILi1EEESI_SI_EEESC_SE_Li128ELb1ELb1ELb0ELb0EEENS1_19SingleTileSchedulerILb1ELb0ELb1ELi128EEEEEEEEEvNT_6ParamsE,"ax",@progbits
	.sectioninfo	@"SHI_REGISTERS=255"
	.align	128
.text._ZN7cutlass13device_kernelIN5flash19enable_sm80_to_sm89INS1_16FlashAttnFwdSm80INS1_25CollectiveMainloopFwdSm80ILi4ELi1ELb0EN4cute5tupleIJNS5_1CILi128EEENS7_ILi112EEENS7_ILi64EEEEEELi64ENS_10bfloat16_tEfNS_4arch4Sm80ELb1ELb0ELb0ELb1ELb1ELb0ELb1ELb0EEENS1_21CollectiveEpilogueFwdINS6_IJS8_SA_S9_EEENS6_IJNS7_ILi1EEESI_SI_EEESC_SE_Li128ELb1ELb1ELb0ELb0EEENS1_19SingleTileSchedulerILb1ELb0ELb1ELi128EEEEEEEEEvNT_6ParamsE:
        .type           _ZN7cutlass13device_kernelIN5flash19enable_sm80_to_sm89INS1_16FlashAttnFwdSm80INS1_25CollectiveMainloopFwdSm80ILi4ELi1ELb0EN4cute5tupleIJNS5_1CILi128EEENS7_ILi112EEENS7_ILi64EEEEEELi64ENS_10bfloat16_tEfNS_4arch4Sm80ELb1ELb0ELb0ELb1ELb1ELb0ELb1ELb0EEENS1_21CollectiveEpilogueFwdINS6_IJS8_SA_S9_EEENS6_IJNS7_ILi1EEESI_SI_EEESC_SE_Li128ELb1ELb1ELb0ELb0EEENS1_19SingleTileSchedulerILb1ELb0ELb1ELi128EEEEEEEEEvNT_6ParamsE,@function
        .size           _ZN7cutlass13device_kernelIN5flash19enable_sm80_to_sm89INS1_16FlashAttnFwdSm80INS1_25CollectiveMainloopFwdSm80ILi4ELi1ELb0EN4cute5tupleIJNS5_1CILi128EEENS7_ILi112EEENS7_ILi64EEEEEELi64ENS_10bfloat16_tEfNS_4arch4Sm80ELb1ELb0ELb0ELb1ELb1ELb0ELb1ELb0EEENS1_21CollectiveEpilogueFwdINS6_IJS8_SA_S9_EEENS6_IJNS7_ILi1EEESI_SI_EEESC_SE_Li128ELb1ELb1ELb0ELb0EEENS1_19SingleTileSchedulerILb1ELb0ELb1ELi128EEEEEEEEEvNT_6ParamsE,(.L_x_807 - _ZN7cutlass13device_kernelIN5flash19enable_sm80_to_sm89INS1_16FlashAttnFwdSm80INS1_25CollectiveMainloopFwdSm80ILi4ELi1ELb0EN4cute5tupleIJNS5_1CILi128EEENS7_ILi112EEENS7_ILi64EEEEEELi64ENS_10bfloat16_tEfNS_4arch4Sm80ELb1ELb0ELb0ELb1ELb1ELb0ELb1ELb0EEENS1_21CollectiveEpilogueFwdINS6_IJS8_SA_S9_EEENS6_IJNS7_ILi1EEESI_SI_EEESC_SE_Li128ELb1ELb1ELb0ELb0EEENS1_19SingleTileSchedulerILb1ELb0ELb1ELi128EEEEEEEEEvNT_6ParamsE)
        .other          _ZN7cutlass13device_kernelIN5flash19enable_sm80_to_sm89INS1_16FlashAttnFwdSm80INS1_25CollectiveMainloopFwdSm80ILi4ELi1ELb0EN4cute5tupleIJNS5_1CILi128EEENS7_ILi112EEENS7_ILi64EEEEEELi64ENS_10bfloat16_tEfNS_4arch4Sm80ELb1ELb0ELb0ELb1ELb1ELb0ELb1ELb0EEENS1_21CollectiveEpilogueFwdINS6_IJS8_SA_S9_EEENS6_IJNS7_ILi1EEESI_SI_EEESC_SE_Li128ELb1ELb1ELb0ELb0EEENS1_19SingleTileSchedulerILb1ELb0ELb1ELi128EEEEEEEEEvNT_6ParamsE,@"STO_CUDA_ENTRY STV_DEFAULT"
_ZN7cutlass13device_kernelIN5flash19enable_sm80_to_sm89INS1_16FlashAttnFwdSm80INS1_25CollectiveMainloopFwdSm80ILi4ELi1ELb0EN4cute5tupleIJNS5_1CILi128EEENS7_ILi112EEENS7_ILi64EEEEEELi64ENS_10bfloat16_tEfNS_4arch4Sm80ELb1ELb0ELb0ELb1ELb1ELb0ELb1ELb0EEENS1_21CollectiveEpilogueFwdINS6_IJS8_SA_S9_EEENS6_IJNS7_ILi1EEESI_SI_EEESC_SE_Li128ELb1ELb1ELb0ELb0EEENS1_19SingleTileSchedulerILb1ELb0ELb1ELi128EEEEEEEEEvNT_6ParamsE:
        /* <DEDUP_REMOVED lines=21> */
.L_x_633:
        /* <DEDUP_REMOVED lines=13> */
.L_x_635:
[----:B------:R-:W-:Y:S02]  /*0220*/  ULDC UR5, c[0x0][0x54c] ;  /* 0x0001530000057ab9 */ /* 0x000fe40000000800 */
.L_x_634:
[----:B------:R-:W-:Y:S02]  /*0230*/  ULDC UR4, c[0x0][0x548] ;  /* 0x0001520000047ab9 */ /* 0x000fe40000000800 */
[----:B------:R-:W-:-:S02]  /*0240*/  USHF.L.U32 UR10, UR10, 0x7, URZ ;  /* 0x000000070a0a7899 */ /* 0x000fc4000800063f */
[----:B------:R-:W-:-:S04]  /*0250*/  UIMAD UR4, UR5, UR4, URZ ;  /* 0x00000004050472a4 */ /* 0x000fc8000f8e023f */
[----:B------:R-:W-:-:S04]  /*0260*/  UISETP.GE.AND UP0, UPT, UR10, UR4, UPT ;  /* 0x000000040a00728c */ /* 0x000fc8000bf06270 */
[----:B------:R-:W-:Y:S01]  /*0270*/  USEL UR13, UR13, 0xffffffff, !UP0 ;  /* 0xffffffff0d0d7887 */ /* 0x000fe2000c000000 */
[----:B------:R-:W-:Y:S05]  /*0280*/  BRA `(.L_x_636) ;  /* 0x000001b000007947 */ /* 0x000fea0003800000 */
.L_x_632:
        /* <DEDUP_REMOVED lines=8> */
.L_x_637:
        /* <DEDUP_REMOVED lines=13> */
.L_x_639:
[----:B------:R-:W-:Y:S02]  /*03e0*/  ULDC UR5, c[0x0][0x54c] ;  /* 0x0001530000057ab9 */ /* 0x000fe40000000800 */
.L_x_638:
[----:B------:R-:W-:Y:S02]  /*03f0*/  ULDC UR4, c[0x0][0x548] ;  /* 0x0001520000047ab9 */ /* 0x000fe40000000800 */
[----:B------:R-:W-:-:S02]  /*0400*/  USHF.L.U32 UR10, UR10, 0x7, URZ ;  /* 0x000000070a0a7899 */ /* 0x000fc4000800063f */
[----:B------:R-:W-:-:S04]  /*0410*/  UIMAD UR4, UR5, UR4, URZ ;  /* 0x00000004050472a4 */ /* 0x000fc8000f8e023f */
[----:B------:R-:W-:-:S04]  /*0420*/  UISETP.GE.AND UP0, UPT, UR10, UR4, UPT ;  /* 0x000000040a00728c */ /* 0x000fc8000bf06270 */
[----:B------:R-:W-:-:S06]  /*0430*/  USEL UR13, UR13, 0xffffffff, !UP0 ;  /* 0xffffffff0d0d7887 */ /* 0x000fcc000c000000 */
.L_x_636:
        /* <DEDUP_REMOVED lines=42> */
[----:B------:R-:W2:Y:S04]  /*06e0*/  LDG.E R2, [R6.64] ;  /* 0x0000000e06027981 */ /* 0x000ea8000c1e1900 */
[----:B------:R-:W4:Y:S01]  /*06f0*/  LDG.E R0, [R6.64+0x4] ;  /* 0x0000040e06007981 */ /* 0x000f22000c1e1900 */
[----:B--23--:R-:W1:Y:S08]  /*0700*/  R2UR UR12, R2 ;  /* 0x00000000020c73c2 */ /* 0x00ce7000000e0000 */
[----:B----4-:R-:W1:Y:S02]  /*0710*/  R2UR UR4, R0 ;  /* 0x00000000000473c2 */ /* 0x010e6400000e0000 */
[----:B-1----:R-:W-:-:S06]  /*0720*/  UIADD3 UR12, -UR12, UR4, URZ ;  /* 0x000000040c0c7290 */ /* 0x002fcc000fffe13f */
.L_x_640:
        /* <DEDUP_REMOVED lines=10> */
.L_x_641:
        /* <DEDUP_REMOVED lines=12> */
.L_x_642:
[----:B------:R-:W-:Y:S01]  /*0890*/  ULDC UR4, c[0x0][0x2c4] ;  /* 0x0000b10000047ab9 */ /* 0x000fe20000000800 */
[----:B------:R-:W-:Y:S01]  /*08a0*/  PLOP3.LUT P4, PT, PT, PT, PT, 0x80, 0x0 ;  /* 0x000000000000781c */ /* 0x000fe20003f8f070 */
[----:B------:R-:W-:Y:S01]  /*08b0*/  UISETP.NE.AND UP1, UPT, UR4, 0x1, UPT ;  /* 0x000000010400788c */ /* 0x000fe2000bf25270 */
[----:B------:R-:W-:Y:S01]  /*08c0*/  CS2R R186, SRZ ;  /* 0x0000000000ba7805 */ /* 0x000fe2000001ff00 */
[----:B------:R-:W-:Y:S01]  /*08d0*/  UIADD3 UR7, -UR11, UR7, URZ ;  /* 0x000000070b077290 */ /* 0x000fe2000fffe13f */
[----:B------:R-:W-:Y:S01]  /*08e0*/  CS2R R184, SRZ ;  /* 0x0000000000b87805 */ /* 0x000fe2000001ff00 */
[----:B------:R-:W-:Y:S01]  /*08f0*/  ULDC.64 UR4, c[0x0][0x2c8] ;  /* 0x0000b20000047ab9 */ /* 0x000fe20000000a00 */
[----:B------:R-:W-:Y:S01]  /*0900*/  CS2R R130, SRZ ;  /* 0x0000000000827805 */ /* 0x000fe2000001ff00 */
[----:B------:R-:W-:Y:S01]  /*0910*/  CS2R R128, SRZ ;  /* 0x0000000000807805 */ /* 0x000fe2000001ff00 */
[----:B------:R-:W-:Y:S01]  /*0920*/  IMAD.MOV.U32 R15, RZ, RZ, RZ ;  /* 0x000000ffff0f7224 */ /* 0x000fe200078e00ff */
[----:B------:R-:W-:Y:S01]  /*0930*/  MOV R11, RZ ;  /* 0x000000ff000b7202 */ /* 0x000fe20000000f00 */
[----:B------:R-:W-:Y:S01]  /*0940*/  IMAD.MOV.U32 R126, RZ, RZ, RZ ;  /* 0x000000ffff7e7224 */ /* 0x000fe200078e00ff */
[----:B------:R-:W-:Y:S01]  /*0950*/  CS2R R16, SRZ ;  /* 0x0000000000107805 */ /* 0x000fe2000001ff00 */
[----:B------:R-:W-:Y:S01]  /*0960*/  @UP1 UIADD3 UR18, UR10, 0x7f, URZ ;  /* 0x0000007f0a121890 */ /* 0x000fe2000fffe03f */
[----:B------:R-:W-:Y:S01]  /*0970*/  IMAD.MOV.U32 R124, RZ, RZ, RZ ;  /* 0x000000ffff7c7224 */ /* 0x000fe200078e00ff */
[----:B------:R-:W-:Y:S01]  /*0980*/  MOV R122, RZ ;  /* 0x000000ff007a7202 */ /* 0x000fe20000000f00 */
[----:B------:R-:W-:Y:S01]  /*0990*/  IMAD.MOV.U32 R120, RZ, RZ, RZ ;  /* 0x000000ffff787224 */ /* 0x000fe200078e00ff */
[----:B------:R-:W-:Y:S01]  /*09a0*/  UIMAD.WIDE.U32 UR18, UR18, UR4, URZ ;  /* 0x00000004121272a5 */ /* 0x000fe2000f8e003f */
[----:B------:R-:W-:Y:S01]  /*09b0*/  CS2R R18, SRZ ;  /* 0x0000000000127805 */ /* 0x000fe2000001ff00 */
[----:B------:R-:W-:Y:S01]  /*09c0*/  UIADD3 UR4, UR10, 0x7f, URZ ;  /* 0x0000007f0a047890 */ /* 0x000fe2000fffe03f */
[----:B------:R-:W-:Y:S01]  /*09d0*/  MOV R182, RZ ;  /* 0x000000ff00b67202 */ /* 0x000fe20000000f00 */
[----:B------:R-:W-:Y:S01]  /*09e0*/  @UP1 USHF.R.U32.HI UR4, URZ, UR5, UR19 ;  /* 0x000000053f041299 */ /* 0x000fe20008011613 */
[----:B------:R-:W-:Y:S01]  /*09f0*/  CS2R R12, SRZ ;  /* 0x00000000000c7805 */ /* 0x000fe2000001ff00 */
[----:B---3--:R-:W-:Y:S01]  /*0a00*/  UIADD3 UR5, UR7, 0x70, -UR12 ;  /* 0x0000007007057890 */ /* 0x008fe2000fffe80c */
[----:B------:R-:W-:Y:S01]  /*0a10*/  IMAD.MOV.U32 R180, RZ, RZ, RZ ;  /* 0x000000ffffb47224 */ /* 0x000fe200078e00ff */
[----:B------:R-:W-:Y:S01]  /*0a20*/  UIADD3 UR19, UR7, 0x6f, URZ ;  /* 0x0000006f07137890 */ /* 0x000fe2000fffe03f */
[----:B------:R-:W-:Y:S01]  /*0a30*/  MOV R118, RZ ;  /* 0x000000ff00767202 */ /* 0x000fe20000000f00 */
[----:B------:R-:W-:Y:S01]  /*0a40*/  UIADD3 UR5, UR5, UR4, URZ ;  /* 0x0000000405057290 */ /* 0x000fe2000fffe03f */
[----:B------:R-:W-:Y:S01]  /*0a50*/  IMAD.MOV.U32 R116, RZ, RZ, RZ ;  /* 0x000000ffff747224 */ /* 0x000fe200078e00ff */
[----:B------:R-:W-:Y:S01]  /*0a60*/  UMOV UR18, URZ ;  /* 0x0000003f00127c82 */ /* 0x000fe20008000000 */
[----:B------:R-:W-:Y:S01]  /*0a70*/  CS2R R178, SRZ ;  /* 0x0000000000b27805 */ /* 0x000fe2000001ff00 */
[----:B------:R-:W-:Y:S01]  /*0a80*/  UMOV UR4, URZ ;  /* 0x0000003f00047c82 */ /* 0x000fe20008000000 */
[----:B------:R-:W-:Y:S01]  /*0a90*/  CS2R R22, SRZ ;  /* 0x0000000000167805 */ /* 0x000fe2000001ff00 */
[----:B------:R-:W-:Y:S01]  /*0aa0*/  UIMAD.WIDE UR18, UR19, -0x6db6db6d, UR18 ;  /* 0x92492493131278a5 */ /* 0x000fe2000f8e0212 */
[----:B------:R-:W-:Y:S01]  /*0ab0*/  MOV R176, RZ ;  /* 0x000000ff00b07202 */ /* 0x000fe20000000f00 */
[----:B------:R-:W-:Y:S01]  /*0ac0*/  UIMAD.WIDE UR4, UR5, -0x6db6db6d, UR4 ;  /* 0x92492493050478a5 */ /* 0x000fe2000f8e0204 */
[----:B------:R-:W-:Y:S01]  /*0ad0*/  IMAD.MOV.U32 R174, RZ, RZ, RZ ;  /* 0x000000ffffae7224 */ /* 0x000fe200078e00ff */
[----:B------:R-:W-:Y:S01]  /*0ae0*/  USHF.R.U32.HI UR6, URZ, 0x1f, UR19 ;  /* 0x0000001f3f067899 */ /* 0x000fe20008011613 */
[----:B------:R-:W-:Y:S01]  /*0af0*/  CS2R R24, SRZ ;  /* 0x0000000000187805 */ /* 0x000fe2000001ff00 */
[----:B------:R-:W-:Y:S01]  /*0b00*/  USHF.R.U32.HI UR4, URZ, 0x1f, UR5 ;  /* 0x0000001f3f047899 */ /* 0x000fe20008011605 */
[----:B------:R-:W-:Y:S01]  /*0b10*/  MOV R172, RZ ;  /* 0x000000ff00ac7202 */ /* 0x000fe20000000f00 */
[----:B------:R-:W-:Y:S01]  /*0b20*/  ULEA.HI.SX32 UR6, UR19, UR6, 0x1a ;  /* 0x0000000613067291 */ /* 0x000fe2000f8fd23f */
[----:B------:R-:W-:Y:S01]  /*0b30*/  CS2R R166, SRZ ;  /* 0x0000000000a67805 */ /* 0x000fe2000001ff00 */
[----:B------:R-:W-:Y:S01]  /*0b40*/  ULEA.HI.SX32 UR4, UR5, UR4, 0x1a ;  /* 0x0000000405047291 */ /* 0x000fe2000f8fd23f */
[----:B------:R-:W-:Y:S01]  /*0b50*/  IMAD.MOV.U32 R164, RZ, RZ, RZ ;  /* 0x000000ffffa47224 */ /* 0x000fe200078e00ff */
[----:B------:R-:W-:Y:S01]  /*0b60*/  CS2R R20, SRZ ;  /* 0x0000000000147805 */ /* 0x000fe2000001ff00 */
[----:B------:R-:W-:Y:S01]  /*0b70*/  MOV R170, RZ ;  /* 0x000000ff00aa7202 */ /* 0x000fe20000000f00 */
[----:B------:R-:W-:Y:S01]  /*0b80*/  UISETP.LT.AND UP0, UPT, UR6, UR4, UPT ;  /* 0x000000040600728c */ /* 0x000fe2000bf01270 */
[----:B------:R-:W-:Y:S01]  /*0b90*/  IMAD.MOV.U32 R168, RZ, RZ, RZ ;  /* 0x000000ffffa87224 */ /* 0x000fe200078e00ff */
[----:B------:R-:W-:Y:S01]  /*0ba0*/  CS2R R162, SRZ ;  /* 0x0000000000a27805 */ /* 0x000fe2000001ff00 */
[----:B------:R-:W-:Y:S01]  /*0bb0*/  CS2R R28, SRZ ;  /* 0x00000000001c7805 */ /* 0x000fe2000001ff00 */
[----:B------:R-:W-:Y:S01]  /*0bc0*/  USEL UR6, UR6, UR4, UP0 ;  /* 0x0000000406067287 */ /* 0x000fe20008000000 */
[----:B------:R-:W-:Y:S01]  /*0bd0*/  MOV R160, RZ ;  /* 0x000000ff00a07202 */ /* 0x000fe20000000f00 */
[----:B------:R-:W-:Y:S01]  /*0be0*/  IMAD.MOV.U32 R158, RZ, RZ, RZ ;  /* 0x000000ffff9e7224 */ /* 0x000fe200078e00ff */
[----:B------:R-:W-:Y:S01]  /*0bf0*/  CS2R R30, SRZ ;  /* 0x00000000001e7805 */ /* 0x000fe2000001ff00 */
[----:B------:R-:W-:Y:S01]  /*0c00*/  UISETP.GE.AND UP0, UPT, UR6, 0x1, UPT ;  /* 0x000000010600788c */ /* 0x000fe2000bf06270 */
[----:B------:R-:W-:Y:S01]  /*0c10*/  MOV R156, RZ ;  /* 0x000000ff009c7202 */ /* 0x000fe20000000f00 */
[----:B------:R-:W-:Y:S01]  /*0c20*/  CS2R R150, SRZ ;  /* 0x0000000000967805 */ /* 0x000fe2000001ff00 */
[----:B------:R-:W-:Y:S01]  /*0c30*/  CS2R R32, SRZ ;  /* 0x0000000000207805 */ /* 0x000fe2000001ff00 */
[----:B------:R-:W-:Y:S01]  /*0c40*/  IMAD.MOV.U32 R148, RZ, RZ, RZ ;  /* 0x000000ffff947224 */ /* 0x000fe200078e00ff */
[----:B------:R-:W-:Y:S01]  /*0c50*/  MOV R154, RZ ;  /* 0x000000ff009a7202 */ /* 0x000fe20000000f00 */
[----:B------:R-:W-:Y:S01]  /*0c60*/  CS2R R26, SRZ ;  /* 0x00000000001a7805 */ /* 0x000fe2000001ff00 */
[----:B------:R-:W-:Y:S01]  /*0c70*/  PLOP3.LUT P0, PT, PT, PT, UP0, 0x80, 0x0 ;  /* 0x000000000000781c */ /* 0x000fe20003f0f008 */
[----:B------:R-:W-:Y:S01]  /*0c80*/  IMAD.MOV.U32 R152, RZ, RZ, RZ ;  /* 0x000000ffff987224 */ /* 0x000fe200078e00ff */
[----:B------:R-:W-:Y:S01]  /*0c90*/  CS2R R146, SRZ ;  /* 0x0000000000927805 */ /* 0x000fe2000001ff00 */
[----:B------:R-:W-:Y:S01]  /*0ca0*/  MOV R144, RZ ;  /* 0x000000ff00907202 */ /* 0x000fe20000000f00 */
[----:B------:R-:W-:Y:S01]  /*0cb0*/  IMAD.MOV.U32 R142, RZ, RZ, RZ ;  /* 0x000000ffff8e7224 */ /* 0x000fe200078e00ff */
[----:B------:R-:W-:Y:S01]  /*0cc0*/  CS2R R140, SRZ ;  /* 0x00000000008c7805 */ /* 0x000fe2000001ff00 */
[----:B------:R-:W-:Y:S01]  /*0cd0*/  CS2R R38, SRZ ;  /* 0x0000000000267805 */ /* 0x000fe2000001ff00 */
[----:B------:R-:W-:-:S06]  /*0ce0*/  CS2R R36, SRZ ;  /* 0x0000000000247805 */ /* 0x000fcc000001ff00 */
        /* <DEDUP_REMOVED lines=13> */
[----:B------:R-:W-:Y:S01]  /*0dc0*/  UIMAD UR17, UR17, UR4, URZ ;  /* 0x00000004111172a4 */ /* 0x000fe2000f8e023f */
[----:B------:R-:W-:Y:S01]  /*0dd0*/  PLOP3.LUT P2, PT, PT, PT, UP1, 0x80, 0x0 ;  /* 0x000000000000781c */ /* 0x000fe20003f4f018 */
[----:B------:R-:W-:Y:S01]  /*0de0*/  UIMAD.WIDE.U32 UR18, UR16, UR4, URZ ;  /* 0x00000004101272a5 */ /* 0x000fe2000f8e003f */
[----:B------:R-:W-:Y:S01]  /*0df0*/  PLOP3.LUT P0, PT, PT, PT, UP1, 0x80, 0x0 ;  /* 0x000000000000781c */ /* 0x000fe20003f0f018 */
[----:B------:R-:W-:Y:S01]  /*0e00*/  UIMAD UR17, UR16, UR5, UR17 ;  /* 0x00000005101172a4 */ /* 0x000fe2000f8e0211 */
[----:B------:R-:W-:Y:S01]  /*0e10*/  LEA.HI R20, R224, R225, RZ, 0x4 ;  /* 0x000000e1e0147211 */ /* 0x000fe200078f20ff */
[----:B------:R-:W-:Y:S01]  /*0e20*/  BSSY B0, `(.L_x_644) ;  /* 0x0000052000007945 */ /* 0x000fe20003800000 */
[----:B------:R-:W-:-:S02]  /*0e30*/  ULDC.64 UR4, c[0x0][0x1b8] ;  /* 0x00006e0000047ab9 */ /* 0x000fc40000000a00 */
[----:B------:R-:W-:Y:S02]  /*0e40*/  UIADD3 UR19, UR19, UR17, URZ ;  /* 0x0000001113137290 */ /* 0x000fe4000fffe03f */
[----:B------:R-:W-:Y:S02]  /*0e50*/  USHF.R.S32.HI UR17, URZ, 0x1f, UR13 ;  /* 0x0000001f3f117899 */ /* 0x000fe4000801140d */
[----:B------:R-:W-:Y:S02]  /*0e60*/  UIMAD UR16, UR8, UR4, URZ ;  /* 0x00000004081072a4 */ /* 0x000fe4000f8e023f */
[----:B------:R-:W-:Y:S02]  /*0e70*/  USEL UR17, UR17, URZ, !UP2 ;  /* 0x0000003f11117287 */ /* 0x000fe4000d000000 */
[----:B------:R-:W-:Y:S02]  /*0e80*/  UIMAD UR16, UR9, UR5, UR16 ;  /* 0x00000005091072a4 */ /* 0x000fe4000f8e0210 */
[----:B------:R-:W-:-:S02]  /*0e90*/  UIMAD.WIDE.U32 UR20, UR9, UR4, UR18 ;  /* 0x00000004091472a5 */ /* 0x000fc4000f8e0012 */
[----:B------:R-:W-:Y:S02]  /*0ea0*/  USEL UR18, UR13, URZ, !UP2 ;  /* 0x0000003f0d127287 */ /* 0x000fe4000d000000 */
[----:B------:R-:W-:Y:S01]  /*0eb0*/  ULDC.64 UR4, c[0x0][0x1c0] ;  /* 0x0000700000047ab9 */ /* 0x000fe20000000a00 */
[----:B-1----:R-:W-:Y:S01]  /*0ec0*/  LEA.HI R2, R224, R225, RZ, 0x3 ;  /* 0x000000e1e0027211 */ /* 0x002fe200078f18ff */
[----:B------:R-:W-:Y:S02]  /*0ed0*/  UIMAD UR17, UR17, UR4, URZ ;  /* 0x00000004111172a4 */ /* 0x000fe4000f8e023f */
[----:B------:R-:W-:Y:S01]  /*0ee0*/  UIADD3 UR21, UR21, UR16, URZ ;  /* 0x0000001015157290 */ /* 0x000fe2000fffe03f */
[----:B------:R-:W-:Y:S01]  /*0ef0*/  LOP3.LUT R0, R2, 0xfffffff8, RZ, 0xc0, !PT ;  /* 0xfffffff802007812 */ /* 0x000fe200078ec0ff */
[----:B------:R-:W-:Y:S01]  /*0f00*/  UIMAD UR5, UR18, UR5, UR17 ;  /* 0x00000005120572a4 */ /* 0x000fe2000f8e0211 */
[----:B------:R-:W-:Y:S01]  /*0f10*/  SHF.R.S32.HI R17, RZ, 0x3, R2 ;  /* 0x00000003ff117819 */ /* 0x000fe20000011402 */
[----:B------:R-:W-:-:S02]  /*0f20*/  UIMAD.WIDE.U32 UR18, UR18, UR4, UR20 ;  /* 0x00000004121272a5 */ /* 0x000fc4000f8e0014 */
[----:B------:R-:W-:Y:S01]  /*0f30*/  IMAD.IADD R6, R225, 0x1, -R0 ;  /* 0x00000001e1067824 */ /* 0x000fe200078e0a00 */
[----:B------:R-:W-:Y:S02]  /*0f40*/  ULDC UR17, c[0x0][0x2c4] ;  /* 0x0000b10000117ab9 */ /* 0x000fe40000000800 */
[----:B------:R-:W-:Y:S01]  /*0f50*/  UIADD3 UR5, UR19, UR5, URZ ;  /* 0x0000000513057290 */ /* 0x000fe2000fffe03f */
[C---:B------:R-:W-:Y:S01]  /*0f60*/  IMAD R226, R6.reuse, 0x10, R17 ;  /* 0x0000001006e27824 */ /* 0x040fe200078e0211 */
[----:B------:R-:W-:Y:S01]  /*0f70*/  UIMAD UR17, UR12, UR17, URZ ;  /* 0x000000110c1172a4 */ /* 0x000fe2000f8e023f */
[----:B------:R-:W-:Y:S02]  /*0f80*/  IMAD.U32 R3, RZ, RZ, UR19 ;  /* 0x00000013ff037e24 */ /* 0x000fe4000f8e00ff */
[----:B------:R-:W-:Y:S01]  /*0f90*/  IMAD.SHL.U32 R6, R6, 0x8, RZ ;  /* 0x0000000806067824 */ /* 0x000fe200078e00ff */
[----:B------:R-:W-:Y:S01]  /*0fa0*/  IADD3 R4, R226, UR10, RZ ;  /* 0x0000000ae2047c10 */ /* 0x000fe2000fffe0ff */
[----:B------:R-:W-:Y:S01]  /*0fb0*/  IMAD.U32 R3, RZ, RZ, UR5 ;  /* 0x00000005ff037e24 */ /* 0x000fe2000f8e00ff */
[----:B------:R1:W-:Y:S03]  /*0fc0*/  STL [R1], R226 ;  /* 0x000000e201007387 */ /* 0x0003e60000100800 */
[----:B------:R-:W-:-:S04]  /*0fd0*/  @P2 IMAD.HI.U32 R2, R4, c[0x0][0x2c8], RZ ;  /* 0x0000b20004022a27 */ /* 0x000fc800078e00ff */
[----:B------:R-:W-:Y:S01]  /*0fe0*/  IMAD.MOV.U32 R0, RZ, RZ, R4 ;  /* 0x000000ffff007224 */ /* 0x000fe200078e0004 */
[----:B------:R-:W-:Y:S01]  /*0ff0*/  @P0 SHF.R.U32.HI R0, RZ, c[0x0][0x2cc], R2 ;  /* 0x0000b300ff000a19 */ /* 0x000fe20000011602 */
[----:B------:R-:W-:Y:S01]  /*1000*/  IMAD.U32 R2, RZ, RZ, UR18 ;  /* 0x00000012ff027e24 */ /* 0x000fe2000f8e00ff */
[----:B------:R-:W-:Y:S02]  /*1010*/  ISETP.GE.AND P0, PT, R6, c[0x0][0x198], PT ;  /* 0x0000660006007a0c */ /* 0x000fe40003f06270 */
        /* <DEDUP_REMOVED lines=19> */
[----:B------:R1:W3:Y:S02]  /*1150*/  SHFL.IDX PT, R6, R8, RZ, 0x181f ;  /* 0x00181fff08067589 */ /* 0x0002e400000e0000 */
[----:B------:R-:W-:Y:S02]  /*1160*/  LEA.HI.X R9, R2, c[0x0][0x164], R3, 0x1, P2 ;  /* 0x0000590002097a11 */ /* 0x000fe400010f0c03 */
[----:B------:R-:W-:-:S02]  /*1170*/  SHF.R.S32.HI R3, RZ, 0x1f, R0 ;  /* 0x0000001fff037819 */ /* 0x000fc40000011400 */
[----:B------:R-:W-:Y:S01]  /*1180*/  LOP3.LUT R4, R5, R4, RZ, 0x3c, !PT ;  /* 0x0000000405047212 */ /* 0x000fe200078e3cff */
[----:B------:R1:W4:Y:S01]  /*1190*/  SHFL.IDX PT, R7, R9, RZ, 0x181f ;  /* 0x00181fff09077589 */ /* 0x00032200000e0000 */
[----:B------:R-:W-:Y:S02]  /*11a0*/  LEA.HI R19, R3, R0, RZ, 0x3 ;  /* 0x0000000003137211 */ /* 0x000fe400078f18ff */
[----:B------:R-:W-:Y:S02]  /*11b0*/  IADD3 R5, R17, UR10, RZ ;  /* 0x0000000a11057c10 */ /* 0x000fe4000fffe0ff */
[----:B------:R-:W-:Y:S02]  /*11c0*/  LEA.HI R2, R224, R225, RZ, 0x3 ;  /* 0x000000e1e0027211 */ /* 0x000fe400078f18ff */
[----:B------:R-:W-:Y:S02]  /*11d0*/  LOP3.LUT R3, R19, 0xfffffff8, RZ, 0xc0, !PT ;  /* 0xfffffff813037812 */ /* 0x000fe400078ec0ff */
[----:B------:R-:W-:-:S02]  /*11e0*/  ISETP.GE.AND P3, PT, R5, UR17, PT ;  /* 0x0000001105007c0c */ /* 0x000fc4000bf66270 */
[----:B------:R-:W-:Y:S01]  /*11f0*/  LOP3.LUT R2, R2, 0xfffffff8, RZ, 0xc0, !PT ;  /* 0xfffffff802027812 */ /* 0x000fe200078ec0ff */
[----:B------:R-:W-:Y:S02]  /*1200*/  IMAD.IADD R18, R0, 0x1, -R3 ;  /* 0x0000000100127824 */ /* 0x000fe400078e0a03 */
[----:B------:R-:W-:Y:S02]  /*1210*/  IMAD.MOV.U32 R3, RZ, RZ, 0x20 ;  /* 0x00000020ff037424 */ /* 0x000fe400078e00ff */
[----:B------:R-:W-:Y:S02]  /*1220*/  IMAD.IADD R37, R225, 0x1, -R2 ;  /* 0x00000001e1257824 */ /* 0x000fe400078e0a02 */
[----:B------:R-:W-:Y:S02]  /*1230*/  IMAD.MOV.U32 R2, RZ, RZ, 0x10 ;  /* 0x00000010ff027424 */ /* 0x000fe400078e00ff */
[----:B------:R-:W-:-:S05]  /*1240*/  IMAD.SHL.U32 R36, R37, 0x8, RZ ;  /* 0x0000000825247824 */ /* 0x000fca00078e00ff */
[----:B------:R-:W-:Y:S01]  /*1250*/  SHF.R.S32.HI R246, RZ, 0x1f, R36 ;  /* 0x0000001ffff67819 */ /* 0x000fe20000011424 */
[----:B--2---:R2:W5:Y:S01]  /*1260*/  @P1 R2UR UR21, R10 ;  /* 0x000000000a1513c2 */ /* 0x00456200000e0000 */
[----:B------:R-:W-:Y:S01]  /*1270*/  R2P PR, R18, 0x6 ;  /* 0x0000000612007804 */ /* 0x000fe20000000000 */
[----:B-----5:R-:W-:-:S04]  /*1280*/  @!UP0 UMOV UR21, UR13 ;  /* 0x0000000d00158c82 */ /* 0x020fc80008000000 */
[----:B------:R-:W-:Y:S02]  /*1290*/  SEL R2, R2, 0xfffffff0, !P1 ;  /* 0xfffffff002027807 */ /* 0x000fe40004800000 */
[----:B--2---:R-:W-:-:S05]  /*12a0*/  LEA.HI R10, R224, R225, RZ, 0x6 ;  /* 0x000000e1e00a7211 */ /* 0x004fca00078f30ff */
[----:B------:R-:W-:-:S05]  /*12b0*/  IMAD.SHL.U32 R0, R10, 0x8, RZ ;  /* 0x000000080a007824 */ /* 0x000fca00078e00ff */
[----:B------:R-:W-:Y:S02]  /*12c0*/  LOP3.LUT R10, R4, 0xfffffe00, R0, 0xf8, !PT ;  /* 0xfffffe00040a7812 */ /* 0x000fe400078ef800 */
[----:B------:R-:W-:Y:S01]  /*12d0*/  SEL R4, R3, 0xffffffe0, !P2 ;  /* 0xffffffe003047807 */ /* 0x000fe20005000000 */
[----:B------:R-:W-:Y:S05]  /*12e0*/  @P3 BRA `(.L_x_645) ;  /* 0x0000005000003947 */ /* 0x000fea0003800000 */
[----:B-1-34-:R-:W-:Y:S01]  /*12f0*/  LEA R6, P1, R36, R6, 0x1 ;  /* 0x0000000624067211 */ /* 0x01afe200078208ff */
[----:B------:R-:W-:-:S03]  /*1300*/  IMAD.SHL.U32 R0, R10, 0x2, RZ ;  /* 0x000000020a007824 */ /* 0x000fc600078e00ff */
[----:B------:R-:W-:-:S05]  /*1310*/  LEA.HI.X R7, R36, R7, R246, 0x1, P1 ;  /* 0x0000000724077211 */ /* 0x000fca00008f0cf6 */
[----:B------:R-:W-:Y:S01]  /*1320*/  @!PT LDS RZ, [RZ] ;  /* 0x00000000fffff984 */ /* 0x000fe20000000800 */
[----:B------:R1:W-:Y:S04]  /*1330*/  LDGSTS.E.BYPASS.LTC128B.128 [R0+0x7100], [R6.64], !P0 ;  /* 0x0710000006007fae */ /* 0x0003e8000c101d4e */
.L_x_645:
[----:B-1-34-:R-:W-:Y:S05]  /*1340*/  BSYNC B0 ;  /* 0x0000000000007941 */ /* 0x01afea0003800000 */
.L_x_644:
        /* <DEDUP_REMOVED lines=11> */
.L_x_647:
[----:B------:R-:W-:Y:S05]  /*1400*/  BSYNC B0 ;  /* 0x0000000000007941 */ /* 0x000fea0003800000 */
.L_x_646:
        /* <DEDUP_REMOVED lines=11> */
.L_x_649:
[----:B------:R-:W-:Y:S05]  /*14c0*/  BSYNC B0 ;  /* 0x0000000000007941 */ /* 0x000fea0003800000 */
.L_x_648:
        /* <DEDUP_REMOVED lines=11> */
.L_x_651:
[----:B------:R-:W-:Y:S05]  /*1580*/  BSYNC B0 ;  /* 0x0000000000007941 */ /* 0x000fea0003800000 */
.L_x_650:
        /* <DEDUP_REMOVED lines=11> */
.L_x_653:
[----:B------:R-:W-:Y:S05]  /*1640*/  BSYNC B0 ;  /* 0x0000000000007941 */ /* 0x000fea0003800000 */
.L_x_652:
        /* <DEDUP_REMOVED lines=11> */
.L_x_655:
[----:B------:R-:W-:Y:S05]  /*1700*/  BSYNC B0 ;  /* 0x0000000000007941 */ /* 0x000fea0003800000 */
.L_x_654:
        /* <DEDUP_REMOVED lines=11> */
.L_x_657:
[----:B------:R-:W-:Y:S05]  /*17c0*/  BSYNC B0 ;  /* 0x0000000000007941 */ /* 0x000fea0003800000 */
.L_x_656:
[----:B-123--:R-:W1:Y:S01]  /*17d0*/  SHFL.IDX PT, R8, R8, 0x7, 0x181f ;  /* 0x00f81f0008087f89 */ /* 0x00ee6200000e0000 */
[----:B----4-:R-:W-:Y:S01]  /*17e0*/  IADD3 R3, R5, 0x70, RZ ;  /* 0x0000007005037810 */ /* 0x010fe20007ffe0ff */
[----:B------:R-:W-:Y:S01]  /*17f0*/  UMOV UR16, 0x70 ;  /* 0x0000007000107882 */ /* 0x000fe20000000000 */
[----:B------:R-:W-:Y:S01]  /*1800*/  IMAD.MOV.U32 R0, RZ, RZ, c[0x0][0x2b8] ;  /* 0x0000ae00ff007624 */ /* 0x000fe200078e00ff */
        /* <DEDUP_REMOVED lines=37> */
[----:B------:R-:W-:Y:S01]  /*1a60*/  ISETP.GE.AND P6, PT, R36, c[0x0][0x1d4], PT ;  /* 0x0000750024007a0c */ /* 0x000fe20003fc6270 */
[----:B------:R-:W-:Y:S01]  /*1a70*/  UIADD3 UR21, UR6, -0x1, URZ ;  /* 0xffffffff06157890 */ /* 0x000fe2000fffe03f */
[----:B------:R-:W-:Y:S01]  /*1a80*/  IMAD R5, R249, c[0x0][0x1e0], RZ ;  /* 0x00007800f9057a24 */ /* 0x000fe200078e02ff */
[----:B------:R-:W-:Y:S01]  /*1a90*/  SHF.R.S32.HI R39, RZ, 0x1f, R249 ;  /* 0x0000001fff277819 */ /* 0x000fe200000114f9 */
[----:B------:R-:W-:Y:S01]  /*1aa0*/  UIADD3 UR20, UR23, UR20, URZ ;  /* 0x0000001417147290 */ /* 0x000fe2000fffe03f */
[----:B------:R-:W-:Y:S01]  /*1ab0*/  SHF.R.S32.HI R16, RZ, 0x4, R20 ;  /* 0x00000004ff107819 */ /* 0x000fe20000011414 */
[----:B------:R-:W-:Y:S01]  /*1ac0*/  UIMAD UR21, UR21, -0x70, UR7 ;  /* 0xffffff90151578a4 */ /* 0x000fe2000f8e0207 */
[----:B------:R-:W-:Y:S01]  /*1ad0*/  LEA.HI R223, R224, R225, RZ, 0x5 ;  /* 0x000000e1e0df7211 */ /* 0x000fe200078f28ff */
[----:B------:R-:W-:Y:S01]  /*1ae0*/  IMAD R0, R39, c[0x0][0x1e0], RZ ;  /* 0x0000780027007a24 */ /* 0x000fe200078e02ff */
[----:B------:R-:W-:Y:S01]  /*1af0*/  ULDC.64 UR4, c[0x0][0x210] ;  /* 0x0000840000047ab9 */ /* 0x000fe20000000a00 */
[----:B------:R-:W-:Y:S01]  /*1b00*/  IMAD.SHL.U32 R247, R36, 0x2, RZ ;  /* 0x0000000224f77824 */ /* 0x000fe200078e00ff */
[----:B------:R-:W-:Y:S01]  /*1b10*/  SHF.R.S32.HI R222, RZ, 0x5, R223 ;  /* 0x00000005ffde7819 */ /* 0x000fe200000114df */
[----:B------:R-:W-:Y:S01]  /*1b20*/  IMAD R0, R249, c[0x0][0x1e4], R0 ;  /* 0x00007900f9007a24 */ /* 0x000fe200078e0200 */
[----:B------:R-:W-:Y:S01]  /*1b30*/  IADD3 R38, -R17, UR21, RZ ;  /* 0x0000001511267c10 */ /* 0x000fe2000fffe1ff */
[----:B------:R-:W-:-:S02]  /*1b40*/  UIMAD UR8, UR8, UR4, URZ ;  /* 0x00000004080872a4 */ /* 0x000fc4000f8e023f */
[----:B------:R-:W-:Y:S01]  /*1b50*/  UIMAD.WIDE.U32 UR24, UR9, UR4, URZ ;  /* 0x00000004091872a5 */ /* 0x000fe2000f8e003f */
[C---:B------:R-:W-:Y:S01]  /*1b60*/  ISETP.GE.AND P3, PT, R38.reuse, 0x1, PT ;  /* 0x000000012600780c */ /* 0x040fe20003f66270 */
[----:B--2---:R-:W-:Y:S01]  /*1b70*/  IMAD.WIDE.U32 R6, R249, c[0x0][0x1e0], RZ ;  /* 0x00007800f9067a25 */ /* 0x004fe200078e00ff */
[----:B------:R-:W-:Y:S01]  /*1b80*/  ISETP.GE.AND P2, PT, R38, 0x11, PT ;  /* 0x000000112600780c */ /* 0x000fe20003f46270 */
[----:B------:R-:W-:Y:S02]  /*1b90*/  UIMAD UR8, UR9, UR5, UR8 ;  /* 0x00000005090872a4 */ /* 0x000fe4000f8e0208 */
[----:B------:R-:W-:Y:S01]  /*1ba0*/  IMAD.IADD R7, R7, 0x1, R0 ;  /* 0x0000000107077824 */ /* 0x000fe200078e0200 */
[----:B------:R-:W-:Y:S02]  /*1bb0*/  UISETP.GE.AND UP0, UPT, UR6, 0x2, UPT ;  /* 0x000000020600788c */ /* 0x000fe4000bf06270 */
[----:B------:R-:W-:Y:S01]  /*1bc0*/  UIADD3 UR8, UR25, UR8, URZ ;  /* 0x0000000819087290 */ /* 0x000fe2000fffe03f */
        /* <DEDUP_REMOVED lines=11> */
[----:B-1----:R-:W1:Y:S01]  /*1c80*/  SHFL.IDX PT, R8, R3, 0x1, 0x181f ;  /* 0x00381f0003087f89 */ /* 0x002e6200000e0000 */
[----:B------:R-:W-:-:S03]  /*1c90*/  ISETP.GE.AND P0, PT, R38, 0x21, PT ;  /* 0x000000212600780c */ /* 0x000fc60003f06270 */
[----:B------:R-:W2:Y:S04]  /*1ca0*/  SHFL.IDX PT, R6, R3, RZ, 0x181f ;  /* 0x00181fff03067589 */ /* 0x000ea800000e0000 */
[----:B------:R-:W3:Y:S04]  /*1cb0*/  SHFL.IDX PT, R7, R0, RZ, 0x181f ;  /* 0x00181fff00077589 */ /* 0x000ee800000e0000 */
[----:B------:R-:W4:Y:S04]  /*1cc0*/  SHFL.IDX PT, R9, R3, 0x2, 0x181f ;  /* 0x00581f0003097f89 */ /* 0x000f2800000e0000 */
[----:B------:R-:W5:Y:S04]  /*1cd0*/  SHFL.IDX PT, R14, R0, 0x1, 0x181f ;  /* 0x00381f00000e7f89 */ /* 0x000f6800000e0000 */
[----:B------:R-:W4:Y:S04]  /*1ce0*/  SHFL.IDX PT, R13, R0, 0x2, 0x181f ;  /* 0x00581f00000d7f89 */ /* 0x000f2800000e0000 */
[----:B------:R-:W4:Y:S01]  /*1cf0*/  SHFL.IDX PT, R11, R3, 0x3, 0x181f ;  /* 0x00781f00030b7f89 */ /* 0x000f2200000e0000 */
[----:B-1----:R-:W-:-:S02]  /*1d00*/  @P2 LEA R8, P4, R36, R8, 0x1 ;  /* 0x0000000824082211 */ /* 0x002fc400078808ff */
[C---:B--2---:R-:W-:Y:S01]  /*1d10*/  @P3 LEA R6, P1, R36.reuse, R6, 0x1 ;  /* 0x0000000624063211 */ /* 0x044fe200078208ff */
[----:B------:R-:W1:Y:S03]  /*1d20*/  SHFL.IDX PT, R12, R0, 0x3, 0x181f ;  /* 0x00781f00000c7f89 */ /* 0x000e6600000e0000 */
[----:B---3--:R-:W-:Y:S01]  /*1d30*/  @P3 LEA.HI.X R7, R36, R7, R246, 0x1, P1 ;  /* 0x0000000724073211 */ /* 0x008fe200008f0cf6 */
[----:B------:R-:W2:Y:S01]  /*1d40*/  SHFL.IDX PT, R10, R3, 0x4, 0x181f ;  /* 0x00981f00030a7f89 */ /* 0x000ea200000e0000 */
[----:B------:R-:W-:-:S03]  /*1d50*/  ISETP.GE.AND P1, PT, R38, 0x31, PT ;  /* 0x000000312600780c */ /* 0x000fc60003f26270 */
[----:B------:R4:W-:Y:S04]  /*1d60*/  @P3 LDGSTS.E.BYPASS.LTC128B.128 [R250+0x3900], [R6.64], !P6 ;  /* 0x0390000006fa3fae */ /* 0x0009e8000f101d4e */
[----:B------:R-:W-:Y:S04]  /*1d70*/  SHFL.IDX PT, R15, R5, 0x6, 0x181f ;  /* 0x00d81f00050f7f89 */ /* 0x000fe800000e0000 */
[----:B------:R-:W3:Y:S04]  /*1d80*/  SHFL.IDX PT, R3, R3, 0x5, 0x181f ;  /* 0x00b81f0003037f89 */ /* 0x000ee800000e0000 */
[----:B------:R-:W1:Y:S01]  /*1d90*/  SHFL.IDX PT, R5, R0, 0x4, 0x181f ;  /* 0x00981f0000057f89 */ /* 0x000e6200000e0000 */
[----:B----4-:R-:W-:-:S02]  /*1da0*/  @P0 LEA R6, P3, R36, R9, 0x1 ;  /* 0x0000000924060211 */ /* 0x010fc400078608ff */
[C-C-:B-----5:R-:W-:Y:S02]  /*1db0*/  @P2 LEA.HI.X R9, R36.reuse, R14, R246.reuse, 0x1, P4 ;  /* 0x0000000e24092211 */ /* 0x160fe400020f0cf6 */
[----:B------:R-:W4:Y:S01]  /*1dc0*/  SHFL.IDX PT, R14, R0, 0x5, 0x181f ;  /* 0x00b81f00000e7f89 */ /* 0x000f2200000e0000 */
[----:B------:R-:W-:Y:S02]  /*1dd0*/  @P0 LEA.HI.X R7, R36, R13, R246, 0x1, P3 ;  /* 0x0000000d24070211 */ /* 0x000fe400018f0cf6 */
[C---:B------:R-:W-:Y:S01]  /*1de0*/  ISETP.GE.AND P4, PT, R38.reuse, 0x41, PT ;  /* 0x000000412600780c */ /* 0x040fe20003f86270 */
[----:B------:R5:W1:Y:S01]  /*1df0*/  SHFL.IDX PT, R13, R0, 0x6, 0x181f ;  /* 0x00d81f00000d7f89 */ /* 0x000a6200000e0000 */
[----:B------:R-:W-:-:S03]  /*1e00*/  ISETP.GE.AND P3, PT, R38, 0x51, PT ;  /* 0x000000512600780c */ /* 0x000fc60003f66270 */
[----:B------:R3:W-:Y:S01]  /*1e10*/  @P2 LDGSTS.E.BYPASS.LTC128B.128 [R250+0x4100], [R8.64], !P6 ;  /* 0x0410000008fa2fae */ /* 0x0007e2000f101d4e */
[----:B------:R-:W-:-:S03]  /*1e20*/  ISETP.GE.AND P2, PT, R38, 0x61, PT ;  /* 0x000000612600780c */ /* 0x000fc60003f46270 */
[----:B------:R1:W-:Y:S01]  /*1e30*/  @P0 LDGSTS.E.BYPASS.LTC128B.128 [R250+0x4900], [R6.64], !P6 ;  /* 0x0490000006fa0fae */ /* 0x0003e2000f101d4e */
[----:B-----5:R-:W-:-:S04]  /*1e40*/  LEA.HI R0, R20, R16, RZ, 0x1 ;  /* 0x0000001014007211 */ /* 0x020fc800078f08ff */
[----:B------:R-:W-:Y:S02]  /*1e50*/  LOP3.LUT R0, R0, 0xfffffffe, RZ, 0xc0, !PT ;  /* 0xfffffffe00007812 */ /* 0x000fe400078ec0ff */
[----:B-1----:R-:W-:-:S04]  /*1e60*/  @P1 LEA R6, P0, R36, R11, 0x1 ;  /* 0x0000000b24061211 */ /* 0x002fc800078008ff */
[----:B------:R-:W-:Y:S01]  /*1e70*/  @P1 LEA.HI.X R7, R36, R12, R246, 0x1, P0 ;  /* 0x0000000c24071211 */ /* 0x000fe200000f0cf6 */
[----:B------:R-:W-:Y:S01]  /*1e80*/  IMAD.IADD R12, R16, 0x1, -R0 ;  /* 0x00000001100c7824 */ /* 0x000fe200078e0a00 */
[C---:B--2---:R-:W-:Y:S01]  /*1e90*/  @P4 LEA R10, P0, R36.reuse, R10, 0x1 ;  /* 0x0000000a240a4211 */ /* 0x044fe200078008ff */
[----:B------:R-:W-:Y:S02]  /*1ea0*/  IMAD.SHL.U32 R0, R37, 0x40, RZ ;  /* 0x0000004025007824 */ /* 0x000fe400078e00ff */
[----:B------:R1:W-:Y:S01]  /*1eb0*/  @P1 LDGSTS.E.BYPASS.LTC128B.128 [R250+0x5100], [R6.64], !P6 ;  /* 0x0510000006fa1fae */ /* 0x0003e2000f101d4e */
[----:B---3--:R-:W-:Y:S01]  /*1ec0*/  @P3 LEA R8, P1, R36, R3, 0x1 ;  /* 0x0000000324083211 */ /* 0x008fe200078208ff */
[----:B------:R-:W-:Y:S01]  /*1ed0*/  IMAD.SHL.U32 R3, R18, 0x40, RZ ;  /* 0x0000004012037824 */ /* 0x000fe200078e00ff */
[C-C-:B------:R-:W-:Y:S01]  /*1ee0*/  @P4 LEA.HI.X R11, R36.reuse, R5, R246.reuse, 0x1, P0 ;  /* 0x00000005240b4211 */ /* 0x140fe200000f0cf6 */
[----:B------:R-:W-:Y:S01]  /*1ef0*/  IMAD.SHL.U32 R5, R19, 0x40, RZ ;  /* 0x0000004013057824 */ /* 0x000fe200078e00ff */
[----:B----4-:R-:W-:-:S02]  /*1f00*/  @P3 LEA.HI.X R9, R36, R14, R246, 0x1, P1 ;  /* 0x0000000e24093211 */ /* 0x010fc400008f0cf6 */
[----:B------:R-:W-:Y:S01]  /*1f10*/  LOP3.LUT R0, R0, 0x1c0, RZ, 0xc0, !PT ;  /* 0x000001c000007812 */ /* 0x000fe200078ec0ff */
[----:B------:R2:W-:Y:S01]  /*1f20*/  @P4 LDGSTS.E.BYPASS.LTC128B.128 [R250+0x5900], [R10.64], !P6 ;  /* 0x059000000afa4fae */ /* 0x0005e2000f101d4e */
[----:B------:R-:W-:Y:S02]  /*1f30*/  LOP3.LUT R3, R3, 0x1c0, RZ, 0xc0, !PT ;  /* 0x000001c003037812 */ /* 0x000fe400078ec0ff */
[----:B------:R-:W-:Y:S01]  /*1f40*/  LOP3.LUT R221, R5, 0xfffffe00, RZ, 0xc0, !PT ;  /* 0xfffffe0005dd7812 */ /* 0x000fe200078ec0ff */
[----:B------:R2:W-:Y:S01]  /*1f50*/  @P3 LDGSTS.E.BYPASS.LTC128B.128 [R250+0x6100], [R8.64], !P6 ;  /* 0x0610000008fa3fae */ /* 0x0005e2000f101d4e */
[----:B-1----:R-:W-:-:S04]  /*1f60*/  @P2 LEA R6, P0, R36, R15, 0x1 ;  /* 0x0000000f24062211 */ /* 0x002fc800078008ff */
[C-C-:B------:R-:W-:Y:S02]  /*1f70*/  @P2 LEA.HI.X R7, R36.reuse, R13, R246.reuse, 0x1, P0 ;  /* 0x0000000d24072211 */ /* 0x140fe400000f0cf6 */
[----:B------:R-:W-:Y:S02]  /*1f80*/  LOP3.LUT P0, RZ, R37, 0x2, RZ, 0xc0, !PT ;  /* 0x0000000225ff7812 */ /* 0x000fe4000780c0ff */
[C---:B------:R-:W-:Y:S01]  /*1f90*/  SHF.L.U64.HI R246, R36.reuse, 0x1, R246 ;  /* 0x0000000124f67819 */ /* 0x040fe200000102f6 */
[----:B------:R1:W-:Y:S01]  /*1fa0*/  @P2 LDGSTS.E.BYPASS.LTC128B.128 [R250+0x6900], [R6.64], !P6 ;  /* 0x0690000006fa2fae */ /* 0x0003e2000f101d4e */
[----:B------:R-:W-:-:S03]  /*1fb0*/  ISETP.GE.AND P2, PT, R36, c[0x0][0x1d4], PT ;  /* 0x0000750024007a0c */ /* 0x000fc60003f46270 */
[----:B------:R-:W0:Y:S01]  /*1fc0*/  LDGDEPBAR ;  /* 0x00000000000079af */ /* 0x000e220000000000 */
[C---:B------:R-:W-:Y:S02]  /*1fd0*/  ISETP.LT.OR P4, PT, R38.reuse, 0x1, P2 ;  /* 0x000000012600780c */ /* 0x040fe40001781670 */
[----:B------:R-:W-:Y:S01]  /*1fe0*/  ISETP.LT.OR P1, PT, R38, 0x11, P2 ;  /* 0x000000112600780c */ /* 0x000fe20001721670 */
[----:B-1----:R-:W-:Y:S01]  /*1ff0*/  IMAD.SHL.U32 R7, R17, 0x8, RZ ;  /* 0x0000000811077824 */ /* 0x002fe200078e00ff */
[----:B------:R-:W-:-:S04]  /*2000*/  DEPBAR.LE SB0, 0x1 ;  /* 0x000080400000791a */ /* 0x000fc80000000000 */
[----:B------:R-:W-:-:S04]  /*2010*/  DEPBAR.LE SB0, 0x0 ;  /* 0x000080000000791a */ /* 0x000fc80000000000 */
[----:B------:R-:W-:Y:S01]  /*2020*/  IMAD.SHL.U32 R6, R12, 0x8, RZ ;  /* 0x000000080c067824 */ /* 0x000fe200078e00ff */
[----:B------:R-:W-:Y:S02]  /*2030*/  LOP3.LUT R7, R0, 0x8, R7, 0xf8, !PT ;  /* 0x0000000800077812 */ /* 0x000fe400078ef807 */
[----:B------:R-:W-:Y:S02]  /*2040*/  SHF.R.U32.HI R0, RZ, 0x3, R0 ;  /* 0x00000003ff007819 */ /* 0x000fe40000011600 */
[----:B------:R-:W-:Y:S02]  /*2050*/  LOP3.LUT R5, R3, 0x8, R6, 0xf8, !PT ;  /* 0x0000000803057812 */ /* 0x000fe400078ef806 */
[----:B------:R-:W-:Y:S02]  /*2060*/  SHF.R.U32.HI R3, RZ, 0x3, R3 ;  /* 0x00000003ff037819 */ /* 0x000fe40000011603 */
[----:B------:R-:W-:Y:S01]  /*2070*/  LOP3.LUT R0, R7, R0, RZ, 0x3c, !PT ;  /* 0x0000000007007212 */ /* 0x000fe200078e3cff */
[----:B------:R-:W-:Y:S01]  /*2080*/  IMAD.WIDE.U32 R6, R249, c[0x0][0x208], RZ ;  /* 0x00008200f9067a25 */ /* 0x000fe200078e00ff */
[----:B------:R-:W-:-:S03]  /*2090*/  LOP3.LUT R220, R5, R3, RZ, 0x3c, !PT ;  /* 0x0000000305dc7212 */ /* 0x000fc600078e3cff */
[----:B------:R-:W-:Y:S02]  /*20a0*/  IMAD R3, R222, 0x400, R221 ;  /* 0x00000400de037824 */ /* 0x000fe400078e02dd */
[----:B------:R-:W-:Y:S02]  /*20b0*/  IMAD R0, R12, 0x200, R0 ;  /* 0x000002000c007824 */ /* 0x000fe400078e0200 */
[----:B------:R-:W-:Y:S02]  /*20c0*/  IMAD.IADD R3, R220, 0x1, R3 ;  /* 0x00000001dc037824 */ /* 0x000fe400078e0203 */
        /* <DEDUP_REMOVED lines=11> */
[----:B------:R-:W-:Y:S01]  /*2180*/  IADD3 R245, R239, 0x800, RZ ;  /* 0x00000800eff57810 */ /* 0x000fe20007ffe0ff */
[----:B------:R-:W-:Y:S01]  /*2190*/  IMAD R0, R249, c[0x0][0x20c], R0 ;  /* 0x00008300f9007a24 */ /* 0x000fe200078e0200 */
[C---:B------:R-:W-:Y:S01]  /*21a0*/  IADD3 R244, R239.reuse, 0x1000, RZ ;  /* 0x00001000eff47810 */ /* 0x040fe20007ffe0ff */
[----:B------:R-:W-:Y:S01]  /*21b0*/  IMAD R237, R2, 0x2, R236 ;  /* 0x0000000202ed7824 */ /* 0x000fe200078e02ec */
[----:B------:R-:W-:Y:S01]  /*21c0*/  IADD3 R243, R239, 0x1800, RZ ;  /* 0x00001800eff37810 */ /* 0x000fe20007ffe0ff */
        /* <DEDUP_REMOVED lines=22> */
[----:B------:R-:W-:Y:S01]  /*2330*/  LDSM.16.M88.4 R76, [R239+0x1000] ;  /* 0x00100000ef4c783b */ /* 0x000fe20000000200 */
[C---:B--2---:R-:W-:Y:S03]  /*2340*/  HMMA.16816.F32.BF16 R60, R8.reuse, R24, RZ ;  /* 0x00000018083c723c */ /* 0x044fe600000418ff */
[----:B------:R-:W-:Y:S04]  /*2350*/  LDSM.16.M88.4 R48, [R239+0x1800] ;  /* 0x00180000ef30783b */ /* 0x000fe80000000200 */
[----:B------:R-:W-:Y:S01]  /*2360*/  LDSM.16.M88.4 R80, [R239+0x800] ;  /* 0x00080000ef50783b */ /* 0x000fe20000000200 */
[C---:B---3--:R-:W-:Y:S03]  /*2370*/  HMMA.16816.F32.BF16 R64, R8.reuse, R20, RZ ;  /* 0x000000140840723c */ /* 0x048fe600000418ff */
[----:B------:R-:W-:Y:S05]  /*2380*/  LDSM.16.M88.4 R84, [R239] ;  /* 0x00000000ef54783b */ /* 0x000fea0000000200 */
        /* <DEDUP_REMOVED lines=18> */
[C---:B------:R-:W-:Y:S01]  /*24b0*/  HMMA.16816.F32.BF16 R180, R12.reuse, R24, RZ ;  /* 0x000000180cb4723c */ /* 0x040fe200000418ff */
[----:B------:R-:W-:Y:S07]  /*24c0*/  SHFL.IDX PT, R25, R0, 0x4, 0x181f ;  /* 0x00981f0000197f89 */ /* 0x000fee00000e0000 */
[C---:B------:R-:W-:Y:S01]  /*24d0*/  HMMA.16816.F32.BF16 R212, R12.reuse, R26, RZ ;  /* 0x0000001a0cd4723c */ /* 0x040fe200000418ff */
[----:B------:R-:W-:Y:S07]  /*24e0*/  SHFL.IDX PT, R26, R0, 0x5, 0x181f ;  /* 0x00b81f00001a7f89 */ /* 0x000fee00000e0000 */
        /* <DEDUP_REMOVED lines=14> */
[C---:B------:R-:W-:Y:S08]  /*25d0*/  HMMA.16816.F32.BF16 R148, R12.reuse, R40, RZ ;  /* 0x000000280c94723c */ /* 0x040ff000000418ff */
[C---:B------:R-:W-:Y:S01]  /*25e0*/  HMMA.16816.F32.BF16 R176, R12.reuse, R42, RZ ;  /* 0x0000002a0cb0723c */ /* 0x040fe200000418ff */
[----:B------:R-:W-:Y:S07]  /*25f0*/  LDSM.16.M88.4 R40, [R239+0x2000] ;  /* 0x00200000ef28783b */ /* 0x000fee0000000200 */
[C---:B------:R-:W-:Y:S08]  /*2600*/  HMMA.16816.F32.BF16 R140, R12.reuse, R44, RZ ;  /* 0x0000002c0c8c723c */ /* 0x040ff000000418ff */
[----:B------:R-:W-:Y:S01]  /*2610*/  HMMA.16816.F32.BF16 R144, R12, R46, RZ ;  /* 0x0000002e0c90723c */ /* 0x000fe200000418ff */
[----:B------:R-:W2:Y:S06]  /*2620*/  SHFL.IDX PT, R13, R0, 0x2, 0x181f ;  /* 0x00581f00000d7f89 */ /* 0x000eac00000e0000 */
        /* <DEDUP_REMOVED lines=8> */
[--C-:B------:R-:W-:Y:S01]  /*26b0*/  IMAD.X R23, R26, 0x1, R246.reuse, P0 ;  /* 0x000000011a177824 */ /* 0x100fe200000e06f6 */
[C---:B------:R-:W-:Y:S01]  /*26c0*/  ISETP.LT.OR P0, PT, R38.reuse, 0x31, P2 ;  /* 0x000000312600780c */ /* 0x040fe20001701670 */
[--C-:B--2---:R-:W-:Y:S01]  /*26d0*/  IMAD.X R13, R13, 0x1, R246.reuse, P3 ;  /* 0x000000010d0d7824 */ /* 0x104fe200018e06f6 */
        /* <DEDUP_REMOVED lines=29> */
[----:B----4-:R-:W-:-:S02]  /*28b0*/  IADD3 R6, P0, R3, R247, RZ ;  /* 0x000000f703067210 */ /* 0x010fc40007f1e0ff */
[----:B------:R-:W-:-:S03]  /*28c0*/  IADD3 R3, R250, 0x100, RZ ;  /* 0x00000100fa037810 */ /* 0x000fc60007ffe0ff */
        /* <DEDUP_REMOVED lines=39> */
[----:B------:R-:W-:Y:S03]  /*2b40*/  LDSM.16.M88.4 R28, [R233+0x2800] ;  /* 0x00280000e91c783b */ /* 0x000fe60000000200 */
        /* <DEDUP_REMOVED lines=41> */
[C---:B----4-:R-:W-:Y:S08]  /*2de0*/  HMMA.16816.F32.BF16 R160, R8.reuse, R44, R160 ;  /* 0x0000002c08a0723c */ /* 0x050ff000000418a0 */
        /* <DEDUP_REMOVED lines=81> */
.L_x_658:
[----:B---3--:R-:W-:Y:S01]  /*3300*/  LOP3.LUT R3, R223, 0xffffffe0, RZ, 0xc0, !PT ;  /* 0xffffffe0df037812 */ /* 0x008fe200078ec0ff */
[----:B------:R-:W-:Y:S01]  /*3310*/  STL [R1+0x28], R234 ;  /* 0x000028ea01007387 */ /* 0x000fe20000100800 */
[----:B-1----:R-:W-:Y:S01]  /*3320*/  LEA.HI R6, R224, R225, RZ, 0x2 ;  /* 0x000000e1e0067211 */ /* 0x002fe200078f10ff */
[----:B------:R-:W-:Y:S01]  /*3330*/  IMAD.SHL.U32 R229, R0, 0x2, RZ ;  /* 0x0000000200e57824 */ /* 0x000fe200078e00ff */
[----:B------:R-:W-:Y:S01]  /*3340*/  SHF.R.S32.HI R7, RZ, 0x1f, R222 ;  /* 0x0000001fff077819 */ /* 0x000fe200000114de */
[----:B------:R-:W-:Y:S01]  /*3350*/  IMAD.IADD R5, R225, 0x1, -R3 ;  /* 0x00000001e1057824 */ /* 0x000fe200078e0a03 */
[----:B------:R-:W-:Y:S01]  /*3360*/  LOP3.LUT R3, R6, 0xfffffffc, RZ, 0xc0, !PT ;  /* 0xfffffffc06037812 */ /* 0x000fe200078ec0ff */
[----:B------:R-:W-:Y:S01]  /*3370*/  STL [R1+0x24], R233 ;  /* 0x000024e901007387 */ /* 0x000fe20000100800 */
[----:B------:R-:W-:Y:S01]  /*3380*/  LEA.HI R7, R7, R222, RZ, 0x2 ;  /* 0x000000de07077211 */ /* 0x000fe200078f10ff */
[----:B------:R-:W-:Y:S01]  /*3390*/  IMAD R230, R4, 0x2, R229 ;  /* 0x0000000204e67824 */ /* 0x000fe200078e02e5 */
[----:B------:R-:W-:Y:S01]  /*33a0*/  SHF.R.S32.HI R9, RZ, 0x1f, R5 ;  /* 0x0000001fff097819 */ /* 0x000fe20000011405 */
[----:B------:R-:W-:Y:S01]  /*33b0*/  IMAD.IADD R6, R225, 0x1, -R3 ;  /* 0x00000001e1067824 */ /* 0x000fe200078e0a03 */
[----:B------:R-:W-:Y:S01]  /*33c0*/  LOP3.LUT R8, R7, 0xffffffc, RZ, 0xc0, !PT ;  /* 0x0ffffffc07087812 */ /* 0x000fe200078ec0ff */
[----:B------:R-:W-:Y:S01]  /*33d0*/  STL [R1+0x20], R228 ;  /* 0x000020e401007387 */ /* 0x000fe20000100800 */
[----:B------:R-:W-:Y:S01]  /*33e0*/  LEA.HI R7, R9, R5, RZ, 0x2 ;  /* 0x0000000509077211 */ /* 0x000fe200078f10ff */
[----:B------:R-:W-:Y:S01]  /*33f0*/  IMAD R232, R2, 0x2, R229 ;  /* 0x0000000202e87824 */ /* 0x000fe200078e02e5 */
[----:B------:R-:W-:Y:S01]  /*3400*/  LEA.HI R3, R6, R6, RZ, 0x1 ;  /* 0x0000000606037211 */ /* 0x000fe200078f08ff */
[----:B------:R-:W-:Y:S01]  /*3410*/  IMAD.IADD R9, R222, 0x1, -R8 ;  /* 0x00000001de097824 */ /* 0x000fe200078e0a08 */
[----:B------:R-:W-:Y:S01]  /*3420*/  LEA.HI.SX32 R8, R7, UR10, 0x1e ;  /* 0x0000000a07087c11 */ /* 0x000fe2000f8ff2ff */
[----:B------:R-:W-:Y:S01]  /*3430*/  IMAD R231, R2, 0x2, R230 ;  /* 0x0000000202e77824 */ /* 0x000fe200078e02e6 */
[----:B------:R-:W-:Y:S01]  /*3440*/  PLOP3.LUT P1, PT, PT, PT, UP1, 0x80, 0x0 ;  /* 0x000000000000781c */ /* 0x000fe20003f2f018 */
[C---:B------:R-:W-:Y:S01]  /*3450*/  IMAD.SHL.U32 R10, R3.reuse, 0x20, RZ ;  /* 0x00000020030a7824 */ /* 0x040fe200078e00ff */
[----:B------:R-:W-:Y:S01]  /*3460*/  LOP3.LUT R3, R3, 0x1ffffffe, RZ, 0xc0, !PT ;  /* 0x1ffffffe03037812 */ /* 0x000fe200078ec0ff */
[----:B------:R-:W-:Y:S01]  /*3470*/  IMAD R9, R9, 0x10, R8 ;  /* 0x0000001009097824 */ /* 0x000fe200078e0208 */
[----:B------:R-:W-:Y:S01]  /*3480*/  PLOP3.LUT P0, PT, PT, PT, UP1, 0x80, 0x0 ;  /* 0x000000000000781c */ /* 0x000fe20003f0f018 */
[----:B------:R-:W-:Y:S01]  /*3490*/  ULDC.64 UR4, c[0x0][0x2c8] ;  /* 0x0000b20000047ab9 */ /* 0x000fe20000000a00 */
[----:B------:R-:W-:Y:S01]  /*34a0*/  LOP3.LUT R8, R10, 0xffffffc0, RZ, 0xc0, !PT ;  /* 0xffffffc00a087812 */ /* 0x000fe200078ec0ff */
[----:B------:R-:W-:Y:S01]  /*34b0*/  IMAD.IADD R6, R6, 0x1, -R3 ;  /* 0x0000000106067824 */ /* 0x000fe200078e0a03 */
[----:B------:R-:W-:Y:S01]  /*34c0*/  UIADD3 UR6, UR6, -0x2, URZ ;  /* 0xfffffffe06067890 */ /* 0x000fe2000fffe03f */
[----:B------:R-:W0:Y:S02]  /*34d0*/  LDGDEPBAR ;  /* 0x00000000000079af */ /* 0x000e240000000000 */
[----:B------:R-:W-:-:S04]  /*34e0*/  IMAD.IADD R3, R8, 0x1, R9 ;  /* 0x0000000108037824 */ /* 0x000fc800078e0209 */
[----:B------:R-:W-:-:S04]  /*34f0*/  IMAD R11, R6, 0x8, R3 ;  /* 0x00000008060b7824 */ /* 0x000fc800078e0203 */
[----:B------:R-:W-:Y:S01]  /*3500*/  @P1 IMAD.HI.U32 R6, R11, c[0x0][0x2c8], RZ ;  /* 0x0000b2000b061a27 */ /* 0x000fe200078e00ff */
[----:B------:R-:W-:Y:S03]  /*3510*/  STL [R1+0x18], R11 ;  /* 0x0000180b01007387 */ /* 0x000fe60000100800 */
[----:B------:R-:W-:Y:S01]  /*3520*/  IMAD.MOV.U32 R3, RZ, RZ, R11 ;  /* 0x000000ffff037224 */ /* 0x000fe200078e000b */
[----:B------:R-:W-:-:S05]  /*3530*/  @P0 SHF.R.U32.HI R3, RZ, c[0x0][0x2cc], R6 ;  /* 0x0000b300ff030a19 */ /* 0x000fca0000011606 */
[----:B------:R-:W-:Y:S04]  /*3540*/  SHFL.IDX PT, R6, R3, RZ, 0x1c1f ;  /* 0x001c1fff03067589 */ /* 0x000fe800000e0000 */
[----:B------:R-:W1:Y:S04]  /*3550*/  SHFL.IDX PT, R9, R3, 0x1, 0x1c1f ;  /* 0x003c1f0003097f89 */ /* 0x000e6800000e0000 */
[----:B------:R-:W2:Y:S04]  /*3560*/  SHFL.IDX PT, R11, R3, 0x2, 0x1c1f ;  /* 0x005c1f00030b7f89 */ /* 0x000ea800000e0000 */
[----:B------:R3:W4:Y:S02]  /*3570*/  SHFL.IDX PT, R10, R3, 0x3, 0x1c1f ;  /* 0x007c1f00030a7f89 */ /* 0x00072400000e0000 */
[----:B---3--:R-:W-:-:S05]  /*3580*/  LOP3.LUT R3, R7, 0x7ffffffc, RZ, 0xc0, !PT ;  /* 0x7ffffffc07037812 */ /* 0x008fca00078ec0ff */
[----:B------:R-:W-:Y:S02]  /*3590*/  IMAD.IADD R5, R5, 0x1, -R3 ;  /* 0x0000000105057824 */ /* 0x000fe400078e0a03 */
[----:B------:R-:W-:Y:S02]  /*35a0*/  IMAD.U32 R3, RZ, RZ, UR21 ;  /* 0x00000015ff037e24 */ /* 0x000fe4000f8e00ff */
[----:B------:R-:W-:-:S05]  /*35b0*/  IMAD.SHL.U32 R8, R5, 0x2, RZ ;  /* 0x0000000205087824 */ /* 0x000fca00078e00ff */
[----:B------:R-:W-:Y:S01]  /*35c0*/  IADD3 R3, -R8, 0x1, R3 ;  /* 0x0000000108037810 */ /* 0x000fe20007ffe103 */
[----:B------:R3:W-:Y:S03]  /*35d0*/  STL [R1+0x1c], R8 ;  /* 0x00001c0801007387 */ /* 0x0007e60000100800 */
[----:B------:R-:W-:-:S05]  /*35e0*/  IADD3 R3, R3, -UR12, RZ ;  /* 0x8000000c03037c10 */ /* 0x000fca000fffe0ff */
[C---:B-1----:R-:W-:Y:S02]  /*35f0*/  IMAD.IADD R7, R3.reuse, 0x1, R9 ;  /* 0x0000000103077824 */ /* 0x042fe400078e0209 */
[C---:B------:R-:W-:Y:S02]  /*3600*/  IMAD.IADD R6, R3.reuse, 0x1, R6 ;  /* 0x0000000103067824 */ /* 0x040fe400078e0206 */
[C---:B--2---:R-:W-:Y:S02]  /*3610*/  IMAD.IADD R5, R3.reuse, 0x1, R11 ;  /* 0x0000000103057824 */ /* 0x044fe400078e020b */
[----:B----4-:R-:W-:Y:S01]  /*3620*/  IMAD.IADD R3, R3, 0x1, R10 ;  /* 0x0000000103037824 */ /* 0x010fe200078e020a */
[----:B---3--:R-:W-:-:S04]  /*3630*/  IADD3 R8, -R8, UR21, RZ ;  /* 0x0000001508087c10 */ /* 0x008fc8000fffe1ff */
[C---:B------:R-:W-:Y:S02]  /*3640*/  IMNMX R7, R8.reuse, R7, PT ;  /* 0x0000000708077217 */ /* 0x040fe40003800200 */
[----:B------:R-:W-:Y:S02]  /*3650*/  IMNMX R6, R8, R6, PT ;  /* 0x0000000608067217 */ /* 0x000fe40003800200 */
[----:B------:R-:W-:Y:S02]  /*3660*/  ISETP.GT.AND P1, PT, R7, 0x1, PT ;  /* 0x000000010700780c */ /* 0x000fe40003f24270 */
[C---:B------:R-:W-:Y:S02]  /*3670*/  ISETP.GT.AND P0, PT, R6.reuse, RZ, PT ;  /* 0x000000ff0600720c */ /* 0x040fe40003f04270 */
[----:B------:R-:W-:Y:S02]  /*3680*/  FSEL R30, R103, -INF , P1 ;  /* 0xff800000671e7808 */ /* 0x000fe40000800000 */
[----:B------:R-:W-:-:S02]  /*3690*/  ISETP.GT.AND P1, PT, R6, 0x9, PT ;  /* 0x000000090600780c */ /* 0x000fc40003f24270 */
[----:B------:R-:W-:Y:S02]  /*36a0*/  FSEL R11, R100, -INF , P0 ;  /* 0xff800000640b7808 */ /* 0x000fe40000000000 */
[----:B------:R-:W-:Y:S02]  /*36b0*/  FSEL R14, R97, -INF , P1 ;  /* 0xff800000610e7808 */ /* 0x000fe40000800000 */
[C---:B------:R-:W-:Y:S02]  /*36c0*/  ISETP.GT.AND P1, PT, R6.reuse, 0x10, PT ;  /* 0x000000100600780c */ /* 0x040fe40003f24270 */
[----:B------:R-:W-:Y:S02]  /*36d0*/  ISETP.GT.AND P0, PT, R6, 0x8, PT ;  /* 0x000000080600780c */ /* 0x000fe40003f04270 */
[----:B------:R-:W-:Y:S02]  /*36e0*/  FSEL R15, R92, -INF , P1 ;  /* 0xff8000005c0f7808 */ /* 0x000fe40000800000 */
[----:B------:R-:W-:-:S02]  /*36f0*/  ISETP.GT.AND P1, PT, R7, 0x11, PT ;  /* 0x000000110700780c */ /* 0x000fc40003f24270 */
[----:B------:R-:W-:Y:S02]  /*3700*/  FSEL R13, R96, -INF , P0 ;  /* 0xff800000600d7808 */ /* 0x000fe40000000000 */
[----:B------:R-:W-:Y:S02]  /*3710*/  FSEL R97, R95, -INF , P1 ;  /* 0xff8000005f617808 */ /* 0x000fe40000800000 */
[C---:B------:R-:W-:Y:S02]  /*3720*/  ISETP.GT.AND P2, PT, R7.reuse, RZ, PT ;  /* 0x000000ff0700720c */ /* 0x040fe40003f44270 */
[----:B------:R-:W-:Y:S02]  /*3730*/  ISETP.GT.AND P0, PT, R7, 0x9, PT ;  /* 0x000000090700780c */ /* 0x000fe40003f04270 */
[----:B------:R-:W-:Y:S02]  /*3740*/  ISETP.GT.AND P1, PT, R6, 0x19, PT ;  /* 0x000000190600780c */ /* 0x000fe40003f24270 */
[----:B------:R-:W-:-:S02]  /*3750*/  FSEL R29, R102, -INF , P2 ;  /* 0xff800000661d7808 */ /* 0x000fc40001000000 */
[----:B------:R-:W-:Y:S02]  /*3760*/  FSEL R40, R99, -INF , P0 ;  /* 0xff80000063287808 */ /* 0x000fe40000000000 */
[----:B------:R-:W-:Y:S02]  /*3770*/  FSEL R28, R85, -INF , P1 ;  /* 0xff800000551c7808 */ /* 0x000fe40000800000 */
[----:B------:R-:W-:Y:S02]  /*3780*/  ISETP.GT.AND P2, PT, R7, 0x8, PT ;  /* 0x000000080700780c */ /* 0x000fe40003f44270 */
[C---:B------:R-:W-:Y:S02]  /*3790*/  ISETP.GT.AND P0, PT, R6.reuse, 0x11, PT ;  /* 0x000000110600780c */ /* 0x040fe40003f04270 */
[----:B------:R-:W-:Y:S02]  /*37a0*/  ISETP.GT.AND P1, PT, R6, 0x20, PT ;  /* 0x000000200600780c */ /* 0x000fe40003f24270 */
[----:B------:R-:W-:-:S02]  /*37b0*/  FSEL R31, R98, -INF , P2 ;  /* 0xff800000621f7808 */ /* 0x000fc40001000000 */
[----:B------:R-:W-:Y:S02]  /*37c0*/  FSEL R26, R93, -INF , P0 ;  /* 0xff8000005d1a7808 */ /* 0x000fe40000000000 */
[----:B------:R-:W-:Y:S02]  /*37d0*/  FSEL R117, R80, -INF , P1 ;  /* 0xff80000050757808 */ /* 0x000fe40000800000 */
[C---:B------:R-:W-:Y:S02]  /*37e0*/  ISETP.GT.AND P2, PT, R7.reuse, 0x10, PT ;  /* 0x000000100700780c */ /* 0x040fe40003f44270 */
        /* <DEDUP_REMOVED lines=18> */
[----:B------:R-:W-:Y:S02]  /*3910*/  ISETP.GT.AND P2, PT, R6, 0x29, PT ;  /* 0x000000290600780c */ /* 0x000fe40003f44270 */
[----:B------:R-:W-:Y:S02]  /*3920*/  ISETP.GT.AND P1, PT, R7, 0x38, PT ;  /* 0x000000380700780c */ /* 0x000fe40003f24270 */
[----:B------:R-:W-:-:S02]  /*3930*/  IMNMX R3, R8, R3, PT ;  /* 0x0000000308037217 */ /* 0x000fc40003800200 */
[----:B------:R-:W-:Y:S02]  /*3940*/  FSEL R118, R76, -INF , P0 ;  /* 0xff8000004c767808 */ /* 0x000fe40000000000 */
[----:B------:R-:W-:Y:S02]  /*3950*/  FSEL R119, R77, -INF , P2 ;  /* 0xff8000004d777808 */ /* 0x000fe40001000000 */
[----:B------:R-:W-:Y:S02]  /*3960*/  FSEL R180, R70, -INF , P1 ;  /* 0xff80000046b47808 */ /* 0x000fe40000800000 */
[----:B------:R-:W-:Y:S02]  /*3970*/  ISETP.GT.AND P0, PT, R7, 0x29, PT ;  /* 0x000000290700780c */ /* 0x000fe40003f04270 */
[----:B------:R-:W-:Y:S02]  /*3980*/  ISETP.GT.AND P2, PT, R6, 0x30, PT ;  /* 0x000000300600780c */ /* 0x000fe40003f44270 */
[----:B------:R-:W-:-:S02]  /*3990*/  ISETP.GT.AND P1, PT, R3, RZ, PT ;  /* 0x000000ff0300720c */ /* 0x000fc40003f24270 */
[----:B------:R-:W-:Y:S02]  /*39a0*/  IMNMX R5, R8, R5, PT ;  /* 0x0000000508057217 */ /* 0x000fe40003800200 */
[----:B------:R-:W-:Y:S02]  /*39b0*/  FSEL R123, R79, -INF , P0 ;  /* 0xff8000004f7b7808 */ /* 0x000fe40000000000 */
[----:B------:R-:W-:Y:S02]  /*39c0*/  FSEL R124, R72, -INF , P2 ;  /* 0xff800000487c7808 */ /* 0x000fe40001000000 */
[----:B------:R-:W-:Y:S02]  /*39d0*/  FSEL R20, R170, -INF , P1 ;  /* 0xff800000aa147808 */ /* 0x000fe40000800000 */
[----:B------:R-:W-:Y:S02]  /*39e0*/  ISETP.GT.AND P0, PT, R6, 0x31, PT ;  /* 0x000000310600780c */ /* 0x000fe40003f04270 */
[----:B------:R-:W-:-:S02]  /*39f0*/  ISETP.GT.AND P2, PT, R7, 0x31, PT ;  /* 0x000000310700780c */ /* 0x000fc40003f44270 */
[----:B------:R-:W-:Y:S02]  /*3a00*/  ISETP.GT.AND P1, PT, R5, 0x9, PT ;  /* 0x000000090500780c */ /* 0x000fe40003f24270 */
[----:B------:R-:W-:Y:S02]  /*3a10*/  FSEL R125, R73, -INF , P0 ;  /* 0xff800000497d7808 */ /* 0x000fe40000000000 */
[----:B------:R-:W-:Y:S02]  /*3a20*/  FSEL R175, R75, -INF , P2 ;  /* 0xff8000004baf7808 */ /* 0x000fe40001000000 */
[----:B------:R-:W-:Y:S02]  /*3a30*/  FSEL R19, R133, -INF , P1 ;  /* 0xff80000085137808 */ /* 0x000fe40000800000 */
[----:B------:R-:W-:Y:S02]  /*3a40*/  ISETP.GT.AND P3, PT, R6, 0x1, PT ;  /* 0x000000010600780c */ /* 0x000fe40003f64270 */
[----:B------:R-:W-:-:S02]  /*3a50*/  ISETP.GT.AND P0, PT, R7, 0x30, PT ;  /* 0x000000300700780c */ /* 0x000fc40003f04270 */
[C---:B------:R-:W-:Y:S02]  /*3a60*/  ISETP.GT.AND P2, PT, R5.reuse, RZ, PT ;  /* 0x000000ff0500720c */ /* 0x040fe40003f44270 */
[----:B------:R-:W-:Y:S02]  /*3a70*/  ISETP.GT.AND P1, PT, R5, 0x10, PT ;  /* 0x000000100500780c */ /* 0x000fe40003f24270 */
[----:B------:R-:W-:Y:S02]  /*3a80*/  FSEL R12, R101, -INF , P3 ;  /* 0xff800000650c7808 */ /* 0x000fe40001800000 */
[----:B------:R-:W-:Y:S02]  /*3a90*/  FSEL R174, R74, -INF , P0 ;  /* 0xff8000004aae7808 */ /* 0x000fe40000000000 */
[----:B------:R-:W-:Y:S02]  /*3aa0*/  FSEL R16, R168, -INF , P2 ;  /* 0xff800000a8107808 */ /* 0x000fe40001000000 */
[----:B------:R-:W-:-:S02]  /*3ab0*/  FSEL R41, R160, -INF , P1 ;  /* 0xff800000a0297808 */ /* 0x000fc40000800000 */
[----:B------:R-:W-:Y:S02]  /*3ac0*/  ISETP.GT.AND P0, PT, R7, 0x39, PT ;  /* 0x000000390700780c */ /* 0x000fe40003f04270 */
[----:B------:R-:W-:Y:S02]  /*3ad0*/  ISETP.GT.AND P2, PT, R5, 0x8, PT ;  /* 0x000000080500780c */ /* 0x000fe40003f44270 */
[----:B------:R-:W-:Y:S02]  /*3ae0*/  ISETP.GT.AND P1, PT, R3, 0x11, PT ;  /* 0x000000110300780c */ /* 0x000fe40003f24270 */
[----:B------:R-:W-:Y:S02]  /*3af0*/  FMNMX.FTZ R8, R11, R12, !PT ;  /* 0x0000000c0b087209 */ /* 0x000fe40007810000 */
[----:B------:R-:W-:Y:S02]  /*3b00*/  FSEL R181, R71, -INF , P0 ;  /* 0xff80000047b57808 */ /* 0x000fe40000000000 */
[----:B------:R-:W-:-:S02]  /*3b10*/  FSEL R18, R132, -INF , P2 ;  /* 0xff80000084127808 */ /* 0x000fc40001000000 */
[----:B------:R-:W-:Y:S02]  /*3b20*/  FSEL R68, R163, -INF , P1 ;  /* 0xff800000a3447808 */ /* 0x000fe40000800000 */
[C---:B------:R-:W-:Y:S02]  /*3b30*/  ISETP.GT.AND P0, PT, R3.reuse, 0x1, PT ;  /* 0x000000010300780c */ /* 0x040fe40003f04270 */
[----:B------:R-:W-:Y:S02]  /*3b40*/  ISETP.GT.AND P2, PT, R3, 0x9, PT ;  /* 0x000000090300780c */ /* 0x000fe40003f44270 */
[----:B------:R-:W-:Y:S02]  /*3b50*/  ISETP.GT.AND P1, PT, R5, 0x19, PT ;  /* 0x000000190500780c */ /* 0x000fe40003f24270 */
[----:B------:R-:W-:Y:S02]  /*3b60*/  FMNMX.FTZ R8, R13, R8, !PT ;  /* 0x000000080d087209 */ /* 0x000fe40007810000 */
        /* <DEDUP_REMOVED lines=10> */
[----:B------:R-:W-:Y:S02]  /*3c10*/  ISETP.GT.AND P0, PT, R3, 0x10, PT ;  /* 0x000000100300780c */ /* 0x000fe40003f04270 */
[----:B------:R-:W-:Y:S02]  /*3c20*/  ISETP.GT.AND P2, PT, R5, 0x18, PT ;  /* 0x000000180500780c */ /* 0x000fe40003f44270 */
[----:B------:R-:W-:-:S02]  /*3c30*/  ISETP.GT.AND P1, PT, R3, 0x21, PT ;  /* 0x000000210300780c */ /* 0x000fc40003f24270 */
[----:B------:R-:W-:Y:S02]  /*3c40*/  FMNMX.FTZ R8, R15, R8, !PT ;  /* 0x000000080f087209 */ /* 0x000fe40007810000 */
[----:B------:R-:W-:Y:S02]  /*3c50*/  ISETP.GT.AND P3, PT, R6, 0x39, PT ;  /* 0x000000390600780c */ /* 0x000fe40003f64270 */
[----:B------:R-:W-:Y:S02]  /*3c60*/  FSEL R45, R162, -INF , P0 ;  /* 0xff800000a22d7808 */ /* 0x000fe40000000000 */
[----:B------:R-:W-:Y:S02]  /*3c70*/  FSEL R43, R128, -INF , P2 ;  /* 0xff800000802b7808 */ /* 0x000fe40001000000 */
[----:B------:R-:W-:Y:S02]  /*3c80*/  FSEL R113, R159, -INF , P1 ;  /* 0xff8000009f717808 */ /* 0x000fe40000800000 */
[----:B------:R-:W-:-:S02]  /*3c90*/  FMNMX.FTZ R8, R26, R8, !PT ;  /* 0x000000081a087209 */ /* 0x000fc40007810000 */
[C---:B------:R-:W-:Y:S02]  /*3ca0*/  ISETP.GT.AND P0, PT, R3.reuse, 0x18, PT ;  /* 0x000000180300780c */ /* 0x040fe40003f04270 */
[----:B------:R-:W-:Y:S02]  /*3cb0*/  ISETP.GT.AND P2, PT, R3, 0x19, PT ;  /* 0x000000190300780c */ /* 0x000fe40003f44270 */
[----:B------:R-:W-:Y:S02]  /*3cc0*/  ISETP.GT.AND P1, PT, R5, 0x29, PT ;  /* 0x000000290500780c */ /* 0x000fe40003f24270 */
[----:B------:R-:W-:Y:S02]  /*3cd0*/  FSEL R172, R69, -INF , P3 ;  /* 0xff80000045ac7808 */ /* 0x000fe40001800000 */
[----:B------:R-:W-:Y:S02]  /*3ce0*/  FMNMX.FTZ R8, R27, R8, !PT ;  /* 0x000000081b087209 */ /* 0x000fe40007810000 */
[----:B------:R-:W-:-:S02]  /*3cf0*/  FSEL R69, R130, -INF , P0 ;  /* 0xff80000082457808 */ /* 0x000fc40000000000 */
[----:B------:R-:W-:Y:S02]  /*3d00*/  FSEL R71, R131, -INF , P2 ;  /* 0xff80000083477808 */ /* 0x000fe40001000000 */
[----:B------:R-:W-:Y:S02]  /*3d10*/  FSEL R111, R89, -INF , P1 ;  /* 0xff800000596f7808 */ /* 0x000fe40000800000 */
[----:B------:R-:W-:Y:S02]  /*3d20*/  ISETP.GT.AND P2, PT, R5, 0x21, PT ;  /* 0x000000210500780c */ /* 0x000fe40003f44270 */
[----:B------:R-:W-:Y:S02]  /*3d30*/  ISETP.GT.AND P0, PT, R3, 0x20, PT ;  /* 0x000000200300780c */ /* 0x000fe40003f04270 */
[----:B------:R-:W-:Y:S02]  /*3d40*/  ISETP.GT.AND P1, PT, R5, 0x30, PT ;  /* 0x000000300500780c */ /* 0x000fe40003f24270 */
[----:B------:R-:W-:-:S02]  /*3d50*/  FMNMX.FTZ R8, R28, R8, !PT ;  /* 0x000000081c087209 */ /* 0x000fc40007810000 */
[----:B------:R-:W-:Y:S02]  /*3d60*/  FSEL R109, R157, -INF , P2 ;  /* 0xff8000009d6d7808 */ /* 0x000fe40001000000 */
[----:B------:R-:W-:Y:S02]  /*3d70*/  FSEL R112, R158, -INF , P0 ;  /* 0xff8000009e707808 */ /* 0x000fe40000000000 */
[----:B------:R-:W-:Y:S02]  /*3d80*/  FSEL R126, R148, -INF , P1 ;  /* 0xff800000947e7808 */ /* 0x000fe40000800000 */
[----:B------:R-:W-:Y:S02]  /*3d90*/  ISETP.GT.AND P2, PT, R5, 0x28, PT ;  /* 0x000000280500780c */ /* 0x000fe40003f44270 */
[C---:B------:R-:W-:Y:S02]  /*3da0*/  ISETP.GT.AND P0, PT, R3.reuse, 0x28, PT ;  /* 0x000000280300780c */ /* 0x040fe40003f04270 */
[----:B------:R-:W-:-:S02]  /*3db0*/  ISETP.GT.AND P1, PT, R3, 0x31, PT ;  /* 0x000000310300780c */ /* 0x000fc40003f24270 */
[----:B------:R-:W-:Y:S02]  /*3dc0*/  FMNMX.FTZ R8, R117, R8, !PT ;  /* 0x0000000875087209 */ /* 0x000fe40007810000 */
[----:B------:R-:W-:Y:S02]  /*3dd0*/  FSEL R110, R88, -INF , P2 ;  /* 0xff800000586e7808 */ /* 0x000fe40001000000 */
[----:B------:R-:W-:Y:S02]  /*3de0*/  FSEL R114, R90, -INF , P0 ;  /* 0xff8000005a727808 */ /* 0x000fe40000000000 */
[----:B------:R-:W-:Y:S02]  /*3df0*/  FSEL R132, R151, -INF , P1 ;  /* 0xff80000097847808 */ /* 0x000fe40000800000 */
[C---:B------:R-:W-:Y:S02]  /*3e00*/  ISETP.GT.AND P2, PT, R3.reuse, 0x29, PT ;  /* 0x000000290300780c */ /* 0x040fe40003f44270 */
[----:B------:R-:W-:-:S02]  /*3e10*/  ISETP.GT.AND P0, PT, R3, 0x30, PT ;  /* 0x000000300300780c */ /* 0x000fc40003f04270 */
[----:B------:R-:W-:Y:S02]  /*3e20*/  ISETP.GT.AND P1, PT, R3, 0x38, PT ;  /* 0x000000380300780c */ /* 0x000fe40003f24270 */
[----:B------:R-:W-:Y:S02]  /*3e30*/  FMNMX.FTZ R8, R116, R8, !PT ;  /* 0x0000000874087209 */ /* 0x000fe40007810000 */
[----:B------:R-:W-:Y:S02]  /*3e40*/  FSEL R115, R91, -INF , P2 ;  /* 0xff8000005b737808 */ /* 0x000fe40001000000 */
[----:B------:R-:W-:Y:S02]  /*3e50*/  FSEL R130, R150, -INF , P0 ;  /* 0xff80000096827808 */ /* 0x000fe40000000000 */
[----:B------:R-:W-:Y:S02]  /*3e60*/  FSEL R131, R154, -INF , P1 ;  /* 0xff8000009a837808 */ /* 0x000fe40000800000 */
[----:B------:R-:W-:-:S02]  /*3e70*/  FMNMX.FTZ R8, R118, R8, !PT ;  /* 0x0000000876087209 */ /* 0x000fc40007810000 */
[C---:B------:R-:W-:Y:S02]  /*3e80*/  ISETP.GT.AND P2, PT, R5.reuse, 0x31, PT ;  /* 0x000000310500780c */ /* 0x040fe40003f44270 */
[----:B------:R-:W-:Y:S02]  /*3e90*/  ISETP.GT.AND P0, PT, R5, 0x38, PT ;  /* 0x000000380500780c */ /* 0x000fe40003f04270 */
[----:B------:R-:W-:Y:S02]  /*3ea0*/  ISETP.GT.AND P1, PT, R3, 0x40, PT ;  /* 0x000000400300780c */ /* 0x000fe40003f24270 */
[----:B------:R-:W-:Y:S02]  /*3eb0*/  FMNMX.FTZ R8, R119, R8, !PT ;  /* 0x0000000877087209 */ /* 0x000fe40007810000 */
[----:B------:R-:W-:Y:S02]  /*3ec0*/  FSEL R127, R149, -INF , P2 ;  /* 0xff800000957f7808 */ /* 0x000fe40001000000 */
[----:B------:R-:W-:-:S02]  /*3ed0*/  FSEL R128, R152, -INF , P0 ;  /* 0xff80000098807808 */ /* 0x000fc40000000000 */
[----:B------:R-:W-:Y:S02]  /*3ee0*/  FSEL R168, R146, -INF , P1 ;  /* 0xff80000092a87808 */ /* 0x000fe40000800000 */
[----:B------:R-:W-:Y:S02]  /*3ef0*/  ISETP.GT.AND P2, PT, R5, 0x39, PT ;  /* 0x000000390500780c */ /* 0x000fe40003f44270 */
[----:B------:R-:W-:Y:S02]  /*3f00*/  ISETP.GT.AND P0, PT, R3, 0x39, PT ;  /* 0x000000390300780c */ /* 0x000fe40003f04270 */
[----:B------:R-:W-:Y:S02]  /*3f10*/  ISETP.GT.AND P1, PT, R6, 0x41, PT ;  /* 0x000000410600780c */ /* 0x000fe40003f24270 */
[----:B------:R-:W-:Y:S02]  /*3f20*/  FMNMX.FTZ R8, R124, R8, !PT ;  /* 0x000000087c087209 */ /* 0x000fe40007810000 */
[----:B------:R-:W-:-:S02]  /*3f30*/  FSEL R129, R153, -INF , P2 ;  /* 0xff80000099817808 */ /* 0x000fc40001000000 */
[----:B------:R-:W-:Y:S02]  /*3f40*/  FSEL R133, R155, -INF , P0 ;  /* 0xff8000009b857808 */ /* 0x000fe40000000000 */
[----:B------:R-:W-:Y:S02]  /*3f50*/  FSEL R138, R65, -INF , P1 ;  /* 0xff800000418a7808 */ /* 0x000fe40000800000 */
[C---:B------:R-:W-:Y:S02]  /*3f60*/  ISETP.GT.AND P0, PT, R5.reuse, 0x40, PT ;  /* 0x000000400500780c */ /* 0x040fe40003f04270 */
[----:B------:R-:W-:Y:S02]  /*3f70*/  ISETP.GT.AND P2, PT, R5, 0x41, PT ;  /* 0x000000410500780c */ /* 0x000fe40003f44270 */
[----:B------:R-:W-:Y:S02]  /*3f80*/  ISETP.GT.AND P1, PT, R6, 0x50, PT ;  /* 0x000000500600780c */ /* 0x000fe40003f24270 */
[----:B------:R-:W-:-:S02]  /*3f90*/  FMNMX.FTZ R8, R125, R8, !PT ;  /* 0x000000087d087209 */ /* 0x000fc40007810000 */
[----:B------:R-:W-:Y:S02]  /*3fa0*/  ISETP.GT.AND P3, PT, R5, 0x1, PT ;  /* 0x000000010500780c */ /* 0x000fe40003f64270 */
[----:B------:R-:W-:Y:S02]  /*3fb0*/  FSEL R156, R144, -INF , P0 ;  /* 0xff800000909c7808 */ /* 0x000fe40000000000 */
[----:B------:R-:W-:Y:S02]  /*3fc0*/  FSEL R157, R145, -INF , P2 ;  /* 0xff800000919d7808 */ /* 0x000fe40001000000 */
[----:B------:R-:W-:Y:S02]  /*3fd0*/  FSEL R160, R56, -INF , P1 ;  /* 0xff80000038a07808 */ /* 0x000fe40000800000 */
[----:B------:R-:W-:Y:S02]  /*3fe0*/  ISETP.GT.AND P0, PT, R3, 0x41, PT ;  /* 0x000000410300780c */ /* 0x000fe40003f04270 */
[----:B------:R-:W-:-:S02]  /*3ff0*/  ISETP.GT.AND P2, PT, R6, 0x40, PT ;  /* 0x000000400600780c */ /* 0x000fc40003f44270 */
[----:B------:R-:W-:Y:S02]  /*4000*/  ISETP.GT.AND P1, PT, R6, 0x59, PT ;  /* 0x000000590600780c */ /* 0x000fe40003f24270 */
[----:B------:R-:W-:Y:S02]  /*4010*/  FMNMX.FTZ R8, R173, R8, !PT ;  /* 0x00000008ad087209 */ /* 0x000fe40007810000 */
[----:B------:R-:W-:Y:S02]  /*4020*/  FSEL R17, R169, -INF , P3 ;  /* 0xff800000a9117808 */ /* 0x000fe40001800000 */
[----:B------:R-:W-:Y:S02]  /*4030*/  FSEL R169, R147, -INF , P0 ;  /* 0xff80000093a97808 */ /* 0x000fe40000000000 */
[----:B------:R-:W-:Y:S02]  /*4040*/  FSEL R134, R64, -INF , P2 ;  /* 0xff80000040867808 */ /* 0x000fe40001000000 */
[----:B------:R-:W-:-:S02]  /*4050*/  FSEL R195, R53, -INF , P1 ;  /* 0xff80000035c37808 */ /* 0x000fc40000800000 */
[----:B------:R-:W-:Y:S02]  /*4060*/  FMNMX.FTZ R8, R172, R8, !PT ;  /* 0x00000008ac087209 */ /* 0x000fe40007810000 */
[C---:B------:R-:W-:Y:S02]  /*4070*/  ISETP.GT.AND P0, PT, R6.reuse, 0x48, PT ;  /* 0x000000480600780c */ /* 0x040fe40003f04270 */
[----:B------:R-:W-:Y:S02]  /*4080*/  ISETP.GT.AND P2, PT, R6, 0x49, PT ;  /* 0x000000490600780c */ /* 0x000fe40003f44270 */
[----:B------:R-:W-:Y:S02]  /*4090*/  ISETP.GT.AND P1, PT, R5, 0x48, PT ;  /* 0x000000480500780c */ /* 0x000fe40003f24270 */
[----:B------:R-:W-:Y:S02]  /*40a0*/  FMNMX.FTZ R9, R16, R17, !PT ;  /* 0x0000001110097209 */ /* 0x000fe40007810000 */
        /* <DEDUP_REMOVED lines=11> */
[----:B------:R-:W-:Y:S01]  /*4160*/  FSEL R159, R166, -INF , P1 ;  /* 0xff800000a69f7808 */ /* 0x000fe20000800000 */
[----:B------:R-:W-:Y:S01]  /*4170*/  IMAD.MOV.U32 R164, RZ, RZ, R22 ;  /* 0x000000ffffa47224 */ /* 0x000fe200078e0016 */
        /* <DEDUP_REMOVED lines=20> */
[----:B------:R-:W-:Y:S02]  /*42c0*/  ISETP.GT.AND P0, PT, R5, 0x49, PT ;  /* 0x000000490500780c */ /* 0x000fe40003f04270 */
[----:B------:R-:W-:Y:S02]  /*42d0*/  FMNMX.FTZ R9, R45, R9, !PT ;  /* 0x000000092d097209 */ /* 0x000fe40007810000 */
[----:B------:R-:W-:Y:S02]  /*42e0*/  FMNMX.FTZ R8, R109, R8, !PT ;  /* 0x000000086d087209 */ /* 0x000fe40007810000 */
[----:B------:R-:W-:Y:S02]  /*42f0*/  FSEL R193, R37, -INF , P3 ;  /* 0xff80000025c17808 */ /* 0x000fe40001800000 */
[----:B------:R-:W-:-:S02]  /*4300*/  FMNMX.FTZ R6, R192, R6, !PT ;  /* 0x00000006c0067209 */ /* 0x000fc40007810000 */
[----:B------:R-:W-:Y:S02]  /*4310*/  FSEL R155, R165, -INF , P0 ;  /* 0xff800000a59b7808 */ /* 0x000fe40000000000 */
[----:B------:R-:W-:Y:S02]  /*4320*/  FMNMX.FTZ R9, R68, R9, !PT ;  /* 0x0000000944097209 */ /* 0x000fe40007810000 */
[----:B------:R-:W-:Y:S02]  /*4330*/  ISETP.GT.AND P0, PT, R3, 0x49, PT ;  /* 0x000000490300780c */ /* 0x000fe40003f04270 */
[----:B------:R-:W-:Y:S02]  /*4340*/  FMNMX.FTZ R8, R110, R8, !PT ;  /* 0x000000086e087209 */ /* 0x000fe40007810000 */
[----:B------:R-:W-:Y:S02]  /*4350*/  FSEL R166, R32, -INF , P2 ;  /* 0xff80000020a67808 */ /* 0x000fe40001000000 */
[----:B------:R-:W-:-:S02]  /*4360*/  FMNMX.FTZ R6, R193, R6, !PT ;  /* 0x00000006c1067209 */ /* 0x000fc40007810000 */
[----:B------:R-:W-:Y:S02]  /*4370*/  FMNMX.FTZ R9, R69, R9, !PT ;  /* 0x0000000945097209 */ /* 0x000fe40007810000 */
[----:B------:R-:W-:Y:S02]  /*4380*/  FSEL R158, R167, -INF , P0 ;  /* 0xff800000a79e7808 */ /* 0x000fe40000000000 */
[----:B------:R-:W-:Y:S02]  /*4390*/  FMNMX.FTZ R8, R111, R8, !PT ;  /* 0x000000086f087209 */ /* 0x000fe40007810000 */
[----:B------:R-:W-:Y:S02]  /*43a0*/  FSEL R167, R33, -INF , P1 ;  /* 0xff80000021a77808 */ /* 0x000fe40000800000 */
[----:B------:R-:W-:Y:S02]  /*43b0*/  FMNMX.FTZ R6, R166, R6, !PT ;  /* 0x00000006a6067209 */ /* 0x000fe40007810000 */
[----:B------:R-:W-:-:S02]  /*43c0*/  FMNMX.FTZ R9, R71, R9, !PT ;  /* 0x0000000947097209 */ /* 0x000fc40007810000 */
[----:B------:R-:W-:Y:S02]  /*43d0*/  FMNMX.FTZ R8, R126, R8, !PT ;  /* 0x000000087e087209 */ /* 0x000fe40007810000 */
[----:B------:R-:W-:Y:S02]  /*43e0*/  FMNMX.FTZ R6, R167, R6, !PT ;  /* 0x00000006a7067209 */ /* 0x000fe40007810000 */
[----:B------:R-:W-:Y:S02]  /*43f0*/  FMNMX.FTZ R9, R112, R9, !PT ;  /* 0x0000000970097209 */ /* 0x000fe40007810000 */
[----:B------:R-:W-:Y:S01]  /*4400*/  FMNMX.FTZ R8, R127, R8, !PT ;  /* 0x000000087f087209 */ /* 0x000fe20007810000 */
[----:B------:R-:W1:Y:S01]  /*4410*/  SHFL.BFLY PT, R10, R6, 0x2, 0x1f ;  /* 0x0c401f00060a7f89 */ /* 0x000e6200000e0000 */
[----:B------:R-:W-:Y:S02]  /*4420*/  ISETP.GT.AND P0, PT, R5, 0x50, PT ;  /* 0x000000500500780c */ /* 0x000fe40003f04270 */
[----:B------:R-:W-:-:S02]  /*4430*/  FMNMX.FTZ R9, R113, R9, !PT ;  /* 0x0000000971097209 */ /* 0x000fc40007810000 */
[----:B------:R-:W-:Y:S02]  /*4440*/  FMNMX.FTZ R8, R128, R8, !PT ;  /* 0x0000000880087209 */ /* 0x000fe40007810000 */
[----:B------:R-:W-:Y:S02]  /*4450*/  FSEL R204, R140, -INF , P0 ;  /* 0xff8000008ccc7808 */ /* 0x000fe40000000000 */
[----:B------:R-:W-:Y:S02]  /*4460*/  FMNMX.FTZ R9, R114, R9, !PT ;  /* 0x0000000972097209 */ /* 0x000fe40007810000 */
[----:B------:R-:W-:Y:S02]  /*4470*/  ISETP.GT.AND P0, PT, R3, 0x51, PT ;  /* 0x000000510300780c */ /* 0x000fe40003f04270 */
[----:B------:R-:W-:Y:S02]  /*4480*/  FMNMX.FTZ R8, R129, R8, !PT ;  /* 0x0000000881087209 */ /* 0x000fe40007810000 */
[----:B------:R-:W-:-:S02]  /*4490*/  FMNMX.FTZ R9, R115, R9, !PT ;  /* 0x0000000973097209 */ /* 0x000fc40007810000 */
[----:B------:R-:W-:Y:S02]  /*44a0*/  FSEL R212, R143, -INF , P0 ;  /* 0xff8000008fd47808 */ /* 0x000fe40000000000 */
[----:B------:R-:W-:Y:S02]  /*44b0*/  FMNMX.FTZ R8, R156, R8, !PT ;  /* 0x000000089c087209 */ /* 0x000fe40007810000 */
[----:B------:R-:W-:Y:S02]  /*44c0*/  ISETP.GT.AND P1, PT, R3, 0x50, PT ;  /* 0x000000500300780c */ /* 0x000fe40003f24270 */
[----:B------:R-:W-:Y:S02]  /*44d0*/  ISETP.GT.AND P0, PT, R5, 0x60, PT ;  /* 0x000000600500780c */ /* 0x000fe40003f04270 */
[----:B------:R-:W-:Y:S02]  /*44e0*/  FMNMX.FTZ R9, R130, R9, !PT ;  /* 0x0000000982097209 */ /* 0x000fe40007810000 */
[----:B------:R-:W-:-:S02]  /*44f0*/  FMNMX.FTZ R8, R157, R8, !PT ;  /* 0x000000089d087209 */ /* 0x000fc40007810000 */
[----:B------:R-:W-:Y:S02]  /*4500*/  FSEL R210, R142, -INF , P1 ;  /* 0xff8000008ed27808 */ /* 0x000fe40000800000 */
[----:B------:R-:W-:Y:S02]  /*4510*/  FSEL R198, R184, -INF , P0 ;  /* 0xff800000b8c67808 */ /* 0x000fe40000000000 */
[C---:B------:R-:W-:Y:S02]  /*4520*/  ISETP.GT.AND P2, PT, R5.reuse, 0x51, PT ;  /* 0x000000510500780c */ /* 0x040fe40003f44270 */
[----:B------:R-:W-:Y:S02]  /*4530*/  ISETP.GT.AND P1, PT, R5, 0x59, PT ;  /* 0x000000590500780c */ /* 0x000fe40003f24270 */
[----:B------:R-:W-:Y:S02]  /*4540*/  ISETP.GT.AND P0, PT, R3, 0x58, PT ;  /* 0x000000580300780c */ /* 0x000fe40003f04270 */
[----:B------:R-:W-:-:S02]  /*4550*/  FMNMX.FTZ R9, R132, R9, !PT ;  /* 0x0000000984097209 */ /* 0x000fc40007810000 */
[----:B------:R-:W-:Y:S02]  /*4560*/  FMNMX.FTZ R8, R154, R8, !PT ;  /* 0x000000089a087209 */ /* 0x000fe40007810000 */
        /* <DEDUP_REMOVED lines=10> */
[----:B-1----:R-:W-:-:S02]  /*4610*/  FMNMX.FTZ R10, R10, R6, !PT ;  /* 0x000000060a0a7209 */ /* 0x002fc40007810000 */
[----:B------:R-:W-:Y:S02]  /*4620*/  FMNMX.FTZ R6, R133, R9, !PT ;  /* 0x0000000985067209 */ /* 0x000fe40007810000 */
[----:B------:R-:W-:Y:S01]  /*4630*/  FMNMX.FTZ R5, R204, R5, !PT ;  /* 0x00000005cc057209 */ /* 0x000fe20007810000 */
[----:B------:R-:W1:Y:S01]  /*4640*/  SHFL.BFLY PT, R137, R10, 0x1, 0x1f ;  /* 0x0c201f000a897f89 */ /* 0x000e6200000e0000 */
        /* <DEDUP_REMOVED lines=12> */
[----:B------:R-:W-:Y:S02]  /*4710*/  FSEL R201, R185, -INF , P3 ;  /* 0xff800000b9c97808 */ /* 0x000fe40001800000 */
[----:B------:R-:W-:Y:S02]  /*4720*/  FMNMX.FTZ R135, R198, R135, !PT ;  /* 0x00000087c6877209 */ /* 0x000fe40007810000 */
[----:B------:R-:W-:Y:S02]  /*4730*/  FMNMX.FTZ R8, R104, R8, !PT ;  /* 0x0000000868087209 */ /* 0x000fe40007810000 */
[----:B------:R-:W-:-:S02]  /*4740*/  FMNMX.FTZ R5, R210, R5, !PT ;  /* 0x00000005d2057209 */ /* 0x000fc40007810000 */
[----:B------:R-:W-:Y:S02]  /*4750*/  FSEL R200, R188, -INF , P1 ;  /* 0xff800000bcc87808 */ /* 0x000fe40000800000 */
[----:B------:R-:W-:Y:S02]  /*4760*/  FMNMX.FTZ R135, R201, R135, !PT ;  /* 0x00000087c9877209 */ /* 0x000fe40007810000 */
[----:B------:R-:W-:Y:S02]  /*4770*/  FMNMX.FTZ R8, R105, R8, !PT ;  /* 0x0000000869087209 */ /* 0x000fe40007810000 */
[----:B------:R-:W-:Y:S02]  /*4780*/  FMNMX.FTZ R5, R212, R5, !PT ;  /* 0x00000005d4057209 */ /* 0x000fe40007810000 */
[----:B------:R-:W-:Y:S02]  /*4790*/  ISETP.GT.AND P2, PT, R3, 0x59, PT ;  /* 0x000000590300780c */ /* 0x000fe40003f44270 */
[----:B------:R-:W-:-:S02]  /*47a0*/  FSEL R251, R189, -INF , P0 ;  /* 0xff800000bdfb7808 */ /* 0x000fc40000000000 */
[----:B------:R-:W-:Y:S02]  /*47b0*/  FMNMX.FTZ R135, R200, R135, !PT ;  /* 0x00000087c8877209 */ /* 0x000fe40007810000 */
[----:B------:R-:W-:Y:S02]  /*47c0*/  FMNMX.FTZ R8, R120, R8, !PT ;  /* 0x0000000878087209 */ /* 0x000fe40007810000 */
[----:B------:R-:W-:Y:S02]  /*47d0*/  FMNMX.FTZ R6, R206, R5, !PT ;  /* 0x00000005ce067209 */ /* 0x000fe40007810000 */
[----:B------:R-:W-:Y:S02]  /*47e0*/  FSEL R208, R179, -INF , P2 ;  /* 0xff800000b3d07808 */ /* 0x000fe40001000000 */
[----:B------:R-:W-:Y:S02]  /*47f0*/  FMNMX.FTZ R135, R251, R135, !PT ;  /* 0x00000087fb877209 */ /* 0x000fe40007810000 */
[----:B------:R-:W-:-:S02]  /*4800*/  FMNMX.FTZ R5, R121, R8, !PT ;  /* 0x0000000879057209 */ /* 0x000fc40007810000 */
[C---:B------:R-:W-:Y:S02]  /*4810*/  ISETP.GT.AND P3, PT, R3.reuse, 0x60, PT ;  /* 0x000000600300780c */ /* 0x040fe40003f64270 */
[C---:B------:R-:W-:Y:S02]  /*4820*/  ISETP.GT.AND P2, PT, R3.reuse, 0x61, PT ;  /* 0x000000610300780c */ /* 0x040fe40003f44270 */
[C---:B------:R-:W-:Y:S02]  /*4830*/  ISETP.GT.AND P1, PT, R3.reuse, 0x68, PT ;  /* 0x000000680300780c */ /* 0x040fe40003f24270 */
[----:B------:R-:W-:Y:S02]  /*4840*/  ISETP.GT.AND P0, PT, R3, 0x69, PT ;  /* 0x000000690300780c */ /* 0x000fe40003f04270 */
[----:B------:R-:W-:Y:S02]  /*4850*/  FMNMX.FTZ R3, R208, R6, !PT ;  /* 0x00000006d0037209 */ /* 0x000fe40007810000 */
[----:B------:R-:W2:Y:S01]  /*4860*/  SHFL.BFLY PT, R6, R135, 0x2, 0x1f ;  /* 0x0c401f0087067f89 */ /* 0x000ea200000e0000 */
[----:B------:R-:W-:-:S02]  /*4870*/  FMNMX.FTZ R5, R122, R5, !PT ;  /* 0x000000057a057209 */ /* 0x000fc40007810000 */
[----:B------:R-:W-:Y:S02]  /*4880*/  FSEL R225, R186, -INF , P3 ;  /* 0xff800000bae17808 */ /* 0x000fe40001800000 */
[----:B------:R-:W-:Y:S02]  /*4890*/  FMNMX.FTZ R5, R123, R5, !PT ;  /* 0x000000057b057209 */ /* 0x000fe40007810000 */
[----:B------:R-:W-:Y:S02]  /*48a0*/  FSEL R223, R187, -INF , P2 ;  /* 0xff800000bbdf7808 */ /* 0x000fe40001000000 */
[----:B------:R-:W-:Y:S02]  /*48b0*/  FMNMX.FTZ R5, R174, R5, !PT ;  /* 0x00000005ae057209 */ /* 0x000fe40007810000 */
[----:B------:R-:W-:Y:S02]  /*48c0*/  FMNMX.FTZ R3, R225, R3, !PT ;  /* 0x00000003e1037209 */ /* 0x000fe40007810000 */
[----:B------:R-:W-:-:S02]  /*48d0*/  FMNMX.FTZ R5, R175, R5, !PT ;  /* 0x00000005af057209 */ /* 0x000fc40007810000 */
[----:B------:R-:W-:Y:S02]  /*48e0*/  FSEL R252, R190, -INF , P1 ;  /* 0xff800000befc7808 */ /* 0x000fe40000800000 */
[----:B------:R-:W-:Y:S01]  /*48f0*/  FSEL R151, R191, -INF , P0 ;  /* 0xff800000bf977808 */ /* 0x000fe20000000000 */
[----:B------:R-:W-:Y:S01]  /*4900*/  IMAD.MOV.U32 R191, RZ, RZ, R106 ;  /* 0x000000ffffbf7224 */ /* 0x000fe200078e006a */
[----:B------:R-:W-:Y:S02]  /*4910*/  FMNMX.FTZ R3, R223, R3, !PT ;  /* 0x00000003df037209 */ /* 0x000fe40007810000 */
[C---:B------:R-:W-:Y:S02]  /*4920*/  ISETP.GT.AND P1, PT, R7.reuse, 0x40, PT ;  /* 0x000000400700780c */ /* 0x040fe40003f24270 */
[----:B------:R-:W-:Y:S02]  /*4930*/  ISETP.GT.AND P0, PT, R7, 0x41, PT ;  /* 0x000000410700780c */ /* 0x000fe40003f04270 */
[----:B------:R-:W-:-:S02]  /*4940*/  FMNMX.FTZ R5, R180, R5, !PT ;  /* 0x00000005b4057209 */ /* 0x000fc40007810000 */
[----:B------:R-:W-:Y:S02]  /*4950*/  FMNMX.FTZ R3, R252, R3, !PT ;  /* 0x00000003fc037209 */ /* 0x000fe40007810000 */
[----:B------:R-:W-:Y:S02]  /*4960*/  FSEL R139, R66, -INF , P1 ;  /* 0xff800000428b7808 */ /* 0x000fe40000800000 */
[----:B------:R-:W-:Y:S02]  /*4970*/  FSEL R140, R67, -INF , P0 ;  /* 0xff800000438c7808 */ /* 0x000fe40000000000 */
[----:B-1----:R-:W-:Y:S02]  /*4980*/  FMNMX.FTZ R137, R10, R137, !PT ;  /* 0x000000890a897209 */ /* 0x002fe40007810000 */
[----:B------:R-:W-:Y:S02]  /*4990*/  FMNMX.FTZ R5, R181, R5, !PT ;  /* 0x00000005b5057209 */ /* 0x000fe40007810000 */
[----:B------:R-:W-:-:S02]  /*49a0*/  ISETP.GT.AND P0, PT, R7, 0x49, PT ;  /* 0x000000490700780c */ /* 0x000fc40003f04270 */
[----:B------:R-:W-:Y:S02]  /*49b0*/  FMNMX.FTZ R3, R151, R3, !PT ;  /* 0x0000000397037209 */ /* 0x000fe40007810000 */
[----:B------:R-:W-:Y:S02]  /*49c0*/  ISETP.GT.AND P1, PT, R7, 0x48, PT ;  /* 0x000000480700780c */ /* 0x000fe40003f24270 */
[----:B--2---:R-:W-:Y:S01]  /*49d0*/  FMNMX.FTZ R135, R135, R6, !PT ;  /* 0x0000000687877209 */ /* 0x004fe20007810000 */
[----:B------:R-:W-:Y:S01]  /*49e0*/  FMUL.FTZ R6, R137, c[0x0][0x2d0] ;  /* 0x0000b40089067a20 */ /* 0x000fe20000410000 */
[----:B------:R-:W-:Y:S01]  /*49f0*/  FMNMX.FTZ R5, R139, R5, !PT ;  /* 0x000000058b057209 */ /* 0x000fe20007810000 */
[----:B------:R-:W1:Y:S01]  /*4a00*/  SHFL.BFLY PT, R9, R3, 0x2, 0x1f ;  /* 0x0c401f0003097f89 */ /* 0x000e6200000e0000 */
[----:B------:R-:W-:Y:S02]  /*4a10*/  FSEL R142, R63, -INF , P0 ;  /* 0xff8000003f8e7808 */ /* 0x000fe40000000000 */
[----:B------:R-:W-:Y:S01]  /*4a20*/  FSETP.NEU.FTZ.AND P0, PT, R137, -INF , PT ;  /* 0xff8000008900780b */ /* 0x000fe20003f1d000 */
[----:B------:R-:W2:Y:S01]  /*4a30*/  SHFL.BFLY PT, R10, R135, 0x1, 0x1f ;  /* 0x0c201f00870a7f89 */ /* 0x000ea200000e0000 */
[----:B------:R-:W-:-:S02]  /*4a40*/  FSEL R141, R62, -INF , P1 ;  /* 0xff8000003e8d7808 */ /* 0x000fc40000800000 */
[----:B------:R-:W-:Y:S02]  /*4a50*/  FMNMX.FTZ R5, R140, R5, !PT ;  /* 0x000000058c057209 */ /* 0x000fe40007810000 */
[----:B------:R-:W-:Y:S02]  /*4a60*/  FSEL R6, R6, RZ, P0 ;  /* 0x000000ff06067208 */ /* 0x000fe40000000000 */
[----:B------:R-:W-:Y:S02]  /*4a70*/  ISETP.GT.AND P2, PT, R7, 0x50, PT ;  /* 0x000000500700780c */ /* 0x000fe40003f44270 */
[----:B------:R-:W-:Y:S01]  /*4a80*/  FMNMX.FTZ R5, R141, R5, !PT ;  /* 0x000000058d057209 */ /* 0x000fe20007810000 */
[----:B------:R-:W-:Y:S01]  /*4a90*/  FFMA.FTZ R8, R11, c[0x0][0x2d0], -R6 ;  /* 0x0000b4000b087a23 */ /* 0x000fe20000010806 */
[----:B------:R-:W-:Y:S02]  /*4aa0*/  ISETP.GT.AND P1, PT, R7, 0x51, PT ;  /* 0x000000510700780c */ /* 0x000fe40003f24270 */
[----:B------:R-:W-:Y:S01]  /*4ab0*/  FSEL R170, R58, -INF , P2 ;  /* 0xff8000003aaa7808 */ /* 0x000fe20001000000 */
[----:B------:R3:W-:Y:S01]  /*4ac0*/  MUFU.EX2 R163, R8 ;  /* 0x0000000800a37308 */ /* 0x0007e20000000800 */
[----:B------:R-:W-:-:S02]  /*4ad0*/  FMNMX.FTZ R5, R142, R5, !PT ;  /* 0x000000058e057209 */ /* 0x000fc40007810000 */
[----:B------:R-:W-:Y:S02]  /*4ae0*/  FSEL R182, R59, -INF , P1 ;  /* 0xff8000003bb67808 */ /* 0x000fe40000800000 */
[C---:B------:R-:W-:Y:S02]  /*4af0*/  ISETP.GT.AND P1, PT, R7.reuse, 0x58, PT ;  /* 0x000000580700780c */ /* 0x040fe40003f24270 */
[----:B------:R-:W-:Y:S02]  /*4b00*/  ISETP.GT.AND P0, PT, R7, 0x59, PT ;  /* 0x000000590700780c */ /* 0x000fe40003f04270 */
[----:B------:R-:W-:Y:S02]  /*4b10*/  FSEL R183, R54, -INF , P1 ;  /* 0xff80000036b77808 */ /* 0x000fe40000800000 */
[----:B------:R-:W-:Y:S02]  /*4b20*/  FSEL R184, R55, -INF , P0 ;  /* 0xff80000037b87808 */ /* 0x000fe40000000000 */
[----:B------:R-:W-:-:S02]  /*4b30*/  ISETP.GT.AND P1, PT, R7, 0x60, PT ;  /* 0x000000600700780c */ /* 0x000fc40003f24270 */
[----:B------:R-:W-:Y:S02]  /*4b40*/  ISETP.GT.AND P0, PT, R7, 0x61, PT ;  /* 0x000000610700780c */ /* 0x000fe40003f04270 */
[----:B---3--:R-:W-:Y:S01]  /*4b50*/  FMNMX.FTZ R8, R170, R5, !PT ;  /* 0x00000005aa087209 */ /* 0x008fe20007810000 */
[----:B------:R-:W-:Y:S01]  /*4b60*/  FFMA.FTZ R5, R12, c[0x0][0x2d0], -R6 ;  /* 0x0000b4000c057a23 */ /* 0x000fe20000010806 */
[----:B------:R-:W-:Y:S02]  /*4b70*/  FSEL R227, R38, -INF , P1 ;  /* 0xff80000026e37808 */ /* 0x000fe40000800000 */
[----:B------:R-:W-:Y:S01]  /*4b80*/  FMNMX.FTZ R8, R182, R8, !PT ;  /* 0x00000008b6087209 */ /* 0x000fe20007810000 */
[----:B------:R3:W4:Y:S01]  /*4b90*/  MUFU.EX2 R162, R5 ;  /* 0x0000000500a27308 */ /* 0x0007220000000800 */
[----:B-1----:R-:W-:Y:S02]  /*4ba0*/  FMNMX.FTZ R3, R3, R9, !PT ;  /* 0x0000000903037209 */ /* 0x002fe40007810000 */
[----:B------:R-:W-:-:S02]  /*4bb0*/  FSEL R226, R39, -INF , P0 ;  /* 0xff80000027e27808 */ /* 0x000fc40000000000 */
[C---:B------:R-:W-:Y:S01]  /*4bc0*/  ISETP.GT.AND P0, PT, R7.reuse, 0x68, PT ;  /* 0x000000680700780c */ /* 0x040fe20003f04270 */
[----:B------:R-:W1:Y:S01]  /*4bd0*/  SHFL.BFLY PT, R70, R3, 0x1, 0x1f ;  /* 0x0c201f0003467f89 */ /* 0x000e6200000e0000 */
[----:B------:R-:W-:Y:S02]  /*4be0*/  ISETP.GT.AND P1, PT, R7, 0x69, PT ;  /* 0x000000690700780c */ /* 0x000fe40003f24270 */
[----:B------:R-:W-:Y:S01]  /*4bf0*/  FSEL R217, R34, -INF , P0 ;  /* 0xff80000022d97808 */ /* 0x000fe20000000000 */
[----:B------:R-:W-:Y:S01]  /*4c00*/  LDSM.16.MT88.4 R36, [R231+0x100] ;  /* 0x00010000e724783b */ /* 0x000fe20000004200 */
[----:B--2---:R-:W-:Y:S02]  /*4c10*/  FMNMX.FTZ R135, R135, R10, !PT ;  /* 0x0000000a87877209 */ /* 0x004fe40007810000 */
[----:B------:R-:W-:Y:S02]  /*4c20*/  FSEL R187, R35, -INF , P1 ;  /* 0xff80000023bb7808 */ /* 0x000fe40000800000 */
[C---:B------:R-:W-:Y:S01]  /*4c30*/  FSETP.NEU.FTZ.AND P0, PT, R135.reuse, -INF , PT ;  /* 0xff8000008700780b */ /* 0x040fe20003f1d000 */
[----:B------:R-:W-:Y:S01]  /*4c40*/  FMUL.FTZ R9, R135, c[0x0][0x2d0] ;  /* 0x0000b40087097a20 */ /* 0x000fe20000410000 */
[----:B---3--:R-:W-:Y:S01]  /*4c50*/  FMNMX.FTZ R5, R183, R8, !PT ;  /* 0x00000008b7057209 */ /* 0x008fe20007810000 */
[----:B------:R-:W-:Y:S01]  /*4c60*/  FFMA.FTZ R8, R13, c[0x0][0x2d0], -R6 ;  /* 0x0000b4000d087a23 */ /* 0x000fe20000010806 */
[----:B------:R-:W-:Y:S01]  /*4c70*/  LDSM.16.MT88.4 R32, [R230+0x100] ;  /* 0x00010000e620783b */ /* 0x000fe20000004200 */
[----:B----4-:R-:W-:-:S02]  /*4c80*/  F2FP.BF16.PACK_AB R12, R162, R163 ;  /* 0x000000a3a20c723e */ /* 0x010fc400000010ff */
[----:B------:R-:W-:Y:S01]  /*4c90*/  FMNMX.FTZ R5, R184, R5, !PT ;  /* 0x00000005b8057209 */ /* 0x000fe20007810000 */
[----:B------:R2:W-:Y:S01]  /*4ca0*/  MUFU.EX2 R199, R8 ;  /* 0x0000000800c77308 */ /* 0x0005e20000000800 */
[----:B-1----:R-:W-:Y:S02]  /*4cb0*/  FMNMX.FTZ R70, R70, R3, !PT ;  /* 0x0000000346467209 */ /* 0x002fe40007810000 */
[----:B--2---:R-:W-:Y:S01]  /*4cc0*/  FMNMX.FTZ R8, R227, R5, !PT ;  /* 0x00000005e3087209 */ /* 0x004fe20007810000 */
[----:B------:R-:W-:-:S03]  /*4cd0*/  FFMA.FTZ R5, R14, c[0x0][0x2d0], -R6 ;  /* 0x0000b4000e057a23 */ /* 0x000fc60000010806 */
[----:B------:R-:W-:Y:S01]  /*4ce0*/  FMNMX.FTZ R7, R226, R8, !PT ;  /* 0x00000008e2077209 */ /* 0x000fe20007810000 */
[----:B------:R1:W2:Y:S03]  /*4cf0*/  MUFU.EX2 R228, R5 ;  /* 0x0000000500e47308 */ /* 0x0002a60000000800 */
[----:B------:R-:W-:Y:S01]  /*4d00*/  FMNMX.FTZ R8, R217, R7, !PT ;  /* 0x00000007d9087209 */ /* 0x000fe20007810000 */
[----:B------:R-:W-:-:S04]  /*4d10*/  FFMA.FTZ R7, R15, c[0x0][0x2d0], -R6 ;  /* 0x0000b4000f077a23 */ /* 0x000fc80000010806 */
[----:B------:R3:W-:Y:S01]  /*4d20*/  MUFU.EX2 R190, R7 ;  /* 0x0000000700be7308 */ /* 0x0007e20000000800 */
[----:B-1----:R-:W-:Y:S02]  /*4d30*/  FSEL R5, R9, RZ, P0 ;  /* 0x000000ff09057208 */ /* 0x002fe40000000000 */
[----:B------:R-:W-:Y:S02]  /*4d40*/  FSETP.NEU.FTZ.AND P0, PT, R70, -INF , PT ;  /* 0xff8000004600780b */ /* 0x000fe40003f1d000 */
[----:B--2---:R-:W-:Y:S01]  /*4d50*/  F2FP.BF16.PACK_AB R14, R228, R199 ;  /* 0x000000c7e40e723e */ /* 0x004fe200000010ff */
[--C-:B------:R-:W-:Y:S01]  /*4d60*/  FFMA.FTZ R3, R17, c[0x0][0x2d0], -R5.reuse ;  /* 0x0000b40011037a23 */ /* 0x100fe20000010805 */
[----:B---3--:R-:W-:Y:S01]  /*4d70*/  FMNMX.FTZ R7, R187, R8, !PT ;  /* 0x00000008bb077209 */ /* 0x008fe20007810000 */
[----:B------:R-:W-:Y:S02]  /*4d80*/  FFMA.FTZ R8, R16, c[0x0][0x2d0], -R5 ;  /* 0x0000b40010087a23 */ /* 0x000fe40000010805 */
[----:B------:R1:W-:Y:S02]  /*4d90*/  MUFU.EX2 R150, R3 ;  /* 0x0000000300967308 */ /* 0x0003e40000000800 */
[----:B------:R-:W2:Y:S06]  /*4da0*/  SHFL.BFLY PT, R9, R7, 0x2, 0x1f ;  /* 0x0c401f0007097f89 */ /* 0x000eac00000e0000 */
[----:B------:R3:W-:Y:S01]  /*4db0*/  MUFU.EX2 R46, R8 ;  /* 0x00000008002e7308 */ /* 0x0007e20000000800 */
[----:B-1----:R-:W-:-:S05]  /*4dc0*/  FMUL.FTZ R3, R70, c[0x0][0x2d0] ;  /* 0x0000b40046037a20 */ /* 0x002fca0000410000 */
[----:B------:R-:W-:Y:S01]  /*4dd0*/  FSEL R3, R3, RZ, P0 ;  /* 0x000000ff03037208 */ /* 0x000fe20000000000 */
[----:B---3--:R-:W-:-:S04]  /*4de0*/  FFMA.FTZ R8, R18, c[0x0][0x2d0], -R5 ;  /* 0x0000b40012087a23 */ /* 0x008fc80000010805 */
[----:B------:R-:W-:Y:S01]  /*4df0*/  FFMA.FTZ R0, R21, c[0x0][0x2d0], -R3 ;  /* 0x0000b40015007a23 */ /* 0x000fe20000010803 */
[----:B--2---:R-:W-:Y:S01]  /*4e00*/  FMNMX.FTZ R7, R7, R9, !PT ;  /* 0x0000000907077209 */ /* 0x004fe20007810000 */
[----:B------:R1:W-:Y:S08]  /*4e10*/  MUFU.EX2 R234, R8 ;  /* 0x0000000800ea7308 */ /* 0x0003f00000000800 */
[----:B------:R2:W-:Y:S01]  /*4e20*/  MUFU.EX2 R148, R0 ;  /* 0x0000000000947308 */ /* 0x0005e20000000800 */
[----:B-1----:R-:W-:-:S02]  /*4e30*/  FFMA.FTZ R8, R19, c[0x0][0x2d0], -R5 ;  /* 0x0000b40013087a23 */ /* 0x002fc40000010805 */
[----:B------:R-:W-:Y:S05]  /*4e40*/  LDSM.16.MT88.4 R16, [R232+0x100] ;  /* 0x00010000e810783b */ /* 0x000fea0000004200 */
[----:B------:R1:W3:Y:S01]  /*4e50*/  MUFU.EX2 R189, R8 ;  /* 0x0000000800bd7308 */ /* 0x0002e20000000800 */
[----:B--2---:R-:W-:-:S07]  /*4e60*/  FFMA.FTZ R0, R24, c[0x0][0x2d0], -R3 ;  /* 0x0000b40018007a23 */ /* 0x004fce0000010803 */
[----:B------:R2:W-:Y:S01]  /*4e70*/  MUFU.EX2 R165, R0 ;  /* 0x0000000000a57308 */ /* 0x0005e20000000800 */
[--C-:B-1----:R-:W-:Y:S01]  /*4e80*/  FFMA.FTZ R8, R20, c[0x0][0x2d0], -R3.reuse ;  /* 0x0000b40014087a23 */ /* 0x102fe20000010803 */
[----:B---3--:R-:W-:Y:S01]  /*4e90*/  F2FP.BF16.PACK_AB R10, R189, R234 ;  /* 0x000000eabd0a723e */ /* 0x008fe200000010ff */
[----:B------:R-:W-:Y:S05]  /*4ea0*/  LDSM.16.MT88.4 R20, [R229+0x100] ;  /* 0x00010000e514783b */ /* 0x000fea0000004200 */
[----:B------:R1:W3:Y:S01]  /*4eb0*/  MUFU.EX2 R194, R8 ;  /* 0x0000000800c27308 */ /* 0x0002e20000000800 */
[----:B--2---:R-:W-:-:S07]  /*4ec0*/  FFMA.FTZ R0, R25, c[0x0][0x2d0], -R3 ;  /* 0x0000b40019007a23 */ /* 0x004fce0000010803 */
[----:B------:R2:W4:Y:S01]  /*4ed0*/  MUFU.EX2 R197, R0 ;  /* 0x0000000000c57308 */ /* 0x0005220000000800 */
[----:B-1----:R-:W1:Y:S01]  /*4ee0*/  SHFL.BFLY PT, R8, R7, 0x1, 0x1f ;  /* 0x0c201f0007087f89 */ /* 0x002e6200000e0000 */
[----:B---3--:R-:W-:Y:S01]  /*4ef0*/  F2FP.BF16.PACK_AB R9, R148, R194 ;  /* 0x000000c29409723e */ /* 0x008fe200000010ff */
[----:B--2---:R-:W-:Y:S01]  /*4f00*/  FFMA.FTZ R0, R26, c[0x0][0x2d0], -R6 ;  /* 0x0000b4001a007a23 */ /* 0x004fe20000010806 */
[----:B----4-:R-:W-:-:S04]  /*4f10*/  F2FP.BF16.PACK_AB R11, R197, R165 ;  /* 0x000000a5c50b723e */ /* 0x010fc800000010ff */
[----:B------:R2:W-:Y:S01]  /*4f20*/  MUFU.EX2 R196, R0 ;  /* 0x0000000000c47308 */ /* 0x0005e20000000800 */
[----:B-1----:R-:W-:Y:S01]  /*4f30*/  FMNMX.FTZ R136, R7, R8, !PT ;  /* 0x0000000807887209 */ /* 0x002fe20007810000 */
[----:B------:R-:W-:Y:S02]  /*4f40*/  IMAD.MOV.U32 R7, RZ, RZ, R46 ;  /* 0x000000ffff077224 */ /* 0x000fe400078e002e */
[--C-:B--2---:R-:W-:Y:S01]  /*4f50*/  FFMA.FTZ R0, R27, c[0x0][0x2d0], -R6.reuse ;  /* 0x0000b4001b007a23 */ /* 0x104fe20000010806 */
[C---:B------:R-:W-:Y:S01]  /*4f60*/  FSETP.NEU.FTZ.AND P0, PT, R136.reuse, -INF , PT ;  /* 0xff8000008800780b */ /* 0x040fe20003f1d000 */
[----:B------:R-:W-:Y:S01]  /*4f70*/  FMUL.FTZ R2, R136, c[0x0][0x2d0] ;  /* 0x0000b40088027a20 */ /* 0x000fe20000410000 */
[----:B------:R-:W-:Y:S01]  /*4f80*/  F2FP.BF16.PACK_AB R8, R150, R7 ;  /* 0x000000079608723e */ /* 0x000fe200000010ff */
[----:B------:R1:W-:Y:S06]  /*4f90*/  MUFU.EX2 R188, R0 ;  /* 0x0000000000bc7308 */ /* 0x0003ec0000000800 */
[C---:B------:R-:W-:Y:S08]  /*4fa0*/  HMMA.16816.F32.BF16 R80, R8.reuse, R20, RZ ;  /* 0x000000140850723c */ /* 0x040ff000000418ff */
[----:B------:R-:W-:Y:S01]  /*4fb0*/  HMMA.16816.F32.BF16 R76, R8, R16, RZ ;  /* 0x00000010084c723c */ /* 0x000fe200000418ff */
[----:B-1----:R-:W-:Y:S01]  /*4fc0*/  FSEL R0, R2, RZ, P0 ;  /* 0x000000ff02007208 */ /* 0x002fe20000000000 */
[----:B------:R-:W-:-:S04]  /*4fd0*/  FFMA.FTZ R2, R28, c[0x0][0x2d0], -R6 ;  /* 0x0000b4001c027a23 */ /* 0x000fc80000010806 */
[----:B------:R1:W-:Y:S02]  /*4fe0*/  MUFU.EX2 R4, R2 ;  /* 0x0000000200047308 */ /* 0x0003e40000000800 */
[C---:B------:R-:W-:Y:S08]  /*4ff0*/  HMMA.16816.F32.BF16 R72, R8.reuse, R32, RZ ;  /* 0x000000200848723c */ /* 0x040ff000000418ff */
[----:B------:R-:W-:Y:S01]  /*5000*/  HMMA.16816.F32.BF16 R64, R8, R36, RZ ;  /* 0x000000240840723c */ /* 0x000fe200000418ff */
[----:B-1----:R-:W-:-:S07]  /*5010*/  FFMA.FTZ R2, R29, c[0x0][0x2d0], -R0 ;  /* 0x0000b4001d027a23 */ /* 0x002fce0000010800 */
[C---:B------:R-:W-:Y:S01]  /*5020*/  HMMA.16816.F32.BF16 R60, R8.reuse, R22, RZ ;  /* 0x00000016083c723c */ /* 0x040fe200000418ff */
[----:B------:R1:W-:Y:S07]  /*5030*/  MUFU.EX2 R186, R2 ;  /* 0x0000000200ba7308 */ /* 0x0003ee0000000800 */
[C---:B------:R-:W-:Y:S08]  /*5040*/  HMMA.16816.F32.BF16 R56, R8.reuse, R18, RZ ;  /* 0x000000120838723c */ /* 0x040ff000000418ff */
[----:B------:R-:W-:Y:S01]  /*5050*/  HMMA.16816.F32.BF16 R52, R8, R34, RZ ;  /* 0x000000220834723c */ /* 0x000fe200000418ff */
[----:B-1----:R-:W-:-:S04]  /*5060*/  FFMA.FTZ R2, R30, c[0x0][0x2d0], -R0 ;  /* 0x0000b4001e027a23 */ /* 0x002fc80000010800 */
[----:B------:R1:W2:Y:S03]  /*5070*/  MUFU.EX2 R185, R2 ;  /* 0x0000000200b97308 */ /* 0x0002a60000000800 */
[----:B------:R-:W-:Y:S01]  /*5080*/  HMMA.16816.F32.BF16 R48, R8, R38, RZ ;  /* 0x000000260830723c */ /* 0x000fe200000418ff */
[--C-:B-1----:R-:W-:Y:S01]  /*5090*/  FFMA.FTZ R2, R31, c[0x0][0x2d0], -R0.reuse ;  /* 0x0000b4001f027a23 */ /* 0x102fe20000010800 */
[----:B--2---:R-:W-:Y:S01]  /*50a0*/  F2FP.BF16.PACK_AB R13, R185, R186 ;  /* 0x000000bab90d723e */ /* 0x004fe200000010ff */
[----:B------:R-:W1:Y:S02]  /*50b0*/  LDSM.16.MT88.4 R28, [R229+0x900] ;  /* 0x00090000e51c783b */ /* 0x000e640000004200 */
[----:B------:R2:W-:Y:S02]  /*50c0*/  MUFU.EX2 R222, R2 ;  /* 0x0000000200de7308 */ /* 0x0005e40000000800 */
[----:B--2---:R-:W-:-:S06]  /*50d0*/  FFMA.FTZ R2, R40, c[0x0][0x2d0], -R0 ;  /* 0x0000b40028027a23 */ /* 0x004fcc0000010800 */
[----:B------:R2:W3:Y:S02]  /*50e0*/  MUFU.EX2 R224, R2 ;  /* 0x0000000200e07308 */ /* 0x0004e40000000800 */
[----:B--2---:R-:W-:Y:S01]  /*50f0*/  FFMA.FTZ R2, R41, c[0x0][0x2d0], -R5 ;  /* 0x0000b40029027a23 */ /* 0x004fe20000010805 */
[----:B---3--:R-:W-:-:S05]  /*5100*/  F2FP.BF16.PACK_AB R15, R224, R222 ;  /* 0x000000dee00f723e */ /* 0x008fca00000010ff */
[----:B------:R2:W-:Y:S02]  /*5110*/  MUFU.EX2 R176, R2 ;  /* 0x0000000200b07308 */ /* 0x0005e40000000800 */
[C---:B------:R-:W-:Y:S08]  /*5120*/  HMMA.16816.F32.BF16 R84, R12.reuse, R20, RZ ;  /* 0x000000140c54723c */ /* 0x040ff000000418ff */
[----:B------:R-:W-:Y:S01]  /*5130*/  HMMA.16816.F32.BF16 R88, R12, R22, RZ ;  /* 0x000000160c58723c */ /* 0x000fe200000418ff */
[----:B------:R-:W-:Y:S01]  /*5140*/  LDSM.16.MT88.4 R20, [R230+0x900] ;  /* 0x00090000e614783b */ /* 0x000fe20000004200 */
[----:B--2---:R-:W-:-:S04]  /*5150*/  FFMA.FTZ R2, R42, c[0x0][0x2d0], -R5 ;  /* 0x0000b4002a027a23 */ /* 0x004fc80000010805 */
[----:B------:R2:W3:Y:S02]  /*5160*/  MUFU.EX2 R24, R2 ;  /* 0x0000000200187308 */ /* 0x0004e40000000800 */
[C---:B------:R-:W-:Y:S08]  /*5170*/  HMMA.16816.F32.BF16 R92, R12.reuse, R18, RZ ;  /* 0x000000120c5c723c */ /* 0x040ff000000418ff */
[----:B------:R-:W-:Y:S01]  /*5180*/  HMMA.16816.F32.BF16 R100, R12, R34, RZ ;  /* 0x000000220c64723c */ /* 0x000fe200000418ff */
[----:B--2---:R-:W-:-:S07]  /*5190*/  FFMA.FTZ R2, R43, c[0x0][0x2d0], -R5 ;  /* 0x0000b4002b027a23 */ /* 0x004fce0000010805 */
[C---:B------:R-:W-:Y:S01]  /*51a0*/  HMMA.16816.F32.BF16 R40, R12.reuse, R32, RZ ;  /* 0x000000200c28723c */ /* 0x040fe200000418ff */
[----:B------:R2:W4:Y:S07]  /*51b0*/  MUFU.EX2 R98, R2 ;  /* 0x0000000200627308 */ /* 0x00052e0000000800 */
[----:B------:R-:W-:Y:S01]  /*51c0*/  HMMA.16816.F32.BF16 R32, R12, R36, RZ ;  /* 0x000000240c20723c */ /* 0x000fe200000418ff */
[----:B--2---:R-:W-:-:S04]  /*51d0*/  FFMA.FTZ R2, R44, c[0x0][0x2d0], -R5 ;  /* 0x0000b4002c027a23 */ /* 0x004fc80000010805 */
[----:B------:R2:W1:Y:S02]  /*51e0*/  MUFU.EX2 R149, R2 ;  /* 0x0000000200957308 */ /* 0x0004640000000800 */
[--C-:B--2---:R-:W-:Y:S02]  /*51f0*/  FFMA.FTZ R2, R45, c[0x0][0x2d0], -R3.reuse ;  /* 0x0000b4002d027a23 */ /* 0x104fe40000010803 */
[----:B------:R-:W-:Y:S01]  /*5200*/  HMMA.16816.F32.BF16 R44, R12, R16, RZ ;  /* 0x000000100c2c723c */ /* 0x000fe200000418ff */
[----:B------:R-:W2:Y:S03]  /*5210*/  LDSM.16.MT88.4 R16, [R231+0x900] ;  /* 0x00090000e710783b */ /* 0x000ea60000004200 */
[----:B------:R1:W-:Y:S02]  /*5220*/  MUFU.EX2 R233, R2 ;  /* 0x0000000200e97308 */ /* 0x0003e40000000800 */
[----:B-1----:R-:W-:-:S02]  /*5230*/  FFMA.FTZ R2, R68, c[0x0][0x2d0], -R3 ;  /* 0x0000b40044027a23 */ /* 0x002fc40000010803 */
[----:B---3--:R-:W-:-:S04]  /*5240*/  IMAD.MOV.U32 R68, RZ, RZ, R24 ;  /* 0x000000ffff447224 */ /* 0x008fc800078e0018 */
[----:B------:R1:W3:Y:S01]  /*5250*/  MUFU.EX2 R8, R2 ;  /* 0x0000000200087308 */ /* 0x0002e20000000800 */
[----:B------:R-:W2:Y:S01]  /*5260*/  LDSM.16.MT88.4 R24, [R232+0x900] ;  /* 0x00090000e818783b */ /* 0x000ea20000004200 */
[----:B-1----:R-:W-:Y:S02]  /*5270*/  FFMA.FTZ R2, R69, c[0x0][0x2d0], -R3 ;  /* 0x0000b40045027a23 */ /* 0x002fe40000010803 */
[----:B----4-:R-:W-:-:S04]  /*5280*/  IMAD.MOV.U32 R69, RZ, RZ, R98 ;  /* 0x000000ffff457224 */ /* 0x010fc800078e0062 */
[----:B------:R1:W-:Y:S01]  /*5290*/  MUFU.EX2 R177, R2 ;  /* 0x0000000200b17308 */ /* 0x0003e20000000800 */
[----:B------:R-:W-:Y:S01]  /*52a0*/  F2FP.BF16.PACK_AB R10, R149, R69 ;  /* 0x00000045950a723e */ /* 0x000fe200000010ff */
[----:B-1----:R-:W-:Y:S02]  /*52b0*/  FFMA.FTZ R2, R71, c[0x0][0x2d0], -R3 ;  /* 0x0000b40047027a23 */ /* 0x002fe40000010803 */
[----:B---3--:R-:W-:Y:S01]  /*52c0*/  IMAD.MOV.U32 R71, RZ, RZ, R8 ;  /* 0x000000ffff477224 */ /* 0x008fe200078e0008 */
[----:B------:R-:W-:-:S03]  /*52d0*/  F2FP.BF16.PACK_AB R8, R68, R176 ;  /* 0x000000b04408723e */ /* 0x000fc600000010ff */
[----:B------:R1:W3:Y:S01]  /*52e0*/  MUFU.EX2 R161, R2 ;  /* 0x0000000200a17308 */ /* 0x0002e20000000800 */
[----:B------:R-:W-:Y:S01]  /*52f0*/  F2FP.BF16.PACK_AB R9, R71, R233 ;  /* 0x000000e94709723e */ /* 0x000fe200000010ff */
[----:B-1----:R-:W-:Y:S01]  /*5300*/  FFMA.FTZ R2, R96, c[0x0][0x2d0], -R0 ;  /* 0x0000b40060027a23 */ /* 0x002fe20000010800 */
[----:B---3--:R-:W-:-:S05]  /*5310*/  F2FP.BF16.PACK_AB R11, R161, R177 ;  /* 0x000000b1a10b723e */ /* 0x008fca00000010ff */
[----:B------:R1:W-:Y:S02]  /*5320*/  MUFU.EX2 R220, R2 ;  /* 0x0000000200dc7308 */ /* 0x0003e40000000800 */
[C---:B------:R-:W-:Y:S08]  /*5330*/  HMMA.16816.F32.BF16 R144, R8.reuse, R28, R80 ;  /* 0x0000001c0890723c */ /* 0x040ff00000041850 */
[----:B--2---:R-:W-:Y:S01]  /*5340*/  HMMA.16816.F32.BF16 R48, R8, R18, R48 ;  /* 0x000000120830723c */ /* 0x004fe20000041830 */
[----:B-1----:R-:W-:-:S04]  /*5350*/  FFMA.FTZ R2, R97, c[0x0][0x2d0], -R0 ;  /* 0x0000b40061027a23 */ /* 0x002fc80000010800 */
[----:B------:R1:W2:Y:S03]  /*5360*/  MUFU.EX2 R219, R2 ;  /* 0x0000000200db7308 */ /* 0x0002a60000000800 */
[----:B------:R-:W-:Y:S01]  /*5370*/  HMMA.16816.F32.BF16 R96, R12, R38, RZ ;  /* 0x000000260c60723c */ /* 0x000fe200000418ff */
[----:B------:R-:W3:Y:S01]  /*5380*/  LDSM.16.MT88.4 R12, [R229+0x1100] ;  /* 0x00110000e50c783b */ /* 0x000ee20000004200 */
[----:B-1----:R-:W-:-:S04]  /*5390*/  FFMA.FTZ R2, R104, c[0x0][0x2d0], -R0 ;  /* 0x0000b40068027a23 */ /* 0x002fc80000010800 */
[----:B------:R1:W-:Y:S02]  /*53a0*/  MUFU.EX2 R221, R2 ;  /* 0x0000000200dd7308 */ /* 0x0003e40000000800 */
[----:B-1----:R-:W-:Y:S02]  /*53b0*/  FFMA.FTZ R2, R105, c[0x0][0x2d0], -R0 ;  /* 0x0000b40069027a23 */ /* 0x002fe40000010800 */
[C---:B------:R-:W-:Y:S04]  /*53c0*/  HMMA.16816.F32.BF16 R104, R8.reuse, R24, R76 ;  /* 0x000000180868723c */ /* 0x040fe8000004184c */
[----:B------:R1:W4:Y:S04]  /*53d0*/  MUFU.EX2 R218, R2 ;  /* 0x0000000200da7308 */ /* 0x0003280000000800 */
[C---:B------:R-:W-:Y:S08]  /*53e0*/  HMMA.16816.F32.BF16 R76, R8.reuse, R20, R72 ;  /* 0x00000014084c723c */ /* 0x040ff00000041848 */
[----:B------:R-:W-:Y:S01]  /*53f0*/  HMMA.16816.F32.BF16 R72, R8, R16, R64 ;  /* 0x000000100848723c */ /* 0x000fe20000041840 */
[----:B-1----:R-:W-:-:S04]  /*5400*/  FFMA.FTZ R2, R108, c[0x0][0x2d0], -R5 ;  /* 0x0000b4006c027a23 */ /* 0x002fc80000010805 */
[----:B------:R1:W-:Y:S03]  /*5410*/  MUFU.EX2 R216, R2 ;  /* 0x0000000200d87308 */ /* 0x0003e60000000800 */
[C---:B------:R-:W-:Y:S08]  /*5420*/  HMMA.16816.F32.BF16 R64, R8.reuse, R30, R60 ;  /* 0x0000001e0840723c */ /* 0x040ff0000004183c */
[----:B------:R-:W-:Y:S01]  /*5430*/  HMMA.16816.F32.BF16 R60, R8, R26, R56 ;  /* 0x0000001a083c723c */ /* 0x000fe20000041838 */
[----:B-1----:R-:W-:-:S07]  /*5440*/  FFMA.FTZ R2, R109, c[0x0][0x2d0], -R5 ;  /* 0x0000b4006d027a23 */ /* 0x002fce0000010805 */
[----:B------:R-:W-:Y:S01]  /*5450*/  HMMA.16816.F32.BF16 R56, R8, R22, R52 ;  /* 0x000000160838723c */ /* 0x000fe20000041834 */
[----:B------:R1:W1:Y:S06]  /*5460*/  MUFU.EX2 R215, R2 ;  /* 0x0000000200d77308 */ /* 0x00026c0000000800 */
[----:B------:R-:W-:Y:S02]  /*5470*/  F2FP.BF16.PACK_AB R8, R196, R190 ;  /* 0x000000bec408723e */ /* 0x000fe400000010ff */
[----:B--2---:R-:W-:Y:S02]  /*5480*/  F2FP.BF16.PACK_AB R9, R219, R220 ;  /* 0x000000dcdb09723e */ /* 0x004fe400000010ff */
[----:B------:R-:W-:-:S02]  /*5490*/  F2FP.BF16.PACK_AB R10, R4, R188 ;  /* 0x000000bc040a723e */ /* 0x000fc400000010ff */
[----:B----4-:R-:W-:Y:S01]  /*54a0*/  F2FP.BF16.PACK_AB R11, R218, R221 ;  /* 0x000000ddda0b723e */ /* 0x010fe200000010ff */
[----:B-1----:R-:W-:-:S06]  /*54b0*/  FFMA.FTZ R2, R110, c[0x0][0x2d0], -R5 ;  /* 0x0000b4006e027a23 */ /* 0x002fcc0000010805 */
[C---:B------:R-:W-:Y:S01]  /*54c0*/  HMMA.16816.F32.BF16 R36, R8.reuse, R30, R88 ;  /* 0x0000001e0824723c */ /* 0x040fe20000041858 */
[----:B------:R1:W-:Y:S06]  /*54d0*/  MUFU.EX2 R214, R2 ;  /* 0x0000000200d67308 */ /* 0x0003ec0000000800 */
[----:B------:R-:W-:Y:S01]  /*54e0*/  IMAD.MOV.U32 R91, RZ, RZ, R199 ;  /* 0x000000ffff5b7224 */ /* 0x000fe200078e00c7 */
[C---:B------:R-:W-:Y:S08]  /*54f0*/  HMMA.16816.F32.BF16 R44, R8.reuse, R24, R44 ;  /* 0x00000018082c723c */ /* 0x040ff0000004182c */
[----:B------:R-:W-:Y:S01]  /*5500*/  HMMA.16816.F32.BF16 R80, R8, R20, R40 ;  /* 0x000000140850723c */ /* 0x000fe20000041828 */
[----:B-1----:R-:W-:-:S04]  /*5510*/  FFMA.FTZ R2, R111, c[0x0][0x2d0], -R5 ;  /* 0x0000b4006f027a23 */ /* 0x002fc80000010805 */
[----:B------:R1:W2:Y:S03]  /*5520*/  MUFU.EX2 R213, R2 ;  /* 0x0000000200d57308 */ /* 0x0002a60000000800 */
[C---:B------:R-:W-:Y:S07]  /*5530*/  HMMA.16816.F32.BF16 R108, R8.reuse, R16, R32 ;  /* 0x00000010086c723c */ /* 0x040fee0000041820 */
[----:B------:R-:W-:Y:S01]  /*5540*/  IMAD.MOV.U32 R16, RZ, RZ, R4 ;  /* 0x000000ffff107224 */ /* 0x000fe200078e0004 */
[----:B------:R-:W-:Y:S01]  /*5550*/  HMMA.16816.F32.BF16 R32, R8, R26, R92 ;  /* 0x0000001a0820723c */ /* 0x000fe2000004185c */
[----:B------:R-:W-:Y:S01]  /*5560*/  IMAD.MOV.U32 R4, RZ, RZ, R200 ;  /* 0x000000ffff047224 */ /* 0x000fe200078e00c8 */
[----:B------:R-:W-:Y:S01]  /*5570*/  LDSM.16.MT88.4 R24, [R230+0x1100] ;  /* 0x00110000e618783b */ /* 0x000fe20000004200 */
[----:B------:R-:W-:-:S02]  /*5580*/  IMAD.MOV.U32 R17, RZ, RZ, R177 ;  /* 0x000000ffff117224 */ /* 0x000fc400078e00b1 */
[----:B-1----:R-:W-:Y:S02]  /*5590*/  FFMA.FTZ R2, R112, c[0x0][0x2d0], -R3 ;  /* 0x0000b40070027a23 */ /* 0x002fe40000010803 */
[----:B------:R-:W-:Y:S01]  /*55a0*/  IMAD.MOV.U32 R112, RZ, RZ, R201 ;  /* 0x000000ffff707224 */ /* 0x000fe200078e00c9 */
[C---:B------:R-:W-:Y:S01]  /*55b0*/  HMMA.16816.F32.BF16 R40, R8.reuse, R22, R100 ;  /* 0x000000160828723c */ /* 0x040fe20000041864 */
[----:B------:R1:W-:Y:S01]  /*55c0*/  MUFU.EX2 R211, R2 ;  /* 0x0000000200d37308 */ /* 0x0003e20000000800 */
[----:B------:R-:W-:Y:S01]  /*55d0*/  LDSM.16.MT88.4 R20, [R231+0x1100] ;  /* 0x00110000e714783b */ /* 0x000fe20000004200 */
[----:B------:R-:W-:Y:S02]  /*55e0*/  IMAD.MOV.U32 R95, RZ, RZ, R193 ;  /* 0x000000ffff5f7224 */ /* 0x000fe400078e00c1 */
[----:B------:R-:W-:Y:S02]  /*55f0*/  IMAD.MOV.U32 R94, RZ, RZ, R112 ;  /* 0x000000ffff5e7224 */ /* 0x000fe400078e0070 */
[----:B------:R-:W-:Y:S01]  /*5600*/  IMAD.MOV.U32 R100, RZ, RZ, R197 ;  /* 0x000000ffff647224 */ /* 0x000fe200078e00c5 */
[----:B------:R-:W-:Y:S01]  /*5610*/  HMMA.16816.F32.BF16 R52, R8, R28, R84 ;  /* 0x0000001c0834723c */ /* 0x000fe20000041854 */
[----:B------:R-:W4:Y:S01]  /*5620*/  LDSM.16.MT88.4 R28, [R232+0x1100] ;  /* 0x00110000e81c783b */ /* 0x000f220000004200 */
[----:B------:R-:W-:-:S02]  /*5630*/  IMAD.MOV.U32 R103, RZ, RZ, R191 ;  /* 0x000000ffff677224 */ /* 0x000fc400078e00bf */
[----:B------:R-:W-:Y:S02]  /*5640*/  IMAD.MOV.U32 R102, RZ, RZ, R190 ;  /* 0x000000ffff667224 */ /* 0x000fe400078e00be */
[----:B------:R-:W-:Y:S02]  /*5650*/  IMAD.MOV.U32 R101, RZ, RZ, R189 ;  /* 0x000000ffff657224 */ /* 0x000fe400078e00bd */
[----:B------:R-:W-:Y:S01]  /*5660*/  HMMA.16816.F32.BF16 R84, R8, R18, R96 ;  /* 0x000000120854723c */ /* 0x000fe20000041860 */
[----:B-1----:R-:W-:Y:S02]  /*5670*/  FFMA.FTZ R2, R113, c[0x0][0x2d0], -R3 ;  /* 0x0000b40071027a23 */ /* 0x002fe40000010803 */
[----:B------:R-:W-:Y:S02]  /*5680*/  IMAD.MOV.U32 R93, RZ, RZ, R16 ;  /* 0x000000ffff5d7224 */ /* 0x000fe400078e0010 */
[----:B------:R1:W1:Y:S01]  /*5690*/  MUFU.EX2 R209, R2 ;  /* 0x0000000200d17308 */ /* 0x0002620000000800 */
[----:B------:R-:W-:Y:S01]  /*56a0*/  IMAD.MOV.U32 R92, RZ, RZ, R17 ;  /* 0x000000ffff5c7224 */ /* 0x000fe200078e0011 */
[----:B------:R-:W-:Y:S01]  /*56b0*/  F2FP.BF16.PACK_AB R8, R215, R216 ;  /* 0x000000d8d708723e */ /* 0x000fe200000010ff */
[----:B------:R-:W-:Y:S01]  /*56c0*/  IMAD.MOV.U32 R98, RZ, RZ, R195 ;  /* 0x000000ffff627224 */ /* 0x000fe200078e00c3 */
[----:B--2---:R-:W-:Y:S01]  /*56d0*/  F2FP.BF16.PACK_AB R10, R213, R214 ;  /* 0x000000d6d50a723e */ /* 0x004fe200000010ff */
[----:B------:R-:W-:Y:S01]  /*56e0*/  IMAD.MOV.U32 R97, RZ, RZ, R194 ;  /* 0x000000ffff617224 */ /* 0x000fe200078e00c2 */
[----:B------:R-:W2:Y:S01]  /*56f0*/  LDSM.16.MT88.4 R16, [R229+0x1900] ;  /* 0x00190000e510783b */ /* 0x000ea20000004200 */
[----:B------:R-:W-:-:S02]  /*5700*/  IMAD.MOV.U32 R99, RZ, RZ, R188 ;  /* 0x000000ffff637224 */ /* 0x000fc400078e00bc */
[----:B------:R-:W-:Y:S02]  /*5710*/  IMAD.MOV.U32 R96, RZ, RZ, R149 ;  /* 0x000000ffff607224 */ /* 0x000fe400078e0095 */
[----:B-1----:R-:W-:Y:S01]  /*5720*/  FFMA.FTZ R2, R114, c[0x0][0x2d0], -R3 ;  /* 0x0000b40072027a23 */ /* 0x002fe20000010803 */
[----:B------:R-:W-:-:S03]  /*5730*/  F2FP.BF16.PACK_AB R9, R209, R211 ;  /* 0x000000d3d109723e */ /* 0x000fc600000010ff */
[----:B------:R1:W-:Y:S02]  /*5740*/  MUFU.EX2 R207, R2 ;  /* 0x0000000200cf7308 */ /* 0x0003e40000000800 */
[----:B-1----:R-:W-:-:S06]  /*5750*/  FFMA.FTZ R2, R115, c[0x0][0x2d0], -R3 ;  /* 0x0000b40073027a23 */ /* 0x002fcc0000010803 */
[----:B------:R1:W1:Y:S02]  /*5760*/  MUFU.EX2 R205, R2 ;  /* 0x0000000200cd7308 */ /* 0x0002640000000800 */
[----:B-1----:R-:W-:Y:S01]  /*5770*/  FFMA.FTZ R2, R117, c[0x0][0x2d0], -R6 ;  /* 0x0000b40075027a23 */ /* 0x002fe20000010806 */
[----:B------:R-:W-:Y:S01]  /*5780*/  F2FP.BF16.PACK_AB R11, R205, R207 ;  /* 0x000000cfcd0b723e */ /* 0x000fe200000010ff */
[----:B------:R-:W-:-:S04]  /*5790*/  IMAD.MOV.U32 R117, RZ, RZ, R196 ;  /* 0x000000ffff757224 */ /* 0x000fc800078e00c4 */
[----:B------:R1:W-:Y:S02]  /*57a0*/  MUFU.EX2 R202, R2 ;  /* 0x0000000200ca7308 */ /* 0x0003e40000000800 */
[C---:B---3--:R-:W-:Y:S08]  /*57b0*/  HMMA.16816.F32.BF16 R144, R8.reuse, R12, R144 ;  /* 0x0000000c0890723c */ /* 0x048ff00000041890 */
[----:B----4-:R-:W-:Y:S01]  /*57c0*/  HMMA.16816.F32.BF16 R104, R8, R28, R104 ;  /* 0x0000001c0868723c */ /* 0x010fe20000041868 */
[----:B-1----:R-:W-:-:S02]  /*57d0*/  FFMA.FTZ R2, R116, c[0x0][0x2d0], -R6 ;  /* 0x0000b40074027a23 */ /* 0x002fc40000010806 */
[----:B------:R-:W-:Y:S02]  /*57e0*/  IMAD.MOV.U32 R116, RZ, RZ, R198 ;  /* 0x000000ffff747224 */ /* 0x000fe400078e00c6 */
[----:B------:R1:W3:Y:S02]  /*57f0*/  MUFU.EX2 R201, R2 ;  /* 0x0000000200c97308 */ /* 0x0002e40000000800 */
[----:B-1----:R-:W-:Y:S02]  /*5800*/  FFMA.FTZ R2, R118, c[0x0][0x2d0], -R6 ;  /* 0x0000b40076027a23 */ /* 0x002fe40000010806 */
[----:B------:R-:W-:-:S04]  /*5810*/  IMAD.MOV.U32 R118, RZ, RZ, R176 ;  /* 0x000000ffff767224 */ /* 0x000fc800078e00b0 */
[----:B------:R1:W-:Y:S01]  /*5820*/  MUFU.EX2 R200, R2 ;  /* 0x0000000200c87308 */ /* 0x0003e20000000800 */
[C---:B------:R-:W-:Y:S08]  /*5830*/  HMMA.16816.F32.BF16 R176, R8.reuse, R24, R76 ;  /* 0x0000001808b0723c */ /* 0x040ff0000004184c */
[----:B------:R-:W-:Y:S01]  /*5840*/  HMMA.16816.F32.BF16 R76, R8, R14, R64 ;  /* 0x0000000e084c723c */ /* 0x000fe20000041840 */
[----:B-1----:R-:W-:-:S07]  /*5850*/  FFMA.FTZ R2, R119, c[0x0][0x2d0], -R6 ;  /* 0x0000b40077027a23 */ /* 0x002fce0000010806 */
[C---:B------:R-:W-:Y:S01]  /*5860*/  HMMA.16816.F32.BF16 R64, R8.reuse, R26, R56 ;  /* 0x0000001a0840723c */ /* 0x040fe20000041838 */
[----:B------:R-:W-:Y:S01]  /*5870*/  IMAD.MOV.U32 R119, RZ, RZ, R192 ;  /* 0x000000ffff777224 */ /* 0x000fe200078e00c0 */
[----:B------:R1:W-:Y:S06]  /*5880*/  MUFU.EX2 R199, R2 ;  /* 0x0000000200c77308 */ /* 0x0003ec0000000800 */
[----:B------:R-:W-:Y:S01]  /*5890*/  HMMA.16816.F32.BF16 R56, R8, R22, R48 ;  /* 0x000000160838723c */ /* 0x000fe20000041830 */
[----:B-1----:R-:W-:Y:S02]  /*58a0*/  FFMA.FTZ R2, R120, c[0x0][0x2d0], -R0 ;  /* 0x0000b40078027a23 */ /* 0x002fe40000010800 */
[----:B------:R-:W-:-:S02]  /*58b0*/  IMAD.MOV.U32 R120, RZ, RZ, R151 ;  /* 0x000000ffff787224 */ /* 0x000fc400078e0097 */
[----:B------:R1:W-:Y:S02]  /*58c0*/  MUFU.EX2 R198, R2 ;  /* 0x0000000200c67308 */ /* 0x0003e40000000800 */
[----:B-1----:R-:W-:Y:S02]  /*58d0*/  FFMA.FTZ R2, R121, c[0x0][0x2d0], -R0 ;  /* 0x0000b40079027a23 */ /* 0x002fe40000010800 */
[----:B------:R-:W-:-:S04]  /*58e0*/  IMAD.MOV.U32 R121, RZ, RZ, R91 ;  /* 0x000000ffff797224 */ /* 0x000fc800078e005b */
[----:B------:R1:W4:Y:S01]  /*58f0*/  MUFU.EX2 R197, R2 ;  /* 0x0000000200c57308 */ /* 0x0003220000000800 */
[C---:B------:R-:W-:Y:S08]  /*5900*/  HMMA.16816.F32.BF16 R88, R8.reuse, R20, R72 ;  /* 0x000000140858723c */ /* 0x040ff00000041848 */
[----:B------:R-:W-:Y:S01]  /*5910*/  HMMA.16816.F32.BF16 R72, R8, R30, R60 ;  /* 0x0000001e0848723c */ /* 0x000fe2000004183c */
[----:B-1----:R-:W-:-:S06]  /*5920*/  FFMA.FTZ R2, R122, c[0x0][0x2d0], -R0 ;  /* 0x0000b4007a027a23 */ /* 0x002fcc0000010800 */
[----:B---3--:R-:W-:Y:S01]  /*5930*/  F2FP.BF16.PACK_AB R8, R201, R202 ;  /* 0x000000cac908723e */ /* 0x008fe200000010ff */
[----:B------:R-:W-:Y:S01]  /*5940*/  IMAD.MOV.U32 R122, RZ, RZ, R150 ;  /* 0x000000ffff7a7224 */ /* 0x000fe200078e0096 */
[----:B----4-:R-:W-:Y:S01]  /*5950*/  F2FP.BF16.PACK_AB R9, R197, R198 ;  /* 0x000000c6c509723e */ /* 0x010fe200000010ff */
[----:B------:R1:W-:Y:S01]  /*5960*/  MUFU.EX2 R196, R2 ;  /* 0x0000000200c47308 */ /* 0x0003e20000000800 */
[----:B------:R-:W-:Y:S01]  /*5970*/  F2FP.BF16.PACK_AB R10, R199, R200 ;  /* 0x000000c8c70a723e */ /* 0x000fe200000010ff */
[----:B-1----:R-:W-:Y:S02]  /*5980*/  FFMA.FTZ R2, R123, c[0x0][0x2d0], -R0 ;  /* 0x0000b4007b027a23 */ /* 0x002fe40000010800 */
[----:B------:R-:W-:-:S04]  /*5990*/  IMAD.MOV.U32 R123, RZ, RZ, R148 ;  /* 0x000000ffff7b7224 */ /* 0x000fc800078e0094 */
[----:B------:R1:W3:Y:S02]  /*59a0*/  MUFU.EX2 R195, R2 ;  /* 0x0000000200c37308 */ /* 0x0002e40000000800 */
[----:B-1----:R-:W-:Y:S01]  /*59b0*/  FFMA.FTZ R2, R124, c[0x0][0x2d0], -R6 ;  /* 0x0000b4007c027a23 */ /* 0x002fe20000010806 */
[----:B---3--:R-:W-:Y:S01]  /*59c0*/  F2FP.BF16.PACK_AB R11, R195, R196 ;  /* 0x000000c4c30b723e */ /* 0x008fe200000010ff */
[----:B------:R-:W-:-:S04]  /*59d0*/  IMAD.MOV.U32 R124, RZ, RZ, R100 ;  /* 0x000000ffff7c7224 */ /* 0x000fc800078e0064 */
[----:B------:R1:W-:Y:S01]  /*59e0*/  MUFU.EX2 R194, R2 ;  /* 0x0000000200c27308 */ /* 0x0003e20000000800 */
[----:B------:R-:W-:Y:S02]  /*59f0*/  IMAD.MOV.U32 R100, RZ, RZ, R92 ;  /* 0x000000ffff647224 */ /* 0x000fe400078e005c */
[----:B------:R-:W-:Y:S01]  /*5a00*/  IMAD.MOV.U32 R92, RZ, RZ, R4 ;  /* 0x000000ffff5c7224 */ /* 0x000fe200078e0004 */
[----:B------:R-:W-:Y:S01]  /*5a10*/  HMMA.16816.F32.BF16 R52, R8, R12, R52 ;  /* 0x0000000c0834723c */ /* 0x000fe20000041834 */
[----:B------:R-:W-:-:S07]  /*5a20*/  IMAD.MOV.U32 R4, RZ, RZ, R166 ;  /* 0x000000ffff047224 */ /* 0x000fce00078e00a6 */
[C---:B------:R-:W-:Y:S01]  /*5a30*/  HMMA.16816.F32.BF16 R48, R8.reuse, R14, R36 ;  /* 0x0000000e0830723c */ /* 0x040fe20000041824 */
[----:B------:R-:W-:Y:S01]  /*5a40*/  LDSM.16.MT88.4 R12, [R232+0x1900] ;  /* 0x00190000e80c783b */ /* 0x000fe20000004200 */
[----:B-1----:R-:W-:Y:S02]  /*5a50*/  FFMA.FTZ R2, R125, c[0x0][0x2d0], -R6 ;  /* 0x0000b4007d027a23 */ /* 0x002fe40000010806 */
[----:B------:R-:W-:Y:S02]  /*5a60*/  IMAD.MOV.U32 R125, RZ, RZ, R101 ;  /* 0x000000ffff7d7224 */ /* 0x000fe400078e0065 */
[----:B------:R1:W-:Y:S02]  /*5a70*/  MUFU.EX2 R193, R2 ;  /* 0x0000000200c17308 */ /* 0x0003e40000000800 */
[----:B------:R-:W-:Y:S01]  /*5a80*/  HMMA.16816.F32.BF16 R60, R8, R20, R108 ;  /* 0x00000014083c723c */ /* 0x000fe2000004186c */
[----:B------:R-:W-:Y:S02]  /*5a90*/  IMAD.MOV.U32 R101, RZ, RZ, R93 ;  /* 0x000000ffff657224 */ /* 0x000fe400078e005d */
[----:B------:R-:W-:-:S05]  /*5aa0*/  IMAD.MOV.U32 R93, RZ, RZ, R164 ;  /* 0x000000ffff5d7224 */ /* 0x000fca00078e00a4 */
[----:B------:R-:W-:Y:S01]  /*5ab0*/  HMMA.16816.F32.BF16 R44, R8, R28, R44 ;  /* 0x0000001c082c723c */ /* 0x000fe2000004182c */
[----:B-1----:R-:W-:-:S07]  /*5ac0*/  FFMA.FTZ R2, R126, c[0x0][0x2d0], -R5 ;  /* 0x0000b4007e027a23 */ /* 0x002fce0000010805 */
[C---:B------:R-:W-:Y:S01]  /*5ad0*/  HMMA.16816.F32.BF16 R28, R8.reuse, R30, R32 ;  /* 0x0000001e081c723c */ /* 0x040fe20000041820 */
[----:B------:R-:W-:Y:S01]  /*5ae0*/  IMAD.MOV.U32 R126, RZ, RZ, R102 ;  /* 0x000000ffff7e7224 */ /* 0x000fe200078e0066 */
[----:B------:R-:W-:Y:S01]  /*5af0*/  LDSM.16.MT88.4 R32, [R231+0x1900] ;  /* 0x00190000e720783b */ /* 0x000fe20000004200 */
[----:B------:R1:W-:Y:S01]  /*5b00*/  MUFU.EX2 R192, R2 ;  /* 0x0000000200c07308 */ /* 0x0003e20000000800 */
[----:B------:R-:W-:Y:S02]  /*5b10*/  IMAD.MOV.U32 R102, RZ, RZ, R94 ;  /* 0x000000ffff667224 */ /* 0x000fe400078e005e */
[----:B------:R-:W-:Y:S02]  /*5b20*/  IMAD.MOV.U32 R94, RZ, RZ, R165 ;  /* 0x000000ffff5e7224 */ /* 0x000fe400078e00a5 */
[C---:B------:R-:W-:Y:S08]  /*5b30*/  HMMA.16816.F32.BF16 R36, R8.reuse, R24, R80 ;  /* 0x000000180824723c */ /* 0x040ff00000041850 */
[----:B------:R-:W-:Y:S01]  /*5b40*/  HMMA.16816.F32.BF16 R40, R8, R26, R40 ;  /* 0x0000001a0828723c */ /* 0x000fe20000041828 */
[----:B------:R-:W3:Y:S01]  /*5b50*/  LDSM.16.MT88.4 R24, [R230+0x1900] ;  /* 0x00190000e618783b */ /* 0x000ee20000004200 */
[----:B-1----:R-:W-:-:S02]  /*5b60*/  FFMA.FTZ R2, R127, c[0x0][0x2d0], -R5 ;  /* 0x0000b4007f027a23 */ /* 0x002fc40000010805 */
[----:B------:R-:W-:Y:S02]  /*5b70*/  IMAD.MOV.U32 R127, RZ, RZ, R119 ;  /* 0x000000ffff7f7224 */ /* 0x000fe400078e0077 */
[----:B------:R1:W4:Y:S02]  /*5b80*/  MUFU.EX2 R191, R2 ;  /* 0x0000000200bf7308 */ /* 0x0003240000000800 */
[----:B------:R-:W-:Y:S01]  /*5b90*/  HMMA.16816.F32.BF16 R84, R8, R22, R84 ;  /* 0x000000160854723c */ /* 0x000fe20000041854 */
[----:B------:R-:W-:Y:S01]  /*5ba0*/  IMAD.MOV.U32 R119, RZ, RZ, R161 ;  /* 0x000000ffff777224 */ /* 0x000fe200078e00a1 */
[----:B------:R-:W2:Y:S01]  /*5bb0*/  LDSM.16.MT88.4 R20, [R229+0x2100] ;  /* 0x00210000e514783b */ /* 0x000ea20000004200 */
[----:B-1----:R-:W-:-:S04]  /*5bc0*/  FFMA.FTZ R2, R128, c[0x0][0x2d0], -R5 ;  /* 0x0000b40080027a23 */ /* 0x002fc80000010805 */
[----:B----4-:R-:W-:Y:S01]  /*5bd0*/  F2FP.BF16.PACK_AB R8, R191, R192 ;  /* 0x000000c0bf08723e */ /* 0x010fe200000010ff */
[----:B------:R-:W-:Y:S01]  /*5be0*/  IMAD.MOV.U32 R128, RZ, RZ, R120 ;  /* 0x000000ffff807224 */ /* 0x000fe200078e0078 */
[----:B------:R1:W-:Y:S01]  /*5bf0*/  MUFU.EX2 R190, R2 ;  /* 0x0000000200be7308 */ /* 0x0003e20000000800 */
[----:B------:R-:W-:Y:S02]  /*5c00*/  IMAD.MOV.U32 R120, RZ, RZ, R162 ;  /* 0x000000ffff787224 */ /* 0x000fe400078e00a2 */
[----:B-1----:R-:W-:Y:S02]  /*5c10*/  FFMA.FTZ R2, R129, c[0x0][0x2d0], -R5 ;  /* 0x0000b40081027a23 */ /* 0x002fe40000010805 */
[----:B------:R-:W-:-:S03]  /*5c20*/  IMAD.MOV.U32 R129, RZ, RZ, R122 ;  /* 0x000000ffff817224 */ /* 0x000fc600078e007a */
[----:B------:R1:W4:Y:S01]  /*5c30*/  MUFU.EX2 R189, R2 ;  /* 0x0000000200bd7308 */ /* 0x0003220000000800 */
[----:B------:R-:W-:Y:S02]  /*5c40*/  IMAD.MOV.U32 R122, RZ, RZ, R163 ;  /* 0x000000ffff7a7224 */ /* 0x000fe400078e00a3 */
[----:B-1----:R-:W-:Y:S01]  /*5c50*/  FFMA.FTZ R2, R130, c[0x0][0x2d0], -R3 ;  /* 0x0000b40082027a23 */ /* 0x002fe20000010803 */
[----:B----4-:R-:W-:Y:S01]  /*5c60*/  F2FP.BF16.PACK_AB R10, R189, R190 ;  /* 0x000000bebd0a723e */ /* 0x010fe200000010ff */
[----:B------:R-:W-:-:S03]  /*5c70*/  IMAD.MOV.U32 R130, RZ, RZ, R120 ;  /* 0x000000ffff827224 */ /* 0x000fc600078e0078 */
[----:B------:R1:W-:Y:S02]  /*5c80*/  MUFU.EX2 R188, R2 ;  /* 0x0000000200bc7308 */ /* 0x0003e40000000800 */
[----:B-1----:R-:W-:-:S06]  /*5c90*/  FFMA.FTZ R2, R132, c[0x0][0x2d0], -R3 ;  /* 0x0000b40084027a23 */ /* 0x002fcc0000010803 */
[----:B------:R1:W4:Y:S02]  /*5ca0*/  MUFU.EX2 R132, R2 ;  /* 0x0000000200847308 */ /* 0x0003240000000800 */
[----:B-1----:R-:W-:Y:S01]  /*5cb0*/  FFMA.FTZ R2, R131, c[0x0][0x2d0], -R3 ;  /* 0x0000b40083027a23 */ /* 0x002fe20000010803 */
[----:B----4-:R-:W-:Y:S01]  /*5cc0*/  F2FP.BF16.PACK_AB R9, R132, R188 ;  /* 0x000000bc8409723e */ /* 0x010fe200000010ff */
[----:B------:R-:W-:-:S04]  /*5cd0*/  IMAD.MOV.U32 R131, RZ, RZ, R101 ;  /* 0x000000ffff837224 */ /* 0x000fc800078e0065 */
[----:B------:R1:W-:Y:S02]  /*5ce0*/  MUFU.EX2 R114, R2 ;  /* 0x0000000200727308 */ /* 0x0003e40000000800 */
[----:B-1----:R-:W-:Y:S02]  /*5cf0*/  FFMA.FTZ R2, R133, c[0x0][0x2d0], -R3 ;  /* 0x0000b40085027a23 */ /* 0x002fe40000010803 */
[----:B------:R-:W-:-:S04]  /*5d00*/  IMAD.MOV.U32 R133, RZ, RZ, R122 ;  /* 0x000000ffff857224 */ /* 0x000fc800078e007a */
[----:B------:R1:W4:Y:S01]  /*5d10*/  MUFU.EX2 R115, R2 ;  /* 0x0000000200737308 */ /* 0x0003220000000800 */
[----:B------:R-:W-:Y:S02]  /*5d20*/  IMAD.MOV.U32 R122, RZ, RZ, R92 ;  /* 0x000000ffff7a7224 */ /* 0x000fe400078e005c */
[----:B-1----:R-:W-:Y:S01]  /*5d30*/  FFMA.FTZ R2, R173, c[0x0][0x2d0], -R6 ;  /* 0x0000b400ad027a23 */ /* 0x002fe20000010806 */
[----:B----4-:R-:W-:-:S04]  /*5d40*/  F2FP.BF16.PACK_AB R11, R115, R114 ;  /* 0x00000072730b723e */ /* 0x010fc800000010ff */
[----:B------:R1:W-:Y:S03]  /*5d50*/  MUFU.EX2 R113, R2 ;  /* 0x0000000200717308 */ /* 0x0003e60000000800 */
[C---:B--2---:R-:W-:Y:S08]  /*5d60*/  HMMA.16816.F32.BF16 R148, R8.reuse, R18, R76 ;  /* 0x000000120894723c */ /* 0x044ff0000004184c */
[----:B------:R-:W-:Y:S01]  /*5d70*/  HMMA.16816.F32.BF16 R144, R8, R16, R144 ;  /* 0x000000100890723c */ /* 0x000fe20000041890 */
[----:B-1----:R-:W-:-:S02]  /*5d80*/  FFMA.FTZ R2, R172, c[0x0][0x2d0], -R6 ;  /* 0x0000b400ac027a23 */ /* 0x002fc40000010806 */
[----:B------:R-:W-:Y:S02]  /*5d90*/  IMAD.MOV.U32 R172, RZ, RZ, R127 ;  /* 0x000000ffffac7224 */ /* 0x000fe400078e007f */
[----:B------:R1:W-:Y:S01]  /*5da0*/  MUFU.EX2 R112, R2 ;  /* 0x0000000200707308 */ /* 0x0003e20000000800 */
[----:B------:R-:W-:Y:S02]  /*5db0*/  IMAD.MOV.U32 R127, RZ, RZ, R100 ;  /* 0x000000ffff7f7224 */ /* 0x000fe400078e0064 */
[C---:B---3--:R-:W-:Y:S08]  /*5dc0*/  HMMA.16816.F32.BF16 R176, R8.reuse, R24, R176 ;  /* 0x0000001808b0723c */ /* 0x048ff000000418b0 */
[----:B------:R-:W-:Y:S01]  /*5dd0*/  HMMA.16816.F32.BF16 R80, R8, R26, R64 ;  /* 0x0000001a0850723c */ /* 0x000fe20000041840 */
[----:B-1----:R-:W-:-:S02]  /*5de0*/  FFMA.FTZ R2, R134, c[0x0][0x2d0], -R6 ;  /* 0x0000b40086027a23 */ /* 0x002fc40000010806 */
[----:B------:R-:W-:-:S05]  /*5df0*/  IMAD.MOV.U32 R134, RZ, RZ, R128 ;  /* 0x000000ffff867224 */ /* 0x000fca00078e0080 */
[----:B------:R-:W-:Y:S01]  /*5e00*/  HMMA.16816.F32.BF16 R76, R8, R32, R88 ;  /* 0x00000020084c723c */ /* 0x000fe20000041858 */
[----:B------:R1:W-:Y:S01]  /*5e10*/  MUFU.EX2 R111, R2 ;  /* 0x00000002006f7308 */ /* 0x0003e20000000800 */
[----:B------:R-:W-:Y:S02]  /*5e20*/  IMAD.MOV.U32 R128, RZ, RZ, R119 ;  /* 0x000000ffff807224 */ /* 0x000fe400078e0077 */
[----:B------:R-:W-:Y:S02]  /*5e30*/  IMAD.MOV.U32 R119, RZ, RZ, R94 ;  /* 0x000000ffff777224 */ /* 0x000fe400078e005e */
[----:B-1----:R-:W-:Y:S02]  /*5e40*/  FFMA.FTZ R2, R138, c[0x0][0x2d0], -R6 ;  /* 0x0000b4008a027a23 */ /* 0x002fe40000010806 */
[----:B------:R-:W-:Y:S02]  /*5e50*/  IMAD.MOV.U32 R138, RZ, RZ, R102 ;  /* 0x000000ffff8a7224 */ /* 0x000fe400078e0066 */
[----:B------:R1:W-:Y:S02]  /*5e60*/  MUFU.EX2 R110, R2 ;  /* 0x00000002006e7308 */ /* 0x0003e40000000800 */
[----:B-1----:R-:W-:-:S02]  /*5e70*/  FFMA.FTZ R2, R174, c[0x0][0x2d0], -R0 ;  /* 0x0000b400ae027a23 */ /* 0x002fc40000010800 */
[----:B------:R-:W-:-:S04]  /*5e80*/  IMAD.MOV.U32 R174, RZ, RZ, R123 ;  /* 0x000000ffffae7224 */ /* 0x000fc800078e007b */
[----:B------:R1:W-:Y:S01]  /*5e90*/  MUFU.EX2 R108, R2 ;  /* 0x00000002006c7308 */ /* 0x0003e20000000800 */
[----:B------:R-:W-:Y:S02]  /*5ea0*/  IMAD.MOV.U32 R123, RZ, RZ, R95 ;  /* 0x000000ffff7b7224 */ /* 0x000fe400078e005f */
[----:B------:R-:W-:Y:S02]  /*5eb0*/  IMAD.MOV.U32 R95, RZ, RZ, R160 ;  /* 0x000000ffff5f7224 */ /* 0x000fe400078e00a0 */
[----:B------:R-:W-:Y:S01]  /*5ec0*/  HMMA.16816.F32.BF16 R160, R8, R12, R104 ;  /* 0x0000000c08a0723c */ /* 0x000fe20000041868 */
[----:B------:R-:W-:Y:S02]  /*5ed0*/  IMAD.MOV.U32 R173, RZ, RZ, R123 ;  /* 0x000000ffffad7224 */ /* 0x000fe400078e007b */
[----:B-1----:R-:W-:Y:S02]  /*5ee0*/  FFMA.FTZ R2, R175, c[0x0][0x2d0], -R0 ;  /* 0x0000b400af027a23 */ /* 0x002fe40000010800 */
[----:B------:R-:W-:-:S02]  /*5ef0*/  IMAD.MOV.U32 R175, RZ, RZ, R97 ;  /* 0x000000ffffaf7224 */ /* 0x000fc400078e0061 */
[----:B------:R1:W2:Y:S01]  /*5f00*/  MUFU.EX2 R107, R2 ;  /* 0x00000002006b7308 */ /* 0x0002a20000000800 */
[----:B------:R-:W-:Y:S02]  /*5f10*/  IMAD.MOV.U32 R97, RZ, RZ, R98 ;  /* 0x000000ffff617224 */ /* 0x000fe400078e0062 */
[----:B------:R-:W-:Y:S02]  /*5f20*/  IMAD.MOV.U32 R98, RZ, RZ, R99 ;  /* 0x000000ffff627224 */ /* 0x000fe400078e0063 */
[----:B------:R-:W-:Y:S02]  /*5f30*/  IMAD.MOV.U32 R99, RZ, RZ, R117 ;  /* 0x000000ffff637224 */ /* 0x000fe400078e0075 */
[----:B------:R-:W-:Y:S02]  /*5f40*/  IMAD.MOV.U32 R117, RZ, RZ, R103 ;  /* 0x000000ffff757224 */ /* 0x000fe400078e0067 */
[----:B------:R-:W-:Y:S02]  /*5f50*/  IMAD.MOV.U32 R103, RZ, RZ, R7 ;  /* 0x000000ffff677224 */ /* 0x000fe400078e0007 */
[----:B------:R-:W-:-:S02]  /*5f60*/  IMAD.MOV.U32 R123, RZ, RZ, R99 ;  /* 0x000000ffff7b7224 */ /* 0x000fc400078e0063 */
[----:B------:R-:W-:Y:S02]  /*5f70*/  IMAD.MOV.U32 R120, RZ, RZ, R98 ;  /* 0x000000ffff787224 */ /* 0x000fe400078e0062 */
[----:B------:R-:W-:Y:S02]  /*5f80*/  IMAD.MOV.U32 R7, RZ, RZ, R167 ;  /* 0x000000ffff077224 */ /* 0x000fe400078e00a7 */
[----:B-1----:R-:W-:Y:S01]  /*5f90*/  FFMA.FTZ R2, R180, c[0x0][0x2d0], -R0 ;  /* 0x0000b400b4027a23 */ /* 0x002fe20000010800 */
[----:B------:R-:W-:Y:S01]  /*5fa0*/  HMMA.16816.F32.BF16 R164, R8, R14, R72 ;  /* 0x0000000e08a4723c */ /* 0x000fe20000041848 */
[----:B------:R-:W-:Y:S02]  /*5fb0*/  IMAD.MOV.U32 R180, RZ, RZ, R129 ;  /* 0x000000ffffb47224 */ /* 0x000fe400078e0081 */
[----:B------:R1:W-:Y:S01]  /*5fc0*/  MUFU.EX2 R105, R2 ;  /* 0x0000000200697308 */ /* 0x0003e20000000800 */
[----:B------:R-:W-:-:S04]  /*5fd0*/  IMAD.MOV.U32 R129, RZ, RZ, R96 ;  /* 0x000000ffff817224 */ /* 0x000fc800078e0060 */
[----:B------:R-:W-:Y:S07]  /*5fe0*/  HMMA.16816.F32.BF16 R72, R8, R34, R56 ;  /* 0x000000220848723c */ /* 0x000fee0000041838 */
[----:B------:R-:W-:Y:S02]  /*5ff0*/  F2FP.BF16.PACK_AB R8, R193, R194 ;  /* 0x000000c2c108723e */ /* 0x000fe400000010ff */
[----:B--2---:R-:W-:Y:S01]  /*6000*/  F2FP.BF16.PACK_AB R9, R107, R108 ;  /* 0x0000006c6b09723e */ /* 0x004fe200000010ff */
[----:B-1----:R-:W-:Y:S01]  /*6010*/  FFMA.FTZ R2, R181, c[0x0][0x2d0], -R0 ;  /* 0x0000b400b5027a23 */ /* 0x002fe20000010800 */
[----:B------:R-:W-:Y:S01]  /*6020*/  F2FP.BF16.PACK_AB R10, R112, R113 ;  /* 0x00000071700a723e */ /* 0x000fe200000010ff */
[----:B------:R-:W-:-:S02]  /*6030*/  IMAD.MOV.U32 R181, RZ, RZ, R97 ;  /* 0x000000ffffb57224 */ /* 0x000fc400078e0061 */
[----:B------:R1:W2:Y:S02]  /*6040*/  MUFU.EX2 R104, R2 ;  /* 0x0000000200687308 */ /* 0x0002a40000000800 */
[----:B-1----:R-:W-:Y:S01]  /*6050*/  FFMA.FTZ R2, R152, c[0x0][0x2d0], -R6 ;  /* 0x0000b40098027a23 */ /* 0x002fe20000010806 */
[----:B--2---:R-:W-:Y:S01]  /*6060*/  F2FP.BF16.PACK_AB R11, R104, R105 ;  /* 0x00000069680b723e */ /* 0x004fe200000010ff */
[----:B------:R-:W-:-:S04]  /*6070*/  IMAD.MOV.U32 R152, RZ, RZ, R117 ;  /* 0x000000ffff987224 */ /* 0x000fc800078e0075 */
[----:B------:R1:W-:Y:S01]  /*6080*/  MUFU.EX2 R109, R2 ;  /* 0x00000002006d7308 */ /* 0x0003e20000000800 */
[----:B------:R-:W-:Y:S01]  /*6090*/  IMAD.MOV.U32 R117, RZ, RZ, R103 ;  /* 0x000000ffff757224 */ /* 0x000fe200078e0067 */
        /* <DEDUP_REMOVED lines=8> */
[----:B------:R-:W3:Y:S04]  /*6120*/  LDSM.16.MT88.4 R12, [R230+0x2100] ;  /* 0x00210000e60c783b */ /* 0x000ee80000004200 */
[----:B------:R-:W4:Y:S01]  /*6130*/  LDSM.16.MT88.4 R28, [R231+0x2100] ;  /* 0x00210000e71c783b */ /* 0x000f220000004200 */
[----:B-1----:R-:W-:-:S02]  /*6140*/  FFMA.FTZ R2, R156, c[0x0][0x2d0], -R5 ;  /* 0x0000b4009c027a23 */ /* 0x002fc40000010805 */
[C---:B------:R-:W-:Y:S01]  /*6150*/  HMMA.16816.F32.BF16 R44, R8.reuse, R32, R60 ;  /* 0x00000020082c723c */ /* 0x040fe2000004183c */
[----:B------:R-:W-:Y:S01]  /*6160*/  IMAD.MOV.U32 R156, RZ, RZ, R95 ;  /* 0x000000ffff9c7224 */ /* 0x000fe200078e005f */
[----:B------:R1:W-:Y:S06]  /*6170*/  MUFU.EX2 R103, R2 ;  /* 0x0000000200677308 */ /* 0x0003ec0000000800 */
[C---:B------:R-:W-:Y:S08]  /*6180*/  HMMA.16816.F32.BF16 R32, R8.reuse, R34, R84 ;  /* 0x000000220820723c */ /* 0x040ff00000041854 */
[----:B------:R-:W-:Y:S01]  /*6190*/  HMMA.16816.F32.BF16 R36, R8, R24, R36 ;  /* 0x000000180824723c */ /* 0x000fe20000041824 */
[----:B-1----:R-:W-:-:S02]  /*61a0*/  FFMA.FTZ R2, R157, c[0x0][0x2d0], -R5 ;  /* 0x0000b4009d027a23 */ /* 0x002fc40000010805 */
[----:B------:R-:W-:Y:S02]  /*61b0*/  IMAD.MOV.U32 R157, RZ, RZ, R153 ;  /* 0x000000ffff9d7224 */ /* 0x000fe400078e0099 */
[----:B------:R1:W1:Y:S03]  /*61c0*/  MUFU.EX2 R102, R2 ;  /* 0x0000000200667308 */ /* 0x0002660000000800 */
[----:B------:R-:W-:Y:S01]  /*61d0*/  HMMA.16816.F32.BF16 R40, R8, R26, R40 ;  /* 0x0000001a0828723c */ /* 0x000fe20000041828 */
[----:B------:R-:W-:Y:S01]  /*61e0*/  IMAD.MOV.U32 R153, RZ, RZ, R181 ;  /* 0x000000ffff997224 */ /* 0x000fe200078e00b5 */
[----:B------:R-:W2:Y:S01]  /*61f0*/  LDSM.16.MT88.4 R24, [R229+0x2900] ;  /* 0x00290000e518783b */ /* 0x000ea20000004200 */
[----:B------:R-:W-:Y:S02]  /*6200*/  IMAD.MOV.U32 R181, RZ, RZ, R175 ;  /* 0x000000ffffb57224 */ /* 0x000fe400078e00af */
[----:B------:R-:W-:-:S02]  /*6210*/  IMAD.MOV.U32 R175, RZ, RZ, R121 ;  /* 0x000000ffffaf7224 */ /* 0x000fc400078e0079 */
[----:B------:R-:W-:Y:S02]  /*6220*/  IMAD.MOV.U32 R121, RZ, RZ, R116 ;  /* 0x000000ffff797224 */ /* 0x000fe400078e0074 */
[----:B------:R-:W-:Y:S02]  /*6230*/  IMAD.MOV.U32 R116, RZ, RZ, R71 ;  /* 0x000000ffff747224 */ /* 0x000fe400078e0047 */
[----:B-1----:R-:W-:Y:S01]  /*6240*/  FFMA.FTZ R2, R154, c[0x0][0x2d0], -R5 ;  /* 0x0000b4009a027a23 */ /* 0x002fe20000010805 */
[----:B------:R-:W-:-:S03]  /*6250*/  F2FP.BF16.PACK_AB R8, R102, R103 ;  /* 0x000000676608723e */ /* 0x000fc600000010ff */
[----:B------:R1:W-:Y:S02]  /*6260*/  MUFU.EX2 R101, R2 ;  /* 0x0000000200657308 */ /* 0x0003e40000000800 */
[----:B-1----:R-:W-:-:S06]  /*6270*/  FFMA.FTZ R2, R155, c[0x0][0x2d0], -R5 ;  /* 0x0000b4009b027a23 */ /* 0x002fcc0000010805 */
[----:B------:R1:W1:Y:S02]  /*6280*/  MUFU.EX2 R100, R2 ;  /* 0x0000000200647308 */ /* 0x0002640000000800 */
[----:B-1----:R-:W-:Y:S01]  /*6290*/  FFMA.FTZ R2, R168, c[0x0][0x2d0], -R3 ;  /* 0x0000b400a8027a23 */ /* 0x002fe20000010803 */
[----:B------:R-:W-:-:S05]  /*62a0*/  F2FP.BF16.PACK_AB R10, R100, R101 ;  /* 0x00000065640a723e */ /* 0x000fca00000010ff */
        /* <DEDUP_REMOVED lines=11> */
[C---:B------:R-:W-:Y:S08]  /*6360*/  HMMA.16816.F32.BF16 R144, R8.reuse, R20, R144 ;  /* 0x000000140890723c */ /* 0x040ff00000041890 */
[----:B------:R-:W-:Y:S01]  /*6370*/  HMMA.16816.F32.BF16 R148, R8, R22, R148 ;  /* 0x000000160894723c */ /* 0x000fe20000041894 */
[----:B-1----:R-:W-:-:S04]  /*6380*/  FFMA.FTZ R2, R140, c[0x0][0x2d0], -R0 ;  /* 0x0000b4008c027a23 */ /* 0x002fc80000010800 */
[----:B------:R1:W1:Y:S03]  /*6390*/  MUFU.EX2 R94, R2 ;  /* 0x00000002005e7308 */ /* 0x0002660000000800 */
[C---:B--2---:R-:W-:Y:S08]  /*63a0*/  HMMA.16816.F32.BF16 R160, R8.reuse, R16, R160 ;  /* 0x0000001008a0723c */ /* 0x044ff000000418a0 */
[----:B------:R-:W-:Y:S01]  /*63b0*/  HMMA.16816.F32.BF16 R164, R8, R18, R164 ;  /* 0x0000001208a4723c */ /* 0x000fe200000418a4 */
[----:B-1----:R-:W-:-:S07]  /*63c0*/  FFMA.FTZ R2, R141, c[0x0][0x2d0], -R0 ;  /* 0x0000b4008d027a23 */ /* 0x002fce0000010800 */
[C---:B---3--:R-:W-:Y:S01]  /*63d0*/  HMMA.16816.F32.BF16 R176, R8.reuse, R12, R176 ;  /* 0x0000000c08b0723c */ /* 0x048fe200000418b0 */
[----:B------:R1:W-:Y:S07]  /*63e0*/  MUFU.EX2 R93, R2 ;  /* 0x00000002005d7308 */ /* 0x0003ee0000000800 */
[C---:B------:R-:W-:Y:S08]  /*63f0*/  HMMA.16816.F32.BF16 R80, R8.reuse, R14, R80 ;  /* 0x0000000e0850723c */ /* 0x040ff00000041850 */
[----:B----4-:R-:W-:Y:S01]  /*6400*/  HMMA.16816.F32.BF16 R76, R8, R28, R76 ;  /* 0x0000001c084c723c */ /* 0x010fe2000004184c */
[----:B-1----:R-:W-:-:S04]  /*6410*/  FFMA.FTZ R2, R142, c[0x0][0x2d0], -R0 ;  /* 0x0000b4008e027a23 */ /* 0x002fc80000010800 */
[----:B------:R1:W2:Y:S03]  /*6420*/  MUFU.EX2 R92, R2 ;  /* 0x00000002005c7308 */ /* 0x0002a60000000800 */
[----:B------:R-:W-:Y:S07]  /*6430*/  HMMA.16816.F32.BF16 R72, R8, R30, R72 ;  /* 0x0000001e0848723c */ /* 0x000fee0000041848 */
[----:B------:R-:W-:-:S02]  /*6440*/  F2FP.BF16.PACK_AB R8, R110, R111 ;  /* 0x0000006f6e08723e */ /* 0x000fc400000010ff */
[----:B------:R-:W-:Y:S02]  /*6450*/  F2FP.BF16.PACK_AB R9, R94, R95 ;  /* 0x0000005f5e09723e */ /* 0x000fe400000010ff */
        /* <DEDUP_REMOVED lines=29> */
[----:B-1----:R-:W-:Y:S02]  /*6630*/  FFMA.FTZ R2, R156, c[0x0][0x2d0], -R6 ;  /* 0x0000b4009c027a23 */ /* 0x002fe40000010806 */
[----:B------:R-:W-:Y:S02]  /*6640*/  IMAD.MOV.U32 R156, RZ, RZ, R152 ;  /* 0x000000ffff9c7224 */ /* 0x000fe400078e0098 */
[----:B------:R-:W-:Y:S02]  /*6650*/  IMAD.MOV.U32 R152, RZ, RZ, R180 ;  /* 0x000000ffff987224 */ /* 0x000fe400078e00b4 */
[----:B------:R1:W-:Y:S01]  /*6660*/  MUFU.EX2 R71, R2 ;  /* 0x0000000200477308 */ /* 0x0003e20000000800 */
[----:B------:R-:W-:Y:S01]  /*6670*/  IMAD.MOV.U32 R180, RZ, RZ, R174 ;  /* 0x000000ffffb47224 */ /* 0x000fe200078e00ae */
[----:B---3--:R-:W-:Y:S01]  /*6680*/  F2FP.BF16.PACK_AB R8, R90, R91 ;  /* 0x0000005b5a08723e */ /* 0x008fe200000010ff */
[----:B------:R-:W-:Y:S01]  /*6690*/  IMAD.MOV.U32 R174, RZ, RZ, R118 ;  /* 0x000000ffffae7224 */ /* 0x000fe200078e0076 */
[----:B------:R-:W-:Y:S01]  /*66a0*/  F2FP.BF16.PACK_AB R9, R86, R87 ;  /* 0x000000575609723e */ /* 0x000fe200000010ff */
[----:B------:R-:W-:Y:S01]  /*66b0*/  FFMA.FTZ R4, R4, c[0x0][0x2d0], -R6 ;  /* 0x0000b40004047a23 */ /* 0x000fe20000010806 */
[----:B------:R-:W-:Y:S01]  /*66c0*/  F2FP.BF16.PACK_AB R10, R88, R89 ;  /* 0x00000059580a723e */ /* 0x000fe200000010ff */
[----:B------:R-:W-:-:S02]  /*66d0*/  IMAD.MOV.U32 R118, RZ, RZ, R234 ;  /* 0x000000ffff767224 */ /* 0x000fc400078e00ea */
[----:B-1----:R-:W-:Y:S01]  /*66e0*/  FFMA.FTZ R2, R157, c[0x0][0x2d0], -R6 ;  /* 0x0000b4009d027a23 */ /* 0x002fe20000010806 */
[----:B------:R-:W-:Y:S01]  /*66f0*/  F2FP.BF16.PACK_AB R11, R85, R84 ;  /* 0x00000054550b723e */ /* 0x000fe200000010ff */
[----:B------:R-:W-:Y:S01]  /*6700*/  IMAD.MOV.U32 R157, RZ, RZ, R156 ;  /* 0x000000ffff9d7224 */ /* 0x000fe200078e009c */
[----:B------:R-:W-:Y:S01]  /*6710*/  UIMAD.WIDE.U32 UR26, UR10, UR4, URZ ;  /* 0x000000040a1a72a5 */ /* 0x000fe2000f8e003f */
[----:B------:R-:W-:Y:S01]  /*6720*/  IMAD.MOV.U32 R156, RZ, RZ, R153 ;  /* 0x000000ffff9c7224 */ /* 0x000fe200078e0099 */
[----:B------:R1:W5:Y:S01]  /*6730*/  LDL.LU R234, [R1+0x28] ;  /* 0x0000280001ea7983 */ /* 0x0003620000300800 */
[----:B------:R-:W-:Y:S02]  /*6740*/  IMAD.MOV.U32 R153, RZ, RZ, R181 ;  /* 0x000000ffff997224 */ /* 0x000fe400078e00b5 */
[----:B------:R-:W-:Y:S01]  /*6750*/  IMAD.MOV.U32 R181, RZ, RZ, R180 ;  /* 0x000000ffffb57224 */ /* 0x000fe200078e00b4 */
[----:B------:R-:W-:Y:S01]  /*6760*/  HMMA.16816.F32.BF16 R144, R8, R24, R144 ;  /* 0x000000180890723c */ /* 0x000fe20000041890 */
[----:B------:R-:W-:-:S02]  /*6770*/  IMAD.MOV.U32 R180, RZ, RZ, R121 ;  /* 0x000000ffffb47224 */ /* 0x000fc400078e0079 */
[----:B------:R-:W-:Y:S02]  /*6780*/  IMAD.MOV.U32 R121, RZ, RZ, R69 ;  /* 0x000000ffff797224 */ /* 0x000fe400078e0045 */
[----:B------:R3:W1:Y:S02]  /*6790*/  MUFU.EX2 R69, R2 ;  /* 0x0000000200457308 */ /* 0x0006640000000800 */
[----:B---3--:R-:W-:Y:S02]  /*67a0*/  FFMA.FTZ R2, R157, c[0x0][0x2d0], -R6 ;  /* 0x0000b4009d027a23 */ /* 0x008fe40000010806 */
[----:B------:R-:W-:Y:S02]  /*67b0*/  IMAD.MOV.U32 R157, RZ, RZ, R156 ;  /* 0x000000ffff9d7224 */ /* 0x000fe400078e009c */
[----:B------:R-:W-:Y:S02]  /*67c0*/  IMAD.MOV.U32 R156, RZ, RZ, R181 ;  /* 0x000000ffff9c7224 */ /* 0x000fe400078e00b5 */
[----:B------:R-:W-:-:S02]  /*67d0*/  IMAD.MOV.U32 R181, RZ, RZ, R180 ;  /* 0x000000ffffb57224 */ /* 0x000fc400078e00b4 */
[----:B------:R-:W-:Y:S02]  /*67e0*/  IMAD.MOV.U32 R180, RZ, RZ, R138 ;  /* 0x000000ffffb47224 */ /* 0x000fe400078e008a */
[----:B------:R-:W-:Y:S02]  /*67f0*/  IMAD.MOV.U32 R138, RZ, RZ, R122 ;  /* 0x000000ffff8a7224 */ /* 0x000fe400078e007a */
[----:B------:R-:W-:Y:S02]  /*6800*/  IMAD.MOV.U32 R122, RZ, RZ, R68 ;  /* 0x000000ffff7a7224 */ /* 0x000fe400078e0044 */
[----:B------:R3:W-:Y:S01]  /*6810*/  MUFU.EX2 R68, R2 ;  /* 0x0000000200447308 */ /* 0x0007e20000000800 */
[----:B------:R-:W-:Y:S02]  /*6820*/  IMAD.MOV.U32 R155, RZ, RZ, R181 ;  /* 0x000000ffff9b7224 */ /* 0x000fe400078e00b5 */
[----:B------:R-:W-:Y:S02]  /*6830*/  IMAD.MOV.U32 R154, RZ, RZ, R180 ;  /* 0x000000ffff9a7224 */ /* 0x000fe400078e00b4 */
[----:B---3--:R-:W-:-:S02]  /*6840*/  FFMA.FTZ R2, R157, c[0x0][0x2d0], -R6 ;  /* 0x0000b4009d027a23 */ /* 0x008fc40000010806 */
[----:B------:R-:W-:Y:S02]  /*6850*/  IMAD.MOV.U32 R157, RZ, RZ, R138 ;  /* 0x000000ffff9d7224 */ /* 0x000fe400078e008a */
[----:B------:R3:W-:Y:S01]  /*6860*/  MUFU.EX2 R63, R2 ;  /* 0x00000002003f7308 */ /* 0x0007e20000000800 */
[----:B------:R-:W-:Y:S01]  /*6870*/  HMMA.16816.F32.BF16 R148, R8, R26, R148 ;  /* 0x0000001a0894723c */ /* 0x000fe20000041894 */
[----:B------:R-:W-:-:S07]  /*6880*/  IMAD.MOV.U32 R138, RZ, RZ, R233 ;  /* 0x000000ffff8a7224 */ /* 0x000fce00078e00e9 */
[----:B--2---:R-:W-:Y:S01]  /*6890*/  HMMA.16816.F32.BF16 R160, R8, R20, R160 ;  /* 0x0000001408a0723c */ /* 0x004fe200000418a0 */
[----:B---3--:R-:W-:-:S07]  /*68a0*/  FFMA.FTZ R2, R170, c[0x0][0x2d0], -R0 ;  /* 0x0000b400aa027a23 */ /* 0x008fce0000010800 */
[C---:B------:R-:W-:Y:S08]  /*68b0*/  HMMA.16816.F32.BF16 R164, R8.reuse, R22, R164 ;  /* 0x0000001608a4723c */ /* 0x040ff000000418a4 */
[C---:B----4-:R-:W-:Y:S01]  /*68c0*/  HMMA.16816.F32.BF16 R176, R8.reuse, R16, R176 ;  /* 0x0000001008b0723c */ /* 0x050fe200000418b0 */
[----:B------:R2:W-:Y:S07]  /*68d0*/  MUFU.EX2 R62, R2 ;  /* 0x00000002003e7308 */ /* 0x0005ee0000000800 */
[C---:B------:R-:W-:Y:S08]  /*68e0*/  HMMA.16816.F32.BF16 R76, R8.reuse, R12, R76 ;  /* 0x0000000c084c723c */ /* 0x040ff0000004184c */
[----:B------:R-:W-:Y:S01]  /*68f0*/  HMMA.16816.F32.BF16 R72, R8, R14, R72 ;  /* 0x0000000e0848723c */ /* 0x000fe20000041848 */
[----:B--2---:R-:W-:-:S02]  /*6900*/  FFMA.FTZ R2, R182, c[0x0][0x2d0], -R0 ;  /* 0x0000b400b6027a23 */ /* 0x004fc40000010800 */
[----:B------:R-:W-:Y:S02]  /*6910*/  IMAD.MOV.U32 R208, RZ, RZ, R125 ;  /* 0x000000ffffd07224 */ /* 0x000fe400078e007d */
[----:B------:R-:W-:Y:S01]  /*6920*/  IMAD.MOV.U32 R206, RZ, RZ, R124 ;  /* 0x000000ffffce7224 */ /* 0x000fe200078e007c */
[----:B------:R2:W3:Y:S01]  /*6930*/  MUFU.EX2 R61, R2 ;  /* 0x00000002003d7308 */ /* 0x0004e20000000800 */
[----:B------:R-:W-:Y:S02]  /*6940*/  IMAD.MOV.U32 R212, RZ, RZ, R126 ;  /* 0x000000ffffd47224 */ /* 0x000fe400078e007e */
[----:B------:R-:W-:Y:S01]  /*6950*/  IMAD.MOV.U32 R210, RZ, RZ, R174 ;  /* 0x000000ffffd27224 */ /* 0x000fe200078e00ae */
[----:B------:R-:W-:Y:S01]  /*6960*/  @UP1 UMOV UR21, UR27 ;  /* 0x0000001b00151c82 */ /* 0x000fe20008000000 */
[----:B------:R-:W-:Y:S01]  /*6970*/  IMAD.MOV.U32 R203, RZ, RZ, R138 ;  /* 0x000000ffffcb7224 */ /* 0x000fe200078e008a */
[----:B------:R-:W-:Y:S01]  /*6980*/  LDSM.16.MT88.4 R168, [R232+0x3100] ;  /* 0x00310000e8a8783b */ /* 0x000fe20000004200 */
[----:B------:R-:W-:-:S03]  /*6990*/  UMOV UR4, URZ ;  /* 0x0000003f00047c82 */ /* 0x000fc60008000000 */
[----:B------:R4:W5:Y:S01]  /*69a0*/  LDL.LU R233, [R1+0x24] ;  /* 0x0000240001e97983 */ /* 0x0009620000300800 */
[--C-:B--2---:R-:W-:Y:S02]  /*69b0*/  FFMA.FTZ R2, R183, c[0x0][0x2d0], -R0.reuse ;  /* 0x0000b400b7027a23 */ /* 0x104fe40000010800 */
[----:B------:R-:W-:Y:S02]  /*69c0*/  HMMA.16816.F32.BF16 R180, R8, R18, R80 ;  /* 0x0000001208b4723c */ /* 0x000fe40000041850 */
[----:B------:R2:W-:Y:S02]  /*69d0*/  MUFU.EX2 R60, R2 ;  /* 0x00000002003c7308 */ /* 0x0005e40000000800 */
[----:B--2---:R-:W-:-:S06]  /*69e0*/  FFMA.FTZ R2, R184, c[0x0][0x2d0], -R0 ;  /* 0x0000b400b8027a23 */ /* 0x004fcc0000010800 */
[----:B------:R2:W2:Y:S01]  /*69f0*/  MUFU.EX2 R31, R2 ;  /* 0x00000002001f7308 */ /* 0x0004a20000000800 */
[----:B-1----:R-:W-:Y:S02]  /*6a00*/  F2FP.BF16.PACK_AB R8, R69, R71 ;  /* 0x000000474508723e */ /* 0x002fe400000010ff */
[----:B---3--:R-:W-:Y:S02]  /*6a10*/  F2FP.BF16.PACK_AB R9, R61, R62 ;  /* 0x0000003e3d09723e */ /* 0x008fe400000010ff */
[----:B------:R-:W-:Y:S01]  /*6a20*/  F2FP.BF16.PACK_AB R10, R63, R68 ;  /* 0x000000443f0a723e */ /* 0x000fe200000010ff */
[----:B--2---:R-:W-:Y:S02]  /*6a30*/  FFMA.FTZ R2, R155, c[0x0][0x2d0], -R5 ;  /* 0x0000b4009b027a23 */ /* 0x004fe40000010805 */
[----:B------:R-:W-:Y:S02]  /*6a40*/  IMAD.MOV.U32 R155, RZ, RZ, R154 ;  /* 0x000000ffff9b7224 */ /* 0x000fe400078e009a */
[----:B------:R1:W-:Y:S01]  /*6a50*/  MUFU.EX2 R29, R2 ;  /* 0x00000002001d7308 */ /* 0x0003e20000000800 */
[----:B------:R-:W-:Y:S01]  /*6a60*/  IMAD.MOV.U32 R154, RZ, RZ, R157 ;  /* 0x000000ffff9a7224 */ /* 0x000fe200078e009d */
[----:B------:R-:W-:Y:S01]  /*6a70*/  F2FP.BF16.PACK_AB R11, R31, R60 ;  /* 0x0000003c1f0b723e */ /* 0x000fe200000010ff */
[----:B------:R-:W-:-:S02]  /*6a80*/  IMAD.MOV.U32 R157, RZ, RZ, R156 ;  /* 0x000000ffff9d7224 */ /* 0x000fc400078e009c */
[----:B------:R-:W-:Y:S02]  /*6a90*/  IMAD.MOV.U32 R156, RZ, RZ, R153 ;  /* 0x000000ffff9c7224 */ /* 0x000fe400078e0099 */
[----:B------:R-:W-:Y:S02]  /*6aa0*/  IMAD.MOV.U32 R153, RZ, RZ, R152 ;  /* 0x000000ffff997224 */ /* 0x000fe400078e0098 */
[----:B-1----:R-:W-:Y:S01]  /*6ab0*/  FFMA.FTZ R2, R155, c[0x0][0x2d0], -R5 ;  /* 0x0000b4009b027a23 */ /* 0x002fe20000010805 */
[----:B------:R-:W-:Y:S01]  /*6ac0*/  HMMA.16816.F32.BF16 R56, R8, R26, R56 ;  /* 0x0000001a0838723c */ /* 0x000fe20000041838 */
[----:B------:R-:W-:Y:S02]  /*6ad0*/  IMAD.MOV.U32 R152, RZ, RZ, R134 ;  /* 0x000000ffff987224 */ /* 0x000fe400078e0086 */
[----:B------:R1:W2:Y:S01]  /*6ae0*/  MUFU.EX2 R30, R2 ;  /* 0x00000002001e7308 */ /* 0x0002a20000000800 */
[----:B------:R-:W-:-:S04]  /*6af0*/  IMAD.MOV.U32 R134, RZ, RZ, R172 ;  /* 0x000000ffff867224 */ /* 0x000fc800078e00ac */
[C---:B------:R-:W-:Y:S01]  /*6b00*/  HMMA.16816.F32.BF16 R64, R8.reuse, R24, R64 ;  /* 0x000000180840723c */ /* 0x040fe20000041840 */
[----:B-1----:R-:W-:Y:S02]  /*6b10*/  FFMA.FTZ R2, R154, c[0x0][0x2d0], -R5 ;  /* 0x0000b4009a027a23 */ /* 0x002fe40000010805 */
[----:B------:R-:W-:Y:S02]  /*6b20*/  IMAD.MOV.U32 R142, RZ, RZ, R152 ;  /* 0x000000ffff8e7224 */ /* 0x000fe400078e0098 */
[----:B------:R1:W-:Y:S01]  /*6b30*/  MUFU.EX2 R28, R2 ;  /* 0x00000002001c7308 */ /* 0x0003e20000000800 */
[----:B------:R-:W-:Y:S02]  /*6b40*/  IMAD.MOV.U32 R172, RZ, RZ, R173 ;  /* 0x000000ffffac7224 */ /* 0x000fe400078e00ad */
[----:B------:R-:W-:Y:S01]  /*6b50*/  IMAD.MOV.U32 R141, RZ, RZ, R134 ;  /* 0x000000ffff8d7224 */ /* 0x000fe200078e0086 */
[----:B------:R-:W-:Y:S01]  /*6b60*/  HMMA.16816.F32.BF16 R48, R8, R22, R48 ;  /* 0x000000160830723c */ /* 0x000fe20000041830 */
[----:B------:R-:W-:-:S02]  /*6b70*/  IMAD.MOV.U32 R173, RZ, RZ, R133 ;  /* 0x000000ffffad7224 */ /* 0x000fc400078e0085 */
[----:B------:R-:W-:Y:S02]  /*6b80*/  IMAD.MOV.U32 R133, RZ, RZ, R130 ;  /* 0x000000ffff857224 */ /* 0x000fe400078e0082 */
[----:B-1----:R-:W-:-:S03]  /*6b90*/  FFMA.FTZ R2, R251, c[0x0][0x2d0], -R5 ;  /* 0x0000b400fb027a23 */ /* 0x002fc60000010805 */
[----:B------:R-:W-:Y:S01]  /*6ba0*/  HMMA.16816.F32.BF16 R52, R8, R20, R52 ;  /* 0x000000140834723c */ /* 0x000fe20000041834 */
[----:B------:R-:W-:Y:S01]  /*6bb0*/  IMAD.MOV.U32 R140, RZ, RZ, R172 ;  /* 0x000000ffff8c7224 */ /* 0x000fe200078e00ac */
[----:B------:R1:W-:Y:S01]  /*6bc0*/  MUFU.EX2 R26, R2 ;  /* 0x00000002001a7308 */ /* 0x0003e20000000800 */
[----:B------:R-:W-:Y:S02]  /*6bd0*/  IMAD.MOV.U32 R158, RZ, RZ, R173 ;  /* 0x000000ffff9e7224 */ /* 0x000fe400078e00ad */
[----:B------:R-:W-:-:S03]  /*6be0*/  IMAD.MOV.U32 R159, RZ, RZ, R153 ;  /* 0x000000ffff9f7224 */ /* 0x000fc600078e0099 */
[C---:B------:R-:W-:Y:S01]  /*6bf0*/  HMMA.16816.F32.BF16 R44, R8.reuse, R12, R44 ;  /* 0x0000000c082c723c */ /* 0x040fe2000004182c */
[----:B------:R-:W-:Y:S01]  /*6c00*/  IMAD.MOV.U32 R134, RZ, RZ, R118 ;  /* 0x000000ffff867224 */ /* 0x000fe200078e0076 */
[----:B------:R-:W-:Y:S01]  /*6c10*/  @UP1 USHF.R.U32.HI UR10, URZ, UR5, UR21 ;  /* 0x000000053f0a1299 */ /* 0x000fe20008011615 */
[----:B------:R-:W-:Y:S01]  /*6c20*/  IMAD.MOV.U32 R130, RZ, RZ, R228 ;  /* 0x000000ffff827224 */ /* 0x000fe200078e00e4 */
[----:B------:R-:W3:Y:S01]  /*6c30*/  LDSM.16.MT88.4 R152, [R229+0x3100] ;  /* 0x00310000e598783b */ /* 0x000ee20000004200 */
[----:B-1----:R-:W-:Y:S02]  /*6c40*/  FFMA.FTZ R2, R225, c[0x0][0x2d0], -R3 ;  /* 0x0000b400e1027a23 */ /* 0x002fe40000010803 */
[----:B------:R-:W-:Y:S01]  /*6c50*/  IMAD.MOV.U32 R139, RZ, RZ, R133 ;  /* 0x000000ffff8b7224 */ /* 0x000fe200078e0085 */
[----:B------:R-:W-:Y:S01]  /*6c60*/  HMMA.16816.F32.BF16 R36, R8, R16, R36 ;  /* 0x000000100824723c */ /* 0x000fe20000041824 */
[----:B------:R1:W-:Y:S01]  /*6c70*/  MUFU.EX2 R25, R2 ;  /* 0x0000000200197308 */ /* 0x0003e20000000800 */
[----:B------:R-:W-:-:S02]  /*6c80*/  FFMA.FTZ R5, R226, c[0x0][0x2d0], -R0 ;  /* 0x0000b400e2057a23 */ /* 0x000fc40000010800 */
[----:B------:R-:W-:Y:S02]  /*6c90*/  IMAD.MOV.U32 R172, RZ, RZ, R119 ;  /* 0x000000ffffac7224 */ /* 0x000fe400078e0077 */
[----:B------:R-:W-:Y:S02]  /*6ca0*/  FADD.FTZ R13, R186, R185 ;  /* 0x000000b9ba0d7221 */ /* 0x000fe40000010000 */
[----:B------:R-:W-:Y:S01]  /*6cb0*/  HMMA.16816.F32.BF16 R40, R8, R18, R40 ;  /* 0x000000120828723c */ /* 0x000fe20000041828 */
[----:B------:R-:W-:-:S07]  /*6cc0*/  IMAD.MOV.U32 R133, RZ, RZ, R127 ;  /* 0x000000ffff857224 */ /* 0x000fce00078e007f */
[----:B------:R-:W-:Y:S01]  /*6cd0*/  HMMA.16816.F32.BF16 R32, R8, R14, R32 ;  /* 0x0000000e0820723c */ /* 0x000fe20000041820 */
[----:B-1----:R-:W-:Y:S02]  /*6ce0*/  FFMA.FTZ R2, R223, c[0x0][0x2d0], -R3 ;  /* 0x0000b400df027a23 */ /* 0x002fe40000010803 */
[----:B------:R-:W-:Y:S02]  /*6cf0*/  IMAD.MOV.U32 R173, RZ, RZ, R121 ;  /* 0x000000ffffad7224 */ /* 0x000fe400078e0079 */
[----:B------:R-:W-:Y:S01]  /*6d00*/  IMAD.MOV.U32 R138, RZ, RZ, R131 ;  /* 0x000000ffff8a7224 */ /* 0x000fe200078e0083 */
[----:B------:R1:W1:Y:S01]  /*6d10*/  MUFU.EX2 R24, R2 ;  /* 0x0000000200187308 */ /* 0x0002620000000800 */
[----:B------:R-:W-:Y:S01]  /*6d20*/  IMAD.MOV.U32 R127, RZ, RZ, R117 ;  /* 0x000000ffff7f7224 */ /* 0x000fe200078e0075 */
[----:B------:R-:W-:Y:S01]  /*6d30*/  UIADD3 UR5, UR10, UR7, -UR12 ;  /* 0x000000070a057290 */ /* 0x000fe2000fffe80c */
[----:B------:R-:W-:Y:S01]  /*6d40*/  FADD.FTZ R12, R158, R139 ;  /* 0x0000008b9e0c7221 */ /* 0x000fe20000010000 */
[----:B------:R-:W-:Y:S04]  /*6d50*/  LDSM.16.MT88.4 R16, [R231+0x3100] ;  /* 0x00310000e710783b */ /* 0x000fe80000004200 */
[----:B------:R4:W5:Y:S01]  /*6d60*/  LDL.LU R228, [R1+0x20] ;  /* 0x0000200001e47983 */ /* 0x0009620000300800 */
[----:B------:R3:W-:Y:S01]  /*6d70*/  MUFU.EX2 R15, R4 ;  /* 0x00000004000f7308 */ /* 0x0007e20000000800 */
[----:B------:R-:W-:Y:S01]  /*6d80*/  IMAD.MOV.U32 R121, RZ, RZ, R116 ;  /* 0x000000ffff797224 */ /* 0x000fe200078e0074 */
[----:B------:R-:W-:Y:S01]  /*6d90*/  UIMAD.WIDE UR4, UR5, -0x6db6db6d, UR4 ;  /* 0x92492493050478a5 */ /* 0x000fe2000f8e0204 */
[----:B------:R-:W-:Y:S01]  /*6da0*/  IMAD.MOV.U32 R204, RZ, RZ, R173 ;  /* 0x000000ffffcc7224 */ /* 0x000fe200078e00ad */
[----:B------:R-:W4:Y:S01]  /*6db0*/  LDSM.16.MT88.4 R116, [R230+0x3100] ;  /* 0x00310000e674783b */ /* 0x000f220000004200 */
[----:B------:R-:W-:Y:S01]  /*6dc0*/  IMAD.MOV.U32 R139, RZ, RZ, R133 ;  /* 0x000000ffff8b7224 */ /* 0x000fe200078e0085 */
[----:B------:R-:W-:Y:S01]  /*6dd0*/  USHF.R.U32.HI UR4, URZ, 0x1f, UR5 ;  /* 0x0000001f3f047899 */ /* 0x000fe20008011605 */
[--C-:B-1----:R-:W-:Y:S01]  /*6de0*/  FFMA.FTZ R2, R252, c[0x0][0x2d0], -R3.reuse ;  /* 0x0000b400fc027a23 */ /* 0x102fe20000010803 */
[----:B------:R-:W-:Y:S01]  /*6df0*/  MUFU.EX2 R9, R5 ;  /* 0x0000000500097308 */ /* 0x000fe20000000800 */
[----:B------:R-:W-:Y:S01]  /*6e00*/  FFMA.FTZ R3, R142, c[0x0][0x2d0], -R3 ;  /* 0x0000b4008e037a23 */ /* 0x000fe20000010803 */
[----:B------:R-:W-:Y:S01]  /*6e10*/  ULEA.HI.SX32 UR4, UR5, UR4, 0x1a ;  /* 0x0000000405047291 */ /* 0x000fe2000f8fd23f */
[----:B------:R-:W-:Y:S01]  /*6e20*/  IMAD.MOV.U32 R133, RZ, RZ, R128 ;  /* 0x000000ffff857224 */ /* 0x000fe200078e0080 */
[----:B--2---:R-:W-:-:S02]  /*6e30*/  F2FP.BF16.PACK_AB R184, R30, R29 ;  /* 0x0000001d1eb8723e */ /* 0x004fc400000010ff */
[----:B------:R-:W-:Y:S01]  /*6e40*/  UISETP.LT.AND UP0, UPT, URZ, UR4, UPT ;  /* 0x000000043f00728c */ /* 0x000fe2000bf01270 */
[----:B------:R-:W-:Y:S01]  /*6e50*/  F2FP.BF16.PACK_AB R185, R24, R25 ;  /* 0x0000001918b9723e */ /* 0x000fe200000010ff */
[----:B------:R1:W-:Y:S01]  /*6e60*/  MUFU.EX2 R22, R3 ;  /* 0x0000000300167308 */ /* 0x0003e20000000800 */
[----:B---3--:R-:W-:Y:S01]  /*6e70*/  FADD.FTZ R4, R127, R159 ;  /* 0x0000009f7f047221 */ /* 0x008fe20000010000 */
[----:B------:R-:W-:Y:S01]  /*6e80*/  USEL UR4, URZ, UR4, !UP0 ;  /* 0x000000043f047287 */ /* 0x000fe2000c000000 */
[----:B------:R-:W-:-:S03]  /*6e90*/  F2FP.BF16.PACK_AB R186, R26, R28 ;  /* 0x0000001c1aba723e */ /* 0x000fc600000010ff */
[----:B------:R-:W-:Y:S02]  /*6ea0*/  UISETP.GE.AND UP0, UPT, UR6, UR4, UPT ;  /* 0x000000040600728c */ /* 0x000fe4000bf06270 */
[----:B------:R2:W3:Y:S04]  /*6eb0*/  MUFU.EX2 R23, R2 ;  /* 0x0000000200177308 */ /* 0x0004e80000000800 */
[----:B------:R-:W-:Y:S01]  /*6ec0*/  PLOP3.LUT P0, PT, PT, PT, UP0, 0x80, 0x0 ;  /* 0x000000000000781c */ /* 0x000fe20003f0f008 */
[----:B-1----:R-:W-:-:S04]  /*6ed0*/  FFMA.FTZ R3, R141, c[0x0][0x2d0], -R6 ;  /* 0x0000b4008d037a23 */ /* 0x002fc80000010806 */
[----:B------:R1:W-:Y:S01]  /*6ee0*/  MUFU.EX2 R21, R3 ;  /* 0x0000000300157308 */ /* 0x0003e20000000800 */
[--C-:B--2---:R-:W-:Y:S02]  /*6ef0*/  FFMA.FTZ R2, R140, c[0x0][0x2d0], -R6.reuse ;  /* 0x0000b4008c027a23 */ /* 0x104fe40000010806 */
[----:B------:R-:W-:Y:S02]  /*6f00*/  FFMA.FTZ R6, R7, c[0x0][0x2d0], -R6 ;  /* 0x0000b40007067a23 */ /* 0x000fe40000010806 */
[----:B------:R-:W-:-:S03]  /*6f10*/  FFMA.FTZ R7, R217, c[0x0][0x2d0], -R0 ;  /* 0x0000b400d9077a23 */ /* 0x000fc60000010800 */
[----:B------:R2:W2:Y:S01]  /*6f20*/  MUFU.EX2 R20, R2 ;  /* 0x0000000200147308 */ /* 0x0004a20000000800 */
[----:B-1----:R-:W-:-:S07]  /*6f30*/  FFMA.FTZ R3, R227, c[0x0][0x2d0], -R0 ;  /* 0x0000b400e3037a23 */ /* 0x002fce0000010800 */
[----:B------:R-:W1:Y:S01]  /*6f40*/  MUFU.EX2 R14, R6 ;  /* 0x00000006000e7308 */ /* 0x000e620000000800 */
[----:B------:R-:W-:Y:S01]  /*6f50*/  FFMA.FTZ R0, R187, c[0x0][0x2d0], -R0 ;  /* 0x0000b400bb007a23 */ /* 0x000fe20000010800 */
[----:B---3--:R-:W-:-:S06]  /*6f60*/  F2FP.BF16.PACK_AB R187, R22, R23 ;  /* 0x0000001716bb723e */ /* 0x008fcc00000010ff */
[----:B------:R3:W-:Y:S01]  /*6f70*/  MUFU.EX2 R8, R3 ;  /* 0x0000000300087308 */ /* 0x0007e20000000800 */
[----:B--2---:R-:W-:Y:S01]  /*6f80*/  FADD.FTZ R2, R175, R12 ;  /* 0x0000000caf027221 */ /* 0x004fe20000010000 */
[----:B------:R-:W-:Y:S01]  /*6f90*/  F2FP.BF16.PACK_AB R128, R20, R21 ;  /* 0x000000151480723e */ /* 0x000fe200000010ff */
[----:B------:R-:W-:Y:S02]  /*6fa0*/  HMMA.16816.F32.BF16 R144, R184, R152, R144 ;  /* 0x00000098b890723c */ /* 0x000fe40000041890 */
[----:B------:R-:W-:-:S03]  /*6fb0*/  FADD.FTZ R5, R130, R2 ;  /* 0x0000000282057221 */ /* 0x000fc60000010000 */
[----:B------:R2:W-:Y:S01]  /*6fc0*/  MUFU.EX2 R10, R7 ;  /* 0x00000007000a7308 */ /* 0x0005e20000000800 */
[----:B-1----:R-:W-:Y:S02]  /*6fd0*/  F2FP.BF16.PACK_AB R130, R14, R15 ;  /* 0x0000000f0e82723e */ /* 0x002fe400000010ff */
[----:B------:R-:W-:Y:S01]  /*6fe0*/  HMMA.16816.F32.BF16 R148, R184, R154, R148 ;  /* 0x0000009ab894723c */ /* 0x000fe20000041894 */
[----:B---3--:R-:W-:-:S04]  /*6ff0*/  FADD.FTZ R3, R156, R157 ;  /* 0x0000009d9c037221 */ /* 0x008fc80000010000 */
[----:B------:R-:W1:Y:S03]  /*7000*/  MUFU.EX2 R11, R0 ;  /* 0x00000000000b7308 */ /* 0x000e660000000800 */
[----:B------:R-:W-:Y:S01]  /*7010*/  HMMA.16816.F32.BF16 R160, R184, R168, R160 ;  /* 0x000000a8b8a0723c */ /* 0x000fe200000418a0 */
[----:B------:R-:W-:Y:S02]  /*7020*/  FADD.FTZ R6, R172, R3 ;  /* 0x00000003ac067221 */ /* 0x000fe40000010000 */
[----:B--2---:R-:W-:Y:S02]  /*7030*/  FADD.FTZ R7, R134, R4 ;  /* 0x0000000486077221 */ /* 0x004fe40000010000 */
[----:B------:R-:W-:-:S03]  /*7040*/  FADD.FTZ R2, R206, R6 ;  /* 0x00000006ce027221 */ /* 0x000fc60000010000 */
[C---:B------:R-:W-:Y:S01]  /*7050*/  HMMA.16816.F32.BF16 R164, R184.reuse, R170, R164 ;  /* 0x000000aab8a4723c */ /* 0x040fe200000418a4 */
[----:B------:R-:W-:Y:S02]  /*7060*/  FADD.FTZ R3, R208, R7 ;  /* 0x00000007d0037221 */ /* 0x000fe40000010000 */
[----:B------:R-:W-:Y:S02]  /*7070*/  FADD.FTZ R2, R203, R2 ;  /* 0x00000002cb027221 */ /* 0x000fe40000010000 */
[----:B------:R-:W-:Y:S01]  /*7080*/  FADD.FTZ R3, R210, R3 ;  /* 0x00000003d2037221 */ /* 0x000fe20000010000 */
[----:B-1----:R-:W-:Y:S01]  /*7090*/  F2FP.BF16.PACK_AB R131, R11, R10 ;  /* 0x0000000a0b83723e */ /* 0x002fe200000010ff */
[----:B------:R-:W-:Y:S01]  /*70a0*/  FADD.FTZ R0, R222, R13 ;  /* 0x0000000dde007221 */ /* 0x000fe20000010000 */
[----:B----4-:R-:W-:Y:S01]  /*70b0*/  HMMA.16816.F32.BF16 R176, R184, R116, R176 ;  /* 0x00000074b8b0723c */ /* 0x010fe200000418b0 */
        /* <DEDUP_REMOVED lines=15> */
[----:B------:R-:W-:Y:S01]  /*71b0*/  IMAD.MOV.U32 R134, RZ, RZ, R129 ;  /* 0x000000ffff867224 */ /* 0x000fe200078e0081 */
[----:B------:R-:W-:Y:S01]  /*71c0*/  F2FP.BF16.PACK_AB R129, R9, R8 ;  /* 0x000000080981723e */ /* 0x000fe200000010ff */
        /* <DEDUP_REMOVED lines=89> */
[----:B------:R-:W-:-:S02]  /*7760*/  FADD.FTZ R5, R11, R2 ;  /* 0x000000020b057221 */ /* 0x000fc40000010000 */
[----:B------:R-:W-:-:S03]  /*7770*/  FADD.FTZ R2, R26, R3 ;  /* 0x000000031a027221 */ /* 0x000fc60000010000 */
[----:B------:R2:W-:Y:S01]  /*7780*/  STL [R1+0x8], R5 ;  /* 0x0000080501007387 */ /* 0x0005e20000100800 */
[----:B-1----:R-:W-:-:S05]  /*7790*/  FADD.FTZ R0, R22, R4 ;  /* 0x0000000416007221 */ /* 0x002fca0000010000 */
[----:B------:R2:W-:Y:S04]  /*77a0*/  STL [R1+0xc], R0 ;  /* 0x00000c0001007387 */ /* 0x0005e80000100800 */
[----:B------:R2:W-:Y:S01]  /*77b0*/  STL [R1+0x10], R2 ;  /* 0x0000100201007387 */ /* 0x0005e20000100800 */
[----:B------:R-:W-:Y:S05]  /*77c0*/  @!P0 BRA `(.L_x_659) ;  /* 0x0000573000008947 */ /* 0x000fea0003800000 */
[----:B------:R-:W3:Y:S01]  /*77d0*/  LDL R133, [R1+0x18] ;  /* 0x0000180001857983 */ /* 0x000ee20000100800 */
[----:B------:R-:W-:Y:S01]  /*77e0*/  PLOP3.LUT P1, PT, PT, PT, UP1, 0x80, 0x0 ;  /* 0x000000000000781c */ /* 0x000fe20003f2f018 */
[----:B------:R-:W-:Y:S01]  /*77f0*/  IMAD.MOV.U32 R132, RZ, RZ, R136 ;  /* 0x000000ffff847224 */ /* 0x000fe200078e0088 */
[----:B------:R-:W-:Y:S01]  /*7800*/  PLOP3.LUT P0, PT, PT, PT, UP1, 0x80, 0x0 ;  /* 0x000000000000781c */ /* 0x000fe20003f0f018 */
[----:B------:R-:W-:Y:S01]  /*7810*/  IMAD.MOV.U32 R3, RZ, RZ, R137 ;  /* 0x000000ffff037224 */ /* 0x000fe200078e0089 */
[----:B------:R-:W-:-:S09]  /*7820*/  MOV R134, R70 ;  /* 0x0000004600867202 */ /* 0x000fd20000000f00 */
[----:B--23--:R-:W-:-:S04]  /*7830*/  @P1 IMAD.HI.U32 R0, R133, c[0x0][0x2c8], RZ ;  /* 0x0000b20085001a27 */ /* 0x00cfc800078e00ff */
[----:B------:R-:W-:Y:S01]  /*7840*/  IMAD.MOV.U32 R133, RZ, RZ, R135 ;  /* 0x000000ffff857224 */ /* 0x000fe200078e0087 */
[----:B------:R-:W-:-:S05]  /*7850*/  @P0 SHF.R.U32.HI R0, RZ, c[0x0][0x2cc], R0 ;  /* 0x0000b300ff000a19 */ /* 0x000fca0000011600 */
[----:B------:R1:W-:Y:S02]  /*7860*/  @P0 STL [R1+0x14], R0 ;  /* 0x0000140001000387 */ /* 0x0003e40000100800 */
.L_x_662:
[----:B------:R-:W-:Y:S04]  /*7870*/  DEPBAR.LE SB0, 0x0 ;  /* 0x000080000000791a */ /* 0x000fe80000000000 */
[----:B------:R-:W-:Y:S01]  /*7880*/  BAR.SYNC.DEFER_BLOCKING 0x0 ;  /* 0x0000000000007b1d */ /* 0x000fe20000010000 */
[----:B------:R-:W-:Y:S05]  /*7890*/  ISETP.LE.AND P0, PT, RZ, UR6, PT ;  /* 0x00000006ff007c0c */ /* 0x000fea000bf03270 */
[----:B---3-5:R2:W3:Y:S04]  /*78a0*/  LDSM.16.M88.4 R112, [R235+0x7100] ;  /* 0x00710000eb70783b */ /* 0x0284e80000000200 */
[----:B------:R2:W4:Y:S04]  /*78b0*/  LDSM.16.M88.4 R108, [R235+0x9100] ;  /* 0x00910000eb6c783b */ /* 0x0005280000000200 */
[----:B-----5:R2:W1:Y:S04]  /*78c0*/  LDSM.16.M88.4 R16, [R228+0x3900] ;  /* 0x00390000e410783b */ /* 0x0204680000000200 */
        /* <DEDUP_REMOVED lines=16> */
[----:B-1-34-:R-:W-:Y:S01]  /*79d0*/  SHF.R.S32.HI R0, RZ, 0x1f, R249 ;  /* 0x0000001fff007819 */ /* 0x01afe200000114f9 */
[C---:B------:R-:W-:Y:S01]  /*79e0*/  IMAD.WIDE.U32 R4, R249.reuse, c[0x0][0x208], RZ ;  /* 0x00008200f9047a25 */ /* 0x040fe200078e00ff */
[----:B------:R-:W-:Y:S02]  /*79f0*/  SHF.R.S32.HI R2, RZ, 0x1f, R248 ;  /* 0x0000001fff027819 */ /* 0x000fe400000114f8 */
[----:B------:R-:W-:Y:S01]  /*7a00*/  IADD3 R21, R250, 0x100, RZ ;  /* 0x00000100fa157810 */ /* 0x000fe20007ffe0ff */
[----:B------:R-:W-:Y:S02]  /*7a10*/  IMAD R0, R0, c[0x0][0x208], RZ ;  /* 0x0000820000007a24 */ /* 0x000fe400078e02ff */
[----:B------:R-:W-:Y:S02]  /*7a20*/  IMAD R2, R2, c[0x0][0x218], RZ ;  /* 0x0000860002027a24 */ /* 0x000fe400078e02ff */
[----:B------:R-:W-:Y:S04]  /*7a30*/  IMAD R0, R249, c[0x0][0x20c], R0 ;  /* 0x00008300f9007a24 */ /* 0x000fe800078e0200 */
[----:B------:R-:W-:Y:S04]  /*7a40*/  IMAD.IADD R5, R5, 0x1, R0 ;  /* 0x0000000105057824 */ /* 0x000fe800078e0200 */
[----:B------:R-:W-:Y:S05]  /*7a50*/  IMAD.WIDE.U32 R4, R248, c[0x0][0x218], R4 ;  /* 0x00008600f8047a25 */ /* 0x000fea00078e0004 */
[----:B------:R-:W-:Y:S01]  /*7a60*/  IADD3 R0, P1, R4, UR24, RZ ;  /* 0x0000001804007c10 */ /* 0x000fe2000ff3e0ff */
[----:B------:R-:W-:Y:S03]  /*7a70*/  IMAD R4, R248, c[0x0][0x21c], R2 ;  /* 0x00008700f8047a24 */ /* 0x000fe600078e0202 */
[C---:B------:R-:W-:Y:S02]  /*7a80*/  LEA R2, P0, R0.reuse, c[0x0][0x1f8], 0x1 ;  /* 0x00007e0000027a11 */ /* 0x040fe400078008ff */
[----:B------:R-:W-:Y:S03]  /*7a90*/  IADD3.X R4, R5, UR8, R4, P1, !PT ;  /* 0x0000000805047c10 */ /* 0x000fe60008ffe404 */
[----:B------:R-:W1:Y:S01]  /*7aa0*/  SHFL.IDX PT, R6, R2, RZ, 0x181f ;  /* 0x00181fff02067589 */ /* 0x000e6200000e0000 */
[----:B------:R-:W-:Y:S03]  /*7ab0*/  LEA.HI.X R0, R0, c[0x0][0x1fc], R4, 0x1, P0 ;  /* 0x00007f0000007a11 */ /* 0x000fe600000f0c04 */
[----:B------:R-:W3:Y:S04]  /*7ac0*/  SHFL.IDX PT, R4, R2, 0x1, 0x181f ;  /* 0x00381f0002047f89 */ /* 0x000ee800000e0000 */
[----:B------:R-:W-:Y:S04]  /*7ad0*/  SHFL.IDX PT, R7, R0, RZ, 0x181f ;  /* 0x00181fff00077589 */ /* 0x000fe800000e0000 */
[----:B------:R-:W-:Y:S04]  /*7ae0*/  SHFL.IDX PT, R5, R0, 0x1, 0x181f ;  /* 0x00381f0000057f89 */ /* 0x000fe800000e0000 */
[----:B------:R-:W-:Y:S04]  /*7af0*/  SHFL.IDX PT, R12, R2, 0x2, 0x181f ;  /* 0x00581f00020c7f89 */ /* 0x000fe800000e0000 */
[----:B------:R-:W4:Y:S04]  /*7b00*/  SHFL.IDX PT, R10, R2, 0x3, 0x181f ;  /* 0x00781f00020a7f89 */ /* 0x000f2800000e0000 */
[----:B------:R-:W-:Y:S04]  /*7b10*/  SHFL.IDX PT, R9, R0, 0x2, 0x181f ;  /* 0x00581f0000097f89 */ /* 0x000fe800000e0000 */
[----:B------:R-:W5:Y:S04]  /*7b20*/  SHFL.IDX PT, R8, R2, 0x4, 0x181f ;  /* 0x00981f0002087f89 */ /* 0x000f6800000e0000 */
[----:B------:R-:W-:Y:S04]  /*7b30*/  SHFL.IDX PT, R11, R2, 0x5, 0x181f ;  /* 0x00b81f00020b7f89 */ /* 0x000fe800000e0000 */
[----:B------:R-:W-:Y:S04]  /*7b40*/  SHFL.IDX PT, R20, R0, 0x3, 0x181f ;  /* 0x00781f0000147f89 */ /* 0x000fe800000e0000 */
[----:B------:R-:W2:Y:S04]  /*7b50*/  SHFL.IDX PT, R15, R0, 0x4, 0x181f ;  /* 0x00981f00000f7f89 */ /* 0x000ea800000e0000 */
[----:B------:R-:W2:Y:S04]  /*7b60*/  SHFL.IDX PT, R2, R2, 0x6, 0x181f ;  /* 0x00d81f0002027f89 */ /* 0x000ea800000e0000 */
[----:B------:R-:W2:Y:S04]  /*7b70*/  SHFL.IDX PT, R14, R0, 0x5, 0x181f ;  /* 0x00b81f00000e7f89 */ /* 0x000ea800000e0000 */
[----:B------:R-:W2:Y:S01]  /*7b80*/  SHFL.IDX PT, R0, R0, 0x6, 0x181f ;  /* 0x00d81f0000007f89 */ /* 0x000ea200000e0000 */
[-C--:B-1----:R-:W-:Y:S02]  /*7b90*/  IADD3 R6, P1, R6, R247.reuse, RZ ;  /* 0x000000f706067210 */ /* 0x082fe40007f3e0ff */
[-C--:B---3--:R-:W-:Y:S02]  /*7ba0*/  IADD3 R4, P0, R4, R247.reuse, RZ ;  /* 0x000000f704047210 */ /* 0x088fe40007f1e0ff */
[-C--:B----4-:R-:W-:Y:S01]  /*7bb0*/  IADD3 R10, P3, R10, R247.reuse, RZ ;  /* 0x000000f70a0a7210 */ /* 0x090fe20007f7e0ff */
[--C-:B------:R-:W-:Y:S01]  /*7bc0*/  IMAD.X R7, R7, 0x1, R246.reuse, P1 ;  /* 0x0000000107077824 */ /* 0x100fe200008e06f6 */
[-C--:B-----5:R-:W-:Y:S01]  /*7bd0*/  IADD3 R8, P2, R8, R247.reuse, RZ ;  /* 0x000000f708087210 */ /* 0x0a0fe20007f5e0ff */
[--C-:B------:R-:W-:Y:S01]  /*7be0*/  IMAD.X R5, R5, 0x1, R246.reuse, P0 ;  /* 0x0000000105057824 */ /* 0x100fe200000e06f6 */
[-C--:B------:R-:W-:Y:S02]  /*7bf0*/  IADD3 R12, P0, R12, R247.reuse, RZ ;  /* 0x000000f70c0c7210 */ /* 0x080fe40007f1e0ff */
[----:B------:R1:W-:Y:S03]  /*7c00*/  LDGSTS.E.BYPASS.LTC128B.128 [R21], [R6.64], !P6 ;  /* 0x0000000006157fae */ /* 0x0003e6000f101d4e */
[--C-:B------:R-:W-:Y:S01]  /*7c10*/  IMAD.X R13, R9, 0x1, R246.reuse, P0 ;  /* 0x00000001090d7824 */ /* 0x100fe200000e06f6 */
[----:B------:R3:W-:Y:S01]  /*7c20*/  LDGSTS.E.BYPASS.LTC128B.128 [R21+0x800], [R4.64], !P6 ;  /* 0x0080000004157fae */ /* 0x0007e2000f101d4e */
[--C-:B--2---:R-:W-:Y:S03]  /*7c30*/  IMAD.X R9, R15, 0x1, R246.reuse, P2 ;  /* 0x000000010f097824 */ /* 0x104fe600010e06f6 */
        /* <DEDUP_REMOVED lines=8> */
[----:B------:R2:W-:Y:S04]  /*7cc0*/  LDGSTS.E.BYPASS.LTC128B.128 [R21+0x2800], [R6.64], !P6 ;  /* 0x0280000006157fae */ /* 0x0005e8000f101d4e */
[----:B------:R2:W-:Y:S02]  /*7cd0*/  LDGSTS.E.BYPASS.LTC128B.128 [R21+0x3000], [R4.64], !P6 ;  /* 0x0300000004157fae */ /* 0x0005e4000f101d4e */
.L_x_660:
[-C--:B-1234-:R-:W-:Y:S01]  /*7ce0*/  HMMA.16816.F32.BF16 R4, R112, R16.reuse, RZ ;  /* 0x000000107004723c */ /* 0x09efe200000418ff */
[----:B------:R-:W0:Y:S01]  /*7cf0*/  LDGDEPBAR ;  /* 0x00000000000079af */ /* 0x000e220000000000 */
[----:B------:R-:W-:Y:S06]  /*7d00*/  UISETP.GE.AND UP0, UPT, UR6, 0x1, UPT ;  /* 0x000000010600788c */ /* 0x000fec000bf06270 */
[C---:B------:R-:W-:Y:S01]  /*7d10*/  HMMA.16816.F32.BF16 R8, R108.reuse, R16, RZ ;  /* 0x000000106c08723c */ /* 0x040fe200000418ff */
[----:B------:R-:W-:Y:S07]  /*7d20*/  PLOP3.LUT P0, PT, PT, PT, UP0, 0x80, 0x0 ;  /* 0x000000000000781c */ /* 0x000fee0003f0f008 */
        /* <DEDUP_REMOVED lines=98> */
[----:B------:R-:W5:Y:S07]  /*8350*/  LDSM.16.M88.4 R136, [R233+0x2800] ;  /* 0x00280000e988783b */ /* 0x000f6e0000000200 */
        /* <DEDUP_REMOVED lines=30> */
[----:B------:R-:W-:Y:S01]  /*8540*/  HMMA.16816.F32.BF16 R112, R196, R194, R112 ;  /* 0x000000c2c470723c */ /* 0x000fe20000041870 */
[----:B------:R-:W-:-:S07]  /*8550*/  @!P0 BRA `(.L_x_661) ;  /* 0x000003f000008947 */ /* 0x000fce0003800000 */
[----:B------:R-:W2:Y:S01]  /*8560*/  LDL R0, [R1] ;  /* 0x0000000001007983 */ /* 0x000ea20000100800 */
        /* <DEDUP_REMOVED lines=61> */
[----:B------:R2:W-:Y:S02]  /*8940*/  LDGSTS.E.BYPASS.LTC128B.128 [R250+0x6900], [R136.64], !P6 ;  /* 0x0690000088fa7fae */ /* 0x0005e4000f101d4e */
.L_x_661:
[----:B------:R-:W3:Y:S01]  /*8950*/  LDL R2, [R1+0x14] ;  /* 0x0000140001027983 */ /* 0x000ee20000100800 */
[----:B------:R-:W-:Y:S01]  /*8960*/  PLOP3.LUT P0, PT, PT, PT, UP1, 0x80, 0x0 ;  /* 0x000000000000781c */ /* 0x000fe20003f0f018 */
[----:B------:R-:W-:Y:S01]  /*8970*/  UIMAD UR5, UR6, -0x70, URZ ;  /* 0xffffff90060578a4 */ /* 0x000fe2000f8e023f */
[----:B--2---:R-:W-:Y:S01]  /*8980*/  IMAD.U32 R136, RZ, RZ, UR12 ;  /* 0x0000000cff887e24 */ /* 0x004fe2000f8e00ff */
[----:B------:R-:W2:Y:S01]  /*8990*/  LDL R139, [R1+0x1c] ;  /* 0x00001c00018b7983 */ /* 0x000ea20000100800 */
[----:B------:R-:W-:Y:S02]  /*89a0*/  UISETP.GT.AND UP0, UPT, UR6, UR4, UPT ;  /* 0x000000040600728c */ /* 0x000fe4000bf04270 */
[----:B------:R-:W-:Y:S01]  /*89b0*/  UIADD3 UR6, UR6, -0x1, URZ ;  /* 0xffffffff06067890 */ /* 0x000fe2000fffe03f */
[----:B------:R-:W-:Y:S04]  /*89c0*/  STL [R1+0x60], R248 ;  /* 0x000060f801007387 */ /* 0x000fe80000100800 */
        /* <DEDUP_REMOVED lines=16> */
[----:B------:R1:W3:Y:S04]  /*8ad0*/  LDL R0, [R1+0x18] ;  /* 0x0000180001007983 */ /* 0x0002e80000100800 */
[----:B------:R-:W0:Y:S01]  /*8ae0*/  LDGDEPBAR ;  /* 0x00000000000079af */ /* 0x000e220000000000 */
[----:B---3--:R-:W-:Y:S07]  /*8af0*/  @P0 IMAD.MOV.U32 R0, RZ, RZ, R2 ;  /* 0x000000ffff000224 */ /* 0x008fee00078e0002 */
[----:B------:R-:W-:Y:S08]  /*8b00*/  SHFL.IDX PT, R138, R0, 0x2, 0x1c1f ;  /* 0x005c1f00008a7f89 */ /* 0x000ff000000e0000 */
[----:B------:R-:W-:Y:S08]  /*8b10*/  SHFL.IDX PT, R135, R0, RZ, 0x1c1f ;  /* 0x001c1fff00877589 */ /* 0x000ff000000e0000 */
[----:B------:R-:W3:Y:S08]  /*8b20*/  SHFL.IDX PT, R2, R0, 0x1, 0x1c1f ;  /* 0x003c1f0000027f89 */ /* 0x000ef000000e0000 */
[----:B------:R4:W1:Y:S02]  /*8b30*/  SHFL.IDX PT, R137, R0, 0x3, 0x1c1f ;  /* 0x007c1f0000897f89 */ /* 0x00086400000e0000 */
[----:B----4-:R-:W-:Y:S05]  /*8b40*/  IMAD.U32 R0, RZ, RZ, UR5 ;  /* 0x00000005ff007e24 */ /* 0x010fea000f8e00ff */
[----:B--2---:R-:W-:Y:S04]  /*8b50*/  IADD3 R0, -R139, 0x1, R0 ;  /* 0x000000018b007810 */ /* 0x004fe80007ffe100 */
[----:B------:R-:W-:Y:S05]  /*8b60*/  IADD3 R136, -R136, UR7, R0 ;  /* 0x0000000788887c10 */ /* 0x000fea000fffe100 */
[C---:B---3--:R-:W-:Y:S02]  /*8b70*/  IMAD.IADD R2, R136.reuse, 0x1, R2 ;  /* 0x0000000188027824 */ /* 0x048fe400078e0202 */
[C---:B------:R-:W-:Y:S02]  /*8b80*/  IMAD.IADD R135, R136.reuse, 0x1, R135 ;  /* 0x0000000188877824 */ /* 0x040fe400078e0287 */
[----:B------:R-:W-:Y:S01]  /*8b90*/  IMAD.IADD R0, R136, 0x1, R138 ;  /* 0x0000000188007824 */ /* 0x000fe200078e028a */
[----:B------:R-:W-:Y:S01]  /*8ba0*/  ISETP.GT.AND P1, PT, R2, RZ, PT ;  /* 0x000000ff0200720c */ /* 0x000fe20003f24270 */
[----:B-1----:R-:W-:Y:S01]  /*8bb0*/  IMAD.IADD R136, R136, 0x1, R137 ;  /* 0x0000000188887824 */ /* 0x002fe200078e0289 */
[----:B------:R-:W-:Y:S02]  /*8bc0*/  ISETP.GT.AND P0, PT, R2, 0x1, PT ;  /* 0x000000010200780c */ /* 0x000fe40003f04270 */
[----:B------:R-:W-:Y:S02]  /*8bd0*/  FSEL R188, R6, -INF , P1 ;  /* 0xff80000006bc7808 */ /* 0x000fe40000800000 */
[----:B------:R-:W-:Y:S02]  /*8be0*/  FSEL R7, R7, -INF , P0 ;  /* 0xff80000007077808 */ /* 0x000fe40000000000 */
[----:B------:R-:W-:Y:S02]  /*8bf0*/  ISETP.GT.AND P2, PT, R135, 0x1, PT ;  /* 0x000000018700780c */ /* 0x000fe40003f44270 */
[C---:B------:R-:W-:Y:S02]  /*8c00*/  ISETP.GT.AND P1, PT, R2.reuse, 0x8, PT ;  /* 0x000000080200780c */ /* 0x040fe40003f24270 */
        /* <DEDUP_REMOVED lines=34> */
[C---:B------:R-:W-:Y:S02]  /*8e30*/  ISETP.GT.AND P2, PT, R135.reuse, 0x31, PT ;  /* 0x000000318700780c */ /* 0x040fe40003f44270 */
[----:B------:R-:W-:Y:S02]  /*8e40*/  ISETP.GT.AND P3, PT, R135, RZ, PT ;  /* 0x000000ff8700720c */ /* 0x000fe40003f64270 */
[C---:B------:R-:W-:Y:S02]  /*8e50*/  ISETP.GT.AND P1, PT, R136.reuse, RZ, PT ;  /* 0x000000ff8800720c */ /* 0x040fe40003f24270 */
[----:B------:R-:W-:Y:S02]  /*8e60*/  ISETP.GT.AND P0, PT, R136, 0x1, PT ;  /* 0x000000018800780c */ /* 0x000fe40003f04270 */
[----:B------:R-:W-:Y:S02]  /*8e70*/  FSEL R190, R53, -INF , P2 ;  /* 0xff80000035be7808 */ /* 0x000fe40001000000 */
[----:B------:R-:W-:Y:S02]  /*8e80*/  FSEL R138, R4, -INF , P3 ;  /* 0xff800000048a7808 */ /* 0x000fe40001800000 */
[----:B------:R-:W-:Y:S02]  /*8e90*/  ISETP.GT.AND P3, PT, R135, 0x8, PT ;  /* 0x000000088700780c */ /* 0x000fe40003f64270 */
[----:B------:R-:W-:Y:S02]  /*8ea0*/  FSEL R11, R11, -INF , P0 ;  /* 0xff8000000b0b7808 */ /* 0x000fe40000000000 */
[----:B------:R-:W-:Y:S02]  /*8eb0*/  ISETP.GT.AND P0, PT, R2, 0x39, PT ;  /* 0x000000390200780c */ /* 0x000fe40003f04270 */
[----:B------:R-:W-:Y:S02]  /*8ec0*/  ISETP.GT.AND P2, PT, R0, 0x1, PT ;  /* 0x000000010000780c */ /* 0x000fe40003f44270 */
[----:B------:R-:W-:Y:S02]  /*8ed0*/  FSEL R10, R10, -INF , P1 ;  /* 0xff8000000a0a7808 */ /* 0x000fe40000800000 */
[----:B------:R-:W-:Y:S02]  /*8ee0*/  ISETP.GT.AND P1, PT, R2, 0x38, PT ;  /* 0x000000380200780c */ /* 0x000fe40003f24270 */
        /* <DEDUP_REMOVED lines=8> */
[----:B------:R-:W-:Y:S02]  /*8f70*/  FMNMX.FTZ R137, R138, R3, !PT ;  /* 0x000000038a897209 */ /* 0x000fe40007810000 */
[----:B------:R-:W-:Y:S02]  /*8f80*/  FSEL R20, R20, -INF , P3 ;  /* 0xff80000014147808 */ /* 0x000fe40001800000 */
[----:B------:R-:W-:Y:S02]  /*8f90*/  FSEL R194, R65, -INF , P2 ;  /* 0xff80000041c27808 */ /* 0x000fe40001000000 */
[----:B------:R-:W-:Y:S02]  /*8fa0*/  ISETP.GT.AND P3, PT, R135, 0x18, PT ;  /* 0x000000188700780c */ /* 0x000fe40003f64270 */
[----:B------:R-:W-:Y:S02]  /*8fb0*/  FSEL R14, R14, -INF , P1 ;  /* 0xff8000000e0e7808 */ /* 0x000fe40000800000 */
[----:B------:R-:W-:Y:S02]  /*8fc0*/  FSEL R15, R15, -INF , P0 ;  /* 0xff8000000f0f7808 */ /* 0x000fe40000000000 */
[C---:B------:R-:W-:Y:S02]  /*8fd0*/  ISETP.GT.AND P1, PT, R2.reuse, 0x40, PT ;  /* 0x000000400200780c */ /* 0x040fe40003f24270 */
[----:B------:R-:W-:Y:S02]  /*8fe0*/  ISETP.GT.AND P0, PT, R2, 0x41, PT ;  /* 0x000000410200780c */ /* 0x000fe40003f04270 */
[----:B------:R-:W-:Y:S02]  /*8ff0*/  FMNMX.FTZ R137, R139, R137, !PT ;  /* 0x000000898b897209 */ /* 0x000fe40007810000 */
[----:B------:R-:W-:Y:S02]  /*9000*/  ISETP.GT.AND P2, PT, R0, 0x9, PT ;  /* 0x000000090000780c */ /* 0x000fe40003f44270 */
[----:B------:R-:W-:Y:S02]  /*9010*/  FSEL R32, R32, -INF , P3 ;  /* 0xff80000020207808 */ /* 0x000fe40001800000 */
[----:B------:R-:W-:Y:S02]  /*9020*/  ISETP.GT.AND P3, PT, R135, 0x20, PT ;  /* 0x000000208700780c */ /* 0x000fe40003f64270 */
[----:B------:R-:W-:Y:S02]  /*9030*/  FSEL R13, R13, -INF , P2 ;  /* 0xff8000000d0d7808 */ /* 0x000fe40001000000 */
[----:B------:R-:W-:Y:S02]  /*9040*/  ISETP.GT.AND P2, PT, R135, 0x41, PT ;  /* 0x000000418700780c */ /* 0x000fe40003f44270 */
[----:B------:R-:W-:Y:S02]  /*9050*/  FSEL R204, R70, -INF , P1 ;  /* 0xff80000046cc7808 */ /* 0x000fe40000800000 */
[----:B------:R-:W-:Y:S02]  /*9060*/  FSEL R207, R71, -INF , P0 ;  /* 0xff80000047cf7808 */ /* 0x000fe40000000000 */
[C---:B------:R-:W-:Y:S02]  /*9070*/  ISETP.GT.AND P1, PT, R136.reuse, 0x10, PT ;  /* 0x000000108800780c */ /* 0x040fe40003f24270 */
[----:B------:R-:W-:Y:S02]  /*9080*/  ISETP.GT.AND P0, PT, R136, 0x11, PT ;  /* 0x000000118800780c */ /* 0x000fe40003f04270 */
[----:B------:R-:W-:Y:S02]  /*9090*/  FMNMX.FTZ R137, R16, R137, !PT ;  /* 0x0000008910897209 */ /* 0x000fe40007810000 */
[----:B------:R-:W-:Y:S02]  /*90a0*/  FSEL R36, R36, -INF , P3 ;  /* 0xff80000024247808 */ /* 0x000fe40001800000 */
[----:B------:R-:W-:Y:S02]  /*90b0*/  FSEL R201, R69, -INF , P2 ;  /* 0xff80000045c97808 */ /* 0x000fe40001000000 */
[----:B------:R-:W-:Y:S02]  /*90c0*/  FMNMX.FTZ R137, R17, R137, !PT ;  /* 0x0000008911897209 */ /* 0x000fe40007810000 */
[----:B------:R-:W-:Y:S02]  /*90d0*/  ISETP.GT.AND P3, PT, R135, 0x28, PT ;  /* 0x000000288700780c */ /* 0x000fe40003f64270 */
[----:B------:R-:W-:Y:S02]  /*90e0*/  FSEL R26, R26, -INF , P1 ;  /* 0xff8000001a1a7808 */ /* 0x000fe40000800000 */
[----:B------:R-:W-:Y:S02]  /*90f0*/  FSEL R27, R27, -INF , P0 ;  /* 0xff8000001b1b7808 */ /* 0x000fe40000000000 */
[C---:B------:R-:W-:Y:S02]  /*9100*/  ISETP.GT.AND P1, PT, R2.reuse, 0x48, PT ;  /* 0x000000480200780c */ /* 0x040fe40003f24270 */
[----:B------:R-:W-:Y:S02]  /*9110*/  ISETP.GT.AND P0, PT, R2, 0x49, PT ;  /* 0x000000490200780c */ /* 0x000fe40003f04270 */
[----:B------:R-:W-:Y:S02]  /*9120*/  ISETP.GT.AND P2, PT, R0, 0x11, PT ;  /* 0x000000110000780c */ /* 0x000fe40003f44270 */
[----:B------:R-:W-:Y:S02]  /*9130*/  FMNMX.FTZ R137, R20, R137, !PT ;  /* 0x0000008914897209 */ /* 0x000fe40007810000 */
[----:B------:R-:W-:Y:S02]  /*9140*/  FSEL R48, R48, -INF , P3 ;  /* 0xff80000030307808 */ /* 0x000fe40001800000 */
[----:B------:R-:W-:Y:S02]  /*9150*/  FSEL R216, R82, -INF , P1 ;  /* 0xff80000052d87808 */ /* 0x000fe40000800000 */
[----:B------:R-:W-:Y:S02]  /*9160*/  FSEL R217, R83, -INF , P0 ;  /* 0xff80000053d97808 */ /* 0x000fe40000000000 */
[----:B------:R-:W-:Y:S02]  /*9170*/  ISETP.GT.AND P3, PT, R135, 0x30, PT ;  /* 0x000000308700780c */ /* 0x000fe40003f64270 */
        /* <DEDUP_REMOVED lines=9> */
[----:B------:R-:W-:Y:S02]  /*9210*/  ISETP.GT.AND P0, PT, R2, 0x51, PT ;  /* 0x000000510200780c */ /* 0x000fe40003f04270 */
[----:B------:R-:W-:Y:S02]  /*9220*/  ISETP.GT.AND P3, PT, R0, RZ, PT ;  /* 0x000000ff0000720c */ /* 0x000fe40003f64270 */
[----:B------:R-:W-:Y:S02]  /*9230*/  FSEL R30, R30, -INF , P1 ;  /* 0xff8000001e1e7808 */ /* 0x000fe40000800000 */
[----:B------:R-:W-:Y:S02]  /*9240*/  ISETP.GT.AND P1, PT, R2, 0x50, PT ;  /* 0x000000500200780c */ /* 0x000fe40003f24270 */
        /* <DEDUP_REMOVED lines=11> */
[----:B------:R-:W-:Y:S02]  /*9300*/  FMNMX.FTZ R137, R33, R137, !PT ;  /* 0x0000008921897209 */ /* 0x000fe40007810000 */
[C---:B------:R-:W-:Y:S02]  /*9310*/  ISETP.GT.AND P2, PT, R0.reuse, 0x21, PT ;  /* 0x000000210000780c */ /* 0x040fe40003f44270 */
[----:B------:R-:W-:Y:S02]  /*9320*/  ISETP.GT.AND P3, PT, R0, 0x8, PT ;  /* 0x000000080000780c */ /* 0x000fe40003f64270 */
        /* <DEDUP_REMOVED lines=14> */
[----:B------:R-:W-:Y:S02]  /*9410*/  FMNMX.FTZ R137, R37, R137, !PT ;  /* 0x0000008925897209 */ /* 0x000fe40007810000 */
        /* <DEDUP_REMOVED lines=8> */
[----:B------:R-:W-:Y:S02]  /*94a0*/  FSEL R24, R24, -INF , P3 ;  /* 0xff80000018187808 */ /* 0x000fe40001800000 */
[----:B------:R-:W-:Y:S02]  /*94b0*/  ISETP.GT.AND P3, PT, R135, 0x48, PT ;  /* 0x000000488700780c */ /* 0x000fe40003f64270 */
[----:B------:R-:W-:Y:S02]  /*94c0*/  FSEL R45, R45, -INF , P2 ;  /* 0xff8000002d2d7808 */ /* 0x000fe40001000000 */
[----:B------:R-:W-:Y:S02]  /*94d0*/  ISETP.GT.AND P2, PT, R135, 0x61, PT ;  /* 0x000000618700780c */ /* 0x000fe40003f44270 */
[----:B------:R-:W-:Y:S02]  /*94e0*/  FSEL R221, R102, -INF , P1 ;  /* 0xff80000066dd7808 */ /* 0x000fe40000800000 */
[C---:B------:R-:W-:Y:S02]  /*94f0*/  ISETP.GT.AND P1, PT, R136.reuse, 0x30, PT ;  /* 0x000000308800780c */ /* 0x040fe40003f24270 */
[----:B------:R-:W-:Y:S02]  /*9500*/  ISETP.GT.AND P0, PT, R136, 0x31, PT ;  /* 0x000000318800780c */ /* 0x000fe40003f04270 */
[----:B------:R-:W-:Y:S02]  /*9510*/  FMNMX.FTZ R137, R48, R137, !PT ;  /* 0x0000008930897209 */ /* 0x000fe40007810000 */
[----:B------:R-:W-:Y:S02]  /*9520*/  FSEL R206, R80, -INF , P3 ;  /* 0xff80000050ce7808 */ /* 0x000fe40001800000 */
[----:B------:R-:W-:Y:S02]  /*9530*/  FSEL R80, R101, -INF , P2 ;  /* 0xff80000065507808 */ /* 0x000fe40001000000 */
[----:B------:R-:W-:Y:S02]  /*9540*/  FSEL R101, R58, -INF , P1 ;  /* 0xff8000003a657808 */ /* 0x000fe40000800000 */
[----:B------:R-:W-:Y:S02]  /*9550*/  FSEL R103, R59, -INF , P0 ;  /* 0xff8000003b677808 */ /* 0x000fe40000000000 */
[C---:B------:R-:W-:Y:S02]  /*9560*/  ISETP.GT.AND P1, PT, R2.reuse, 0x68, PT ;  /* 0x000000680200780c */ /* 0x040fe40003f24270 */
        /* <DEDUP_REMOVED lines=13> */
[----:B------:R-:W-:Y:S02]  /*9640*/  ISETP.GT.AND P3, PT, R0, 0x18, PT ;  /* 0x000000180000780c */ /* 0x000fe40003f64270 */
[----:B------:R-:W-:Y:S02]  /*9650*/  FMNMX.FTZ R2, R34, R2, !PT ;  /* 0x0000000222027209 */ /* 0x000fe40007810000 */
[----:B------:R-:W-:Y:S02]  /*9660*/  FMNMX.FTZ R137, R201, R137, !PT ;  /* 0x00000089c9897209 */ /* 0x000fe40007810000 */
[----:B------:R-:W-:Y:S02]  /*9670*/  FMNMX.FTZ R4, R8, R133, !PT ;  /* 0x0000008508047209 */ /* 0x000fe40007810000 */
[----:B------:R-:W-:Y:S02]  /*9680*/  FMNMX.FTZ R2, R35, R2, !PT ;  /* 0x0000000223027209 */ /* 0x000fe40007810000 */
[----:B------:R-:W-:Y:S02]  /*9690*/  FSEL R28, R28, -INF , P3 ;  /* 0xff8000001c1c7808 */ /* 0x000fe40001800000 */
[----:B------:R-:W-:Y:S02]  /*96a0*/  ISETP.GT.AND P3, PT, R135, 0x50, PT ;  /* 0x000000508700780c */ /* 0x000fe40003f64270 */
[----:B------:R-:W-:Y:S02]  /*96b0*/  FMNMX.FTZ R137, R206, R137, !PT ;  /* 0x00000089ce897209 */ /* 0x000fe40007810000 */
[----:B------:R-:W-:Y:S02]  /*96c0*/  FMNMX.FTZ R4, R9, R4, !PT ;  /* 0x0000000409047209 */ /* 0x000fe40007810000 */
[----:B------:R-:W-:Y:S02]  /*96d0*/  FSEL R84, R84, -INF , P3 ;  /* 0xff80000054547808 */ /* 0x000fe40001800000 */
[----:B------:R-:W-:Y:S02]  /*96e0*/  FMNMX.FTZ R2, R38, R2, !PT ;  /* 0x0000000226027209 */ /* 0x000fe40007810000 */
[----:B------:R-:W-:Y:S02]  /*96f0*/  FMNMX.FTZ R137, R213, R137, !PT ;  /* 0x00000089d5897209 */ /* 0x000fe40007810000 */
[----:B------:R-:W-:Y:S02]  /*9700*/  ISETP.GT.AND P3, PT, R0, 0x20, PT ;  /* 0x000000200000780c */ /* 0x000fe40003f64270 */
[----:B------:R-:W-:Y:S02]  /*9710*/  FMNMX.FTZ R4, R12, R4, !PT ;  /* 0x000000040c047209 */ /* 0x000fe40007810000 */
[----:B------:R-:W-:Y:S02]  /*9720*/  FMNMX.FTZ R137, R84, R137, !PT ;  /* 0x0000008954897209 */ /* 0x000fe40007810000 */
[----:B------:R-:W-:Y:S02]  /*9730*/  FMNMX.FTZ R2, R39, R2, !PT ;  /* 0x0000000227027209 */ /* 0x000fe40007810000 */
[----:B------:R-:W-:Y:S02]  /*9740*/  FSEL R40, R40, -INF , P3 ;  /* 0xff80000028287808 */ /* 0x000fe40001800000 */
[----:B------:R-:W-:Y:S02]  /*9750*/  ISETP.GT.AND P3, PT, R135, 0x58, PT ;  /* 0x000000588700780c */ /* 0x000fe40003f64270 */
[----:B------:R-:W-:Y:S02]  /*9760*/  FMNMX.FTZ R4, R13, R4, !PT ;  /* 0x000000040d047209 */ /* 0x000fe40007810000 */
[----:B------:R-:W-:Y:S02]  /*9770*/  FSEL R83, R96, -INF , P3 ;  /* 0xff80000060537808 */ /* 0x000fe40001800000 */
        /* <DEDUP_REMOVED lines=18> */
[----:B------:R-:W-:Y:S02]  /*98a0*/  ISETP.GT.AND P2, PT, R0, 0x31, PT ;  /* 0x000000310000780c */ /* 0x000fe40003f44270 */
[----:B------:R-:W-:Y:S02]  /*98b0*/  FMNMX.FTZ R2, R192, R2, !PT ;  /* 0x00000002c0027209 */ /* 0x000fe40007810000 */
[----:B------:R-:W-:Y:S02]  /*98c0*/  FMNMX.FTZ R5, R11, R5, !PT ;  /* 0x000000050b057209 */ /* 0x000fe40007810000 */
[----:B------:R-:W-:Y:S02]  /*98d0*/  FMNMX.FTZ R4, R29, R4, !PT ;  /* 0x000000041d047209 */ /* 0x000fe40007810000 */
[----:B------:R-:W-:Y:S02]  /*98e0*/  FMNMX.FTZ R137, R80, R137, !PT ;  /* 0x0000008950897209 */ /* 0x000fe40007810000 */
[----:B------:R-:W-:Y:S02]  /*98f0*/  FSEL R251, R112, -INF , P3 ;  /* 0xff80000070fb7808 */ /* 0x000fe40001800000 */
[----:B------:R-:W-:Y:S02]  /*9900*/  FSEL R100, R57, -INF , P2 ;  /* 0xff80000039647808 */ /* 0x000fe40001000000 */
[----:B------:R-:W-:Y:S02]  /*9910*/  ISETP.GT.AND P2, PT, R135, 0x69, PT ;  /* 0x000000698700780c */ /* 0x000fe40003f44270 */
[----:B------:R-:W-:Y:S02]  /*9920*/  FMNMX.FTZ R2, R195, R2, !PT ;  /* 0x00000002c3027209 */ /* 0x000fe40007810000 */
[----:B------:R-:W-:Y:S02]  /*9930*/  FMNMX.FTZ R5, R14, R5, !PT ;  /* 0x000000050e057209 */ /* 0x000fe40007810000 */
[----:B------:R-:W-:Y:S02]  /*9940*/  FSEL R114, R114, -INF , P1 ;  /* 0xff80000072727808 */ /* 0x000fe40000800000 */
[----:B------:R-:W-:Y:S02]  /*9950*/  ISETP.GT.AND P1, PT, R136, 0x38, PT ;  /* 0x000000388800780c */ /* 0x000fe40003f24270 */
[----:B------:R-:W-:Y:S02]  /*9960*/  FMNMX.FTZ R4, R40, R4, !PT ;  /* 0x0000000428047209 */ /* 0x000fe40007810000 */
[----:B------:R-:W-:Y:S02]  /*9970*/  FSEL R227, R113, -INF , P2 ;  /* 0xff80000071e37808 */ /* 0x000fe40001000000 */
[----:B------:R-:W-:Y:S02]  /*9980*/  FMNMX.FTZ R137, R251, R137, !PT ;  /* 0x00000089fb897209 */ /* 0x000fe40007810000 */
[----:B------:R-:W-:Y:S02]  /*9990*/  FMNMX.FTZ R2, R196, R2, !PT ;  /* 0x00000002c4027209 */ /* 0x000fe40007810000 */
[----:B------:R-:W-:Y:S02]  /*99a0*/  FMNMX.FTZ R5, R15, R5, !PT ;  /* 0x000000050f057209 */ /* 0x000fe40007810000 */
[----:B------:R-:W-:Y:S02]  /*99b0*/  FSEL R113, R62, -INF , P1 ;  /* 0xff8000003e717808 */ /* 0x000fe40000800000 */
[----:B------:R-:W-:Y:S02]  /*99c0*/  ISETP.GT.AND P1, PT, R136, 0x40, PT ;  /* 0x000000408800780c */ /* 0x000fe40003f24270 */
[----:B------:R-:W-:Y:S02]  /*99d0*/  FMNMX.FTZ R4, R41, R4, !PT ;  /* 0x0000000429047209 */ /* 0x000fe40007810000 */
[----:B------:R-:W-:Y:S02]  /*99e0*/  FMNMX.FTZ R137, R227, R137, !PT ;  /* 0x00000089e3897209 */ /* 0x000fe40007810000 */
[----:B------:R-:W-:Y:S02]  /*99f0*/  FMNMX.FTZ R2, R204, R2, !PT ;  /* 0x00000002cc027209 */ /* 0x000fe40007810000 */
[----:B------:R-:W-:Y:S01]  /*9a00*/  FMNMX.FTZ R5, R26, R5, !PT ;  /* 0x000000051a057209 */ /* 0x000fe20007810000 */
[----:B------:R-:W1:Y:S01]  /*9a10*/  SHFL.BFLY PT, R6, R137, 0x2, 0x1f ;  /* 0x0c401f0089067f89 */ /* 0x000e6200000e0000 */
[----:B------:R-:W-:Y:S02]  /*9a20*/  FSEL R199, R74, -INF , P1 ;  /* 0xff8000004ac77808 */ /* 0x000fe40000800000 */
        /* <DEDUP_REMOVED lines=9> */
[----:B------:R-:W-:Y:S01]  /*9ac0*/  FSEL R52, R90, -INF , P1 ;  /* 0xff8000005a347808 */ /* 0x000fe20000800000 */
[----:B------:R-:W-:Y:S01]  /*9ad0*/  IMAD.MOV.U32 R90, RZ, RZ, R200 ;  /* 0x000000ffff5a7224 */ /* 0x000fe200078e00c8 */
[----:B------:R-:W-:Y:S02]  /*9ae0*/  FMNMX.FTZ R4, R99, R4, !PT ;  /* 0x0000000463047209 */ /* 0x000fe40007810000 */
[C---:B------:R-:W-:Y:S02]  /*9af0*/  ISETP.GT.AND P3, PT, R0.reuse, 0x38, PT ;  /* 0x000000380000780c */ /* 0x040fe40003f64270 */
[----:B------:R-:W-:Y:S02]  /*9b00*/  FMNMX.FTZ R2, R217, R2, !PT ;  /* 0x00000002d9027209 */ /* 0x000fe40007810000 */
[----:B------:R-:W-:Y:S02]  /*9b10*/  FMNMX.FTZ R5, R31, R5, !PT ;  /* 0x000000051f057209 */ /* 0x000fe40007810000 */
[----:B------:R-:W-:Y:S02]  /*9b20*/  ISETP.GT.AND P2, PT, R0, 0x39, PT ;  /* 0x000000390000780c */ /* 0x000fe40003f44270 */
[----:B------:R-:W-:Y:S02]  /*9b30*/  FSEL R102, R60, -INF , P3 ;  /* 0xff8000003c667808 */ /* 0x000fe40001800000 */
[----:B------:R-:W-:Y:S02]  /*9b40*/  FMNMX.FTZ R4, R100, R4, !PT ;  /* 0x0000000464047209 */ /* 0x000fe40007810000 */
[----:B------:R-:W-:Y:S02]  /*9b50*/  FMNMX.FTZ R2, R90, R2, !PT ;  /* 0x000000025a027209 */ /* 0x000fe40007810000 */
[----:B------:R-:W-:Y:S02]  /*9b60*/  FMNMX.FTZ R5, R42, R5, !PT ;  /* 0x000000052a057209 */ /* 0x000fe40007810000 */
[----:B------:R-:W-:Y:S02]  /*9b70*/  FSEL R115, R115, -INF , P0 ;  /* 0xff80000073737808 */ /* 0x000fe40000000000 */
[----:B------:R-:W-:Y:S01]  /*9b80*/  FSEL R112, R61, -INF , P2 ;  /* 0xff8000003d707808 */ /* 0x000fe20001000000 */
[----:B------:R-:W-:Y:S01]  /*9b90*/  IMAD.MOV.U32 R61, RZ, RZ, R114 ;  /* 0x000000ffff3d7224 */ /* 0x000fe200078e0072 */
[----:B------:R-:W-:Y:S01]  /*9ba0*/  ISETP.GT.AND P3, PT, R0, 0x40, PT ;  /* 0x000000400000780c */ /* 0x000fe20003f64270 */
[----:B------:R-:W-:Y:S01]  /*9bb0*/  IMAD.MOV.U32 R62, RZ, RZ, R115 ;  /* 0x000000ffff3e7224 */ /* 0x000fe200078e0073 */
        /* <DEDUP_REMOVED lines=12> */
[----:B------:R-:W-:Y:S02]  /*9c80*/  ISETP.GT.AND P0, PT, R136, 0x39, PT ;  /* 0x000000398800780c */ /* 0x000fe40003f04270 */
[----:B------:R-:W-:Y:S02]  /*9c90*/  FMNMX.FTZ R5, R47, R5, !PT ;  /* 0x000000052f057209 */ /* 0x000fe40007810000 */
[----:B-1----:R-:W-:Y:S02]  /*9ca0*/  FMNMX.FTZ R137, R6, R137, !PT ;  /* 0x0000008906897209 */ /* 0x002fe40007810000 */
[----:B------:R-:W-:Y:S02]  /*9cb0*/  FSEL R208, R76, -INF , P3 ;  /* 0xff8000004cd07808 */ /* 0x000fe40001800000 */
[----:B------:R-:W-:Y:S01]  /*9cc0*/  FMNMX.FTZ R4, R198, R4, !PT ;  /* 0x00000004c6047209 */ /* 0x000fe20007810000 */
[----:B------:R-:W1:Y:S01]  /*9cd0*/  SHFL.BFLY PT, R6, R137, 0x1, 0x1f ;  /* 0x0c201f0089067f89 */ /* 0x000e6200000e0000 */
[----:B------:R-:W-:Y:S02]  /*9ce0*/  ISETP.GT.AND P2, PT, R0, 0x49, PT ;  /* 0x000000490000780c */ /* 0x000fe40003f44270 */
[----:B------:R-:W-:Y:S02]  /*9cf0*/  FMNMX.FTZ R2, R221, R2, !PT ;  /* 0x00000002dd027209 */ /* 0x000fe40007810000 */
[----:B------:R-:W-:Y:S02]  /*9d00*/  FSEL R114, R63, -INF , P0 ;  /* 0xff8000003f727808 */ /* 0x000fe40000000000 */
[----:B------:R-:W-:Y:S02]  /*9d10*/  ISETP.GT.AND P0, PT, R136, 0x41, PT ;  /* 0x000000418800780c */ /* 0x000fe40003f04270 */
        /* <DEDUP_REMOVED lines=8> */
[----:B------:R-:W-:Y:S02]  /*9da0*/  ISETP.GT.AND P2, PT, R0, 0x51, PT ;  /* 0x000000510000780c */ /* 0x000fe40003f44270 */
[----:B------:R-:W-:Y:S02]  /*9db0*/  FSEL R220, R88, -INF , P3 ;  /* 0xff80000058dc7808 */ /* 0x000fe40001800000 */
[----:B------:R-:W-:Y:S02]  /*9dc0*/  FMNMX.FTZ R4, R210, R4, !PT ;  /* 0x00000004d2047209 */ /* 0x000fe40007810000 */
[----:B------:R-:W-:Y:S02]  /*9dd0*/  FMNMX.FTZ R2, R61, R2, !PT ;  /* 0x000000023d027209 */ /* 0x000fe40007810000 */
[----:B------:R-:W-:Y:S02]  /*9de0*/  FMNMX.FTZ R5, R113, R5, !PT ;  /* 0x0000000571057209 */ /* 0x000fe40007810000 */
[----:B------:R-:W-:Y:S02]  /*9df0*/  FSEL R214, R79, -INF , P0 ;  /* 0xff8000004fd67808 */ /* 0x000fe40000000000 */
[----:B------:R-:W-:Y:S02]  /*9e00*/  ISETP.GT.AND P0, PT, R136, 0x51, PT ;  /* 0x000000518800780c */ /* 0x000fe40003f04270 */
[----:B------:R-:W-:Y:S02]  /*9e10*/  FSEL R219, R89, -INF , P2 ;  /* 0xff80000059db7808 */ /* 0x000fe40001000000 */
[C---:B------:R-:W-:Y:S02]  /*9e20*/  ISETP.GT.AND P3, PT, R0.reuse, 0x58, PT ;  /* 0x000000580000780c */ /* 0x040fe40003f64270 */
[----:B------:R-:W-:Y:S02]  /*9e30*/  ISETP.GT.AND P2, PT, R0, 0x59, PT ;  /* 0x000000590000780c */ /* 0x000fe40003f44270 */
[----:B------:R-:W-:Y:S02]  /*9e40*/  FMNMX.FTZ R4, R220, R4, !PT ;  /* 0x00000004dc047209 */ /* 0x000fe40007810000 */
[----:B------:R-:W-:Y:S02]  /*9e50*/  FMNMX.FTZ R2, R62, R2, !PT ;  /* 0x000000023e027209 */ /* 0x000fe40007810000 */
[----:B------:R-:W-:Y:S02]  /*9e60*/  FSEL R91, R91, -INF , P0 ;  /* 0xff8000005b5b7808 */ /* 0x000fe40000000000 */
[C---:B------:R-:W-:Y:S02]  /*9e70*/  ISETP.GT.AND P1, PT, R0.reuse, 0x60, PT ;  /* 0x000000600000780c */ /* 0x040fe40003f24270 */
[----:B------:R-:W-:Y:S02]  /*9e80*/  ISETP.GT.AND P0, PT, R0, 0x61, PT ;  /* 0x000000610000780c */ /* 0x000fe40003f04270 */
[----:B------:R-:W-:Y:S02]  /*9e90*/  FSEL R212, R92, -INF , P3 ;  /* 0xff8000005cd47808 */ /* 0x000fe40001800000 */
[----:B------:R-:W-:Y:S02]  /*9ea0*/  FSEL R209, R93, -INF , P2 ;  /* 0xff8000005dd17808 */ /* 0x000fe40001000000 */
[C---:B------:R-:W-:Y:S02]  /*9eb0*/  ISETP.GT.AND P2, PT, R0.reuse, 0x69, PT ;  /* 0x000000690000780c */ /* 0x040fe40003f44270 */
[----:B------:R-:W-:Y:S02]  /*9ec0*/  ISETP.GT.AND P3, PT, R0, 0x68, PT ;  /* 0x000000680000780c */ /* 0x000fe40003f64270 */
[----:B------:R-:W-:Y:S02]  /*9ed0*/  FMNMX.FTZ R0, R114, R5, !PT ;  /* 0x0000000572007209 */ /* 0x000fe40007810000 */
[----:B------:R-:W-:Y:S02]  /*9ee0*/  FMNMX.FTZ R135, R219, R4, !PT ;  /* 0x00000004db877209 */ /* 0x000fe40007810000 */
[----:B------:R-:W2:Y:S01]  /*9ef0*/  SHFL.BFLY PT, R4, R2, 0x2, 0x1f ;  /* 0x0c401f0002047f89 */ /* 0x000ea200000e0000 */
[----:B------:R-:W-:Y:S02]  /*9f00*/  FMNMX.FTZ R0, R199, R0, !PT ;  /* 0x00000000c7007209 */ /* 0x000fe40007810000 */
[----:B-1----:R-:W-:Y:S02]  /*9f10*/  FMNMX.FTZ R137, R137, R6, !PT ;  /* 0x0000000689897209 */ /* 0x002fe40007810000 */
[----:B------:R-:W-:Y:S02]  /*9f20*/  FMNMX.FTZ R0, R205, R0, !PT ;  /* 0x00000000cd007209 */ /* 0x000fe40007810000 */
[----:B------:R-:W-:Y:S01]  /*9f30*/  FSEL R203, R104, -INF , P1 ;  /* 0xff80000068cb7808 */ /* 0x000fe20000800000 */
[----:B------:R-:W-:Y:S01]  /*9f40*/  IMAD.MOV.U32 R104, RZ, RZ, R52 ;  /* 0x000000ffff687224 */ /* 0x000fe200078e0034 */
[----:B------:R-:W-:Y:S01]  /*9f50*/  FMNMX.FTZ R0, R211, R0, !PT ;  /* 0x00000000d3007209 */ /* 0x000fe20007810000 */
[----:B------:R-:W-:Y:S01]  /*9f60*/  FMUL.FTZ R92, R137, c[0x0][0x2d0] ;  /* 0x0000b400895c7a20 */ /* 0x000fe20000410000 */
[----:B------:R-:W-:Y:S02]  /*9f70*/  FSEL R109, R109, -INF , P2 ;  /* 0xff8000006d6d7808 */ /* 0x000fe40001000000 */
[----:B------:R-:W-:Y:S02]  /*9f80*/  FMNMX.FTZ R0, R214, R0, !PT ;  /* 0x00000000d6007209 */ /* 0x000fe40007810000 */
[----:B------:R-:W-:Y:S02]  /*9f90*/  FSETP.NEU.FTZ.AND P2, PT, R137, -INF , PT ;  /* 0xff8000008900780b */ /* 0x000fe40003f5d000 */
[----:B------:R-:W-:Y:S02]  /*9fa0*/  FMNMX.FTZ R0, R104, R0, !PT ;  /* 0x0000000068007209 */ /* 0x000fe40007810000 */
[----:B------:R-:W-:Y:S02]  /*9fb0*/  ISETP.GT.AND P1, PT, R136, 0x58, PT ;  /* 0x000000588800780c */ /* 0x000fe40003f24270 */
[----:B------:R-:W-:Y:S02]  /*9fc0*/  FSEL R92, R92, RZ, P2 ;  /* 0x000000ff5c5c7208 */ /* 0x000fe40001000000 */
[----:B------:R-:W-:Y:S02]  /*9fd0*/  FMNMX.FTZ R0, R91, R0, !PT ;  /* 0x000000005b007209 */ /* 0x000fe40007810000 */
[----:B------:R-:W-:Y:S02]  /*9fe0*/  FSEL R63, R94, -INF , P1 ;  /* 0xff8000005e3f7808 */ /* 0x000fe40000800000 */
[----:B--2---:R-:W-:Y:S02]  /*9ff0*/  FMNMX.FTZ R2, R2, R4, !PT ;  /* 0x0000000402027209 */ /* 0x004fe40007810000 */
[----:B------:R-:W-:Y:S01]  /*a000*/  FMNMX.FTZ R4, R63, R0, !PT ;  /* 0x000000003f047209 */ /* 0x000fe20007810000 */
[--C-:B------:R-:W-:Y:S01]  /*a010*/  FFMA.FTZ R0, R138, c[0x0][0x2d0], -R92.reuse ;  /* 0x0000b4008a007a23 */ /* 0x100fe2000001085c */
[----:B------:R-:W-:Y:S01]  /*a020*/  FSEL R202, R105, -INF , P0 ;  /* 0xff80000069ca7808 */ /* 0x000fe20000000000 */
[----:B------:R-:W1:Y:S01]  /*a030*/  SHFL.BFLY PT, R6, R2, 0x1, 0x1f ;  /* 0x0c201f0002067f89 */ /* 0x000e6200000e0000 */
[C---:B------:R-:W-:Y:S01]  /*a040*/  ISETP.GT.AND P0, PT, R136.reuse, 0x59, PT ;  /* 0x000000598800780c */ /* 0x040fe20003f04270 */
[----:B------:R2:W-:Y:S01]  /*a050*/  MUFU.EX2 R52, R0 ;  /* 0x0000000000347308 */ /* 0x0005e20000000800 */
[----:B------:R-:W-:Y:S02]  /*a060*/  ISETP.GT.AND P1, PT, R136, 0x60, PT ;  /* 0x000000608800780c */ /* 0x000fe40003f24270 */
[----:B------:R-:W-:Y:S02]  /*a070*/  FSEL R89, R95, -INF , P0 ;  /* 0xff8000005f597808 */ /* 0x000fe40000000000 */
[----:B------:R-:W-:Y:S01]  /*a080*/  FSEL R88, R106, -INF , P1 ;  /* 0xff8000006a587808 */ /* 0x000fe20000800000 */
[----:B------:R-:W-:Y:S01]  /*a090*/  IMAD.MOV.U32 R106, RZ, RZ, R221 ;  /* 0x000000ffff6a7224 */ /* 0x000fe200078e00dd */
[----:B------:R-:W-:Y:S02]  /*a0a0*/  FMNMX.FTZ R4, R89, R4, !PT ;  /* 0x0000000459047209 */ /* 0x000fe40007810000 */
[----:B------:R-:W-:Y:S02]  /*a0b0*/  ISETP.GT.AND P0, PT, R136, 0x61, PT ;  /* 0x000000618800780c */ /* 0x000fe40003f04270 */
[----:B------:R-:W-:Y:S02]  /*a0c0*/  FMNMX.FTZ R4, R88, R4, !PT ;  /* 0x0000000458047209 */ /* 0x000fe40007810000 */
[----:B------:R-:W-:Y:S02]  /*a0d0*/  ISETP.GT.AND P1, PT, R136, 0x68, PT ;  /* 0x000000688800780c */ /* 0x000fe40003f24270 */
[----:B------:R-:W-:Y:S02]  /*a0e0*/  FSEL R252, R107, -INF , P0 ;  /* 0xff8000006bfc7808 */ /* 0x000fe40000000000 */
[----:B------:R-:W-:Y:S02]  /*a0f0*/  FMNMX.FTZ R135, R212, R135, !PT ;  /* 0x00000087d4877209 */ /* 0x000fe40007810000 */
[----:B------:R-:W-:Y:S02]  /*a100*/  FMNMX.FTZ R4, R252, R4, !PT ;  /* 0x00000004fc047209 */ /* 0x000fe40007810000 */
[----:B------:R-:W-:Y:S02]  /*a110*/  ISETP.GT.AND P0, PT, R136, 0x69, PT ;  /* 0x000000698800780c */ /* 0x000fe40003f04270 */
[----:B------:R-:W-:Y:S01]  /*a120*/  FSEL R225, R110, -INF , P1 ;  /* 0xff8000006ee17808 */ /* 0x000fe20000800000 */
[--C-:B--2---:R-:W-:Y:S01]  /*a130*/  FFMA.FTZ R0, R139, c[0x0][0x2d0], -R92.reuse ;  /* 0x0000b4008b007a23 */ /* 0x104fe2000001085c */
[----:B------:R-:W-:Y:S01]  /*a140*/  FSEL R71, R111, -INF , P0 ;  /* 0xff8000006f477808 */ /* 0x000fe20000000000 */
[----:B------:R-:W-:Y:S01]  /*a150*/  IMAD.MOV.U32 R139, RZ, RZ, R63 ;  /* 0x000000ffff8b7224 */ /* 0x000fe200078e003f */
[----:B-1----:R-:W-:Y:S01]  /*a160*/  FMNMX.FTZ R136, R2, R6, !PT ;  /* 0x0000000602887209 */ /* 0x002fe20007810000 */
[----:B------:R1:W-:Y:S01]  /*a170*/  MUFU.EX2 R248, R0 ;  /* 0x0000000000f87308 */ /* 0x0003e20000000800 */
[----:B------:R-:W-:Y:S01]  /*a180*/  FMNMX.FTZ R135, R209, R135, !PT ;  /* 0x00000087d1877209 */ /* 0x000fe20007810000 */
[----:B------:R-:W-:Y:S01]  /*a190*/  FFMA.FTZ R6, R21, c[0x0][0x2d0], -R92 ;  /* 0x0000b40015067a23 */ /* 0x000fe2000001085c */
[----:B------:R-:W-:Y:S01]  /*a1a0*/  FSEL R200, R108, -INF , P3 ;  /* 0xff8000006cc87808 */ /* 0x000fe20001800000 */
[C---:B------:R-:W-:Y:S01]  /*a1b0*/  FMUL.FTZ R96, R136.reuse, c[0x0][0x2d0] ;  /* 0x0000b40088607a20 */ /* 0x040fe20000410000 */
[----:B------:R-:W-:Y:S02]  /*a1c0*/  FMNMX.FTZ R135, R203, R135, !PT ;  /* 0x00000087cb877209 */ /* 0x000fe40007810000 */
[----:B------:R-:W-:Y:S02]  /*a1d0*/  FSETP.NEU.FTZ.AND P1, PT, R136, -INF , PT ;  /* 0xff8000008800780b */ /* 0x000fe40003f3d000 */
[----:B------:R-:W-:Y:S01]  /*a1e0*/  FMNMX.FTZ R135, R202, R135, !PT ;  /* 0x00000087ca877209 */ /* 0x000fe20007810000 */
[----:B------:R-:W-:Y:S01]  /*a1f0*/  MUFU.EX2 R234, R6 ;  /* 0x0000000600ea7308 */ /* 0x000fe20000000800 */
[----:B------:R-:W-:Y:S02]  /*a200*/  FSEL R96, R96, RZ, P1 ;  /* 0x000000ff60607208 */ /* 0x000fe40000800000 */
[----:B------:R-:W-:Y:S03]  /*a210*/  FMNMX.FTZ R135, R200, R135, !PT ;  /* 0x00000087c8877209 */ /* 0x000fe60007810000 */
[----:B------:R-:W-:Y:S01]  /*a220*/  FFMA.FTZ R106, R106, c[0x0][0x2d0], -R96 ;  /* 0x0000b4006a6a7a23 */ /* 0x000fe20000010860 */
[----:B------:R-:W-:Y:S05]  /*a230*/  FMNMX.FTZ R135, R109, R135, !PT ;  /* 0x000000876d877209 */ /* 0x000fea0007810000 */
[----:B------:R-:W2:Y:S01]  /*a240*/  SHFL.BFLY PT, R5, R135, 0x2, 0x1f ;  /* 0x0c401f0087057f89 */ /* 0x000ea200000e0000 */
[----:B-1----:R-:W-:Y:S01]  /*a250*/  FMNMX.FTZ R0, R225, R4, !PT ;  /* 0x00000004e1007209 */ /* 0x002fe20007810000 */
[--C-:B------:R-:W-:Y:S03]  /*a260*/  FFMA.FTZ R4, R16, c[0x0][0x2d0], -R92.reuse ;  /* 0x0000b40010047a23 */ /* 0x100fe6000001085c */
[----:B------:R-:W-:Y:S01]  /*a270*/  FMNMX.FTZ R0, R71, R0, !PT ;  /* 0x0000000047007209 */ /* 0x000fe20007810000 */
[----:B------:R1:W-:Y:S04]  /*a280*/  MUFU.EX2 R246, R4 ;  /* 0x0000000400f67308 */ /* 0x0003e80000000800 */
[----:B------:R-:W3:Y:S01]  /*a290*/  SHFL.BFLY PT, R2, R0, 0x2, 0x1f ;  /* 0x0c401f0000027f89 */ /* 0x000ee200000e0000 */
[----:B--2---:R-:W-:Y:S07]  /*a2a0*/  FMNMX.FTZ R135, R135, R5, !PT ;  /* 0x0000000587877209 */ /* 0x004fee0007810000 */
[----:B------:R-:W2:Y:S01]  /*a2b0*/  SHFL.BFLY PT, R5, R135, 0x1, 0x1f ;  /* 0x0c201f0087057f89 */ /* 0x000ea200000e0000 */
[----:B-1----:R-:W-:Y:S04]  /*a2c0*/  FFMA.FTZ R4, R17, c[0x0][0x2d0], -R92 ;  /* 0x0000b40011047a23 */ /* 0x002fe8000001085c */
[----:B------:R-:W1:Y:S01]  /*a2d0*/  MUFU.EX2 R242, R4 ;  /* 0x0000000400f27308 */ /* 0x000e620000000800 */
[----:B---3--:R-:W-:Y:S01]  /*a2e0*/  FMNMX.FTZ R0, R0, R2, !PT ;  /* 0x0000000200007209 */ /* 0x008fe20007810000 */
[----:B------:R-:W-:Y:S08]  /*a2f0*/  FFMA.FTZ R2, R18, c[0x0][0x2d0], -R96 ;  /* 0x0000b40012027a23 */ /* 0x000ff00000010860 */
[----:B------:R3:W-:Y:S01]  /*a300*/  MUFU.EX2 R245, R2 ;  /* 0x0000000200f57308 */ /* 0x0007e20000000800 */
[----:B--2---:R-:W-:Y:S01]  /*a310*/  FMNMX.FTZ R135, R135, R5, !PT ;  /* 0x0000000587877209 */ /* 0x004fe20007810000 */
[----:B------:R-:W-:Y:S03]  /*a320*/  FFMA.FTZ R5, R32, c[0x0][0x2d0], -R92 ;  /* 0x0000b40020057a23 */ /* 0x000fe6000001085c */
[C---:B------:R-:W-:Y:S05]  /*a330*/  FSETP.NEU.FTZ.AND P0, PT, R135.reuse, -INF , PT ;  /* 0xff8000008700780b */ /* 0x040fea0003f1d000 */
[----:B------:R2:W-:Y:S01]  /*a340*/  MUFU.EX2 R77, R5 ;  /* 0x00000005004d7308 */ /* 0x0005e20000000800 */
[----:B------:R-:W-:Y:S01]  /*a350*/  FMUL.FTZ R97, R135, c[0x0][0x2d0] ;  /* 0x0000b40087617a20 */ /* 0x000fe20000410000 */
[----:B-1----:R-:W-:Y:S01]  /*a360*/  F2FP.BF16.PACK_AB R74, R242, R246 ;  /* 0x000000f6f24a723e */ /* 0x002fe200000010ff */
[----:B------:R-:W-:Y:S02]  /*a370*/  FFMA.FTZ R4, R188, c[0x0][0x2d0], -R96 ;  /* 0x0000b400bc047a23 */ /* 0x000fe40000010860 */
[----:B------:R-:W-:Y:S01]  /*a380*/  IMAD.MOV.U32 R188, RZ, RZ, R89 ;  /* 0x000000ffffbc7224 */ /* 0x000fe200078e0059 */
[----:B------:R-:W-:Y:S04]  /*a390*/  FSEL R97, R97, RZ, P0 ;  /* 0x000000ff61617208 */ /* 0x000fe80000000000 */
[----:B------:R1:W-:Y:S01]  /*a3a0*/  MUFU.EX2 R223, R4 ;  /* 0x0000000400df7308 */ /* 0x0003e20000000800 */
[----:B---3--:R-:W3:Y:S01]  /*a3b0*/  SHFL.BFLY PT, R2, R0, 0x1, 0x1f ;  /* 0x0c201f0000027f89 */ /* 0x008ee200000e0000 */
[----:B--2---:R-:W-:Y:S08]  /*a3c0*/  FFMA.FTZ R5, R36, c[0x0][0x2d0], -R92 ;  /* 0x0000b40024057a23 */ /* 0x004ff0000001085c */
[----:B------:R-:W-:Y:S01]  /*a3d0*/  MUFU.EX2 R108, R5 ;  /* 0x00000005006c7308 */ /* 0x000fe20000000800 */
[--C-:B-1----:R-:W-:Y:S01]  /*a3e0*/  FFMA.FTZ R4, R7, c[0x0][0x2d0], -R96.reuse ;  /* 0x0000b40007047a23 */ /* 0x102fe20000010860 */
[----:B---3--:R-:W-:Y:S01]  /*a3f0*/  FMNMX.FTZ R70, R2, R0, !PT ;  /* 0x0000000002467209 */ /* 0x008fe20007810000 */
[--C-:B------:R-:W-:Y:S07]  /*a400*/  FFMA.FTZ R0, R12, c[0x0][0x2d0], -R97.reuse ;  /* 0x0000b4000c007a23 */ /* 0x100fee0000010861 */
[----:B------:R1:W2:Y:S01]  /*a410*/  MUFU.EX2 R226, R4 ;  /* 0x0000000400e27308 */ /* 0x0002a20000000800 */
[----:B------:R-:W-:Y:S01]  /*a420*/  FFMA.FTZ R2, R22, c[0x0][0x2d0], -R96 ;  /* 0x0000b40016027a23 */ /* 0x000fe20000010860 */
[----:B------:R-:W-:Y:S01]  /*a430*/  FSETP.NEU.FTZ.AND P3, PT, R70, -INF , PT ;  /* 0xff8000004600780b */ /* 0x000fe20003f7d000 */
[----:B------:R-:W-:Y:S02]  /*a440*/  FFMA.FTZ R7, R20, c[0x0][0x2d0], -R92 ;  /* 0x0000b40014077a23 */ /* 0x000fe4000001085c */
[----:B------:R-:W-:Y:S05]  /*a450*/  FMUL.FTZ R98, R70, c[0x0][0x2d0] ;  /* 0x0000b40046627a20 */ /* 0x000fea0000410000 */
[----:B------:R3:W-:Y:S01]  /*a460*/  MUFU.EX2 R244, R0 ;  /* 0x0000000000f47308 */ /* 0x0007e20000000800 */
[----:B------:R-:W-:Y:S09]  /*a470*/  FSEL R98, R98, RZ, P3 ;  /* 0x000000ff62627208 */ /* 0x000ff20001800000 */
[----:B------:R4:W-:Y:S01]  /*a480*/  MUFU.EX2 R237, R2 ;  /* 0x0000000200ed7308 */ /* 0x0009e20000000800 */
[----:B-1----:R-:W-:Y:S01]  /*a490*/  FFMA.FTZ R4, R19, c[0x0][0x2d0], -R96 ;  /* 0x0000b40013047a23 */ /* 0x002fe20000010860 */
[----:B--2---:R-:W-:Y:S08]  /*a4a0*/  F2FP.BF16.PACK_AB R73, R226, R223 ;  /* 0x000000dfe249723e */ /* 0x004ff000000010ff */
[----:B------:R1:W2:Y:S01]  /*a4b0*/  MUFU.EX2 R241, R4 ;  /* 0x0000000400f17308 */ /* 0x0002a20000000800 */
[--C-:B---3--:R-:W-:Y:S09]  /*a4c0*/  FFMA.FTZ R0, R13, c[0x0][0x2d0], -R97.reuse ;  /* 0x0000b4000d007a23 */ /* 0x108ff20000010861 */
[----:B------:R3:W3:Y:S01]  /*a4d0*/  MUFU.EX2 R240, R0 ;  /* 0x0000000000f07308 */ /* 0x0006e20000000800 */
[----:B----4-:R-:W-:Y:S09]  /*a4e0*/  FFMA.FTZ R2, R37, c[0x0][0x2d0], -R92 ;  /* 0x0000b40025027a23 */ /* 0x010ff2000001085c */
[----:B------:R4:W-:Y:S01]  /*a4f0*/  MUFU.EX2 R94, R2 ;  /* 0x00000002005e7308 */ /* 0x0009e20000000800 */
[--C-:B-1----:R-:W-:Y:S01]  /*a500*/  FFMA.FTZ R4, R8, c[0x0][0x2d0], -R97.reuse ;  /* 0x0000b40008047a23 */ /* 0x102fe20000010861 */
[----:B--2---:R-:W-:Y:S08]  /*a510*/  F2FP.BF16.PACK_AB R75, R241, R245 ;  /* 0x000000f5f14b723e */ /* 0x004ff000000010ff */
[----:B------:R1:W-:Y:S01]  /*a520*/  MUFU.EX2 R222, R4 ;  /* 0x0000000400de7308 */ /* 0x0003e20000000800 */
[----:B---3--:R-:W-:Y:S01]  /*a530*/  FFMA.FTZ R0, R10, c[0x0][0x2d0], -R98 ;  /* 0x0000b4000a007a23 */ /* 0x008fe20000010862 */
[----:B------:R-:W-:Y:S08]  /*a540*/  F2FP.BF16.PACK_AB R66, R240, R244 ;  /* 0x000000f4f042723e */ /* 0x000ff000000010ff */
[----:B------:R2:W-:Y:S01]  /*a550*/  MUFU.EX2 R110, R0 ;  /* 0x00000000006e7308 */ /* 0x0005e20000000800 */
[----:B----4-:R-:W-:Y:S09]  /*a560*/  FFMA.FTZ R2, R49, c[0x0][0x2d0], -R92 ;  /* 0x0000b40031027a23 */ /* 0x010ff2000001085c */
[----:B------:R3:W-:Y:S01]  /*a570*/  MUFU.EX2 R59, R2 ;  /* 0x00000002003b7308 */ /* 0x0007e20000000800 */
[--C-:B-1----:R-:W-:Y:S09]  /*a580*/  FFMA.FTZ R4, R9, c[0x0][0x2d0], -R97.reuse ;  /* 0x0000b40009047a23 */ /* 0x102ff20000010861 */
[----:B------:R1:W4:Y:S01]  /*a590*/  MUFU.EX2 R224, R4 ;  /* 0x0000000400e07308 */ /* 0x0003220000000800 */
[----:B--2---:R-:W-:Y:S09]  /*a5a0*/  FFMA.FTZ R0, R11, c[0x0][0x2d0], -R98 ;  /* 0x0000b4000b007a23 */ /* 0x004ff20000010862 */
[----:B------:R2:W2:Y:S01]  /*a5b0*/  MUFU.EX2 R247, R0 ;  /* 0x0000000000f77308 */ /* 0x0004a20000000800 */
[----:B---3--:R-:W-:Y:S09]  /*a5c0*/  FSEL R2, R136, RZ, P1 ;  /* 0x000000ff88027208 */ /* 0x008ff20000800000 */
[----:B------:R-:W-:Y:S01]  /*a5d0*/  MUFU.EX2 R238, R7 ;  /* 0x0000000700ee7308 */ /* 0x000fe20000000800 */
[----:B-1----:R-:W-:Y:S01]  /*a5e0*/  FFMA.FTZ R4, R33, c[0x0][0x2d0], -R92 ;  /* 0x0000b40021047a23 */ /* 0x002fe2000001085c */
[----:B----4-:R-:W-:Y:S08]  /*a5f0*/  F2FP.BF16.PACK_AB R64, R224, R222 ;  /* 0x000000dee040723e */ /* 0x010ff000000010ff */
[----:B------:R1:W-:Y:S01]  /*a600*/  MUFU.EX2 R95, R4 ;  /* 0x00000004005f7308 */ /* 0x0003e20000000800 */
[----:B--2---:R-:W-:Y:S01]  /*a610*/  FFMA.FTZ R0, R14, c[0x0][0x2d0], -R98 ;  /* 0x0000b4000e007a23 */ /* 0x004fe20000010862 */
[----:B------:R-:W-:Y:S08]  /*a620*/  F2FP.BF16.PACK_AB R65, R247, R110 ;  /* 0x0000006ef741723e */ /* 0x000ff000000010ff */
[----:B------:R2:W-:Y:S01]  /*a630*/  MUFU.EX2 R243, R0 ;  /* 0x0000000000f37308 */ /* 0x0005e20000000800 */
[----:B-1----:R-:W-:Y:S09]  /*a640*/  FFMA.FTZ R4, R38, c[0x0][0x2d0], -R96 ;  /* 0x0000b40026047a23 */ /* 0x002ff20000010860 */
[----:B------:R-:W-:Y:S01]  /*a650*/  MUFU.EX2 R58, R4 ;  /* 0x00000004003a7308 */ /* 0x000fe20000000800 */
[----:B--2---:R-:W-:Y:S09]  /*a660*/  FFMA.FTZ R0, R15, c[0x0][0x2d0], -R98 ;  /* 0x0000b4000f007a23 */ /* 0x004ff20000010862 */
[----:B------:R1:W2:Y:S02]  /*a670*/  MUFU.EX2 R239, R0 ;  /* 0x0000000000ef7308 */ /* 0x0002a40000000800 */
[--C-:B-1----:R-:W-:Y:S01]  /*a680*/  FFMA.FTZ R0, R23, c[0x0][0x2d0], -R96.reuse ;  /* 0x0000b40017007a23 */ /* 0x102fe20000010860 */
[----:B--2---:R-:W-:Y:S01]  /*a690*/  F2FP.BF16.PACK_AB R67, R239, R243 ;  /* 0x000000f3ef43723e */ /* 0x004fe200000010ff */
[----:B------:R-:W1:Y:S06]  /*a6a0*/  LDSM.16.MT88.4 R20, [R229+0x100] ;  /* 0x00010000e514783b */ /* 0x000e6c0000004200 */
[----:B------:R2:W-:Y:S02]  /*a6b0*/  MUFU.EX2 R233, R0 ;  /* 0x0000000000e97308 */ /* 0x0005e40000000800 */
[--C-:B--2---:R-:W-:Y:S08]  /*a6c0*/  FFMA.FTZ R0, R34, c[0x0][0x2d0], -R96.reuse ;  /* 0x0000b40022007a23 */ /* 0x104ff00000010860 */
[----:B------:R2:W-:Y:S02]  /*a6d0*/  MUFU.EX2 R78, R0 ;  /* 0x00000000004e7308 */ /* 0x0005e40000000800 */
[----:B--2---:R-:W-:Y:S08]  /*a6e0*/  FFMA.FTZ R0, R35, c[0x0][0x2d0], -R96 ;  /* 0x0000b40023007a23 */ /* 0x004ff00000010860 */
[----:B------:R2:W-:Y:S02]  /*a6f0*/  MUFU.EX2 R79, R0 ;  /* 0x00000000004f7308 */ /* 0x0005e40000000800 */
[--C-:B--2---:R-:W-:Y:S08]  /*a700*/  FFMA.FTZ R0, R24, c[0x0][0x2d0], -R97.reuse ;  /* 0x0000b40018007a23 */ /* 0x104ff00000010861 */
[----:B------:R2:W-:Y:S02]  /*a710*/  MUFU.EX2 R236, R0 ;  /* 0x0000000000ec7308 */ /* 0x0005e40000000800 */
[--C-:B--2---:R-:W-:Y:S08]  /*a720*/  FFMA.FTZ R0, R25, c[0x0][0x2d0], -R97.reuse ;  /* 0x0000b40019007a23 */ /* 0x104ff00000010861 */
        /* <DEDUP_REMOVED lines=13> */
[----:B--2---:R-:W-:Y:S02]  /*a800*/  FFMA.FTZ R0, R39, c[0x0][0x2d0], -R96 ;  /* 0x0000b40027007a23 */ /* 0x004fe40000010860 */
[----:B------:R-:W2:Y:S06]  /*a810*/  LDSM.16.MT88.4 R36, [R232+0x100] ;  /* 0x00010000e824783b */ /* 0x000eac0000004200 */
[----:B------:R3:W-:Y:S02]  /*a820*/  MUFU.EX2 R138, R0 ;  /* 0x00000000008a7308 */ /* 0x0007e40000000800 */
[----:B---3--:R-:W-:Y:S08]  /*a830*/  FFMA.FTZ R0, R48, c[0x0][0x2d0], -R92 ;  /* 0x0000b40030007a23 */ /* 0x008ff0000001085c */
[----:B------:R3:W-:Y:S02]  /*a840*/  MUFU.EX2 R60, R0 ;  /* 0x00000000003c7308 */ /* 0x0007e40000000800 */
[----:B---3--:R-:W-:Y:S05]  /*a850*/  FSEL R0, R137, RZ, P2 ;  /* 0x000000ff89007208 */ /* 0x008fea0001000000 */
[----:B------:R-:W-:Y:S04]  /*a860*/  FADD.FTZ R0, -R0, R3 ;  /* 0x0000000300007221 */ /* 0x000fe80000010100 */
[----:B------:R-:W-:Y:S04]  /*a870*/  FMUL.FTZ R0, R0, c[0x0][0x2d0] ;  /* 0x0000b40000007a20 */ /* 0x000fe80000410000 */
[----:B------:R3:W4:Y:S02]  /*a880*/  MUFU.EX2 R69, R0 ;  /* 0x0000000000457308 */ /* 0x0007240000000800 */
[----:B---3--:R-:W-:Y:S01]  /*a890*/  FADD.FTZ R0, -R2, R132 ;  /* 0x0000008402007221 */ /* 0x008fe20000010100 */
[----:B------:R-:W-:Y:S01]  /*a8a0*/  FSEL R2, R135, RZ, P0 ;  /* 0x000000ff87027208 */ /* 0x000fe20000000000 */
[C---:B----4-:R-:W-:Y:S01]  /*a8b0*/  FMUL.FTZ R4, R69.reuse, R140 ;  /* 0x0000008c45047220 */ /* 0x050fe20000410000 */
[----:B------:R-:W-:Y:S01]  /*a8c0*/  PLOP3.LUT P0, PT, PT, PT, UP0, 0x80, 0x0 ;  /* 0x000000000000781c */ /* 0x000fe20003f0f008 */
[----:B------:R-:W-:Y:S02]  /*a8d0*/  FMUL.FTZ R0, R0, c[0x0][0x2d0] ;  /* 0x0000b40000007a20 */ /* 0x000fe40000410000 */
[C---:B------:R-:W-:Y:S02]  /*a8e0*/  FMUL.FTZ R5, R69.reuse, R141 ;  /* 0x0000008d45057220 */ /* 0x040fe40000410000 */
[----:B------:R3:W4:Y:S01]  /*a8f0*/  MUFU.EX2 R68, R0 ;  /* 0x0000000000447308 */ /* 0x0007220000000800 */
[C---:B------:R-:W-:Y:S02]  /*a900*/  FMUL.FTZ R16, R69.reuse, R152 ;  /* 0x0000009845107220 */ /* 0x040fe40000410000 */
[C---:B------:R-:W-:Y:S02]  /*a910*/  FMUL.FTZ R17, R69.reuse, R153 ;  /* 0x0000009945117220 */ /* 0x040fe40000410000 */
[C---:B------:R-:W-:Y:S02]  /*a920*/  FMUL.FTZ R33, R69.reuse, R169 ;  /* 0x000000a945217220 */ /* 0x040fe40000410000 */
[C---:B------:R-:W-:Y:S02]  /*a930*/  FMUL.FTZ R49, R69.reuse, R117 ;  /* 0x0000007545317220 */ /* 0x040fe40000410000 */
[----:B------:R-:W-:Y:S02]  /*a940*/  FMUL.FTZ R48, R69, R116 ;  /* 0x0000007445307220 */ /* 0x000fe40000410000 */
[----:B------:R-:W-:Y:S02]  /*a950*/  IMAD.MOV.U32 R153, RZ, RZ, R218 ;  /* 0x000000ffff997224 */ /* 0x000fe400078e00da */
[----:B------:R-:W-:Y:S02]  /*a960*/  IMAD.MOV.U32 R152, RZ, RZ, R61 ;  /* 0x000000ffff987224 */ /* 0x000fe400078e003d */
[----:B------:R-:W-:Y:S02]  /*a970*/  IMAD.MOV.U32 R141, RZ, RZ, R60 ;  /* 0x000000ffff8d7224 */ /* 0x000fe400078e003c */
[----:B------:R-:W-:Y:S02]  /*a980*/  IMAD.MOV.U32 R169, RZ, RZ, R90 ;  /* 0x000000ffffa97224 */ /* 0x000fe400078e005a */
[----:B------:R-:W-:Y:S02]  /*a990*/  IMAD.MOV.U32 R132, RZ, RZ, R88 ;  /* 0x000000ffff847224 */ /* 0x000fe400078e0058 */
[----:B---3--:R-:W-:Y:S01]  /*a9a0*/  FADD.FTZ R0, -R2, R133 ;  /* 0x0000008502007221 */ /* 0x008fe20000010100 */
[----:B------:R-:W-:Y:S01]  /*a9b0*/  FSEL R2, R70, RZ, P3 ;  /* 0x000000ff46027208 */ /* 0x000fe20001800000 */
[----:B----4-:R-:W-:Y:S02]  /*a9c0*/  FMUL.FTZ R6, R68, R142 ;  /* 0x0000008e44067220 */ /* 0x010fe40000410000 */
[----:B------:R-:W-:Y:S02]  /*a9d0*/  FMUL.FTZ R0, R0, c[0x0][0x2d0] ;  /* 0x0000b40000007a20 */ /* 0x000fe40000410000 */
[C---:B------:R-:W-:Y:S02]  /*a9e0*/  FMUL.FTZ R7, R68.reuse, R143 ;  /* 0x0000008f44077220 */ /* 0x040fe40000410000 */
[----:B------:R3:W4:Y:S01]  /*a9f0*/  MUFU.EX2 R3, R0 ;  /* 0x0000000000037308 */ /* 0x0007220000000800 */
[----:B------:R-:W-:Y:S02]  /*aa00*/  IMAD.MOV.U32 R133, RZ, RZ, R52 ;  /* 0x000000ffff857224 */ /* 0x000fe400078e0034 */
[C---:B------:R-:W-:Y:S01]  /*aa10*/  FMUL.FTZ R19, R68.reuse, R155 ;  /* 0x0000009b44137220 */ /* 0x040fe20000410000 */
[----:B------:R-:W2:Y:S01]  /*aa20*/  LDSM.16.MT88.4 R52, [R230+0x100] ;  /* 0x00010000e634783b */ /* 0x000ea20000004200 */
[----:B------:R-:W-:Y:S01]  /*aa30*/  FMUL.FTZ R18, R68, R154 ;  /* 0x0000009a44127220 */ /* 0x000fe20000410000 */
[----:B------:R-:W-:Y:S01]  /*aa40*/  F2FP.BF16.PACK_AB R72, R248, R133 ;  /* 0x00000085f848723e */ /* 0x000fe200000010ff */
[C---:B------:R-:W-:Y:S02]  /*aa50*/  FMUL.FTZ R34, R68.reuse, R170 ;  /* 0x000000aa44227220 */ /* 0x040fe40000410000 */
[----:B------:R-:W-:Y:S02]  /*aa60*/  IMAD.MOV.U32 R170, RZ, RZ, R85 ;  /* 0x000000ffffaa7224 */ /* 0x000fe400078e0055 */
[----:B------:R-:W-:Y:S02]  /*aa70*/  FMUL.FTZ R35, R68, R171 ;  /* 0x000000ab44237220 */ /* 0x000fe40000410000 */
[-C--:B-1----:R-:W-:Y:S01]  /*aa80*/  HMMA.16816.F32.BF16 R4, R72, R20.reuse, R4 ;  /* 0x000000144804723c */ /* 0x082fe20000041804 */
[----:B------:R-:W-:Y:S02]  /*aa90*/  IMAD.MOV.U32 R154, RZ, RZ, R215 ;  /* 0x000000ffff9a7224 */ /* 0x000fe400078e00d7 */
[----:B------:R-:W-:Y:S02]  /*aaa0*/  IMAD.MOV.U32 R171, RZ, RZ, R84 ;  /* 0x000000ffffab7224 */ /* 0x000fe400078e0054 */
[----:B---3--:R-:W-:Y:S02]  /*aab0*/  FADD.FTZ R0, -R2, R134 ;  /* 0x0000008602007221 */ /* 0x008fe40000010100 */
[----:B------:R-:W-:Y:S02]  /*aac0*/  FFMA.FTZ R2, R50, c[0x0][0x2d0], -R96 ;  /* 0x0000b40032027a23 */ /* 0x000fe40000010860 */
[C---:B----4-:R-:W-:Y:S02]  /*aad0*/  FMUL.FTZ R9, R3.reuse, R145 ;  /* 0x0000009103097220 */ /* 0x050fe40000410000 */
[----:B------:R1:W3:Y:S01]  /*aae0*/  MUFU.EX2 R32, R2 ;  /* 0x0000000200207308 */ /* 0x0002e20000000800 */
[C---:B------:R-:W-:Y:S02]  /*aaf0*/  FMUL.FTZ R12, R3.reuse, R148 ;  /* 0x00000094030c7220 */ /* 0x040fe40000410000 */
[----:B------:R-:W-:Y:S02]  /*ab00*/  FMUL.FTZ R0, R0, c[0x0][0x2d0] ;  /* 0x0000b40000007a20 */ /* 0x000fe40000410000 */
[C---:B------:R-:W-:Y:S02]  /*ab10*/  FMUL.FTZ R8, R3.reuse, R144 ;  /* 0x0000009003087220 */ /* 0x040fe40000410000 */
[C---:B------:R-:W-:Y:S02]  /*ab20*/  FMUL.FTZ R13, R3.reuse, R149 ;  /* 0x00000095030d7220 */ /* 0x040fe40000410000 */
[C---:B------:R-:W-:Y:S01]  /*ab30*/  FMUL.FTZ R24, R3.reuse, R160 ;  /* 0x000000a003187220 */ /* 0x040fe20000410000 */
[----:B------:R-:W4:Y:S01]  /*ab40*/  MUFU.EX2 R0, R0 ;  /* 0x0000000000007308 */ /* 0x000f220000000800 */
[C---:B------:R-:W-:Y:S02]  /*ab50*/  FMUL.FTZ R25, R3.reuse, R161 ;  /* 0x000000a103197220 */ /* 0x040fe40000410000 */
[----:B------:R-:W-:Y:S02]  /*ab60*/  FMUL.FTZ R28, R3, R164 ;  /* 0x000000a4031c7220 */ /* 0x000fe40000410000 */
[C---:B------:R-:W-:Y:S02]  /*ab70*/  FMUL.FTZ R50, R68.reuse, R118 ;  /* 0x0000007644327220 */ /* 0x040fe40000410000 */
[----:B------:R-:W-:Y:S02]  /*ab80*/  IMAD.MOV.U32 R144, RZ, RZ, R59 ;  /* 0x000000ffff907224 */ /* 0x000fe400078e003b */
[----:B------:R-:W-:Y:S02]  /*ab90*/  IMAD.MOV.U32 R149, RZ, RZ, R58 ;  /* 0x000000ffff957224 */ /* 0x000fe400078e003a */
[----:B------:R-:W-:Y:S02]  /*aba0*/  IMAD.MOV.U32 R160, RZ, RZ, R108 ;  /* 0x000000ffffa07224 */ /* 0x000fe400078e006c */
[----:B------:R-:W-:Y:S02]  /*abb0*/  IMAD.MOV.U32 R108, RZ, RZ, R82 ;  /* 0x000000ffff6c7224 */ /* 0x000fe400078e0052 */
[----:B-1----:R-:W-:Y:S02]  /*abc0*/  FFMA.FTZ R2, R51, c[0x0][0x2d0], -R96 ;  /* 0x0000b40033027a23 */ /* 0x002fe40000010860 */
[----:B---3--:R-:W-:Y:S02]  /*abd0*/  IMAD.MOV.U32 R140, RZ, RZ, R32 ;  /* 0x000000ffff8c7224 */ /* 0x008fe400078e0020 */
[----:B------:R1:W-:Y:S01]  /*abe0*/  MUFU.EX2 R145, R2 ;  /* 0x0000000200917308 */ /* 0x0003e20000000800 */
[C---:B------:R-:W-:Y:S02]  /*abf0*/  FMUL.FTZ R32, R69.reuse, R168 ;  /* 0x000000a845207220 */ /* 0x040fe40000410000 */
[----:B------:R-:W-:Y:S02]  /*ac00*/  FMUL.FTZ R51, R68, R119 ;  /* 0x0000007744337220 */ /* 0x000fe40000410000 */
[C---:B----4-:R-:W-:Y:S02]  /*ac10*/  FMUL.FTZ R11, R0.reuse, R147 ;  /* 0x00000093000b7220 */ /* 0x050fe40000410000 */
[C---:B------:R-:W-:Y:S02]  /*ac20*/  FMUL.FTZ R10, R0.reuse, R146 ;  /* 0x00000092000a7220 */ /* 0x040fe40000410000 */
[C---:B------:R-:W-:Y:S02]  /*ac30*/  FMUL.FTZ R14, R0.reuse, R150 ;  /* 0x00000096000e7220 */ /* 0x040fe40000410000 */
[C---:B------:R-:W-:Y:S02]  /*ac40*/  FMUL.FTZ R27, R0.reuse, R163 ;  /* 0x000000a3001b7220 */ /* 0x040fe40000410000 */
[----:B------:R-:W-:Y:S01]  /*ac50*/  IMAD.MOV.U32 R163, RZ, RZ, R79 ;  /* 0x000000ffffa37224 */ /* 0x000fe200078e004f */
[C---:B------:R-:W-:Y:S01]  /*ac60*/  HMMA.16816.F32.BF16 R8, R64.reuse, R20, R8 ;  /* 0x000000144008723c */ /* 0x040fe20000041808 */
[----:B------:R-:W-:Y:S02]  /*ac70*/  FMUL.FTZ R15, R0, R151 ;  /* 0x00000097000f7220 */ /* 0x000fe40000410000 */
[----:B------:R-:W-:Y:S02]  /*ac80*/  IMAD.MOV.U32 R161, RZ, RZ, R105 ;  /* 0x000000ffffa17224 */ /* 0x000fe400078e0069 */
[----:B------:R-:W-:Y:S02]  /*ac90*/  IMAD.MOV.U32 R105, RZ, RZ, R81 ;  /* 0x000000ffff697224 */ /* 0x000fe400078e0051 */
[----:B------:R-:W-:Y:S01]  /*aca0*/  FMUL.FTZ R20, R69, R156 ;  /* 0x0000009c45147220 */ /* 0x000fe20000410000 */
[-C--:B------:R-:W-:Y:S01]  /*acb0*/  HMMA.16816.F32.BF16 R12, R64, R22.reuse, R12 ;  /* 0x00000016400c723c */ /* 0x080fe2000004180c */
[----:B------:R-:W-:Y:S03]  /*acc0*/  IMAD.MOV.U32 R156, RZ, RZ, R78 ;  /* 0x000000ffff9c7224 */ /* 0x000fe600078e004e */
[----:B-1----:R-:W-:Y:S02]  /*acd0*/  FFMA.FTZ R2, R40, c[0x0][0x2d0], -R97 ;  /* 0x0000b40028027a23 */ /* 0x002fe40000010861 */
[----:B------:R-:W-:Y:S02]  /*ace0*/  FFMA.FTZ R105, R105, c[0x0][0x2d0], -R92 ;  /* 0x0000b40069697a23 */ /* 0x000fe4000001085c */
[C---:B------:R-:W-:Y:S01]  /*acf0*/  HMMA.16816.F32.BF16 R16, R72.reuse, R22, R16 ;  /* 0x000000164810723c */ /* 0x040fe20000041810 */
[----:B------:R1:W-:Y:S03]  /*ad00*/  MUFU.EX2 R148, R2 ;  /* 0x0000000200947308 */ /* 0x0003e60000000800 */
[----:B------:R-:W-:Y:S02]  /*ad10*/  FMUL.FTZ R21, R69, R157 ;  /* 0x0000009d45157220 */ /* 0x000fe40000410000 */
[----:B------:R-:W-:Y:S02]  /*ad20*/  FMUL.FTZ R26, R0, R162 ;  /* 0x000000a2001a7220 */ /* 0x000fe40000410000 */
[C---:B------:R-:W-:Y:S04]  /*ad30*/  FMUL.FTZ R22, R68.reuse, R158 ;  /* 0x0000009e44167220 */ /* 0x040fe80000410000 */
[----:B------:R-:W-:Y:S02]  /*ad40*/  FMUL.FTZ R23, R68, R159 ;  /* 0x0000009f44177220 */ /* 0x000fe40000410000 */
[----:B------:R-:W-:Y:S02]  /*ad50*/  IMAD.MOV.U32 R157, RZ, RZ, R77 ;  /* 0x000000ffff9d7224 */ /* 0x000fe400078e004d */
[----:B------:R-:W-:Y:S02]  /*ad60*/  IMAD.MOV.U32 R158, RZ, RZ, R76 ;  /* 0x000000ffff9e7224 */ /* 0x000fe400078e004c */
[----:B------:R-:W3:Y:S01]  /*ad70*/  LDSM.16.MT88.4 R76, [R231+0x100] ;  /* 0x00010000e74c783b */ /* 0x000ee20000004200 */
[-C--:B--2---:R-:W-:Y:S01]  /*ad80*/  HMMA.16816.F32.BF16 R20, R72, R36.reuse, R20 ;  /* 0x000000244814723c */ /* 0x084fe20000041814 */
[----:B------:R-:W-:Y:S02]  /*ad90*/  IMAD.MOV.U32 R162, RZ, RZ, R93 ;  /* 0x000000ffffa27224 */ /* 0x000fe400078e005d */
[----:B------:R-:W-:Y:S02]  /*ada0*/  IMAD.MOV.U32 R93, RZ, RZ, R83 ;  /* 0x000000ffff5d7224 */ /* 0x000fe400078e0053 */
[----:B------:R-:W-:Y:S02]  /*adb0*/  IMAD.MOV.U32 R107, RZ, RZ, R108 ;  /* 0x000000ffff6b7224 */ /* 0x000fe400078e006c */
[----:B-1----:R-:W-:Y:S01]  /*adc0*/  FFMA.FTZ R2, R41, c[0x0][0x2d0], -R97 ;  /* 0x0000b40029027a23 */ /* 0x002fe20000010861 */
[C---:B------:R-:W-:Y:S01]  /*add0*/  HMMA.16816.F32.BF16 R24, R64.reuse, R36, R24 ;  /* 0x000000244018723c */ /* 0x040fe20000041818 */
[C---:B------:R-:W-:Y:S02]  /*ade0*/  FMUL.FTZ R31, R0.reuse, R167 ;  /* 0x000000a7001f7220 */ /* 0x040fe40000410000 */
[----:B------:R1:W-:Y:S01]  /*adf0*/  MUFU.EX2 R30, R2 ;  /* 0x00000002001e7308 */ /* 0x0003e20000000800 */
[C---:B------:R-:W-:Y:S02]  /*ae00*/  FMUL.FTZ R40, R3.reuse, R176 ;  /* 0x000000b003287220 */ /* 0x040fe40000410000 */
[----:B------:R-:W-:Y:S02]  /*ae10*/  FMUL.FTZ R41, R3, R177 ;  /* 0x000000b103297220 */ /* 0x000fe40000410000 */
[C---:B------:R-:W-:Y:S04]  /*ae20*/  FMUL.FTZ R37, R69.reuse, R173 ;  /* 0x000000ad45257220 */ /* 0x040fe80000410000 */
[----:B------:R-:W-:Y:S02]  /*ae30*/  FMUL.FTZ R36, R69, R172 ;  /* 0x000000ac45247220 */ /* 0x000fe40000410000 */
[----:B------:R-:W-:Y:S02]  /*ae40*/  IMAD.MOV.U32 R151, RZ, RZ, R57 ;  /* 0x000000ffff977224 */ /* 0x000fe400078e0039 */
[----:B------:R-:W-:Y:S02]  /*ae50*/  IMAD.MOV.U32 R159, RZ, RZ, R56 ;  /* 0x000000ffff9f7224 */ /* 0x000fe400078e0038 */
[C---:B------:R-:W-:Y:S02]  /*ae60*/  FMUL.FTZ R56, R3.reuse, R124 ;  /* 0x0000007c03387220 */ /* 0x040fe40000410000 */
[C---:B------:R-:W-:Y:S02]  /*ae70*/  FMUL.FTZ R57, R3.reuse, R125 ;  /* 0x0000007d03397220 */ /* 0x040fe40000410000 */
[C---:B------:R-:W-:Y:S02]  /*ae80*/  FMUL.FTZ R58, R0.reuse, R126 ;  /* 0x0000007e003a7220 */ /* 0x040fe40000410000 */
[----:B------:R-:W-:Y:S02]  /*ae90*/  FMUL.FTZ R59, R0, R127 ;  /* 0x0000007f003b7220 */ /* 0x000fe40000410000 */
[----:B------:R-:W-:Y:S02]  /*aea0*/  IMAD.MOV.U32 R167, RZ, RZ, R94 ;  /* 0x000000ffffa77224 */ /* 0x000fe400078e005e */
[----:B-1----:R-:W-:Y:S02]  /*aeb0*/  FFMA.FTZ R2, R42, c[0x0][0x2d0], -R98 ;  /* 0x0000b4002a027a23 */ /* 0x002fe40000010862 */
[C---:B------:R-:W-:Y:S02]  /*aec0*/  FMUL.FTZ R42, R0.reuse, R178 ;  /* 0x000000b2002a7220 */ /* 0x040fe40000410000 */
[----:B------:R1:W-:Y:S01]  /*aed0*/  MUFU.EX2 R147, R2 ;  /* 0x0000000200937308 */ /* 0x0003e20000000800 */
[----:B------:R-:W-:Y:S02]  /*aee0*/  IMAD.MOV.U32 R94, RZ, RZ, R80 ;  /* 0x000000ffff5e7224 */ /* 0x000fe400078e0050 */
[----:B------:R-:W2:Y:S01]  /*aef0*/  LDSM.16.MT88.4 R80, [R229+0x900] ;  /* 0x00090000e550783b */ /* 0x000ea20000004200 */
[C---:B------:R-:W-:Y:S02]  /*af00*/  FMUL.FTZ R60, R3.reuse, R184 ;  /* 0x000000b8033c7220 */ /* 0x040fe40000410000 */
[----:B------:R-:W-:Y:S02]  /*af10*/  IMAD.MOV.U32 R134, RZ, RZ, R62 ;  /* 0x000000ffff867224 */ /* 0x000fe400078e003e */
[----:B------:R-:W-:Y:S02]  /*af20*/  FMUL.FTZ R61, R3, R185 ;  /* 0x000000b9033d7220 */ /* 0x000fe40000410000 */
[C---:B------:R-:W-:Y:S02]  /*af30*/  FMUL.FTZ R62, R0.reuse, R186 ;  /* 0x000000ba003e7220 */ /* 0x040fe40000410000 */
[C---:B------:R-:W-:Y:S02]  /*af40*/  FMUL.FTZ R63, R0.reuse, R187 ;  /* 0x000000bb003f7220 */ /* 0x040fe40000410000 */
[----:B------:R-:W-:Y:S02]  /*af50*/  IMAD.MOV.U32 R184, RZ, RZ, R95 ;  /* 0x000000ffffb87224 */ /* 0x000fe400078e005f */
[----:B------:R-:W-:Y:S02]  /*af60*/  IMAD.MOV.U32 R95, RZ, RZ, R94 ;  /* 0x000000ffff5f7224 */ /* 0x000fe400078e005e */
[----:B------:R-:W-:Y:S02]  /*af70*/  IMAD.MOV.U32 R108, RZ, RZ, R86 ;  /* 0x000000ffff6c7224 */ /* 0x000fe400078e0056 */
[----:B------:R-:W-:Y:S02]  /*af80*/  IMAD.MOV.U32 R94, RZ, RZ, R87 ;  /* 0x000000ffff5e7224 */ /* 0x000fe400078e0057 */
[----:B------:R-:W2:Y:S01]  /*af90*/  LDSM.16.MT88.4 R84, [R232+0x900] ;  /* 0x00090000e854783b */ /* 0x000ea20000004200 */
[----:B------:R-:W-:Y:S02]  /*afa0*/  IMAD.MOV.U32 R111, RZ, RZ, R93 ;  /* 0x000000ffff6f7224 */ /* 0x000fe400078e005d */
[--C-:B-1----:R-:W-:Y:S02]  /*afb0*/  FFMA.FTZ R2, R43, c[0x0][0x2d0], -R98.reuse ;  /* 0x0000b4002b027a23 */ /* 0x102fe40000010862 */
[----:B------:R-:W-:Y:S02]  /*afc0*/  FMUL.FTZ R43, R0, R179 ;  /* 0x000000b3002b7220 */ /* 0x000fe40000410000 */
[----:B------:R1:W1:Y:S01]  /*afd0*/  MUFU.EX2 R29, R2 ;  /* 0x00000002001d7308 */ /* 0x0002620000000800 */
[----:B------:R-:W-:Y:S02]  /*afe0*/  FFMA.FTZ R93, R199, c[0x0][0x2d0], -R98 ;  /* 0x0000b400c75d7a23 */ /* 0x000fe40000010862 */
[----:B------:R-:W-:Y:S02]  /*aff0*/  FFMA.FTZ R108, R108, c[0x0][0x2d0], -R96 ;  /* 0x0000b4006c6c7a23 */ /* 0x000fe40000010860 */
[----:B-1----:R-:W-:Y:S02]  /*b000*/  FFMA.FTZ R2, R44, c[0x0][0x2d0], -R97 ;  /* 0x0000b4002c027a23 */ /* 0x002fe40000010861 */
[----:B------:R-:W-:Y:S03]  /*b010*/  IMAD.MOV.U32 R164, RZ, RZ, R29 ;  /* 0x000000ffffa47224 */ /* 0x000fe600078e001d */
[----:B------:R1:W-:Y:S01]  /*b020*/  MUFU.EX2 R142, R2 ;  /* 0x00000002008e7308 */ /* 0x0003e20000000800 */
[C---:B------:R-:W-:Y:S02]  /*b030*/  FMUL.FTZ R29, R3.reuse, R165 ;  /* 0x000000a5031d7220 */ /* 0x040fe40000410000 */
[----:B------:R-:W-:Y:S02]  /*b040*/  IMAD.MOV.U32 R165, RZ, RZ, R30 ;  /* 0x000000ffffa57224 */ /* 0x000fe400078e001e */
[----:B------:R-:W-:Y:S02]  /*b050*/  FMUL.FTZ R30, R0, R166 ;  /* 0x000000a6001e7220 */ /* 0x000fe40000410000 */
[----:B------:R-:W-:Y:S02]  /*b060*/  FMUL.FTZ R44, R3, R180 ;  /* 0x000000b4032c7220 */ /* 0x000fe40000410000 */
[----:B------:R-:W-:Y:S01]  /*b070*/  IMAD.MOV.U32 R166, RZ, RZ, R138 ;  /* 0x000000ffffa67224 */ /* 0x000fe200078e008a */
[----:B------:R-:W-:Y:S01]  /*b080*/  MUFU.EX2 R180, R93 ;  /* 0x0000005d00b47308 */ /* 0x000fe20000000800 */
[----:B------:R-:W-:Y:S01]  /*b090*/  IMAD.MOV.U32 R138, RZ, RZ, R91 ;  /* 0x000000ffff8a7224 */ /* 0x000fe200078e005b */
[-C--:B------:R-:W-:Y:S01]  /*b0a0*/  HMMA.16816.F32.BF16 R28, R64, R38.reuse, R28 ;  /* 0x00000026401c723c */ /* 0x080fe2000004181c */
[----:B------:R-:W2:Y:S07]  /*b0b0*/  LDSM.16.MT88.4 R88, [R230+0x900] ;  /* 0x00090000e658783b */ /* 0x000eae0000004200 */
[C---:B------:R-:W-:Y:S01]  /*b0c0*/  HMMA.16816.F32.BF16 R32, R72.reuse, R38, R32 ;  /* 0x000000264820723c */ /* 0x040fe20000041820 */
[--C-:B-1----:R-:W-:Y:S03]  /*b0d0*/  FFMA.FTZ R2, R45, c[0x0][0x2d0], -R97.reuse ;  /* 0x0000b4002d027a23 */ /* 0x102fe60000010861 */
[----:B------:R-:W-:Y:S01]  /*b0e0*/  FMUL.FTZ R45, R3, R181 ;  /* 0x000000b5032d7220 */ /* 0x000fe20000410000 */
[----:B------:R1:W-:Y:S02]  /*b0f0*/  MUFU.EX2 R146, R2 ;  /* 0x0000000200927308 */ /* 0x0003e40000000800 */
[C---:B------:R-:W-:Y:S02]  /*b100*/  FMUL.FTZ R39, R68.reuse, R175 ;  /* 0x000000af44277220 */ /* 0x040fe40000410000 */
[----:B------:R-:W-:Y:S07]  /*b110*/  FMUL.FTZ R38, R68, R174 ;  /* 0x000000ae44267220 */ /* 0x000fee0000410000 */
[-C--:B------:R-:W-:Y:S08]  /*b120*/  HMMA.16816.F32.BF16 R36, R72, R52.reuse, R36 ;  /* 0x000000344824723c */ /* 0x080ff00000041824 */
[C---:B------:R-:W-:Y:S01]  /*b130*/  HMMA.16816.F32.BF16 R40, R64.reuse, R52, R40 ;  /* 0x000000344028723c */ /* 0x040fe20000041828 */
[--C-:B-1----:R-:W-:Y:S03]  /*b140*/  FFMA.FTZ R2, R46, c[0x0][0x2d0], -R98.reuse ;  /* 0x0000b4002e027a23 */ /* 0x102fe60000010862 */
[----:B------:R-:W-:Y:S01]  /*b150*/  FMUL.FTZ R46, R0, R182 ;  /* 0x000000b6002e7220 */ /* 0x000fe20000410000 */
[----:B------:R1:W-:Y:S02]  /*b160*/  MUFU.EX2 R143, R2 ;  /* 0x00000002008f7308 */ /* 0x0003e40000000800 */
[C---:B------:R-:W-:Y:S02]  /*b170*/  FMUL.FTZ R52, R69.reuse, R120 ;  /* 0x0000007845347220 */ /* 0x040fe40000410000 */
[----:B------:R-:W-:Y:S03]  /*b180*/  FMUL.FTZ R53, R69, R121 ;  /* 0x0000007945357220 */ /* 0x000fe60000410000 */
[----:B------:R-:W-:Y:S02]  /*b190*/  FFMA.FTZ R121, R200, c[0x0][0x2d0], -R97 ;  /* 0x0000b400c8797a23 */ /* 0x000fe40000010861 */
[----:B------:R-:W-:Y:S02]  /*b1a0*/  IMAD.MOV.U32 R200, RZ, RZ, R151 ;  /* 0x000000ffffc87224 */ /* 0x000fe400078e0097 */
[----:B-1----:R-:W-:Y:S02]  /*b1b0*/  FFMA.FTZ R2, R47, c[0x0][0x2d0], -R98 ;  /* 0x0000b4002f027a23 */ /* 0x002fe40000010862 */
[----:B------:R-:W-:Y:S02]  /*b1c0*/  FMUL.FTZ R47, R0, R183 ;  /* 0x000000b7002f7220 */ /* 0x000fe40000410000 */
[----:B------:R1:W-:Y:S05]  /*b1d0*/  MUFU.EX2 R150, R2 ;  /* 0x0000000200967308 */ /* 0x0003ea0000000800 */
[-C--:B------:R-:W-:Y:S08]  /*b1e0*/  HMMA.16816.F32.BF16 R44, R64, R54.reuse, R44 ;  /* 0x00000036402c723c */ /* 0x080ff0000004182c */
[C---:B------:R-:W-:Y:S07]  /*b1f0*/  HMMA.16816.F32.BF16 R48, R72.reuse, R54, R48 ;  /* 0x000000364830723c */ /* 0x040fee0000041830 */
[C---:B------:R-:W-:Y:S02]  /*b200*/  FMUL.FTZ R54, R68.reuse, R122 ;  /* 0x0000007a44367220 */ /* 0x040fe40000410000 */
[----:B------:R-:W-:Y:S03]  /*b210*/  FMUL.FTZ R55, R68, R123 ;  /* 0x0000007b44377220 */ /* 0x000fe60000410000 */
[--C-:B-1----:R-:W-:Y:S04]  /*b220*/  FFMA.FTZ R2, R189, c[0x0][0x2d0], -R92.reuse ;  /* 0x0000b400bd027a23 */ /* 0x102fe8000001085c */
[-C--:B---3--:R-:W-:Y:S01]  /*b230*/  HMMA.16816.F32.BF16 R52, R72, R76.reuse, R52 ;  /* 0x0000004c4834723c */ /* 0x088fe20000041834 */
[----:B------:R1:W3:Y:S07]  /*b240*/  MUFU.EX2 R155, R2 ;  /* 0x00000002009b7308 */ /* 0x0002ee0000000800 */
[C---:B------:R-:W-:Y:S07]  /*b250*/  HMMA.16816.F32.BF16 R56, R64.reuse, R76, R56 ;  /* 0x0000004c4038723c */ /* 0x040fee0000041838 */
[----:B------:R-:W-:Y:S01]  /*b260*/  F2FP.BF16.PACK_AB R76, R228, R236 ;  /* 0x000000ece44c723e */ /* 0x000fe200000010ff */
[-C--:B------:R-:W-:Y:S01]  /*b270*/  HMMA.16816.F32.BF16 R60, R64, R78.reuse, R60 ;  /* 0x0000004e403c723c */ /* 0x080fe2000004183c */
[----:B------:R-:W-:Y:S06]  /*b280*/  F2FP.BF16.PACK_AB R77, R158, R235 ;  /* 0x000000eb9e4d723e */ /* 0x000fec00000010ff */
[C---:B------:R-:W-:Y:S02]  /*b290*/  FMUL.FTZ R64, R69.reuse, R128 ;  /* 0x0000008045407220 */ /* 0x040fe40000410000 */
[----:B-1----:R-:W-:Y:S01]  /*b2a0*/  FFMA.FTZ R2, R190, c[0x0][0x2d0], -R92 ;  /* 0x0000b400be027a23 */ /* 0x002fe2000001085c */
[----:B------:R-:W4:Y:S02]  /*b2b0*/  LDL.LU R128, [R1+0x4] ;  /* 0x0000040001807983 */ /* 0x000f240000300800 */
[----:B------:R-:W-:Y:S01]  /*b2c0*/  FMUL.FTZ R65, R69, R129 ;  /* 0x0000008145417220 */ /* 0x000fe20000410000 */
[----:B------:R1:W-:Y:S01]  /*b2d0*/  MUFU.EX2 R168, R2 ;  /* 0x0000000200a87308 */ /* 0x0003e20000000800 */
[C---:B------:R-:W-:Y:S02]  /*b2e0*/  FMUL.FTZ R66, R68.reuse, R130 ;  /* 0x0000008244427220 */ /* 0x040fe40000410000 */
[----:B------:R-:W-:Y:S02]  /*b2f0*/  FMUL.FTZ R67, R68, R131 ;  /* 0x0000008344437220 */ /* 0x000fe40000410000 */
[----:B---3--:R-:W-:Y:S02]  /*b300*/  IMAD.MOV.U32 R199, RZ, RZ, R155 ;  /* 0x000000ffffc77224 */ /* 0x008fe400078e009b */
[----:B------:R-:W-:Y:S02]  /*b310*/  IMAD.MOV.U32 R155, RZ, RZ, R104 ;  /* 0x000000ffff9b7224 */ /* 0x000fe400078e0068 */
[----:B------:R-:W-:Y:S01]  /*b320*/  FFMA.FTZ R104, R209, c[0x0][0x2d0], -R97 ;  /* 0x0000b400d1687a23 */ /* 0x000fe20000010861 */
[----:B------:R-:W-:Y:S01]  /*b330*/  HMMA.16816.F32.BF16 R64, R72, R78, R64 ;  /* 0x0000004e4840723c */ /* 0x000fe20000041840 */
[----:B------:R-:W-:Y:S06]  /*b340*/  IMAD.MOV.U32 R209, RZ, RZ, R149 ;  /* 0x000000ffffd17224 */ /* 0x000fec00078e0095 */
[----:B------:R-:W-:Y:S02]  /*b350*/  F2FP.BF16.PACK_AB R72, R234, R238 ;  /* 0x000000eeea48723e */ /* 0x000fe400000010ff */
[----:B------:R-:W-:Y:S03]  /*b360*/  F2FP.BF16.PACK_AB R73, R233, R237 ;  /* 0x000000ede949723e */ /* 0x000fe600000010ff */
[----:B------:R-:W-:Y:S01]  /*b370*/  F2FP.BF16.PACK_AB R74, R184, R157 ;  /* 0x0000009db84a723e */ /* 0x000fe200000010ff */
[--C-:B-1----:R-:W-:Y:S01]  /*b380*/  FFMA.FTZ R2, R191, c[0x0][0x2d0], -R96.reuse ;  /* 0x0000b400bf027a23 */ /* 0x102fe20000010860 */
[----:B------:R-:W-:Y:S02]  /*b390*/  F2FP.BF16.PACK_AB R75, R163, R156 ;  /* 0x0000009ca34b723e */ /* 0x000fe400000010ff */
[----:B------:R-:W-:Y:S01]  /*b3a0*/  F2FP.BF16.PACK_AB R78, R162, R151 ;  /* 0x00000097a24e723e */ /* 0x000fe200000010ff */
[----:B------:R1:W-:Y:S01]  /*b3b0*/  MUFU.EX2 R175, R2 ;  /* 0x0000000200af7308 */ /* 0x0003e20000000800 */
[----:B------:R-:W-:Y:S03]  /*b3c0*/  F2FP.BF16.PACK_AB R79, R161, R159 ;  /* 0x0000009fa14f723e */ /* 0x000fe600000010ff */
[-C--:B--2---:R-:W-:Y:S08]  /*b3d0*/  HMMA.16816.F32.BF16 R4, R72, R80.reuse, R4 ;  /* 0x000000504804723c */ /* 0x084ff00000041804 */
[C---:B------:R-:W-:Y:S08]  /*b3e0*/  HMMA.16816.F32.BF16 R8, R76.reuse, R80, R8 ;  /* 0x000000504c08723c */ /* 0x040ff00000041808 */
[-C--:B------:R-:W-:Y:S01]  /*b3f0*/  HMMA.16816.F32.BF16 R12, R76, R82.reuse, R12 ;  /* 0x000000524c0c723c */ /* 0x080fe2000004180c */
[----:B-1----:R-:W-:Y:S07]  /*b400*/  FFMA.FTZ R2, R192, c[0x0][0x2d0], -R96 ;  /* 0x0000b400c0027a23 */ /* 0x002fee0000010860 */
[C---:B------:R-:W-:Y:S01]  /*b410*/  HMMA.16816.F32.BF16 R16, R72.reuse, R82, R16 ;  /* 0x000000524810723c */ /* 0x040fe20000041810 */
[----:B------:R1:W-:Y:S01]  /*b420*/  MUFU.EX2 R174, R2 ;  /* 0x0000000200ae7308 */ /* 0x0003e20000000800 */
[----:B------:R-:W2:Y:S06]  /*b430*/  LDSM.16.MT88.4 R80, [R231+0x900] ;  /* 0x00090000e750783b */ /* 0x000eac0000004200 */
[-C--:B------:R-:W-:Y:S08]  /*b440*/  HMMA.16816.F32.BF16 R20, R72, R84.reuse, R20 ;  /* 0x000000544814723c */ /* 0x080ff00000041814 */
[C---:B------:R-:W-:Y:S07]  /*b450*/  HMMA.16816.F32.BF16 R24, R76.reuse, R84, R24 ;  /* 0x000000544c18723c */ /* 0x040fee0000041818 */
[--C-:B------:R-:W-:Y:S01]  /*b460*/  FFMA.FTZ R84, R102, c[0x0][0x2d0], -R97.reuse ;  /* 0x0000b40066547a23 */ /* 0x100fe20000010861 */
[-C--:B------:R-:W-:Y:S01]  /*b470*/  HMMA.16816.F32.BF16 R28, R76, R86.reuse, R28 ;  /* 0x000000564c1c723c */ /* 0x080fe2000004181c */
[--C-:B-1----:R-:W-:Y:S02]  /*b480*/  FFMA.FTZ R2, R193, c[0x0][0x2d0], -R92.reuse ;  /* 0x0000b400c1027a23 */ /* 0x102fe4000001085c */
[----:B------:R1:W-:Y:S01]  /*b490*/  MUFU.EX2 R177, R84 ;  /* 0x0000005400b17308 */ /* 0x0003e20000000800 */
[----:B------:R-:W-:Y:S02]  /*b4a0*/  FFMA.FTZ R102, R219, c[0x0][0x2d0], -R97 ;  /* 0x0000b400db667a23 */ /* 0x000fe40000010861 */
[----:B------:R-:W-:Y:S02]  /*b4b0*/  IMAD.MOV.U32 R219, RZ, RZ, R147 ;  /* 0x000000ffffdb7224 */ /* 0x000fe400078e0093 */
[C---:B------:R-:W-:Y:S05]  /*b4c0*/  HMMA.16816.F32.BF16 R32, R72.reuse, R86, R32 ;  /* 0x000000564820723c */ /* 0x040fea0000041820 */
[----:B------:R3:W-:Y:S03]  /*b4d0*/  MUFU.EX2 R117, R2 ;  /* 0x0000000200757308 */ /* 0x0007e60000000800 */
[-C--:B------:R-:W-:Y:S07]  /*b4e0*/  HMMA.16816.F32.BF16 R36, R72, R88.reuse, R36 ;  /* 0x000000584824723c */ /* 0x080fee0000041824 */
[----:B------:R-:W-:Y:S01]  /*b4f0*/  MUFU.EX2 R126, R102 ;  /* 0x00000066007e7308 */ /* 0x000fe20000000800 */
[C---:B------:R-:W-:Y:S01]  /*b500*/  HMMA.16816.F32.BF16 R40, R76.reuse, R88, R40 ;  /* 0x000000584c28723c */ /* 0x040fe20000041828 */
[----:B-1----:R-:W1:Y:S06]  /*b510*/  LDSM.16.MT88.4 R84, [R229+0x1100] ;  /* 0x00110000e554783b */ /* 0x002e6c0000004200 */
[--C-:B------:R-:W-:Y:S01]  /*b520*/  FFMA.FTZ R88, R197, c[0x0][0x2d0], -R92.reuse ;  /* 0x0000b400c5587a23 */ /* 0x100fe2000001085c */
[-C--:B------:R-:W-:Y:S03]  /*b530*/  HMMA.16816.F32.BF16 R44, R76, R90.reuse, R44 ;  /* 0x0000005a4c2c723c */ /* 0x080fe6000004182c */
[----:B------:R1:W-:Y:S01]  /*b540*/  MUFU.EX2 R183, R88 ;  /* 0x0000005800b77308 */ /* 0x0003e20000000800 */
[----:B---3--:R-:W-:Y:S04]  /*b550*/  FFMA.FTZ R2, R194, c[0x0][0x2d0], -R92 ;  /* 0x0000b400c2027a23 */ /* 0x008fe8000001085c */
[C---:B------:R-:W-:Y:S05]  /*b560*/  HMMA.16816.F32.BF16 R48, R72.reuse, R90, R48 ;  /* 0x0000005a4830723c */ /* 0x040fea0000041830 */
[----:B------:R3:W-:Y:S03]  /*b570*/  MUFU.EX2 R119, R2 ;  /* 0x0000000200777308 */ /* 0x0007e60000000800 */
[-C--:B--2---:R-:W-:Y:S08]  /*b580*/  HMMA.16816.F32.BF16 R52, R72, R80.reuse, R52 ;  /* 0x000000504834723c */ /* 0x084ff00000041834 */
[C---:B------:R-:W-:Y:S01]  /*b590*/  HMMA.16816.F32.BF16 R56, R76.reuse, R80, R56 ;  /* 0x000000504c38723c */ /* 0x040fe20000041838 */
[----:B-1----:R-:W1:Y:S07]  /*b5a0*/  LDSM.16.MT88.4 R88, [R232+0x1100] ;  /* 0x00110000e858783b */ /* 0x002e6e0000004200 */
[-C--:B------:R-:W-:Y:S01]  /*b5b0*/  HMMA.16816.F32.BF16 R60, R76, R82.reuse, R60 ;  /* 0x000000524c3c723c */ /* 0x080fe2000004183c */
[--C-:B---3--:R-:W-:Y:S06]  /*b5c0*/  FFMA.FTZ R2, R195, c[0x0][0x2d0], -R96.reuse ;  /* 0x0000b400c3027a23 */ /* 0x108fec0000010860 */
[----:B------:R-:W-:Y:S01]  /*b5d0*/  F2FP.BF16.PACK_AB R76, R165, R148 ;  /* 0x00000094a54c723e */ /* 0x000fe200000010ff */
[----:B------:R-:W-:Y:S01]  /*b5e0*/  HMMA.16816.F32.BF16 R64, R72, R82, R64 ;  /* 0x000000524840723c */ /* 0x000fe20000041840 */
[----:B------:R2:W-:Y:S01]  /*b5f0*/  MUFU.EX2 R116, R2 ;  /* 0x0000000200747308 */ /* 0x0005e20000000800 */
[----:B------:R-:W3:Y:S02]  /*b600*/  LDSM.16.MT88.4 R80, [R230+0x1100] ;  /* 0x00110000e650783b */ /* 0x000ee40000004200 */
[----:B------:R-:W-:Y:S02]  /*b610*/  F2FP.BF16.PACK_AB R77, R164, R147 ;  /* 0x00000093a44d723e */ /* 0x000fe400000010ff */
[----:B------:R-:W-:Y:S02]  /*b620*/  F2FP.BF16.PACK_AB R78, R146, R142 ;  /* 0x0000008e924e723e */ /* 0x000fe400000010ff */
[----:B------:R-:W-:Y:S04]  /*b630*/  F2FP.BF16.PACK_AB R72, R167, R160 ;  /* 0x000000a0a748723e */ /* 0x000fe800000010ff */
[----:B------:R-:W-:Y:S02]  /*b640*/  F2FP.BF16.PACK_AB R73, R166, R149 ;  /* 0x00000095a649723e */ /* 0x000fe400000010ff */
[----:B------:R-:W-:Y:S02]  /*b650*/  F2FP.BF16.PACK_AB R74, R144, R141 ;  /* 0x0000008d904a723e */ /* 0x000fe400000010ff */
[----:B------:R-:W-:Y:S02]  /*b660*/  F2FP.BF16.PACK_AB R75, R145, R140 ;  /* 0x0000008c914b723e */ /* 0x000fe400000010ff */
[----:B------:R-:W-:Y:S05]  /*b670*/  F2FP.BF16.PACK_AB R79, R150, R143 ;  /* 0x0000008f964f723e */ /* 0x000fea00000010ff */
[-C--:B------:R-:W-:Y:S01]  /*b680*/  HMMA.16816.F32.BF16 R4, R72, R84.reuse, R4 ;  /* 0x000000544804723c */ /* 0x080fe20000041804 */
[----:B--2---:R-:W-:Y:S04]  /*b690*/  FFMA.FTZ R2, R196, c[0x0][0x2d0], -R96 ;  /* 0x0000b400c4027a23 */ /* 0x004fe80000010860 */
[----:B------:R2:W-:Y:S03]  /*b6a0*/  MUFU.EX2 R118, R2 ;  /* 0x0000000200767308 */ /* 0x0005e60000000800 */
[C---:B------:R-:W-:Y:S08]  /*b6b0*/  HMMA.16816.F32.BF16 R8, R76.reuse, R84, R8 ;  /* 0x000000544c08723c */ /* 0x040ff00000041808 */
[-C--:B------:R-:W-:Y:S08]  /*b6c0*/  HMMA.16816.F32.BF16 R12, R76, R86.reuse, R12 ;  /* 0x000000564c0c723c */ /* 0x080ff0000004180c */
[C---:B------:R-:W-:Y:S01]  /*b6d0*/  HMMA.16816.F32.BF16 R16, R72.reuse, R86, R16 ;  /* 0x000000564810723c */ /* 0x040fe20000041810 */
[----:B------:R-:W3:Y:S03]  /*b6e0*/  LDSM.16.MT88.4 R84, [R231+0x1100] ;  /* 0x00110000e754783b */ /* 0x000ee60000004200 */
[--C-:B--2---:R-:W-:Y:S04]  /*b6f0*/  FFMA.FTZ R2, R99, c[0x0][0x2d0], -R97.reuse ;  /* 0x0000b40063027a23 */ /* 0x104fe80000010861 */
[-C--:B-1----:R-:W-:Y:S01]  /*b700*/  HMMA.16816.F32.BF16 R20, R72, R88.reuse, R20 ;  /* 0x000000584814723c */ /* 0x082fe20000041814 */
[--C-:B------:R-:W-:Y:S01]  /*b710*/  FFMA.FTZ R99, R107, c[0x0][0x2d0], -R92.reuse ;  /* 0x0000b4006b637a23 */ /* 0x100fe2000001085c */
[----:B------:R1:W-:Y:S02]  /*b720*/  MUFU.EX2 R173, R2 ;  /* 0x0000000200ad7308 */ /* 0x0003e40000000800 */
[----:B------:R-:W-:Y:S04]  /*b730*/  FFMA.FTZ R107, R95, c[0x0][0x2d0], -R92 ;  /* 0x0000b4005f6b7a23 */ /* 0x000fe8000001085c */
[C---:B------:R-:W-:Y:S08]  /*b740*/  HMMA.16816.F32.BF16 R24, R76.reuse, R88, R24 ;  /* 0x000000584c18723c */ /* 0x040ff00000041818 */
[-C--:B------:R-:W-:Y:S08]  /*b750*/  HMMA.16816.F32.BF16 R28, R76, R90.reuse, R28 ;  /* 0x0000005a4c1c723c */ /* 0x080ff0000004181c */
[C---:B------:R-:W-:Y:S01]  /*b760*/  HMMA.16816.F32.BF16 R32, R72.reuse, R90, R32 ;  /* 0x0000005a4820723c */ /* 0x040fe20000041820 */
[----:B------:R-:W-:Y:S03]  /*b770*/  LDSM.16.MT88.4 R88, [R232+0x1900] ;  /* 0x00190000e858783b */ /* 0x000fe60000004200 */
[----:B-1----:R-:W-:Y:S02]  /*b780*/  FFMA.FTZ R2, R100, c[0x0][0x2d0], -R97 ;  /* 0x0000b40064027a23 */ /* 0x002fe40000010861 */
[----:B------:R-:W-:Y:S02]  /*b790*/  FFMA.FTZ R100, R154, c[0x0][0x2d0], -R96 ;  /* 0x0000b4009a647a23 */ /* 0x000fe40000010860 */
[-C--:B---3--:R-:W-:Y:S01]  /*b7a0*/  HMMA.16816.F32.BF16 R36, R72, R80.reuse, R36 ;  /* 0x000000504824723c */ /* 0x088fe20000041824 */
[----:B------:R1:W2:Y:S03]  /*b7b0*/  MUFU.EX2 R179, R2 ;  /* 0x0000000200b37308 */ /* 0x0002a60000000800 */
[----:B------:R-:W-:Y:S04]  /*b7c0*/  IMAD.MOV.U32 R154, RZ, RZ, R188 ;  /* 0x000000ffff9a7224 */ /* 0x000fe800078e00bc */
[C---:B------:R-:W-:Y:S03]  /*b7d0*/  HMMA.16816.F32.BF16 R40, R76.reuse, R80, R40 ;  /* 0x000000504c28723c */ /* 0x040fe60000041828 */
[----:B------:R-:W-:Y:S05]  /*b7e0*/  MUFU.EX2 R188, R99 ;  /* 0x0000006300bc7308 */ /* 0x000fea0000000800 */
[-C--:B------:R-:W-:Y:S08]  /*b7f0*/  HMMA.16816.F32.BF16 R44, R76, R82.reuse, R44 ;  /* 0x000000524c2c723c */ /* 0x080ff0000004182c */
[C---:B------:R-:W-:Y:S01]  /*b800*/  HMMA.16816.F32.BF16 R48, R72.reuse, R82, R48 ;  /* 0x000000524830723c */ /* 0x040fe20000041830 */
[----:B-1----:R-:W-:Y:S01]  /*b810*/  FFMA.FTZ R2, R101, c[0x0][0x2d0], -R98 ;  /* 0x0000b40065027a23 */ /* 0x002fe20000010862 */
[----:B------:R-:W1:Y:S02]  /*b820*/  LDSM.16.MT88.4 R80, [R229+0x1900] ;  /* 0x00190000e550783b */ /* 0x000e640000004200 */
[----:B------:R-:W-:Y:S01]  /*b830*/  FFMA.FTZ R101, R153, c[0x0][0x2d0], -R96 ;  /* 0x0000b40099657a23 */ /* 0x000fe20000010860 */
[----:B------:R3:W-:Y:S01]  /*b840*/  MUFU.EX2 R172, R2 ;  /* 0x0000000200ac7308 */ /* 0x0007e20000000800 */
[----:B------:R-:W-:Y:S02]  /*b850*/  IMAD.MOV.U32 R153, RZ, RZ, R132 ;  /* 0x000000ffff997224 */ /* 0x000fe400078e0084 */
[-C--:B------:R-:W-:Y:S01]  /*b860*/  HMMA.16816.F32.BF16 R52, R72, R84.reuse, R52 ;  /* 0x000000544834723c */ /* 0x080fe20000041834 */
[----:B------:R-:W-:Y:S07]  /*b870*/  IMAD.MOV.U32 R132, RZ, RZ, R139 ;  /* 0x000000ffff847224 */ /* 0x000fee00078e008b */
[C---:B------:R-:W-:Y:S07]  /*b880*/  HMMA.16816.F32.BF16 R56, R76.reuse, R84, R56 ;  /* 0x000000544c38723c */ /* 0x040fee0000041838 */
[--C-:B------:R-:W-:Y:S01]  /*b890*/  FFMA.FTZ R84, R111, c[0x0][0x2d0], -R92.reuse ;  /* 0x0000b4006f547a23 */ /* 0x100fe2000001085c */
[-C--:B------:R-:W-:Y:S01]  /*b8a0*/  HMMA.16816.F32.BF16 R60, R76, R86.reuse, R60 ;  /* 0x000000564c3c723c */ /* 0x080fe2000004183c */
[----:B------:R-:W-:Y:S02]  /*b8b0*/  FFMA.FTZ R111, R251, c[0x0][0x2d0], -R92 ;  /* 0x0000b400fb6f7a23 */ /* 0x000fe4000001085c */
[----:B------:R1:W-:Y:S01]  /*b8c0*/  MUFU.EX2 R139, R84 ;  /* 0x00000054008b7308 */ /* 0x0003e20000000800 */
[----:B------:R-:W-:Y:S02]  /*b8d0*/  IMAD.MOV.U32 R251, RZ, RZ, R142 ;  /* 0x000000fffffb7224 */ /* 0x000fe400078e008e */
[----:B---3--:R-:W-:Y:S01]  /*b8e0*/  FFMA.FTZ R2, R103, c[0x0][0x2d0], -R98 ;  /* 0x0000b40067027a23 */ /* 0x008fe20000010862 */
[----:B--2---:R-:W-:Y:S01]  /*b8f0*/  F2FP.BF16.PACK_AB R76, R179, R173 ;  /* 0x000000adb34c723e */ /* 0x004fe200000010ff */
[----:B------:R-:W-:Y:S01]  /*b900*/  HMMA.16816.F32.BF16 R64, R72, R86, R64 ;  /* 0x000000564840723c */ /* 0x000fe20000041840 */
[--C-:B------:R-:W-:Y:S03]  /*b910*/  FFMA.FTZ R103, R212, c[0x0][0x2d0], -R97.reuse ;  /* 0x0000b400d4677a23 */ /* 0x100fe60000010861 */
[----:B------:R-:W-:Y:S01]  /*b920*/  IMAD.MOV.U32 R212, RZ, RZ, R148 ;  /* 0x000000ffffd47224 */ /* 0x000fe200078e0094 */
[----:B------:R2:W3:Y:S02]  /*b930*/  MUFU.EX2 R178, R2 ;  /* 0x0000000200b27308 */ /* 0x0004e40000000800 */
[----:B------:R-:W-:Y:S01]  /*b940*/  F2FP.BF16.PACK_AB R73, R174, R175 ;  /* 0x000000afae49723e */ /* 0x000fe200000010ff */
[----:B-1----:R-:W-:Y:S01]  /*b950*/  LDSM.16.MT88.4 R84, [R231+0x1900] ;  /* 0x00190000e754783b */ /* 0x002fe20000004200 */
[--C-:B--2---:R-:W-:Y:S03]  /*b960*/  FFMA.FTZ R2, R112, c[0x0][0x2d0], -R97.reuse ;  /* 0x0000b40070027a23 */ /* 0x104fe60000010861 */
[----:B---3--:R-:W-:Y:S03]  /*b970*/  F2FP.BF16.PACK_AB R77, R178, R172 ;  /* 0x000000acb24d723e */ /* 0x008fe600000010ff */
[----:B------:R1:W2:Y:S02]  /*b980*/  MUFU.EX2 R221, R2 ;  /* 0x0000000200dd7308 */ /* 0x0002a40000000800 */
[--C-:B-1----:R-:W-:Y:S01]  /*b990*/  FFMA.FTZ R2, R113, c[0x0][0x2d0], -R98.reuse ;  /* 0x0000b40071027a23 */ /* 0x102fe20000010862 */
[----:B--2---:R-:W-:Y:S07]  /*b9a0*/  F2FP.BF16.PACK_AB R78, R221, R177 ;  /* 0x000000b1dd4e723e */ /* 0x004fee00000010ff */
[----:B------:R1:W-:Y:S02]  /*b9b0*/  MUFU.EX2 R176, R2 ;  /* 0x0000000200b07308 */ /* 0x0003e40000000800 */
[--C-:B-1----:R-:W-:Y:S02]  /*b9c0*/  FFMA.FTZ R2, R114, c[0x0][0x2d0], -R98.reuse ;  /* 0x0000b40072027a23 */ /* 0x102fe40000010862 */
[----:B------:R-:W-:Y:S06]  /*b9d0*/  FFMA.FTZ R114, R225, c[0x0][0x2d0], -R98 ;  /* 0x0000b400e1727a23 */ /* 0x000fec0000010862 */
[----:B------:R1:W2:Y:S02]  /*b9e0*/  MUFU.EX2 R218, R2 ;  /* 0x0000000200da7308 */ /* 0x0002a40000000800 */
[----:B-1----:R-:W-:Y:S01]  /*b9f0*/  FFMA.FTZ R2, R201, c[0x0][0x2d0], -R92 ;  /* 0x0000b400c9027a23 */ /* 0x002fe2000001085c */
[----:B--2---:R-:W-:Y:S07]  /*ba00*/  F2FP.BF16.PACK_AB R79, R218, R176 ;  /* 0x000000b0da4f723e */ /* 0x004fee00000010ff */
[----:B------:R1:W-:Y:S02]  /*ba10*/  MUFU.EX2 R215, R2 ;  /* 0x0000000200d77308 */ /* 0x0003e40000000800 */
[--C-:B-1----:R-:W-:Y:S08]  /*ba20*/  FFMA.FTZ R2, R204, c[0x0][0x2d0], -R96.reuse ;  /* 0x0000b400cc027a23 */ /* 0x102ff00000010860 */
[----:B------:R1:W-:Y:S02]  /*ba30*/  MUFU.EX2 R182, R2 ;  /* 0x0000000200b67308 */ /* 0x0003e40000000800 */
[----:B-1----:R-:W-:Y:S08]  /*ba40*/  FFMA.FTZ R2, R207, c[0x0][0x2d0], -R96 ;  /* 0x0000b400cf027a23 */ /* 0x002ff00000010860 */
[----:B------:R1:W-:Y:S02]  /*ba50*/  MUFU.EX2 R207, R2 ;  /* 0x0000000200cf7308 */ /* 0x0003e40000000800 */
[----:B-1----:R-:W-:Y:S02]  /*ba60*/  FFMA.FTZ R2, R206, c[0x0][0x2d0], -R92 ;  /* 0x0000b400ce027a23 */ /* 0x002fe4000001085c */
[----:B------:R-:W-:Y:S06]  /*ba70*/  IMAD.MOV.U32 R206, RZ, RZ, R118 ;  /* 0x000000ffffce7224 */ /* 0x000fec00078e0076 */
[----:B------:R1:W-:Y:S01]  /*ba80*/  MUFU.EX2 R204, R2 ;  /* 0x0000000200cc7308 */ /* 0x0003e20000000800 */
[----:B------:R-:W-:Y:S02]  /*ba90*/  FFMA.FTZ R118, R203, c[0x0][0x2d0], -R97 ;  /* 0x0000b400cb767a23 */ /* 0x000fe40000010861 */
[----:B------:R-:W-:Y:S02]  /*baa0*/  IMAD.MOV.U32 R203, RZ, RZ, R184 ;  /* 0x000000ffffcb7224 */ /* 0x000fe400078e00b8 */
[----:B-1----:R-:W-:Y:S02]  /*bab0*/  FFMA.FTZ R2, R213, c[0x0][0x2d0], -R92 ;  /* 0x0000b400d5027a23 */ /* 0x002fe4000001085c */
[----:B------:R-:W-:Y:S03]  /*bac0*/  IMAD.MOV.U32 R213, RZ, RZ, R119 ;  /* 0x000000ffffd57224 */ /* 0x000fe600078e0077 */
[----:B------:R1:W-:Y:S01]  /*bad0*/  MUFU.EX2 R201, R2 ;  /* 0x0000000200c97308 */ /* 0x0003e20000000800 */
[----:B------:R-:W-:Y:S02]  /*bae0*/  FFMA.FTZ R119, R202, c[0x0][0x2d0], -R97 ;  /* 0x0000b400ca777a23 */ /* 0x000fe40000010861 */
[----:B------:R-:W-:Y:S02]  /*baf0*/  IMAD.MOV.U32 R202, RZ, RZ, R159 ;  /* 0x000000ffffca7224 */ /* 0x000fe400078e009f */
[----:B-1----:R-:W-:Y:S02]  /*bb00*/  FFMA.FTZ R2, R216, c[0x0][0x2d0], -R96 ;  /* 0x0000b400d8027a23 */ /* 0x002fe40000010860 */
[----:B------:R-:W-:Y:S03]  /*bb10*/  IMAD.MOV.U32 R216, RZ, RZ, R116 ;  /* 0x000000ffffd87224 */ /* 0x000fe600078e0074 */
[----:B------:R1:W-:Y:S01]  /*bb20*/  MUFU.EX2 R196, R2 ;  /* 0x0000000200c47308 */ /* 0x0003e20000000800 */
[----:B------:R-:W-:Y:S01]  /*bb30*/  FFMA.FTZ R116, R152, c[0x0][0x2d0], -R96 ;  /* 0x0000b40098747a23 */ /* 0x000fe20000010860 */
[----:B------:R-:W-:Y:S01]  /*bb40*/  F2FP.BF16.PACK_AB R75, R206, R216 ;  /* 0x000000d8ce4b723e */ /* 0x000fe200000010ff */
[----:B------:R-:W-:Y:S02]  /*bb50*/  IMAD.MOV.U32 R152, RZ, RZ, R133 ;  /* 0x000000ffff987224 */ /* 0x000fe400078e0085 */
[----:B------:R-:W-:Y:S02]  /*bb60*/  IMAD.MOV.U32 R133, RZ, RZ, R138 ;  /* 0x000000ffff857224 */ /* 0x000fe400078e008a */
[----:B----4-:R-:W-:Y:S03]  /*bb70*/  FFMA.FTZ R69, R69, R128, R152 ;  /* 0x0000008045457223 */ /* 0x010fe60000010098 */
[----:B------:R-:W-:Y:S01]  /*bb80*/  MUFU.EX2 R138, R100 ;  /* 0x00000064008a7308 */ /* 0x000fe20000000800 */
[----:B------:R-:W-:Y:S09]  /*bb90*/  FADD.FTZ R69, R248, R69 ;  /* 0x00000045f8457221 */ /* 0x000ff20000010000 */
[----:B------:R-:W-:Y:S01]  /*bba0*/  MUFU.EX2 R100, R118 ;  /* 0x0000007600647308 */ /* 0x000fe20000000800 */
[----:B-1----:R-:W-:Y:S02]  /*bbb0*/  FFMA.FTZ R2, R217, c[0x0][0x2d0], -R96 ;  /* 0x0000b400d9027a23 */ /* 0x002fe40000010860 */
[----:B------:R-:W-:Y:S02]  /*bbc0*/  IMAD.MOV.U32 R217, RZ, RZ, R117 ;  /* 0x000000ffffd97224 */ /* 0x000fe400078e0075 */
[----:B------:R-:W-:Y:S05]  /*bbd0*/  FFMA.FTZ R117, R227, c[0x0][0x2d0], -R92 ;  /* 0x0000b400e3757a23 */ /* 0x000fea000001085c */
[----:B------:R1:W-:Y:S01]  /*bbe0*/  MUFU.EX2 R197, R2 ;  /* 0x0000000200c57308 */ /* 0x0003e20000000800 */
[----:B------:R-:W-:Y:S01]  /*bbf0*/  F2FP.BF16.PACK_AB R74, R213, R217 ;  /* 0x000000d9d54a723e */ /* 0x000fe200000010ff */
[----:B------:R-:W-:Y:S02]  /*bc00*/  IMAD.MOV.U32 R227, RZ, RZ, R140 ;  /* 0x000000ffffe37224 */ /* 0x000fe400078e008c */
[--C-:B-1----:R-:W-:Y:S02]  /*bc10*/  FFMA.FTZ R2, R115, c[0x0][0x2d0], -R97.reuse ;  /* 0x0000b40073027a23 */ /* 0x102fe40000010861 */
[----:B------:R-:W2:Y:S04]  /*bc20*/  LDL.LU R115, [R1+0x8] ;  /* 0x0000080001737983 */ /* 0x000ea80000300800 */
[----:B------:R1:W-:Y:S01]  /*bc30*/  MUFU.EX2 R181, R2 ;  /* 0x0000000200b57308 */ /* 0x0003e20000000800 */
[----:B------:R-:W3:Y:S04]  /*bc40*/  LDL.LU R113, [R1+0x10] ;  /* 0x0000100001717983 */ /* 0x000ee80000300800 */
[----:B------:R-:W4:Y:S04]  /*bc50*/  LDL.LU R112, [R1+0xc] ;  /* 0x00000c0001707983 */ /* 0x000f280000300800 */
[----:B------:R2:W5:Y:S01]  /*bc60*/  LDL.LU R248, [R1+0x60] ;  /* 0x0000600001f87983 */ /* 0x0005620000300800 */
[--C-:B-1----:R-:W-:Y:S02]  /*bc70*/  FFMA.FTZ R2, R198, c[0x0][0x2d0], -R97.reuse ;  /* 0x0000b400c6027a23 */ /* 0x102fe40000010861 */
[----:B------:R-:W-:Y:S02]  /*bc80*/  IMAD.MOV.U32 R198, RZ, RZ, R168 ;  /* 0x000000ffffc67224 */ /* 0x000fe400078e00a8 */
[----:B------:R1:W-:Y:S03]  /*bc90*/  MUFU.EX2 R195, R2 ;  /* 0x0000000200c37308 */ /* 0x0003e60000000800 */
[----:B------:R-:W-:Y:S07]  /*bca0*/  F2FP.BF16.PACK_AB R72, R198, R199 ;  /* 0x000000c7c648723e */ /* 0x000fee00000010ff */
[-C--:B------:R-:W-:Y:S08]  /*bcb0*/  HMMA.16816.F32.BF16 R4, R72, R80.reuse, R4 ;  /* 0x000000504804723c */ /* 0x080ff00000041804 */
[C---:B------:R-:W-:Y:S01]  /*bcc0*/  HMMA.16816.F32.BF16 R8, R76.reuse, R80, R8 ;  /* 0x000000504c08723c */ /* 0x040fe20000041808 */
[----:B-1----:R-:W-:Y:S07]  /*bcd0*/  FFMA.FTZ R2, R205, c[0x0][0x2d0], -R98 ;  /* 0x0000b400cd027a23 */ /* 0x002fee0000010862 */
[-C--:B------:R-:W-:Y:S01]  /*bce0*/  HMMA.16816.F32.BF16 R12, R76, R82.reuse, R12 ;  /* 0x000000524c0c723c */ /* 0x080fe2000004180c */
[----:B------:R-:W-:Y:S01]  /*bcf0*/  IMAD.MOV.U32 R205, RZ, RZ, R150 ;  /* 0x000000ffffcd7224 */ /* 0x000fe200078e0096 */
[----:B------:R1:W-:Y:S06]  /*bd00*/  MUFU.EX2 R194, R2 ;  /* 0x0000000200c27308 */ /* 0x0003ec0000000800 */
[C---:B------:R-:W-:Y:S01]  /*bd10*/  HMMA.16816.F32.BF16 R16, R72.reuse, R82, R16 ;  /* 0x000000524810723c */ /* 0x040fe20000041810 */
[----:B------:R-:W-:Y:S07]  /*bd20*/  LDSM.16.MT88.4 R80, [R229+0x2100] ;  /* 0x00210000e550783b */ /* 0x000fee0000004200 */
[-C--:B------:R-:W-:Y:S08]  /*bd30*/  HMMA.16816.F32.BF16 R20, R72, R88.reuse, R20 ;  /* 0x000000584814723c */ /* 0x080ff00000041814 */
[C---:B------:R-:W-:Y:S01]  /*bd40*/  HMMA.16816.F32.BF16 R24, R76.reuse, R88, R24 ;  /* 0x000000584c18723c */ /* 0x040fe20000041818 */
[--C-:B-1----:R-:W-:Y:S03]  /*bd50*/  FFMA.FTZ R2, R208, c[0x0][0x2d0], -R97.reuse ;  /* 0x0000b400d0027a23 */ /* 0x102fe60000010861 */
[----:B------:R-:W-:Y:S04]  /*bd60*/  IMAD.MOV.U32 R208, RZ, RZ, R146 ;  /* 0x000000ffffd07224 */ /* 0x000fe800078e0092 */
[-C--:B------:R-:W-:Y:S01]  /*bd70*/  HMMA.16816.F32.BF16 R28, R76, R90.reuse, R28 ;  /* 0x0000005a4c1c723c */ /* 0x080fe2000004181c */
[----:B------:R1:W-:Y:S07]  /*bd80*/  MUFU.EX2 R192, R2 ;  /* 0x0000000200c07308 */ /* 0x0003ee0000000800 */
[C---:B------:R-:W-:Y:S01]  /*bd90*/  HMMA.16816.F32.BF16 R32, R72.reuse, R90, R32 ;  /* 0x0000005a4820723c */ /* 0x040fe20000041820 */
[----:B------:R-:W-:Y:S03]  /*bda0*/  LDSM.16.MT88.4 R88, [R232+0x2100] ;  /* 0x00210000e858783b */ /* 0x000fe60000004200 */
[----:B-1----:R-:W-:Y:S02]  /*bdb0*/  FFMA.FTZ R2, R210, c[0x0][0x2d0], -R97 ;  /* 0x0000b400d2027a23 */ /* 0x002fe40000010861 */
[----:B------:R-:W-:Y:S02]  /*bdc0*/  IMAD.MOV.U32 R210, RZ, RZ, R145 ;  /* 0x000000ffffd27224 */ /* 0x000fe400078e0091 */
[----:B------:R1:W-:Y:S04]  /*bdd0*/  MUFU.EX2 R193, R2 ;  /* 0x0000000200c17308 */ /* 0x0003e80000000800 */
[----:B-1----:R-:W-:Y:S02]  /*bde0*/  FFMA.FTZ R2, R211, c[0x0][0x2d0], -R98 ;  /* 0x0000b400d3027a23 */ /* 0x002fe40000010862 */
[----:B------:R-:W-:Y:S04]  /*bdf0*/  IMAD.MOV.U32 R211, RZ, RZ, R144 ;  /* 0x000000ffffd37224 */ /* 0x000fe800078e0090 */
[----:B------:R1:W-:Y:S02]  /*be00*/  MUFU.EX2 R191, R2 ;  /* 0x0000000200bf7308 */ /* 0x0003e40000000800 */
[----:B-1----:R-:W-:Y:S02]  /*be10*/  FFMA.FTZ R2, R214, c[0x0][0x2d0], -R98 ;  /* 0x0000b400d6027a23 */ /* 0x002fe40000010862 */
[----:B------:R-:W-:Y:S06]  /*be20*/  IMAD.MOV.U32 R214, RZ, RZ, R143 ;  /* 0x000000ffffd67224 */ /* 0x000fec00078e008f */
[----:B------:R1:W-:Y:S02]  /*be30*/  MUFU.EX2 R123, R2 ;  /* 0x00000002007b7308 */ /* 0x0003e40000000800 */
[--C-:B-1----:R-:W-:Y:S08]  /*be40*/  FFMA.FTZ R2, R171, c[0x0][0x2d0], -R92.reuse ;  /* 0x0000b400ab027a23 */ /* 0x102ff0000001085c */
[----:B------:R1:W-:Y:S02]  /*be50*/  MUFU.EX2 R122, R2 ;  /* 0x00000002007a7308 */ /* 0x0003e40000000800 */
[----:B-1----:R-:W-:Y:S08]  /*be60*/  FFMA.FTZ R2, R170, c[0x0][0x2d0], -R92 ;  /* 0x0000b400aa027a23 */ /* 0x002ff0000001085c */
[----:B------:R1:W-:Y:S02]  /*be70*/  MUFU.EX2 R190, R2 ;  /* 0x0000000200be7308 */ /* 0x0003e40000000800 */
[--C-:B-1----:R-:W-:Y:S02]  /*be80*/  FFMA.FTZ R2, R169, c[0x0][0x2d0], -R96.reuse ;  /* 0x0000b400a9027a23 */ /* 0x102fe40000010860 */
[----:B------:R-:W-:Y:S06]  /*be90*/  LDSM.16.MT88.4 R168, [R232+0x3100] ;  /* 0x00310000e8a8783b */ /* 0x000fec0000004200 */
[----:B------:R1:W-:Y:S02]  /*bea0*/  MUFU.EX2 R120, R2 ;  /* 0x0000000200787308 */ /* 0x0003e40000000800 */
[--C-:B-1----:R-:W-:Y:S02]  /*beb0*/  FFMA.FTZ R2, R94, c[0x0][0x2d0], -R96.reuse ;  /* 0x0000b4005e027a23 */ /* 0x102fe40000010860 */
[----:B------:R-:W1:Y:S01]  /*bec0*/  LDSM.16.MT88.4 R92, [R230+0x1900] ;  /* 0x00190000e65c783b */ /* 0x000e620000004200 */
[----:B------:R-:W-:Y:S05]  /*bed0*/  FFMA.FTZ R96, R134, c[0x0][0x2d0], -R96 ;  /* 0x0000b40086607a23 */ /* 0x000fea0000010860 */
[----:B------:R4:W-:Y:S10]  /*bee0*/  MUFU.EX2 R189, R2 ;  /* 0x0000000200bd7308 */ /* 0x0009f40000000800 */
[----:B------:R1:W-:Y:S01]  /*bef0*/  MUFU.EX2 R134, R101 ;  /* 0x0000006500867308 */ /* 0x0003e20000000800 */
[----:B--2---:R-:W-:Y:S04]  /*bf00*/  FFMA.FTZ R68, R68, R115, R223 ;  /* 0x0000007344447223 */ /* 0x004fe800000100df */
[----:B------:R-:W-:Y:S05]  /*bf10*/  FADD.FTZ R68, R226, R68 ;  /* 0x00000044e2447221 */ /* 0x000fea0000010000 */
[----:B------:R-:W-:Y:S01]  /*bf20*/  MUFU.EX2 R102, R96 ;  /* 0x0000006000667308 */ /* 0x000fe20000000800 */
[----:B---3--:R-:W-:Y:S02]  /*bf30*/  FFMA.FTZ R3, R3, R113, R222 ;  /* 0x0000007103037223 */ /* 0x008fe400000100de */
[----:B------:R-:W-:Y:S02]  /*bf40*/  FADD.FTZ R68, R245, R68 ;  /* 0x00000044f5447221 */ /* 0x000fe40000010000 */
[----:B----4-:R-:W-:Y:S02]  /*bf50*/  FFMA.FTZ R2, R220, c[0x0][0x2d0], -R97 ;  /* 0x0000b400dc027a23 */ /* 0x010fe40000010861 */
[----:B------:R-:W-:Y:S02]  /*bf60*/  FFMA.FTZ R0, R0, R112, R110 ;  /* 0x0000007000007223 */ /* 0x000fe4000001006e */
[----:B------:R-:W-:Y:S01]  /*bf70*/  FADD.FTZ R3, R224, R3 ;  /* 0x00000003e0037221 */ /* 0x000fe20000010000 */
[----:B------:R-:W2:Y:S01]  /*bf80*/  MUFU.EX2 R96, R119 ;  /* 0x0000007700607308 */ /* 0x000ea20000000800 */
[----:B------:R-:W-:Y:S02]  /*bf90*/  IMAD.MOV.U32 R220, RZ, RZ, R141 ;  /* 0x000000ffffdc7224 */ /* 0x000fe400078e008d */
[----:B------:R-:W-:Y:S02]  /*bfa0*/  FADD.FTZ R3, R244, R3 ;  /* 0x00000003f4037221 */ /* 0x000fe40000010000 */
[--C-:B-1----:R-:W-:Y:S02]  /*bfb0*/  FFMA.FTZ R101, R153, c[0x0][0x2d0], -R98.reuse ;  /* 0x0000b40099657a23 */ /* 0x102fe40000010862 */
[----:B------:R-:W-:Y:S01]  /*bfc0*/  FFMA.FTZ R97, R109, c[0x0][0x2d0], -R97 ;  /* 0x0000b4006d617a23 */ /* 0x000fe20000010861 */
[-C--:B------:R-:W-:Y:S02]  /*bfd0*/  HMMA.16816.F32.BF16 R36, R72, R92.reuse, R36 ;  /* 0x0000005c4824723c */ /* 0x080fe40000041824 */
[----:B------:R1:W-:Y:S06]  /*bfe0*/  MUFU.EX2 R127, R2 ;  /* 0x00000002007f7308 */ /* 0x0003ec0000000800 */
[C---:B------:R-:W-:Y:S04]  /*bff0*/  HMMA.16816.F32.BF16 R40, R76.reuse, R92, R40 ;  /* 0x0000005c4c28723c */ /* 0x040fe80000041828 */
[----:B------:R-:W-:Y:S04]  /*c000*/  MUFU.EX2 R112, R105 ;  /* 0x0000006900707308 */ /* 0x000fe80000000800 */
[-C--:B------:R-:W-:Y:S01]  /*c010*/  HMMA.16816.F32.BF16 R44, R76, R94.reuse, R44 ;  /* 0x0000005e4c2c723c */ /* 0x080fe2000004182c */
[----:B--2---:R-:W-:Y:S05]  /*c020*/  F2FP.BF16.PACK_AB R184, R96, R100 ;  /* 0x0000006460b8723e */ /* 0x004fea00000010ff */
[----:B------:R-:W-:Y:S02]  /*c030*/  MUFU.EX2 R105, R117 ;  /* 0x0000007500697308 */ /* 0x000fe40000000800 */
[C---:B------:R-:W-:Y:S01]  /*c040*/  HMMA.16816.F32.BF16 R48, R72.reuse, R94, R48 ;  /* 0x0000005e4830723c */ /* 0x040fe20000041830 */
[----:B------:R-:W2:Y:S03]  /*c050*/  LDSM.16.MT88.4 R92, [R230+0x2100] ;  /* 0x00210000e65c783b */ /* 0x000ea60000004200 */
[--C-:B-1----:R-:W-:Y:S04]  /*c060*/  FFMA.FTZ R2, R155, c[0x0][0x2d0], -R98.reuse ;  /* 0x0000b4009b027a23 */ /* 0x102fe80000010862 */
[-C--:B------:R-:W-:Y:S01]  /*c070*/  HMMA.16816.F32.BF16 R52, R72, R84.reuse, R52 ;  /* 0x000000544834723c */ /* 0x080fe20000041834 */
[----:B------:R-:W-:Y:S07]  /*c080*/  MUFU.EX2 R97, R97 ;  /* 0x0000006100617308 */ /* 0x000fee0000000800 */
[C---:B------:R-:W-:Y:S03]  /*c090*/  HMMA.16816.F32.BF16 R56, R76.reuse, R84, R56 ;  /* 0x000000544c38723c */ /* 0x040fe60000041838 */
[----:B------:R1:W-:Y:S05]  /*c0a0*/  MUFU.EX2 R125, R2 ;  /* 0x00000002007d7308 */ /* 0x0003ea0000000800 */
[-C--:B------:R-:W-:Y:S05]  /*c0b0*/  HMMA.16816.F32.BF16 R60, R76, R86.reuse, R60 ;  /* 0x000000564c3c723c */ /* 0x080fea000004183c */
[----:B------:R-:W3:Y:S02]  /*c0c0*/  MUFU.EX2 R110, R107 ;  /* 0x0000006b006e7308 */ /* 0x000ee40000000800 */
[--C-:B------:R-:W-:Y:S01]  /*c0d0*/  FFMA.FTZ R76, R154, c[0x0][0x2d0], -R98.reuse ;  /* 0x0000b4009a4c7a23 */ /* 0x100fe20000010862 */
[----:B------:R-:W-:Y:S01]  /*c0e0*/  HMMA.16816.F32.BF16 R64, R72, R86, R64 ;  /* 0x000000564840723c */ /* 0x000fe20000041840 */
[----:B------:R-:W-:Y:S01]  /*c0f0*/  F2FP.BF16.PACK_AB R77, R194, R180 ;  /* 0x000000b4c24d723e */ /* 0x000fe200000010ff */
[----:B------:R-:W4:Y:S02]  /*c100*/  LDSM.16.MT88.4 R84, [R231+0x2100] ;  /* 0x00210000e754783b */ /* 0x000f240000004200 */
[----:B------:R-:W-:Y:S02]  /*c110*/  F2FP.BF16.PACK_AB R78, R193, R192 ;  /* 0x000000c0c14e723e */ /* 0x000fe400000010ff */
[----:B------:R-:W-:Y:S01]  /*c120*/  F2FP.BF16.PACK_AB R79, R123, R191 ;  /* 0x000000bf7b4f723e */ /* 0x000fe200000010ff */
[----:B------:R2:W-:Y:S01]  /*c130*/  MUFU.EX2 R113, R76 ;  /* 0x0000004c00717308 */ /* 0x0005e20000000800 */
[----:B------:R-:W-:Y:S02]  /*c140*/  F2FP.BF16.PACK_AB R72, R215, R183 ;  /* 0x000000b7d748723e */ /* 0x000fe400000010ff */
[----:B------:R-:W-:Y:S02]  /*c150*/  LDSM.16.MT88.4 R152, [R229+0x3100] ;  /* 0x00310000e598783b */ /* 0x000fe40000004200 */
[----:B------:R-:W-:Y:S01]  /*c160*/  F2FP.BF16.PACK_AB R73, R207, R182 ;  /* 0x000000b6cf49723e */ /* 0x000fe200000010ff */
[--C-:B-1----:R-:W-:Y:S01]  /*c170*/  FFMA.FTZ R2, R133, c[0x0][0x2d0], -R98.reuse ;  /* 0x0000b40085027a23 */ /* 0x102fe20000010862 */
[----:B------:R-:W-:Y:S02]  /*c180*/  F2FP.BF16.PACK_AB R74, R201, R204 ;  /* 0x000000ccc94a723e */ /* 0x000fe400000010ff */
[----:B------:R-:W-:Y:S01]  /*c190*/  F2FP.BF16.PACK_AB R75, R197, R196 ;  /* 0x000000c4c54b723e */ /* 0x000fe200000010ff */
[----:B------:R-:W-:Y:S01]  /*c1a0*/  MUFU.EX2 R133, R103 ;  /* 0x0000006700857308 */ /* 0x000fe20000000800 */
[----:B---3--:R-:W-:Y:S05]  /*c1b0*/  F2FP.BF16.PACK_AB R128, R110, R112 ;  /* 0x000000706e80723e */ /* 0x008fea00000010ff */
[-C--:B------:R-:W-:Y:S04]  /*c1c0*/  HMMA.16816.F32.BF16 R4, R72, R80.reuse, R4 ;  /* 0x000000504804723c */ /* 0x080fe80000041804 */
[----:B------:R1:W-:Y:S01]  /*c1d0*/  MUFU.EX2 R124, R2 ;  /* 0x00000002007c7308 */ /* 0x0003e20000000800 */
[----:B--2---:R-:W-:Y:S09]  /*c1e0*/  F2FP.BF16.PACK_AB R76, R195, R181 ;  /* 0x000000b5c34c723e */ /* 0x004ff200000010ff */
[----:B------:R-:W2:Y:S01]  /*c1f0*/  MUFU.EX2 R103, R116 ;  /* 0x0000007400677308 */ /* 0x000ea20000000800 */
[C---:B------:R-:W-:Y:S08]  /*c200*/  HMMA.16816.F32.BF16 R8, R76.reuse, R80, R8 ;  /* 0x000000504c08723c */ /* 0x040ff00000041808 */
[-C--:B------:R-:W-:Y:S01]  /*c210*/  HMMA.16816.F32.BF16 R12, R76, R82.reuse, R12 ;  /* 0x000000524c0c723c */ /* 0x080fe2000004180c */
[----:B------:R-:W3:Y:S03]  /*c220*/  MUFU.EX2 R107, R111 ;  /* 0x0000006f006b7308 */ /* 0x000ee60000000800 */
[----:B-1----:R-:W-:Y:S04]  /*c230*/  FFMA.FTZ R2, R132, c[0x0][0x2d0], -R98 ;  /* 0x0000b40084027a23 */ /* 0x002fe80000010862 */
[C---:B------:R-:W-:Y:S01]  /*c240*/  HMMA.16816.F32.BF16 R16, R72.reuse, R82, R16 ;  /* 0x000000524810723c */ /* 0x040fe20000041810 */
[----:B------:R-:W1:Y:S02]  /*c250*/  LDSM.16.MT88.4 R80, [R229+0x2900] ;  /* 0x00290000e550783b */ /* 0x000e640000004200 */
[----:B------:R4:W-:Y:S01]  /*c260*/  MUFU.EX2 R115, R2 ;  /* 0x0000000200737308 */ /* 0x0009e20000000800 */
[----:B--2---:R-:W-:Y:S04]  /*c270*/  F2FP.BF16.PACK_AB R131, R102, R103 ;  /* 0x000000676683723e */ /* 0x004fe800000010ff */
[-C--:B------:R-:W-:Y:S01]  /*c280*/  HMMA.16816.F32.BF16 R20, R72, R88.reuse, R20 ;  /* 0x000000584814723c */ /* 0x080fe20000041814 */
[----:B------:R-:W-:Y:S04]  /*c290*/  LDSM.16.MT88.4 R116, [R230+0x3100] ;  /* 0x00310000e674783b */ /* 0x000fe80000004200 */
[----:B------:R2:W-:Y:S03]  /*c2a0*/  MUFU.EX2 R132, R104 ;  /* 0x0000006800847308 */ /* 0x0005e60000000800 */
[C---:B------:R-:W-:Y:S01]  /*c2b0*/  HMMA.16816.F32.BF16 R24, R76.reuse, R88, R24 ;  /* 0x000000584c18723c */ /* 0x040fe20000041818 */
[----:B---3--:R-:W-:Y:S06]  /*c2c0*/  F2FP.BF16.PACK_AB R130, R105, R107 ;  /* 0x0000006b6982723e */ /* 0x008fec00000010ff */
[----:B------:R-:W-:Y:S01]  /*c2d0*/  MUFU.EX2 R109, R106 ;  /* 0x0000006a006d7308 */ /* 0x000fe20000000800 */
[-C--:B------:R-:W-:Y:S01]  /*c2e0*/  HMMA.16816.F32.BF16 R28, R76, R90.reuse, R28 ;  /* 0x0000005a4c1c723c */ /* 0x080fe2000004181c */
[----:B----4-:R-:W-:Y:S02]  /*c2f0*/  FADD.FTZ R2, R247, R0 ;  /* 0x00000000f7027221 */ /* 0x010fe40000010000 */
[----:B------:R3:W5:Y:S01]  /*c300*/  LDL.LU R247, [R1+0x5c] ;  /* 0x00005c0001f77983 */ /* 0x0007620000300800 */
[----:B------:R-:W-:Y:S04]  /*c310*/  FADD.FTZ R0, R246, R69 ;  /* 0x00000045f6007221 */ /* 0x000fe80000010000 */
[C---:B------:R-:W-:Y:S01]  /*c320*/  HMMA.16816.F32.BF16 R32, R72.reuse, R90, R32 ;  /* 0x0000005a4820723c */ /* 0x040fe20000041820 */
[----:B------:R-:W-:Y:S01]  /*c330*/  FADD.FTZ R99, R243, R2 ;  /* 0x00000002f3637221 */ /* 0x000fe20000010000 */
[----:B------:R-:W4:Y:S01]  /*c340*/  LDSM.16.MT88.4 R88, [R232+0x2900] ;  /* 0x00290000e858783b */ /* 0x000f220000004200 */
[----:B------:R-:W1:Y:S01]  /*c350*/  MUFU.EX2 R106, R108 ;  /* 0x0000006c006a7308 */ /* 0x000e620000000800 */
[----:B------:R-:W-:Y:S02]  /*c360*/  FADD.FTZ R69, R241, R68 ;  /* 0x00000044f1457221 */ /* 0x000fe40000010000 */
[----:B------:R-:W-:Y:S02]  /*c370*/  FADD.FTZ R2, R240, R3 ;  /* 0x00000003f0027221 */ /* 0x000fe40000010000 */
[-C--:B------:R-:W-:Y:S01]  /*c380*/  HMMA.16816.F32.BF16 R36, R72, R92.reuse, R36 ;  /* 0x0000005c4824723c */ /* 0x080fe20000041824 */
[----:B------:R-:W-:Y:S01]  /*c390*/  FADD.FTZ R3, R237, R69 ;  /* 0x00000045ed037221 */ /* 0x000fe20000010000 */
[----:B------:R3:W5:Y:S02]  /*c3a0*/  LDL.LU R246, [R1+0x58] ;  /* 0x0000580001f67983 */ /* 0x0007640000300800 */
[----:B------:R-:W-:Y:S02]  /*c3b0*/  FADD.FTZ R2, R236, R2 ;  /* 0x00000002ec027221 */ /* 0x000fe40000010000 */
[----:B------:R3:W5:Y:S01]  /*c3c0*/  LDL.LU R245, [R1+0x54] ;  /* 0x0000540001f57983 */ /* 0x0007620000300800 */
[----:B------:R-:W-:Y:S01]  /*c3d0*/  FADD.FTZ R3, R233, R3 ;  /* 0x00000003e9037221 */ /* 0x000fe20000010000 */
[C---:B------:R-:W-:Y:S01]  /*c3e0*/  HMMA.16816.F32.BF16 R40, R76.reuse, R92, R40 ;  /* 0x0000005c4c28723c */ /* 0x040fe20000041828 */
[--C-:B--2---:R-:W-:Y:S01]  /*c3f0*/  FFMA.FTZ R104, R252, c[0x0][0x2d0], -R98.reuse ;  /* 0x0000b400fc687a23 */ /* 0x104fe20000010862 */
[----:B------:R3:W5:Y:S02]  /*c400*/  LDL.LU R244, [R1+0x50] ;  /* 0x0000500001f47983 */ /* 0x0007640000300800 */
[----:B------:R-:W-:Y:S02]  /*c410*/  FFMA.FTZ R98, R71, c[0x0][0x2d0], -R98 ;  /* 0x0000b40047627a23 */ /* 0x000fe40000010862 */
[----:B------:R3:W5:Y:S01]  /*c420*/  LDL.LU R243, [R1+0x4c] ;  /* 0x00004c0001f37983 */ /* 0x0007620000300800 */
[----:B------:R-:W-:Y:S01]  /*c430*/  FADD.FTZ R71, R242, R0 ;  /* 0x00000000f2477221 */ /* 0x000fe20000010000 */
[-C--:B------:R-:W-:Y:S01]  /*c440*/  HMMA.16816.F32.BF16 R44, R76, R94.reuse, R44 ;  /* 0x0000005e4c2c723c */ /* 0x080fe2000004182c */
[----:B------:R-:W-:Y:S01]  /*c450*/  FADD.FTZ R0, R239, R99 ;  /* 0x00000063ef007221 */ /* 0x000fe20000010000 */
[----:B------:R3:W5:Y:S01]  /*c460*/  LDL.LU R242, [R1+0x48] ;  /* 0x0000480001f27983 */ /* 0x0007620000300800 */
[----:B------:R-:W-:Y:S01]  /*c470*/  MUFU.EX2 R98, R98 ;  /* 0x0000006200627308 */ /* 0x000fe20000000800 */
[----:B------:R-:W-:Y:S01]  /*c480*/  FADD.FTZ R68, R238, R71 ;  /* 0x00000047ee447221 */ /* 0x000fe20000010000 */
[----:B-1----:R-:W-:Y:S01]  /*c490*/  F2FP.BF16.PACK_AB R129, R106, R109 ;  /* 0x0000006d6a81723e */ /* 0x002fe200000010ff */
[----:B------:R3:W5:Y:S01]  /*c4a0*/  LDL.LU R241, [R1+0x44] ;  /* 0x0000440001f17983 */ /* 0x0007620000300800 */
[----:B------:R-:W-:Y:S01]  /*c4b0*/  FADD.FTZ R69, R235, R0 ;  /* 0x00000000eb457221 */ /* 0x000fe20000010000 */
[C---:B------:R-:W-:Y:S01]  /*c4c0*/  HMMA.16816.F32.BF16 R48, R72.reuse, R94, R48 ;  /* 0x0000005e4830723c */ /* 0x040fe20000041830 */
[----:B------:R-:W-:Y:S01]  /*c4d0*/  FADD.FTZ R0, R234, R68 ;  /* 0x00000044ea007221 */ /* 0x000fe20000010000 */
[----:B------:R3:W5:Y:S02]  /*c4e0*/  LDL.LU R240, [R1+0x40] ;  /* 0x0000400001f07983 */ /* 0x0007640000300800 */
[----:B------:R-:W-:Y:S02]  /*c4f0*/  FADD.FTZ R68, R228, R2 ;  /* 0x00000002e4447221 */ /* 0x000fe40000010000 */
[----:B------:R-:W1:Y:S01]  /*c500*/  LDSM.16.MT88.4 R92, [R230+0x2900] ;  /* 0x00290000e65c783b */ /* 0x000e620000004200 */
[----:B------:R-:W-:Y:S01]  /*c510*/  FADD.FTZ R2, R158, R69 ;  /* 0x000000459e027221 */ /* 0x000fe20000010000 */
[-C--:B------:R-:W-:Y:S01]  /*c520*/  HMMA.16816.F32.BF16 R52, R72, R84.reuse, R52 ;  /* 0x000000544834723c */ /* 0x080fe20000041834 */
[----:B------:R-:W-:Y:S03]  /*c530*/  FADD.FTZ R0, R157, R0 ;  /* 0x000000009d007221 */ /* 0x000fe60000010000 */
[----:B------:R-:W-:Y:S02]  /*c540*/  FADD.FTZ R2, R202, R2 ;  /* 0x00000002ca027221 */ /* 0x000fe40000010000 */
[----:B------:R3:W5:Y:S01]  /*c550*/  LDL.LU R239, [R1+0x3c] ;  /* 0x00003c0001ef7983 */ /* 0x0007620000300800 */
[----:B------:R-:W-:Y:S01]  /*c560*/  FADD.FTZ R0, R203, R0 ;  /* 0x00000000cb007221 */ /* 0x000fe20000010000 */
[C---:B------:R-:W-:Y:S02]  /*c570*/  HMMA.16816.F32.BF16 R56, R76.reuse, R84, R56 ;  /* 0x000000544c38723c */ /* 0x040fe40000041838 */
[----:B------:R3:W5:Y:S04]  /*c580*/  LDL.LU R238, [R1+0x38] ;  /* 0x0000380001ee7983 */ /* 0x0007680000300800 */
[----:B------:R3:W5:Y:S02]  /*c590*/  LDL.LU R237, [R1+0x34] ;  /* 0x0000340001ed7983 */ /* 0x0007640000300800 */
[-C--:B------:R-:W-:Y:S02]  /*c5a0*/  HMMA.16816.F32.BF16 R60, R76, R86.reuse, R60 ;  /* 0x000000564c3c723c */ /* 0x080fe4000004183c */
[----:B------:R3:W5:Y:S04]  /*c5b0*/  LDL.LU R236, [R1+0x30] ;  /* 0x0000300001ec7983 */ /* 0x0007680000300800 */
[----:B------:R3:W5:Y:S01]  /*c5c0*/  LDL.LU R235, [R1+0x2c] ;  /* 0x00002c0001eb7983 */ /* 0x0007620000300800 */
[----:B------:R-:W-:Y:S01]  /*c5d0*/  F2FP.BF16.PACK_AB R76, R126, R127 ;  /* 0x0000007f7e4c723e */ /* 0x000fe200000010ff */
[----:B------:R-:W-:Y:S01]  /*c5e0*/  HMMA.16816.F32.BF16 R64, R72, R86, R64 ;  /* 0x000000564840723c */ /* 0x000fe20000041840 */
[----:B------:R-:W-:Y:S01]  /*c5f0*/  F2FP.BF16.PACK_AB R77, R124, R125 ;  /* 0x0000007d7c4d723e */ /* 0x000fe200000010ff */
[----:B------:R3:W5:Y:S02]  /*c600*/  LDL.LU R234, [R1+0x28] ;  /* 0x0000280001ea7983 */ /* 0x0007640000300800 */
[----:B------:R-:W-:Y:S02]  /*c610*/  F2FP.BF16.PACK_AB R78, R132, R133 ;  /* 0x00000085844e723e */ /* 0x000fe400000010ff */
[----:B------:R3:W5:Y:S01]  /*c620*/  LDL.LU R233, [R1+0x24] ;  /* 0x0000240001e97983 */ /* 0x0007620000300800 */
[----:B------:R-:W-:Y:S02]  /*c630*/  F2FP.BF16.PACK_AB R72, R190, R122 ;  /* 0x0000007abe48723e */ /* 0x000fe400000010ff */
[----:B------:R-:W-:Y:S01]  /*c640*/  F2FP.BF16.PACK_AB R73, R189, R120 ;  /* 0x00000078bd49723e */ /* 0x000fe200000010ff */
[----:B------:R3:W5:Y:S02]  /*c650*/  LDL.LU R228, [R1+0x20] ;  /* 0x0000200001e47983 */ /* 0x0007640000300800 */
[----:B------:R-:W-:Y:S02]  /*c660*/  F2FP.BF16.PACK_AB R74, R188, R139 ;  /* 0x0000008bbc4a723e */ /* 0x000fe400000010ff */
[----:B------:R-:W-:Y:S01]  /*c670*/  F2FP.BF16.PACK_AB R75, R134, R138 ;  /* 0x0000008a864b723e */ /* 0x000fe200000010ff */
[----:B------:R-:W2:Y:S01]  /*c680*/  LDSM.16.MT88.4 R84, [R231+0x2900] ;  /* 0x00290000e754783b */ /* 0x000ea20000004200 */
[----:B------:R-:W-:Y:S05]  /*c690*/  F2FP.BF16.PACK_AB R79, R113, R115 ;  /* 0x00000073714f723e */ /* 0x000fea00000010ff */
[-C--:B------:R-:W-:Y:S08]  /*c6a0*/  HMMA.16816.F32.BF16 R4, R72, R80.reuse, R4 ;  /* 0x000000504804723c */ /* 0x080ff00000041804 */
[C---:B------:R-:W-:Y:S01]  /*c6b0*/  HMMA.16816.F32.BF16 R8, R76.reuse, R80, R8 ;  /* 0x000000504c08723c */ /* 0x040fe20000041808 */
[----:B------:R-:W1:Y:S07]  /*c6c0*/  MUFU.EX2 R81, R121 ;  /* 0x0000007900517308 */ /* 0x000e6e0000000800 */
[-C--:B------:R-:W-:Y:S03]  /*c6d0*/  HMMA.16816.F32.BF16 R12, R76, R82.reuse, R12 ;  /* 0x000000524c0c723c */ /* 0x080fe6000004180c */
[----:B------:R-:W2:Y:S05]  /*c6e0*/  MUFU.EX2 R80, R114 ;  /* 0x0000007200507308 */ /* 0x000eaa0000000800 */
[C---:B------:R-:W-:Y:S05]  /*c6f0*/  HMMA.16816.F32.BF16 R16, R72.reuse, R82, R16 ;  /* 0x000000524810723c */ /* 0x040fea0000041810 */
[----:B------:R-:W-:Y:S03]  /*c700*/  MUFU.EX2 R83, R101 ;  /* 0x0000006500537308 */ /* 0x000fe60000000800 */
[-C--:B----4-:R-:W-:Y:S01]  /*c710*/  HMMA.16816.F32.BF16 R20, R72, R88.reuse, R20 ;  /* 0x000000584814723c */ /* 0x090fe20000041814 */
[----:B-1----:R-:W-:Y:S06]  /*c720*/  F2FP.BF16.PACK_AB R186, R97, R81 ;  /* 0x0000005161ba723e */ /* 0x002fec00000010ff */
[----:B------:R-:W1:Y:S01]  /*c730*/  MUFU.EX2 R82, R104 ;  /* 0x0000006800527308 */ /* 0x000e620000000800 */
[C---:B------:R-:W-:Y:S01]  /*c740*/  HMMA.16816.F32.BF16 R24, R76.reuse, R88, R24 ;  /* 0x000000584c18723c */ /* 0x040fe20000041818 */
[----:B--2---:R-:W-:Y:S07]  /*c750*/  F2FP.BF16.PACK_AB R187, R98, R80 ;  /* 0x0000005062bb723e */ /* 0x004fee00000010ff */
[-C--:B------:R-:W-:Y:S08]  /*c760*/  HMMA.16816.F32.BF16 R28, R76, R90.reuse, R28 ;  /* 0x0000005a4c1c723c */ /* 0x080ff0000004181c */
[C---:B------:R-:W-:Y:S01]  /*c770*/  HMMA.16816.F32.BF16 R32, R72.reuse, R90, R32 ;  /* 0x0000005a4820723c */ /* 0x040fe20000041820 */
[----:B-1----:R-:W-:Y:S07]  /*c780*/  F2FP.BF16.PACK_AB R185, R82, R83 ;  /* 0x0000005352b9723e */ /* 0x002fee00000010ff */
[-C--:B------:R-:W-:Y:S08]  /*c790*/  HMMA.16816.F32.BF16 R36, R72, R92.reuse, R36 ;  /* 0x0000005c4824723c */ /* 0x080ff00000041824 */
[C---:B------:R-:W-:Y:S08]  /*c7a0*/  HMMA.16816.F32.BF16 R40, R76.reuse, R92, R40 ;  /* 0x0000005c4c28723c */ /* 0x040ff00000041828 */
[-C--:B------:R-:W-:Y:S08]  /*c7b0*/  HMMA.16816.F32.BF16 R44, R76, R94.reuse, R44 ;  /* 0x0000005e4c2c723c */ /* 0x080ff0000004182c */
[C---:B------:R-:W-:Y:S08]  /*c7c0*/  HMMA.16816.F32.BF16 R48, R72.reuse, R94, R48 ;  /* 0x0000005e4830723c */ /* 0x040ff00000041830 */
[-C--:B------:R-:W-:Y:S08]  /*c7d0*/  HMMA.16816.F32.BF16 R52, R72, R84.reuse, R52 ;  /* 0x000000544834723c */ /* 0x080ff00000041834 */
[C---:B------:R-:W-:Y:S08]  /*c7e0*/  HMMA.16816.F32.BF16 R56, R76.reuse, R84, R56 ;  /* 0x000000544c38723c */ /* 0x040ff00000041838 */
[-C--:B------:R-:W-:Y:S08]  /*c7f0*/  HMMA.16816.F32.BF16 R60, R76, R86.reuse, R60 ;  /* 0x000000564c3c723c */ /* 0x080ff0000004183c */
[----:B------:R-:W-:Y:S08]  /*c800*/  HMMA.16816.F32.BF16 R64, R72, R86, R64 ;  /* 0x000000564840723c */ /* 0x000ff00000041840 */
[-C--:B------:R-:W-:Y:S07]  /*c810*/  HMMA.16816.F32.BF16 R140, R128, R152.reuse, R4 ;  /* 0x00000098808c723c */ /* 0x080fee0000041804 */
        /* <DEDUP_REMOVED lines=22> */
[----:B------:R-:W-:Y:S01]  /*c980*/  FADD.FTZ R9, R210, R2 ;  /* 0x00000002d2097221 */ /* 0x000fe20000010000 */
[----:B------:R-:W1:Y:S01]  /*c990*/  LDSM.16.MT88.4 R4, [R231+0x3100] ;  /* 0x00310000e704783b */ /* 0x000e620000004200 */
        /* <DEDUP_REMOVED lines=9> */
[----:B------:R-:W-:Y:S02]  /*ca30*/  FADD.FTZ R8, R174, R0 ;  /* 0x00000000ae087221 */ /* 0x000fe40000010000 */
[-C--:B------:R-:W-:Y:S02]  /*ca40*/  HMMA.16816.F32.BF16 R172, R128, R116.reuse, R36 ;  /* 0x0000007480ac723c */ /* 0x080fe40000041824 */
[----:B------:R-:W-:Y:S02]  /*ca50*/  FADD.FTZ R9, R198, R2 ;  /* 0x00000002c6097221 */ /* 0x000fe40000010000 */
[----:B------:R-:W-:Y:S02]  /*ca60*/  FADD.FTZ R3, R179, R11 ;  /* 0x0000000bb3037221 */ /* 0x000fe40000010000 */
[----:B------:R-:W-:Y:S02]  /*ca70*/  FADD.FTZ R2, R178, R10 ;  /* 0x0000000ab2027221 */ /* 0x000fe40000010000 */
[----:B------:R-:W-:Y:S04]  /*ca80*/  FADD.FTZ R0, R217, R9 ;  /* 0x00000009d9007221 */ /* 0x000fe80000010000 */
[----:B------:R-:W-:Y:S02]  /*ca90*/  FADD.FTZ R11, R216, R8 ;  /* 0x00000008d80b7221 */ /* 0x000fe40000010000 */
        /* <DEDUP_REMOVED lines=27> */
[----:B------:R-:W-:Y:S01]  /*cc50*/  FADD.FTZ R3, R127, R11 ;  /* 0x0000000b7f037221 */ /* 0x000fe20000010000 */
[-C--:B-1----:R-:W-:Y:S01]  /*cc60*/  HMMA.16816.F32.BF16 R120, R128, R4.reuse, R52 ;  /* 0x000000048078723c */ /* 0x082fe20000041834 */
[----:B------:R-:W-:Y:S02]  /*cc70*/  FADD.FTZ R2, R125, R10 ;  /* 0x0000000a7d027221 */ /* 0x000fe40000010000 */
[----:B------:R-:W-:Y:S02]  /*cc80*/  FADD.FTZ R0, R190, R9 ;  /* 0x00000009be007221 */ /* 0x000fe40000010000 */
[----:B------:R-:W-:Y:S02]  /*cc90*/  FADD.FTZ R10, R126, R3 ;  /* 0x000000037e0a7221 */ /* 0x000fe40000010000 */
[----:B------:R-:W-:Y:S02]  /*cca0*/  FADD.FTZ R9, R124, R2 ;  /* 0x000000027c097221 */ /* 0x000fe40000010000 */
[----:B------:R-:W-:Y:S01]  /*ccb0*/  FADD.FTZ R11, R189, R8 ;  /* 0x00000008bd0b7221 */ /* 0x000fe20000010000 */
[C---:B------:R-:W-:Y:S02]  /*ccc0*/  HMMA.16816.F32.BF16 R124, R184.reuse, R4, R56 ;  /* 0x00000004b87c723c */ /* 0x040fe40000041838 */
        /* <DEDUP_REMOVED lines=26> */
[----:B------:R1:W-:Y:S01]  /*ce70*/  STL [R1+0x8], R3 ;  /* 0x0000080301007387 */ /* 0x0003e20000100800 */
[----:B------:R-:W-:Y:S02]  /*ce80*/  FADD.FTZ R0, R98, R0 ;  /* 0x0000000062007221 */ /* 0x000fe40000010000 */
[----:B------:R-:W-:Y:S01]  /*ce90*/  IMAD.MOV.U32 R134, RZ, RZ, R70 ;  /* 0x000000ffff867224 */ /* 0x000fe200078e0046 */
[----:B------:R3:W-:Y:S01]  /*cea0*/  STL [R1+0x10], R2 ;  /* 0x0000100201007387 */ /* 0x0007e20000100800 */
[----:B------:R-:W-:Y:S02]  /*ceb0*/  IMAD.MOV.U32 R132, RZ, RZ, R136 ;  /* 0x000000ffff847224 */ /* 0x000fe400078e0088 */
[----:B------:R-:W-:Y:S01]  /*cec0*/  IMAD.MOV.U32 R133, RZ, RZ, R135 ;  /* 0x000000ffff857224 */ /* 0x000fe200078e0087 */
[----:B------:R3:W-:Y:S01]  /*ced0*/  STL [R1+0xc], R0 ;  /* 0x00000c0001007387 */ /* 0x0007e20000100800 */
[----:B-1----:R-:W-:Y:S01]  /*cee0*/  IMAD.MOV.U32 R3, RZ, RZ, R137 ;  /* 0x000000ffff037224 */ /* 0x002fe200078e0089 */
[----:B------:R-:W-:-:S05]  /*cef0*/  @P0 BRA `(.L_x_662) ;  /* 0xffffa97000000947 */ /* 0x000fca000383ffff */
.L_x_659:
[----:B------:R-:W-:-:S13]  /*cf00*/  ISETP.LE.AND P0, PT, RZ, UR6, PT ;  /* 0x00000006ff007c0c */ /* 0x000fda000bf03270 */
[----:B------:R-:W-:Y:S05]  /*cf10*/  @!P0 BRA `(.L_x_663) ;  /* 0x0000425000008947 */ /* 0x000fea0003800000 */
[----:B------:R-:W-:Y:S01]  /*cf20*/  IMAD.MOV.U32 R3, RZ, RZ, R136 ;  /* 0x000000ffff037224 */ /* 0x000fe200078e0088 */
[----:B------:R-:W-:Y:S01]  /*cf30*/  MOV R138, R70 ;  /* 0x00000046008a7202 */ /* 0x000fe20000000f00 */
[----:B--23--:R-:W-:Y:S01]  /*cf40*/  IMAD.MOV.U32 R0, RZ, RZ, R137 ;  /* 0x000000ffff007224 */ /* 0x00cfe200078e0089 */
[----:B------:R-:W-:Y:S01]  /*cf50*/  MOV R133, R135 ;  /* 0x0000008700857202 */ /* 0x000fe20000000f00 */
[----:B------:R-:W-:Y:S05]  /*cf60*/  BRA `(.L_x_664) ;  /* 0x0000040000007947 */ /* 0x000fea0003800000 */
.L_x_666:
        /* <DEDUP_REMOVED lines=30> */
[----:B------:R-:W2:Y:S04]  /*d150*/  SHFL.IDX PT, R134, R132, 0x1, 0x181f ;  /* 0x00381f0084867f89 */ /* 0x000ea800000e0000 */
[----:B------:R-:W3:Y:S04]  /*d160*/  SHFL.IDX PT, R137, R2, RZ, 0x181f ;  /* 0x00181fff02897589 */ /* 0x000ee800000e0000 */
[----:B------:R-:W4:Y:S04]  /*d170*/  SHFL.IDX PT, R135, R2, 0x1, 0x181f ;  /* 0x00381f0002877f89 */ /* 0x000f2800000e0000 */
[----:B------:R-:W5:Y:S04]  /*d180*/  SHFL.IDX PT, R190, R132, 0x3, 0x181f ;  /* 0x00781f0084be7f89 */ /* 0x000f6800000e0000 */
[----:B------:R-:W5:Y:S01]  /*d190*/  SHFL.IDX PT, R139, R2, 0x2, 0x181f ;  /* 0x00581f00028b7f89 */ /* 0x000f6200000e0000 */
[-C--:B-1----:R-:W-:Y:S03]  /*d1a0*/  IADD3 R136, P1, R136, R247.reuse, RZ ;  /* 0x000000f788887210 */ /* 0x082fe60007f3e0ff */
[----:B------:R-:W1:Y:S04]  /*d1b0*/  SHFL.IDX PT, R188, R132, 0x4, 0x181f ;  /* 0x00981f0084bc7f89 */ /* 0x000e6800000e0000 */
[----:B------:R-:W1:Y:S01]  /*d1c0*/  SHFL.IDX PT, R191, R2, 0x3, 0x181f ;  /* 0x00781f0002bf7f89 */ /* 0x000e6200000e0000 */
[-C--:B--2---:R-:W-:Y:S03]  /*d1d0*/  IADD3 R134, P0, R134, R247.reuse, RZ ;  /* 0x000000f786867210 */ /* 0x084fe60007f1e0ff */
[----:B------:R-:W2:Y:S01]  /*d1e0*/  SHFL.IDX PT, R189, R132, 0x5, 0x181f ;  /* 0x00b81f0084bd7f89 */ /* 0x000ea200000e0000 */
[--C-:B---3--:R-:W-:Y:S03]  /*d1f0*/  IMAD.X R137, R137, 0x1, R246.reuse, P1 ;  /* 0x0000000189897824 */ /* 0x108fe600008e06f6 */
[----:B------:R-:W3:Y:S01]  /*d200*/  SHFL.IDX PT, R195, R2, 0x4, 0x181f ;  /* 0x00981f0002c37f89 */ /* 0x000ee200000e0000 */
[-C--:B----4-:R-:W-:Y:S02]  /*d210*/  IADD3.X R135, R135, R246.reuse, RZ, P0, !PT ;  /* 0x000000f687877210 */ /* 0x090fe400007fe4ff */
[-C--:B------:R-:W-:Y:S01]  /*d220*/  IADD3 R192, P0, R192, R247.reuse, RZ ;  /* 0x000000f7c0c07210 */ /* 0x080fe20007f1e0ff */
[----:B------:R2:W-:Y:S01]  /*d230*/  LDGSTS.E.BYPASS.LTC128B.128 [R250+0x3900], [R136.64], !P6 ;  /* 0x0390000088fa7fae */ /* 0x0005e2000f101d4e */
[-C--:B-----5:R-:W-:Y:S03]  /*d240*/  IADD3 R190, P3, R190, R247.reuse, RZ ;  /* 0x000000f7bebe7210 */ /* 0x0a0fe60007f7e0ff */
[----:B------:R4:W-:Y:S01]  /*d250*/  LDGSTS.E.BYPASS.LTC128B.128 [R250+0x4100], [R134.64], !P6 ;  /* 0x0410000086fa7fae */ /* 0x0009e2000f101d4e */
[--C-:B------:R-:W-:Y:S03]  /*d260*/  IMAD.X R193, R139, 0x1, R246.reuse, P0 ;  /* 0x000000018bc17824 */ /* 0x100fe600000e06f6 */
[----:B------:R-:W4:Y:S01]  /*d270*/  SHFL.IDX PT, R132, R132, 0x6, 0x181f ;  /* 0x00d81f0084847f89 */ /* 0x000f2200000e0000 */
[-C--:B-1----:R-:W-:Y:S03]  /*d280*/  IADD3 R188, P2, R188, R247.reuse, RZ ;  /* 0x000000f7bcbc7210 */ /* 0x082fe60007f5e0ff */
[----:B------:R-:W1:Y:S01]  /*d290*/  SHFL.IDX PT, R194, R2, 0x5, 0x181f ;  /* 0x00b81f0002c27f89 */ /* 0x000e6200000e0000 */
[--C-:B------:R-:W-:Y:S03]  /*d2a0*/  IMAD.X R191, R191, 0x1, R246.reuse, P3 ;  /* 0x00000001bfbf7824 */ /* 0x100fe600018e06f6 */
[----:B------:R-:W5:Y:S04]  /*d2b0*/  SHFL.IDX PT, R2, R2, 0x6, 0x181f ;  /* 0x00d81f0002027f89 */ /* 0x000f6800000e0000 */
[----:B------:R5:W-:Y:S04]  /*d2c0*/  LDGSTS.E.BYPASS.LTC128B.128 [R250+0x4900], [R192.64], !P6 ;  /* 0x04900000c0fa7fae */ /* 0x000be8000f101d4e */
[----:B------:R5:W-:Y:S01]  /*d2d0*/  LDGSTS.E.BYPASS.LTC128B.128 [R250+0x5100], [R190.64], !P6 ;  /* 0x05100000befa7fae */ /* 0x000be2000f101d4e */
[-C--:B--2---:R-:W-:Y:S01]  /*d2e0*/  IADD3 R136, P1, R189, R247.reuse, RZ ;  /* 0x000000f7bd887210 */ /* 0x084fe20007f3e0ff */
[--C-:B---3--:R-:W-:Y:S01]  /*d2f0*/  IMAD.X R189, R195, 0x1, R246.reuse, P2 ;  /* 0x00000001c3bd7824 */ /* 0x108fe200010e06f6 */
[----:B----4-:R-:W-:Y:S04]  /*d300*/  IADD3 R134, P0, R132, R247, RZ ;  /* 0x000000f784867210 */ /* 0x010fe80007f1e0ff */
[----:B------:R2:W-:Y:S01]  /*d310*/  LDGSTS.E.BYPASS.LTC128B.128 [R250+0x5900], [R188.64], !P6 ;  /* 0x05900000bcfa7fae */ /* 0x0005e2000f101d4e */
[----:B-1----:R-:W-:Y:S01]  /*d320*/  IADD3.X R137, R194, R246, RZ, P1, !PT ;  /* 0x000000f6c2897210 */ /* 0x002fe20000ffe4ff */
[----:B-----5:R-:W-:Y:S04]  /*d330*/  IMAD.X R135, R2, 0x1, R246, P0 ;  /* 0x0000000102877824 */ /* 0x020fe800000e06f6 */
[----:B------:R2:W-:Y:S04]  /*d340*/  LDGSTS.E.BYPASS.LTC128B.128 [R250+0x6100], [R136.64], !P6 ;  /* 0x0610000088fa7fae */ /* 0x0005e8000f101d4e */
[----:B------:R2:W-:Y:S01]  /*d350*/  LDGSTS.E.BYPASS.LTC128B.128 [R250+0x6900], [R134.64], !P6 ;  /* 0x0690000086fa7fae */ /* 0x0005e2000f101d4e */
[----:B------:R-:W-:-:S05]  /*d360*/  BRA `(.L_x_665) ;  /* 0x00000ce000007947 */ /* 0x000fca0003800000 */
.L_x_664:
[----:B------:R-:W-:Y:S04]  /*d370*/  DEPBAR.LE SB0, 0x0 ;  /* 0x000080000000791a */ /* 0x000fe80000000000 */
[----:B------:R-:W-:Y:S01]  /*d380*/  BAR.SYNC.DEFER_BLOCKING 0x0 ;  /* 0x0000000000007b1d */ /* 0x000fe20000010000 */
[----:B------:R-:W-:Y:S01]  /*d390*/  IADD3 R136, R250, 0x100, RZ ;  /* 0x00000100fa887810 */ /* 0x000fe20007ffe0ff */
        /* <DEDUP_REMOVED lines=41> */
[----:B------:R-:W-:Y:S03]  /*d630*/  IMAD.WIDE.U32 R72, R248, c[0x0][0x218], R64 ;  /* 0x00008600f8487a25 */ /* 0x000fe600078e0040 */
        /* <DEDUP_REMOVED lines=28> */
[--C-:B-1----:R-:W-:Y:S03]  /*d800*/  IMAD.X R97, R103, 0x1, R246.reuse, P0 ;  /* 0x0000000167617824 */ /* 0x102fe600000e06f6 */
        /* <DEDUP_REMOVED lines=12> */
[--C-:B---3--:R-:W-:Y:S05]  /*d8d0*/  IMAD.X R105, R107, 0x1, R246.reuse, P0 ;  /* 0x000000016b697824 */ /* 0x108fea00000e06f6 */
        /* <DEDUP_REMOVED lines=119> */
.L_x_665:
        /* <DEDUP_REMOVED lines=112> */
[----:B------:R-:W2:Y:S03]  /*e750*/  SHFL.BFLY PT, R136, R132, 0x2, 0x1f ;  /* 0x0c401f0084887f89 */ /* 0x000ea600000e0000 */
[----:B------:R-:W-:Y:S04]  /*e760*/  FMNMX.FTZ R135, R90, R135, !PT ;  /* 0x000000875a877209 */ /* 0x000fe80007810000 */
[----:B------:R-:W-:Y:S01]  /*e770*/  FMNMX.FTZ R135, R91, R135, !PT ;  /* 0x000000875b877209 */ /* 0x000fe20007810000 */
[----:B------:R-:W3:Y:S03]  /*e780*/  SHFL.BFLY PT, R139, R134, 0x1, 0x1f ;  /* 0x0c201f00868b7f89 */ /* 0x000ee600000e0000 */
[----:B------:R-:W-:Y:S02]  /*e790*/  FMNMX.FTZ R135, R94, R135, !PT ;  /* 0x000000875e877209 */ /* 0x000fe40007810000 */
[----:B-1----:R-:W-:Y:S02]  /*e7a0*/  FMNMX.FTZ R137, R2, R188, !PT ;  /* 0x000000bc02897209 */ /* 0x002fe40007810000 */
[----:B------:R-:W-:Y:S03]  /*e7b0*/  FMNMX.FTZ R2, R95, R135, !PT ;  /* 0x000000875f027209 */ /* 0x000fe60007810000 */
[C---:B------:R-:W-:Y:S01]  /*e7c0*/  FMUL.FTZ R192, R137.reuse, c[0x0][0x2d0] ;  /* 0x0000b40089c07a20 */ /* 0x040fe20000410000 */
[----:B------:R-:W-:Y:S01]  /*e7d0*/  FMNMX.FTZ R135, R106, R2, !PT ;  /* 0x000000026a877209 */ /* 0x000fe20007810000 */
[----:B------:R-:W-:Y:S01]  /*e7e0*/  FADD.FTZ R0, -R137, R0 ;  /* 0x0000000089007221 */ /* 0x000fe20000010100 */
[----:B--2---:R-:W-:Y:S01]  /*e7f0*/  FMNMX.FTZ R132, R132, R136, !PT ;  /* 0x0000008884847209 */ /* 0x004fe20007810000 */
[--C-:B------:R-:W-:Y:S02]  /*e800*/  FFMA.FTZ R20, R20, c[0x0][0x2d0], -R192.reuse ;  /* 0x0000b40014147a23 */ /* 0x100fe400000108c0 */
[--C-:B------:R-:W-:Y:S02]  /*e810*/  FFMA.FTZ R21, R21, c[0x0][0x2d0], -R192.reuse ;  /* 0x0000b40015157a23 */ /* 0x100fe400000108c0 */
[----:B------:R-:W-:Y:S01]  /*e820*/  MUFU.EX2 R198, R20 ;  /* 0x0000001400c67308 */ /* 0x000fe20000000800 */
[----:B------:R-:W1:Y:S01]  /*e830*/  SHFL.BFLY PT, R189, R132, 0x1, 0x1f ;  /* 0x0c201f0084bd7f89 */ /* 0x000e6200000e0000 */
[--C-:B------:R-:W-:Y:S01]  /*e840*/  FFMA.FTZ R52, R52, c[0x0][0x2d0], -R192.reuse ;  /* 0x0000b40034347a23 */ /* 0x100fe200000108c0 */
[----:B---3--:R-:W-:Y:S01]  /*e850*/  FMNMX.FTZ R136, R134, R139, !PT ;  /* 0x0000008b86887209 */ /* 0x008fe20007810000 */
[--C-:B------:R-:W-:Y:S02]  /*e860*/  FFMA.FTZ R53, R53, c[0x0][0x2d0], -R192.reuse ;  /* 0x0000b40035357a23 */ /* 0x100fe400000108c0 */
[--C-:B------:R-:W-:Y:S02]  /*e870*/  FFMA.FTZ R64, R64, c[0x0][0x2d0], -R192.reuse ;  /* 0x0000b40040407a23 */ /* 0x100fe400000108c0 */
[--C-:B------:R-:W-:Y:S02]  /*e880*/  FFMA.FTZ R65, R65, c[0x0][0x2d0], -R192.reuse ;  /* 0x0000b40041417a23 */ /* 0x100fe400000108c0 */
[----:B------:R-:W-:Y:S01]  /*e890*/  MUFU.EX2 R193, R21 ;  /* 0x0000001500c17308 */ /* 0x000fe20000000800 */
[--C-:B------:R-:W-:Y:S02]  /*e8a0*/  FFMA.FTZ R68, R68, c[0x0][0x2d0], -R192.reuse ;  /* 0x0000b40044447a23 */ /* 0x100fe400000108c0 */
[--C-:B------:R-:W-:Y:S02]  /*e8b0*/  FFMA.FTZ R69, R69, c[0x0][0x2d0], -R192.reuse ;  /* 0x0000b40045457a23 */ /* 0x100fe400000108c0 */
[----:B------:R-:W-:Y:S02]  /*e8c0*/  FMUL.FTZ R139, R136, c[0x0][0x2d0] ;  /* 0x0000b400888b7a20 */ /* 0x000fe40000410000 */
[--C-:B------:R-:W-:Y:S02]  /*e8d0*/  FFMA.FTZ R16, R16, c[0x0][0x2d0], -R192.reuse ;  /* 0x0000b40010107a23 */ /* 0x100fe400000108c0 */
[--C-:B------:R-:W-:Y:S02]  /*e8e0*/  FFMA.FTZ R22, R22, c[0x0][0x2d0], -R139.reuse ;  /* 0x0000b40016167a23 */ /* 0x100fe4000001088b */
[----:B------:R-:W-:Y:S01]  /*e8f0*/  MUFU.EX2 R220, R16 ;  /* 0x0000001000dc7308 */ /* 0x000fe20000000800 */
[----:B------:R-:W-:Y:S01]  /*e900*/  FMUL.FTZ R2, R0, c[0x0][0x2d0] ;  /* 0x0000b40000027a20 */ /* 0x000fe20000410000 */
[----:B------:R-:W-:Y:S01]  /*e910*/  FMNMX.FTZ R0, R107, R135, !PT ;  /* 0x000000876b007209 */ /* 0x000fe20007810000 */
[--C-:B------:R-:W-:Y:S01]  /*e920*/  FFMA.FTZ R23, R23, c[0x0][0x2d0], -R139.reuse ;  /* 0x0000b40017177a23 */ /* 0x100fe2000001088b */
[----:B-1----:R-:W-:Y:S01]  /*e930*/  FMNMX.FTZ R135, R132, R189, !PT ;  /* 0x000000bd84877209 */ /* 0x002fe20007810000 */
[--C-:B------:R-:W-:Y:S01]  /*e940*/  FFMA.FTZ R54, R54, c[0x0][0x2d0], -R139.reuse ;  /* 0x0000b40036367a23 */ /* 0x100fe2000001088b */
[----:B------:R-:W-:Y:S01]  /*e950*/  LDSM.16.MT88.4 R188, [R232+0x100] ;  /* 0x00010000e8bc783b */ /* 0x000fe20000004200 */
[--C-:B------:R-:W-:Y:S01]  /*e960*/  FFMA.FTZ R55, R55, c[0x0][0x2d0], -R139.reuse ;  /* 0x0000b40037377a23 */ /* 0x100fe2000001088b */
[----:B------:R-:W-:Y:S01]  /*e970*/  FMNMX.FTZ R0, R110, R0, !PT ;  /* 0x000000006e007209 */ /* 0x000fe20007810000 */
        /* <DEDUP_REMOVED lines=18> */
[C---:B--2---:R-:W-:Y:S01]  /*eaa0*/  FMUL.FTZ R16, R134.reuse, R152 ;  /* 0x0000009886107220 */ /* 0x044fe20000410000 */
[----:B------:R-:W1:Y:S01]  /*eab0*/  SHFL.BFLY PT, R3, R0, 0x2, 0x1f ;  /* 0x0c401f0000037f89 */ /* 0x000e6200000e0000 */
[----:B------:R-:W-:Y:S01]  /*eac0*/  FMUL.FTZ R116, R134, R116 ;  /* 0x0000007486747220 */ /* 0x000fe20000410000 */
[----:B------:R2:W-:Y:S01]  /*ead0*/  MUFU.EX2 R202, R4 ;  /* 0x0000000400ca7308 */ /* 0x0005e20000000800 */
[----:B------:R-:W-:Y:S02]  /*eae0*/  FMUL.FTZ R2, R2, c[0x0][0x2d0] ;  /* 0x0000b40002027a20 */ /* 0x000fe40000410000 */
[C---:B------:R-:W-:Y:S02]  /*eaf0*/  FMUL.FTZ R117, R134.reuse, R117 ;  /* 0x0000007586757220 */ /* 0x040fe40000410000 */
[C---:B------:R-:W-:Y:S02]  /*eb00*/  FMUL.FTZ R120, R134.reuse, R120 ;  /* 0x0000007886787220 */ /* 0x040fe40000410000 */
[C---:B------:R-:W-:Y:S02]  /*eb10*/  FMUL.FTZ R121, R134.reuse, R121 ;  /* 0x0000007986797220 */ /* 0x040fe40000410000 */
[C---:B------:R-:W-:Y:S01]  /*eb20*/  FMUL.FTZ R128, R134.reuse, R128 ;  /* 0x0000008086807220 */ /* 0x040fe20000410000 */
[----:B------:R4:W5:Y:S01]  /*eb30*/  MUFU.EX2 R132, R2 ;  /* 0x0000000200847308 */ /* 0x0009620000000800 */
[----:B------:R-:W-:Y:S02]  /*eb40*/  FMUL.FTZ R129, R134, R129 ;  /* 0x0000008186817220 */ /* 0x000fe40000410000 */
[--C-:B------:R-:W-:Y:S01]  /*eb50*/  FFMA.FTZ R37, R37, c[0x0][0x2d0], -R192.reuse ;  /* 0x0000b40025257a23 */ /* 0x100fe200000108c0 */
[----:B---3--:R-:W-:Y:S01]  /*eb60*/  LDSM.16.MT88.4 R20, [R229+0x100] ;  /* 0x00010000e514783b */ /* 0x008fe20000004200 */
[--C-:B------:R-:W-:Y:S02]  /*eb70*/  FFMA.FTZ R36, R36, c[0x0][0x2d0], -R192.reuse ;  /* 0x0000b40024247a23 */ /* 0x100fe400000108c0 */
[--C-:B------:R-:W-:Y:S02]  /*eb80*/  FFMA.FTZ R38, R38, c[0x0][0x2d0], -R139.reuse ;  /* 0x0000b40026267a23 */ /* 0x100fe4000001088b */
[--C-:B------:R-:W-:Y:S01]  /*eb90*/  FFMA.FTZ R39, R39, c[0x0][0x2d0], -R139.reuse ;  /* 0x0000b40027277a23 */ /* 0x100fe2000001088b */
[----:B------:R-:W3:Y:S01]  /*eba0*/  MUFU.EX2 R217, R5 ;  /* 0x0000000500d97308 */ /* 0x000ee20000000800 */
[--C-:B------:R-:W-:Y:S01]  /*ebb0*/  FFMA.FTZ R48, R48, c[0x0][0x2d0], -R192.reuse ;  /* 0x0000b40030307a23 */ /* 0x100fe200000108c0 */
[----:B-1----:R-:W-:Y:S01]  /*ebc0*/  FMNMX.FTZ R0, R0, R3, !PT ;  /* 0x0000000300007209 */ /* 0x002fe20007810000 */
[--C-:B------:R-:W-:Y:S02]  /*ebd0*/  FFMA.FTZ R49, R49, c[0x0][0x2d0], -R192.reuse ;  /* 0x0000b40031317a23 */ /* 0x100fe400000108c0 */
[----:B--2---:R-:W-:Y:S02]  /*ebe0*/  FMUL.FTZ R4, R134, R140 ;  /* 0x0000008c86047220 */ /* 0x004fe40000410000 */
[--C-:B------:R-:W-:Y:S02]  /*ebf0*/  FFMA.FTZ R50, R50, c[0x0][0x2d0], -R139.reuse ;  /* 0x0000b40032327a23 */ /* 0x100fe4000001088b */
[----:B------:R-:W-:Y:S01]  /*ec00*/  FFMA.FTZ R51, R51, c[0x0][0x2d0], -R139 ;  /* 0x0000b40033337a23 */ /* 0x000fe2000001088b */
[----:B------:R1:W2:Y:S01]  /*ec10*/  MUFU.EX2 R197, R17 ;  /* 0x0000001100c57308 */ /* 0x0002a20000000800 */
[--C-:B------:R-:W-:Y:S02]  /*ec20*/  FFMA.FTZ R80, R80, c[0x0][0x2d0], -R192.reuse ;  /* 0x0000b40050507a23 */ /* 0x100fe400000108c0 */
[--C-:B------:R-:W-:Y:S02]  /*ec30*/  FFMA.FTZ R113, R113, c[0x0][0x2d0], -R192.reuse ;  /* 0x0000b40071717a23 */ /* 0x100fe400000108c0 */
[----:B----4-:R-:W-:Y:S02]  /*ec40*/  FADD.FTZ R2, -R135, R133 ;  /* 0x0000008587027221 */ /* 0x010fe40000010100 */
[----:B-----5:R-:W-:Y:S02]  /*ec50*/  FMUL.FTZ R118, R132, R118 ;  /* 0x0000007684767220 */ /* 0x020fe40000410000 */
[----:B------:R-:W-:Y:S01]  /*ec60*/  FMUL.FTZ R2, R2, c[0x0][0x2d0] ;  /* 0x0000b40002027a20 */ /* 0x000fe20000410000 */
[----:B------:R4:W-:Y:S01]  /*ec70*/  MUFU.EX2 R201, R6 ;  /* 0x0000000600c97308 */ /* 0x0009e20000000800 */
[C---:B------:R-:W-:Y:S02]  /*ec80*/  FMUL.FTZ R119, R132.reuse, R119 ;  /* 0x0000007784777220 */ /* 0x040fe40000410000 */
[----:B------:R-:W-:Y:S01]  /*ec90*/  FMUL.FTZ R122, R132, R122 ;  /* 0x0000007a847a7220 */ /* 0x000fe20000410000 */
[----:B---3--:R-:W-:Y:S01]  /*eca0*/  F2FP.BF16.PACK_AB R140, R217, R202 ;  /* 0x000000cad98c723e */ /* 0x008fe200000010ff */
[----:B------:R-:W-:Y:S02]  /*ecb0*/  FMUL.FTZ R5, R134, R141 ;  /* 0x0000008d86057220 */ /* 0x000fe40000410000 */
[C---:B------:R-:W-:Y:S02]  /*ecc0*/  FMUL.FTZ R123, R132.reuse, R123 ;  /* 0x0000007b847b7220 */ /* 0x040fe40000410000 */
[C---:B------:R-:W-:Y:S01]  /*ecd0*/  FMUL.FTZ R130, R132.reuse, R130 ;  /* 0x0000008284827220 */ /* 0x040fe20000410000 */
[----:B------:R3:W5:Y:S01]  /*ece0*/  MUFU.EX2 R133, R2 ;  /* 0x0000000200857308 */ /* 0x0007620000000800 */
[----:B------:R-:W-:Y:S02]  /*ecf0*/  FMUL.FTZ R131, R132, R131 ;  /* 0x0000008384837220 */ /* 0x000fe40000410000 */
[--C-:B------:R-:W-:Y:S02]  /*ed00*/  FFMA.FTZ R115, R115, c[0x0][0x2d0], -R139.reuse ;  /* 0x0000b40073737a23 */ /* 0x100fe4000001088b */
[----:B-1----:R-:W-:Y:S02]  /*ed10*/  FMUL.FTZ R17, R134, R153 ;  /* 0x0000009986117220 */ /* 0x002fe40000410000 */
[--C-:B------:R-:W-:Y:S02]  /*ed20*/  FFMA.FTZ R32, R32, c[0x0][0x2d0], -R192.reuse ;  /* 0x0000b40020207a23 */ /* 0x100fe400000108c0 */
[--C-:B------:R-:W-:Y:S01]  /*ed30*/  FFMA.FTZ R33, R33, c[0x0][0x2d0], -R192.reuse ;  /* 0x0000b40021217a23 */ /* 0x100fe200000108c0 */
[----:B------:R-:W1:Y:S01]  /*ed40*/  MUFU.EX2 R214, R7 ;  /* 0x0000000700d67308 */ /* 0x000e620000000800 */
[--C-:B------:R-:W-:Y:S02]  /*ed50*/  FFMA.FTZ R81, R81, c[0x0][0x2d0], -R192.reuse ;  /* 0x0000b40051517a23 */ /* 0x100fe400000108c0 */
[--C-:B------:R-:W-:Y:S02]  /*ed60*/  FFMA.FTZ R82, R82, c[0x0][0x2d0], -R139.reuse ;  /* 0x0000b40052527a23 */ /* 0x100fe4000001088b */
[----:B----4-:R-:W-:Y:S01]  /*ed70*/  FMUL.FTZ R6, R132, R142 ;  /* 0x0000008e84067220 */ /* 0x010fe20000410000 */
[----:B--2---:R-:W-:Y:S01]  /*ed80*/  F2FP.BF16.PACK_AB R142, R197, R220 ;  /* 0x000000dcc58e723e */ /* 0x004fe200000010ff */
[--C-:B------:R-:W-:Y:S02]  /*ed90*/  FFMA.FTZ R83, R83, c[0x0][0x2d0], -R139.reuse ;  /* 0x0000b40053537a23 */ /* 0x100fe4000001088b */
[--C-:B------:R-:W-:Y:S01]  /*eda0*/  FFMA.FTZ R84, R84, c[0x0][0x2d0], -R192.reuse ;  /* 0x0000b40054547a23 */ /* 0x100fe200000108c0 */
[----:B------:R2:W-:Y:S01]  /*edb0*/  MUFU.EX2 R219, R18 ;  /* 0x0000001200db7308 */ /* 0x0005e20000000800 */
[--C-:B------:R-:W-:Y:S02]  /*edc0*/  FFMA.FTZ R85, R85, c[0x0][0x2d0], -R192.reuse ;  /* 0x0000b40055557a23 */ /* 0x100fe400000108c0 */
[--C-:B------:R-:W-:Y:S01]  /*edd0*/  FFMA.FTZ R86, R86, c[0x0][0x2d0], -R139.reuse ;  /* 0x0000b40056567a23 */ /* 0x100fe2000001088b */
[----:B---3--:R-:W3:Y:S01]  /*ede0*/  SHFL.BFLY PT, R2, R0, 0x1, 0x1f ;  /* 0x0c201f0000027f89 */ /* 0x008ee200000e0000 */
[C---:B-----5:R-:W-:Y:S02]  /*edf0*/  FMUL.FTZ R124, R133.reuse, R124 ;  /* 0x0000007c857c7220 */ /* 0x060fe40000410000 */
[----:B------:R-:W-:Y:S02]  /*ee00*/  FMUL.FTZ R125, R133, R125 ;  /* 0x0000007d857d7220 */ /* 0x000fe40000410000 */
[--C-:B------:R-:W-:Y:S01]  /*ee10*/  FFMA.FTZ R87, R87, c[0x0][0x2d0], -R139.reuse ;  /* 0x0000b40057577a23 */ /* 0x100fe2000001088b */
[----:B------:R-:W4:Y:S01]  /*ee20*/  MUFU.EX2 R196, R19 ;  /* 0x0000001300c47308 */ /* 0x000f220000000800 */
[--C-:B------:R-:W-:Y:S02]  /*ee30*/  FFMA.FTZ R96, R96, c[0x0][0x2d0], -R192.reuse ;  /* 0x0000b40060607a23 */ /* 0x100fe400000108c0 */
[--C-:B------:R-:W-:Y:S01]  /*ee40*/  FFMA.FTZ R97, R97, c[0x0][0x2d0], -R192.reuse ;  /* 0x0000b40061617a23 */ /* 0x100fe200000108c0 */
[----:B-1----:R-:W-:Y:S01]  /*ee50*/  F2FP.BF16.PACK_AB R141, R214, R201 ;  /* 0x000000c9d68d723e */ /* 0x002fe200000010ff */
[----:B------:R-:W-:Y:S02]  /*ee60*/  FMUL.FTZ R7, R132, R143 ;  /* 0x0000008f84077220 */ /* 0x000fe40000410000 */
[--C-:B------:R-:W-:Y:S02]  /*ee70*/  FFMA.FTZ R98, R98, c[0x0][0x2d0], -R139.reuse ;  /* 0x0000b40062627a23 */ /* 0x100fe4000001088b */
[--C-:B------:R-:W-:Y:S01]  /*ee80*/  FFMA.FTZ R99, R99, c[0x0][0x2d0], -R139.reuse ;  /* 0x0000b40063637a23 */ /* 0x100fe2000001088b */
[----:B------:R-:W-:Y:S01]  /*ee90*/  MUFU.EX2 R215, R32 ;  /* 0x0000002000d77308 */ /* 0x000fe20000000800 */
[--C-:B------:R-:W-:Y:S02]  /*eea0*/  FFMA.FTZ R100, R100, c[0x0][0x2d0], -R192.reuse ;  /* 0x0000b40064647a23 */ /* 0x100fe400000108c0 */
[--C-:B------:R-:W-:Y:S02]  /*eeb0*/  FFMA.FTZ R101, R101, c[0x0][0x2d0], -R192.reuse ;  /* 0x0000b40065657a23 */ /* 0x100fe400000108c0 */
[----:B--2---:R-:W-:Y:S02]  /*eec0*/  FMUL.FTZ R18, R132, R154 ;  /* 0x0000009a84127220 */ /* 0x004fe40000410000 */
[----:B------:R-:W-:Y:S01]  /*eed0*/  FFMA.FTZ R112, R112, c[0x0][0x2d0], -R192 ;  /* 0x0000b40070707a23 */ /* 0x000fe200000108c0 */
[----:B---3--:R-:W-:Y:S01]  /*eee0*/  FMNMX.FTZ R2, R2, R0, !PT ;  /* 0x0000000002027209 */ /* 0x008fe20007810000 */
[--C-:B------:R-:W-:Y:S01]  /*eef0*/  FFMA.FTZ R102, R102, c[0x0][0x2d0], -R139.reuse ;  /* 0x0000b40066667a23 */ /* 0x100fe2000001088b */
[----:B------:R-:W-:Y:S01]  /*ef00*/  MUFU.EX2 R216, R33 ;  /* 0x0000002100d87308 */ /* 0x000fe20000000800 */
[----:B------:R-:W-:Y:S02]  /*ef10*/  FFMA.FTZ R103, R103, c[0x0][0x2d0], -R139 ;  /* 0x0000b40067677a23 */ /* 0x000fe4000001088b */
[----:B------:R-:W-:Y:S01]  /*ef20*/  FADD.FTZ R0, -R2, R138 ;  /* 0x0000008a02007221 */ /* 0x000fe20000010100 */
[----:B----4-:R-:W-:Y:S01]  /*ef30*/  F2FP.BF16.PACK_AB R143, R196, R219 ;  /* 0x000000dbc48f723e */ /* 0x010fe200000010ff */
[----:B------:R-:W-:Y:S02]  /*ef40*/  FMUL.FTZ R138, R135, c[0x0][0x2d0] ;  /* 0x0000b400878a7a20 */ /* 0x000fe40000410000 */
[----:B------:R-:W-:Y:S02]  /*ef50*/  FMUL.FTZ R3, R2, c[0x0][0x2d0] ;  /* 0x0000b40002037a20 */ /* 0x000fe40000410000 */
[----:B------:R-:W-:Y:S01]  /*ef60*/  FMUL.FTZ R0, R0, c[0x0][0x2d0] ;  /* 0x0000b40000007a20 */ /* 0x000fe20000410000 */
[----:B------:R1:W-:Y:S01]  /*ef70*/  MUFU.EX2 R221, R35 ;  /* 0x0000002300dd7308 */ /* 0x0003e20000000800 */
[--C-:B------:R-:W-:Y:S01]  /*ef80*/  FFMA.FTZ R12, R12, c[0x0][0x2d0], -R138.reuse ;  /* 0x0000b4000c0c7a23 */ /* 0x100fe2000001088a */
[-C--:B------:R-:W-:Y:S05]  /*ef90*/  HMMA.16816.F32.BF16 R4, R140, R20.reuse, R4 ;  /* 0x000000148c04723c */ /* 0x080fea0000041804 */
[--C-:B------:R-:W-:Y:S02]  /*efa0*/  FFMA.FTZ R13, R13, c[0x0][0x2d0], -R138.reuse ;  /* 0x0000b4000d0d7a23 */ /* 0x100fe4000001088a */
[--C-:B------:R-:W-:Y:S01]  /*efb0*/  FFMA.FTZ R14, R14, c[0x0][0x2d0], -R3.reuse ;  /* 0x0000b4000e0e7a23 */ /* 0x100fe20000010803 */
[----:B------:R-:W2:Y:S01]  /*efc0*/  MUFU.EX2 R0, R0 ;  /* 0x0000000000007308 */ /* 0x000ea20000000800 */
[--C-:B------:R-:W-:Y:S03]  /*efd0*/  FFMA.FTZ R15, R15, c[0x0][0x2d0], -R3.reuse ;  /* 0x0000b4000f0f7a23 */ /* 0x100fe60000010803 */
[--C-:B------:R-:W-:Y:S02]  /*efe0*/  FFMA.FTZ R8, R8, c[0x0][0x2d0], -R138.reuse ;  /* 0x0000b40008087a23 */ /* 0x100fe4000001088a */
[--C-:B------:R-:W-:Y:S02]  /*eff0*/  FFMA.FTZ R9, R9, c[0x0][0x2d0], -R138.reuse ;  /* 0x0000b40009097a23 */ /* 0x100fe4000001088a */
[--C-:B------:R-:W-:Y:S02]  /*f000*/  FFMA.FTZ R10, R10, c[0x0][0x2d0], -R3.reuse ;  /* 0x0000b4000a0a7a23 */ /* 0x100fe40000010803 */
[----:B------:R3:W-:Y:S01]  /*f010*/  MUFU.EX2 R200, R8 ;  /* 0x0000000800c87308 */ /* 0x0007e20000000800 */
[--C-:B------:R-:W-:Y:S02]  /*f020*/  FFMA.FTZ R11, R11, c[0x0][0x2d0], -R3.reuse ;  /* 0x0000b4000b0b7a23 */ /* 0x100fe40000010803 */
[----:B------:R-:W-:Y:S02]  /*f030*/  FMUL.FTZ R19, R132, R155 ;  /* 0x0000009b84137220 */ /* 0x000fe40000410000 */
[----:B------:R-:W-:Y:S01]  /*f040*/  LDSM.16.MT88.4 R152, [R231+0x100] ;  /* 0x00010000e798783b */ /* 0x000fe20000004200 */
[--C-:B------:R-:W-:Y:S02]  /*f050*/  FFMA.FTZ R56, R56, c[0x0][0x2d0], -R138.reuse ;  /* 0x0000b40038387a23 */ /* 0x100fe4000001088a */
[--C-:B------:R-:W-:Y:S02]  /*f060*/  FFMA.FTZ R57, R57, c[0x0][0x2d0], -R138.reuse ;  /* 0x0000b40039397a23 */ /* 0x100fe4000001088a */
[----:B------:R-:W4:Y:S01]  /*f070*/  MUFU.EX2 R212, R9 ;  /* 0x0000000900d47308 */ /* 0x000f220000000800 */
[--C-:B------:R-:W-:Y:S02]  /*f080*/  FFMA.FTZ R58, R58, c[0x0][0x2d0], -R3.reuse ;  /* 0x0000b4003a3a7a23 */ /* 0x100fe40000010803 */
[--C-:B------:R-:W-:Y:S02]  /*f090*/  FFMA.FTZ R59, R59, c[0x0][0x2d0], -R3.reuse ;  /* 0x0000b4003b3b7a23 */ /* 0x100fe40000010803 */
[--C-:B------:R-:W-:Y:S02]  /*f0a0*/  FFMA.FTZ R72, R72, c[0x0][0x2d0], -R138.reuse ;  /* 0x0000b40048487a23 */ /* 0x100fe4000001088a */
[--C-:B------:R-:W-:Y:S02]  /*f0b0*/  FFMA.FTZ R73, R73, c[0x0][0x2d0], -R138.reuse ;  /* 0x0000b40049497a23 */ /* 0x100fe4000001088a */
[--C-:B------:R-:W-:Y:S01]  /*f0c0*/  FFMA.FTZ R74, R74, c[0x0][0x2d0], -R3.reuse ;  /* 0x0000b4004a4a7a23 */ /* 0x100fe20000010803 */
[----:B------:R5:W-:Y:S01]  /*f0d0*/  MUFU.EX2 R218, R12 ;  /* 0x0000000c00da7308 */ /* 0x000be20000000800 */
[--C-:B------:R-:W-:Y:S02]  /*f0e0*/  FFMA.FTZ R75, R75, c[0x0][0x2d0], -R3.reuse ;  /* 0x0000b4004b4b7a23 */ /* 0x100fe40000010803 */
[----:B-1----:R-:W-:Y:S02]  /*f0f0*/  FMUL.FTZ R35, R132, R171 ;  /* 0x000000ab84237220 */ /* 0x002fe40000410000 */
[----:B---3--:R-:W-:Y:S02]  /*f100*/  FMUL.FTZ R8, R133, R144 ;  /* 0x0000009085087220 */ /* 0x008fe40000410000 */
[C---:B--2---:R-:W-:Y:S02]  /*f110*/  FMUL.FTZ R126, R0.reuse, R126 ;  /* 0x0000007e007e7220 */ /* 0x044fe40000410000 */
[----:B------:R-:W-:Y:S01]  /*f120*/  FMUL.FTZ R127, R0, R127 ;  /* 0x0000007f007f7220 */ /* 0x000fe20000410000 */
[----:B------:R1:W2:Y:S01]  /*f130*/  MUFU.EX2 R195, R13 ;  /* 0x0000000d00c37308 */ /* 0x0002a20000000800 */
        /* <DEDUP_REMOVED lines=9> */
[----:B-----5:R-:W-:Y:S02]  /*f1d0*/  FMUL.FTZ R12, R133, R148 ;  /* 0x00000094850c7220 */ /* 0x020fe40000410000 */
[--C-:B------:R-:W-:Y:S02]  /*f1e0*/  FFMA.FTZ R25, R25, c[0x0][0x2d0], -R138.reuse ;  /* 0x0000b40019197a23 */ /* 0x100fe4000001088a */
[--C-:B------:R-:W-:Y:S01]  /*f1f0*/  FFMA.FTZ R28, R28, c[0x0][0x2d0], -R138.reuse ;  /* 0x0000b4001c1c7a23 */ /* 0x100fe2000001088a */
[----:B------:R-:W4:Y:S01]  /*f200*/  MUFU.EX2 R211, R11 ;  /* 0x0000000b00d37308 */ /* 0x000f220000000800 */
[--C-:B------:R-:W-:Y:S02]  /*f210*/  FFMA.FTZ R29, R29, c[0x0][0x2d0], -R138.reuse ;  /* 0x0000b4001d1d7a23 */ /* 0x100fe4000001088a */
[--C-:B------:R-:W-:Y:S02]  /*f220*/  FFMA.FTZ R30, R30, c[0x0][0x2d0], -R3.reuse ;  /* 0x0000b4001e1e7a23 */ /* 0x100fe40000010803 */
[----:B-1----:R-:W-:Y:S02]  /*f230*/  FMUL.FTZ R13, R133, R149 ;  /* 0x00000095850d7220 */ /* 0x002fe40000410000 */
[--C-:B------:R-:W-:Y:S02]  /*f240*/  FFMA.FTZ R40, R40, c[0x0][0x2d0], -R138.reuse ;  /* 0x0000b40028287a23 */ /* 0x100fe4000001088a */
[--C-:B------:R-:W-:Y:S01]  /*f250*/  FFMA.FTZ R41, R41, c[0x0][0x2d0], -R138.reuse ;  /* 0x0000b40029297a23 */ /* 0x100fe2000001088a */
[----:B------:R1:W-:Y:S01]  /*f260*/  MUFU.EX2 R213, R14 ;  /* 0x0000000e00d57308 */ /* 0x0003e20000000800 */
[--C-:B------:R-:W-:Y:S02]  /*f270*/  FFMA.FTZ R42, R42, c[0x0][0x2d0], -R3.reuse ;  /* 0x0000b4002a2a7a23 */ /* 0x100fe40000010803 */
[--C-:B------:R-:W-:Y:S02]  /*f280*/  FFMA.FTZ R43, R43, c[0x0][0x2d0], -R3.reuse ;  /* 0x0000b4002b2b7a23 */ /* 0x100fe40000010803 */
[----:B---3--:R-:W-:Y:S01]  /*f290*/  FMUL.FTZ R10, R0, R146 ;  /* 0x00000092000a7220 */ /* 0x008fe20000410000 */
[----:B--2---:R-:W-:Y:S01]  /*f2a0*/  F2FP.BF16.PACK_AB R146, R195, R218 ;  /* 0x000000dac392723e */ /* 0x004fe200000010ff */
[--C-:B------:R-:W-:Y:S02]  /*f2b0*/  FFMA.FTZ R44, R44, c[0x0][0x2d0], -R138.reuse ;  /* 0x0000b4002c2c7a23 */ /* 0x100fe4000001088a */
[--C-:B------:R-:W-:Y:S01]  /*f2c0*/  FFMA.FTZ R45, R45, c[0x0][0x2d0], -R138.reuse ;  /* 0x0000b4002d2d7a23 */ /* 0x100fe2000001088a */
[----:B------:R-:W2:Y:S01]  /*f2d0*/  MUFU.EX2 R194, R15 ;  /* 0x0000000f00c27308 */ /* 0x000ea20000000800 */
        /* <DEDUP_REMOVED lines=12> */
[----:B------:R1:W4:Y:S01]  /*f3a0*/  MUFU.EX2 R209, R25 ;  /* 0x0000001900d17308 */ /* 0x0003220000000800 */
[--C-:B------:R-:W-:Y:S02]  /*f3b0*/  FFMA.FTZ R88, R88, c[0x0][0x2d0], -R138.reuse ;  /* 0x0000b40058587a23 */ /* 0x100fe4000001088a */
[--C-:B------:R-:W-:Y:S01]  /*f3c0*/  FFMA.FTZ R89, R89, c[0x0][0x2d0], -R138.reuse ;  /* 0x0000b40059597a23 */ /* 0x100fe2000001088a */
[----:B--2---:R-:W-:Y:S01]  /*f3d0*/  F2FP.BF16.PACK_AB R147, R194, R213 ;  /* 0x000000d5c293723e */ /* 0x004fe200000010ff */
[----:B------:R-:W-:Y:S02]  /*f3e0*/  FMUL.FTZ R15, R0, R151 ;  /* 0x00000097000f7220 */ /* 0x000fe40000410000 */
[----:B------:R-:W2:Y:S01]  /*f3f0*/  LDSM.16.MT88.4 R148, [R230+0x100] ;  /* 0x00010000e694783b */ /* 0x000ea20000004200 */
[--C-:B------:R-:W-:Y:S02]  /*f400*/  FFMA.FTZ R90, R90, c[0x0][0x2d0], -R3.reuse ;  /* 0x0000b4005a5a7a23 */ /* 0x100fe40000010803 */
[----:B------:R5:W-:Y:S01]  /*f410*/  MUFU.EX2 R206, R28 ;  /* 0x0000001c00ce7308 */ /* 0x000be20000000800 */
[C---:B------:R-:W-:Y:S04]  /*f420*/  HMMA.16816.F32.BF16 R8, R144.reuse, R20, R8 ;  /* 0x000000149008723c */ /* 0x040fe80000041808 */
[----:B---3--:R-:W-:Y:S02]  /*f430*/  FMUL.FTZ R24, R133, R160 ;  /* 0x000000a085187220 */ /* 0x008fe40000410000 */
[--C-:B------:R-:W-:Y:S02]  /*f440*/  FFMA.FTZ R91, R91, c[0x0][0x2d0], -R3.reuse ;  /* 0x0000b4005b5b7a23 */ /* 0x100fe40000010803 */
[-C--:B------:R-:W-:Y:S01]  /*f450*/  HMMA.16816.F32.BF16 R12, R144, R22.reuse, R12 ;  /* 0x00000016900c723c */ /* 0x080fe2000004180c */
[----:B------:R3:W-:Y:S03]  /*f460*/  MUFU.EX2 R226, R26 ;  /* 0x0000001a00e27308 */ /* 0x0007e60000000800 */
[C---:B------:R-:W-:Y:S01]  /*f470*/  FMUL.FTZ R20, R134.reuse, R156 ;  /* 0x0000009c86147220 */ /* 0x040fe20000410000 */
[----:B------:R-:W-:Y:S01]  /*f480*/  MOV R156, R215 ;  /* 0x000000d7009c7202 */ /* 0x000fe20000000f00 */
[----:B------:R-:W-:Y:S02]  /*f490*/  FMUL.FTZ R21, R134, R157 ;  /* 0x0000009d86157220 */ /* 0x000fe40000410000 */
[C---:B------:R-:W-:Y:S03]  /*f4a0*/  HMMA.16816.F32.BF16 R16, R140.reuse, R22, R16 ;  /* 0x000000168c10723c */ /* 0x040fe60000041810 */
[----:B------:R-:W2:Y:S01]  /*f4b0*/  MUFU.EX2 R210, R27 ;  /* 0x0000001b00d27308 */ /* 0x000ea20000000800 */
[C---:B-1----:R-:W-:Y:S02]  /*f4c0*/  FMUL.FTZ R25, R133.reuse, R161 ;  /* 0x000000a185197220 */ /* 0x042fe40000410000 */
[--C-:B------:R-:W-:Y:S02]  /*f4d0*/  FFMA.FTZ R92, R92, c[0x0][0x2d0], -R138.reuse ;  /* 0x0000b4005c5c7a23 */ /* 0x100fe4000001088a */
[C---:B------:R-:W-:Y:S01]  /*f4e0*/  FMUL.FTZ R22, R132.reuse, R158 ;  /* 0x0000009e84167220 */ /* 0x040fe20000410000 */
[----:B----4-:R-:W-:Y:S03]  /*f4f0*/  MOV R158, R209 ;  /* 0x000000d1009e7202 */ /* 0x010fe60000000f00 */
[----:B------:R-:W-:Y:S01]  /*f500*/  FMUL.FTZ R23, R132, R159 ;  /* 0x0000009f84177220 */ /* 0x000fe20000410000 */
[----:B------:R1:W4:Y:S01]  /*f510*/  MUFU.EX2 R205, R30 ;  /* 0x0000001e00cd7308 */ /* 0x0003220000000800 */
[----:B-----5:R-:W-:Y:S01]  /*f520*/  FMUL.FTZ R28, R133, R164 ;  /* 0x000000a4851c7220 */ /* 0x020fe20000410000 */
[----:B------:R-:W-:Y:S01]  /*f530*/  MOV R159, R208 ;  /* 0x000000d0009f7202 */ /* 0x000fe20000000f00 */
[--C-:B------:R-:W-:Y:S02]  /*f540*/  FFMA.FTZ R93, R93, c[0x0][0x2d0], -R138.reuse ;  /* 0x0000b4005d5d7a23 */ /* 0x100fe4000001088a */
[----:B---3--:R-:W-:Y:S01]  /*f550*/  FMUL.FTZ R26, R0, R162 ;  /* 0x000000a2001a7220 */ /* 0x008fe20000410000 */
[-C--:B------:R-:W-:Y:S03]  /*f560*/  HMMA.16816.F32.BF16 R20, R140, R188.reuse, R20 ;  /* 0x000000bc8c14723c */ /* 0x080fe60000041814 */
[----:B------:R-:W-:Y:S01]  /*f570*/  MOV R162, R221 ;  /* 0x000000dd00a27202 */ /* 0x000fe20000000f00 */
[----:B------:R3:W5:Y:S01]  /*f580*/  MUFU.EX2 R32, R29 ;  /* 0x0000001d00207308 */ /* 0x0007620000000800 */
[--C-:B------:R-:W-:Y:S02]  /*f590*/  FFMA.FTZ R94, R94, c[0x0][0x2d0], -R3.reuse ;  /* 0x0000b4005e5e7a23 */ /* 0x100fe40000010803 */
[----:B------:R-:W-:Y:S01]  /*f5a0*/  FFMA.FTZ R95, R95, c[0x0][0x2d0], -R3 ;  /* 0x0000b4005f5f7a23 */ /* 0x000fe20000010803 */
[----:B--2---:R-:W-:Y:S01]  /*f5b0*/  MOV R157, R210 ;  /* 0x000000d2009d7202 */ /* 0x004fe20000000f00 */
[----:B------:R-:W-:Y:S03]  /*f5c0*/  FMUL.FTZ R27, R0, R163 ;  /* 0x000000a3001b7220 */ /* 0x000fe60000410000 */
[----:B------:R-:W-:Y:S01]  /*f5d0*/  MOV R163, R216 ;  /* 0x000000d800a37202 */ /* 0x000fe20000000f00 */
[----:B------:R-:W-:Y:S01]  /*f5e0*/  FFMA.FTZ R114, R114, c[0x0][0x2d0], -R139 ;  /* 0x0000b40072727a23 */ /* 0x000fe2000001088b */
[----:B------:R-:W2:Y:S01]  /*f5f0*/  MUFU.EX2 R33, R31 ;  /* 0x0000001f00217308 */ /* 0x000ea20000000800 */
[--C-:B------:R-:W-:Y:S01]  /*f600*/  FFMA.FTZ R104, R104, c[0x0][0x2d0], -R138.reuse ;  /* 0x0000b40068687a23 */ /* 0x100fe2000001088a */
[C---:B------:R-:W-:Y:S04]  /*f610*/  HMMA.16816.F32.BF16 R24, R144.reuse, R188, R24 ;  /* 0x000000bc9018723c */ /* 0x040fe80000041818 */
[----:B-1----:R-:W-:Y:S01]  /*f620*/  FMUL.FTZ R30, R0, R166 ;  /* 0x000000a6001e7220 */ /* 0x002fe20000410000 */
[----:B----4-:R-:W-:Y:S01]  /*f630*/  MOV R171, R205 ;  /* 0x000000cd00ab7202 */ /* 0x010fe20000000f00 */
[--C-:B------:R-:W-:Y:S02]  /*f640*/  FFMA.FTZ R105, R105, c[0x0][0x2d0], -R138.reuse ;  /* 0x0000b40069697a23 */ /* 0x100fe4000001088a */
[----:B------:R-:W1:Y:S01]  /*f650*/  MUFU.EX2 R207, R34 ;  /* 0x0000002200cf7308 */ /* 0x000e620000000800 */
[--C-:B------:R-:W-:Y:S03]  /*f660*/  FFMA.FTZ R108, R108, c[0x0][0x2d0], -R138.reuse ;  /* 0x0000b4006c6c7a23 */ /* 0x100fe6000001088a */
[----:B---3--:R-:W-:Y:S01]  /*f670*/  FMUL.FTZ R29, R133, R165 ;  /* 0x000000a5851d7220 */ /* 0x008fe20000410000 */
[----:B-----5:R-:W-:Y:S01]  /*f680*/  MOV R161, R32 ;  /* 0x0000002000a17202 */ /* 0x020fe20000000f00 */
[----:B------:R-:W-:Y:S01]  /*f690*/  FMUL.FTZ R32, R134, R168 ;  /* 0x000000a886207220 */ /* 0x000fe20000410000 */
[----:B------:R-:W-:Y:S01]  /*f6a0*/  MOV R168, R197 ;  /* 0x000000c500a87202 */ /* 0x000fe20000000f00 */
[----:B------:R-:W-:Y:S02]  /*f6b0*/  FFMA.FTZ R138, R109, c[0x0][0x2d0], -R138 ;  /* 0x0000b4006d8a7a23 */ /* 0x000fe4000001088a */
[----:B------:R-:W3:Y:S01]  /*f6c0*/  MUFU.EX2 R34, R37 ;  /* 0x0000002500227308 */ /* 0x000ee20000000800 */
[--C-:B------:R-:W-:Y:S02]  /*f6d0*/  FFMA.FTZ R106, R106, c[0x0][0x2d0], -R3.reuse ;  /* 0x0000b4006a6a7a23 */ /* 0x100fe40000010803 */
[--C-:B------:R-:W-:Y:S01]  /*f6e0*/  FFMA.FTZ R107, R107, c[0x0][0x2d0], -R3.reuse ;  /* 0x0000b4006b6b7a23 */ /* 0x100fe20000010803 */
[----:B--2---:R-:W-:Y:S01]  /*f6f0*/  MOV R160, R33 ;  /* 0x0000002100a07202 */ /* 0x004fe20000000f00 */
[----:B------:R-:W-:Y:S02]  /*f700*/  FMUL.FTZ R31, R0, R167 ;  /* 0x000000a7001f7220 */ /* 0x000fe40000410000 */
[----:B------:R-:W-:Y:S02]  /*f710*/  FMUL.FTZ R33, R134, R169 ;  /* 0x000000a986217220 */ /* 0x000fe40000410000 */
[--C-:B------:R-:W-:Y:S01]  /*f720*/  FFMA.FTZ R110, R110, c[0x0][0x2d0], -R3.reuse ;  /* 0x0000b4006e6e7a23 */ /* 0x100fe20000010803 */
[----:B------:R2:W4:Y:S01]  /*f730*/  MUFU.EX2 R203, R36 ;  /* 0x0000002400cb7308 */ /* 0x0005220000000800 */
[----:B------:R-:W-:Y:S01]  /*f740*/  FFMA.FTZ R3, R111, c[0x0][0x2d0], -R3 ;  /* 0x0000b4006f037a23 */ /* 0x000fe20000010803 */
[-C--:B------:R-:W-:Y:S03]  /*f750*/  HMMA.16816.F32.BF16 R28, R144, R190.reuse, R28 ;  /* 0x000000be901c723c */ /* 0x080fe6000004181c */
[----:B-1----:R-:W-:Y:S05]  /*f760*/  MOV R169, R207 ;  /* 0x000000cf00a97202 */ /* 0x002fea0000000f00 */
[----:B------:R1:W-:Y:S01]  /*f770*/  MUFU.EX2 R251, R39 ;  /* 0x0000002700fb7308 */ /* 0x0003e20000000800 */
[----:B---3--:R-:W-:Y:S03]  /*f780*/  MOV R167, R34 ;  /* 0x0000002200a77202 */ /* 0x008fe60000000f00 */
[----:B------:R-:W-:Y:S01]  /*f790*/  FMUL.FTZ R34, R132, R170 ;  /* 0x000000aa84227220 */ /* 0x000fe20000410000 */
[----:B------:R-:W-:Y:S01]  /*f7a0*/  MOV R170, R206 ;  /* 0x000000ce00aa7202 */ /* 0x000fe20000000f00 */
[C---:B------:R-:W-:Y:S04]  /*f7b0*/  FMUL.FTZ R37, R134.reuse, R173 ;  /* 0x000000ad86257220 */ /* 0x040fe80000410000 */
[----:B------:R3:W5:Y:S01]  /*f7c0*/  MUFU.EX2 R252, R38 ;  /* 0x0000002600fc7308 */ /* 0x0007620000000800 */
[C---:B------:R-:W-:Y:S04]  /*f7d0*/  HMMA.16816.F32.BF16 R32, R140.reuse, R190, R32 ;  /* 0x000000be8c20723c */ /* 0x040fe80000041820 */
[----:B--2---:R-:W-:Y:S05]  /*f7e0*/  FMUL.FTZ R36, R134, R172 ;  /* 0x000000ac86247220 */ /* 0x004fea0000410000 */
[----:B------:R2:W-:Y:S03]  /*f7f0*/  MUFU.EX2 R225, R48 ;  /* 0x0000003000e17308 */ /* 0x0005e60000000800 */
[C---:B-1----:R-:W-:Y:S07]  /*f800*/  FMUL.FTZ R39, R132.reuse, R175 ;  /* 0x000000af84277220 */ /* 0x042fee0000410000 */
[----:B------:R1:W-:Y:S01]  /*f810*/  MUFU.EX2 R223, R50 ;  /* 0x0000003200df7308 */ /* 0x0003e20000000800 */
[----:B---3--:R-:W-:Y:S09]  /*f820*/  FMUL.FTZ R38, R132, R174 ;  /* 0x000000ae84267220 */ /* 0x008ff20000410000 */
[----:B------:R3:W3:Y:S01]  /*f830*/  MUFU.EX2 R224, R49 ;  /* 0x0000003100e07308 */ /* 0x0006e20000000800 */
[-C--:B------:R-:W-:Y:S03]  /*f840*/  HMMA.16816.F32.BF16 R36, R140, R148.reuse, R36 ;  /* 0x000000948c24723c */ /* 0x080fe60000041824 */
[C---:B--2---:R-:W-:Y:S06]  /*f850*/  FMUL.FTZ R48, R133.reuse, R176 ;  /* 0x000000b085307220 */ /* 0x044fec0000410000 */
[----:B------:R2:W2:Y:S03]  /*f860*/  MUFU.EX2 R222, R51 ;  /* 0x0000003300de7308 */ /* 0x0004a60000000800 */
[C---:B-1----:R-:W-:Y:S07]  /*f870*/  FMUL.FTZ R50, R0.reuse, R178 ;  /* 0x000000b200327220 */ /* 0x042fee0000410000 */
[----:B------:R1:W-:Y:S01]  /*f880*/  MUFU.EX2 R166, R40 ;  /* 0x0000002800a67308 */ /* 0x0003e20000000800 */
[C---:B---3--:R-:W-:Y:S09]  /*f890*/  FMUL.FTZ R49, R133.reuse, R177 ;  /* 0x000000b185317220 */ /* 0x048ff20000410000 */
[----:B------:R3:W3:Y:S01]  /*f8a0*/  MUFU.EX2 R165, R41 ;  /* 0x0000002900a57308 */ /* 0x0006e20000000800 */
[C---:B--2---:R-:W-:Y:S09]  /*f8b0*/  FMUL.FTZ R51, R0.reuse, R179 ;  /* 0x000000b300337220 */ /* 0x044ff20000410000 */
[----:B------:R2:W-:Y:S01]  /*f8c0*/  MUFU.EX2 R164, R42 ;  /* 0x0000002a00a47308 */ /* 0x0005e20000000800 */
[C---:B------:R-:W-:Y:S04]  /*f8d0*/  HMMA.16816.F32.BF16 R48, R144.reuse, R148, R48 ;  /* 0x000000949030723c */ /* 0x040fe80000041830 */
[C---:B-1----:R-:W-:Y:S05]  /*f8e0*/  FMUL.FTZ R40, R133.reuse, R180 ;  /* 0x000000b485287220 */ /* 0x042fea0000410000 */
[----:B------:R1:W1:Y:S03]  /*f8f0*/  MUFU.EX2 R221, R43 ;  /* 0x0000002b00dd7308 */ /* 0x0002660000000800 */
[C---:B---3--:R-:W-:Y:S07]  /*f900*/  FMUL.FTZ R41, R133.reuse, R181 ;  /* 0x000000b585297220 */ /* 0x048fee0000410000 */
[----:B------:R3:W-:Y:S01]  /*f910*/  MUFU.EX2 R215, R44 ;  /* 0x0000002c00d77308 */ /* 0x0007e20000000800 */
[C---:B--2---:R-:W-:Y:S09]  /*f920*/  FMUL.FTZ R42, R0.reuse, R182 ;  /* 0x000000b6002a7220 */ /* 0x044ff20000410000 */
[----:B------:R2:W2:Y:S01]  /*f930*/  MUFU.EX2 R216, R45 ;  /* 0x0000002d00d87308 */ /* 0x0004a20000000800 */
[C---:B-1----:R-:W-:Y:S09]  /*f940*/  FMUL.FTZ R43, R0.reuse, R183 ;  /* 0x000000b7002b7220 */ /* 0x042ff20000410000 */
[----:B------:R-:W-:Y:S01]  /*f950*/  MUFU.EX2 R208, R52 ;  /* 0x0000003400d07308 */ /* 0x000fe20000000800 */
[-C--:B------:R-:W-:Y:S03]  /*f960*/  HMMA.16816.F32.BF16 R40, R144, R150.reuse, R40 ;  /* 0x000000969028723c */ /* 0x080fe60000041828 */
[C---:B---3--:R-:W-:Y:S01]  /*f970*/  FMUL.FTZ R44, R133.reuse, R184 ;  /* 0x000000b8852c7220 */ /* 0x048fe20000410000 */
[----:B------:R-:W-:Y:S04]  /*f980*/  MOV R184, R204 ;  /* 0x000000cc00b87202 */ /* 0x000fe80000000f00 */
[C---:B------:R-:W-:Y:S01]  /*f990*/  HMMA.16816.F32.BF16 R116, R140.reuse, R150, R116 ;  /* 0x000000968c74723c */ /* 0x040fe20000041874 */
[----:B------:R1:W-:Y:S01]  /*f9a0*/  MUFU.EX2 R210, R46 ;  /* 0x0000002e00d27308 */ /* 0x0003e20000000800 */
[----:B------:R-:W3:Y:S02]  /*f9b0*/  LDSM.16.MT88.4 R148, [R229+0x900] ;  /* 0x00090000e594783b */ /* 0x000ee40000004200 */
[----:B--2---:R-:W-:Y:S01]  /*f9c0*/  FMUL.FTZ R45, R133, R185 ;  /* 0x000000b9852d7220 */ /* 0x004fe20000410000 */
[----:B----4-:R-:W-:Y:S03]  /*f9d0*/  MOV R185, R203 ;  /* 0x000000cb00b97202 */ /* 0x010fe60000000f00 */
[-C--:B------:R-:W-:Y:S03]  /*f9e0*/  HMMA.16816.F32.BF16 R120, R140, R152.reuse, R120 ;  /* 0x000000988c78723c */ /* 0x080fe60000041878 */
[----:B------:R2:W2:Y:S01]  /*f9f0*/  MUFU.EX2 R209, R47 ;  /* 0x0000002f00d17308 */ /* 0x0004a20000000800 */
[----:B------:R-:W-:Y:S04]  /*fa00*/  MOV R192, R185 ;  /* 0x000000b900c07202 */ /* 0x000fe80000000f00 */
[C---:B------:R-:W-:Y:S05]  /*fa10*/  HMMA.16816.F32.BF16 R124, R144.reuse, R152, R124 ;  /* 0x00000098907c723c */ /* 0x040fea000004187c */
[----:B------:R-:W-:Y:S01]  /*fa20*/  MUFU.EX2 R175, R53 ;  /* 0x0000003500af7308 */ /* 0x000fe20000000800 */
[C---:B-1----:R-:W-:Y:S01]  /*fa30*/  FMUL.FTZ R46, R0.reuse, R186 ;  /* 0x000000ba002e7220 */ /* 0x042fe20000410000 */
[----:B------:R-:W-:Y:S08]  /*fa40*/  MOV R186, R198 ;  /* 0x000000c600ba7202 */ /* 0x000ff00000000f00 */
[----:B------:R-:W-:Y:S01]  /*fa50*/  MUFU.EX2 R174, R54 ;  /* 0x0000003600ae7308 */ /* 0x000fe20000000800 */
[----:B--2---:R-:W-:Y:S01]  /*fa60*/  FMUL.FTZ R47, R0, R187 ;  /* 0x000000bb002f7220 */ /* 0x004fe20000410000 */
[----:B------:R-:W-:Y:S08]  /*fa70*/  MOV R187, R194 ;  /* 0x000000c200bb7202 */ /* 0x000ff00000000f00 */
[----:B------:R1:W-:Y:S01]  /*fa80*/  MUFU.EX2 R207, R55 ;  /* 0x0000003700cf7308 */ /* 0x0003e20000000800 */
[-C--:B------:R-:W-:Y:S07]  /*fa90*/  HMMA.16816.F32.BF16 R44, R144, R154.reuse, R44 ;  /* 0x0000009a902c723c */ /* 0x080fee000004182c */
[----:B------:R-:W-:Y:S01]  /*faa0*/  F2FP.BF16.PACK_AB R146, R161, R170 ;  /* 0x000000aaa192723e */ /* 0x000fe200000010ff */
[----:B------:R-:W-:Y:S01]  /*fab0*/  HMMA.16816.F32.BF16 R128, R140, R154, R128 ;  /* 0x0000009a8c80723c */ /* 0x000fe20000041880 */
[----:B------:R-:W2:Y:S01]  /*fac0*/  LDSM.16.MT88.4 R152, [R232+0x900] ;  /* 0x00090000e898783b */ /* 0x000ea20000004200 */
[----:B------:R-:W-:Y:S02]  /*fad0*/  MUFU.EX2 R205, R64 ;  /* 0x0000004000cd7308 */ /* 0x000fe40000000800 */
[----:B------:R-:W-:Y:S02]  /*fae0*/  F2FP.BF16.PACK_AB R147, R160, R171 ;  /* 0x000000aba093723e */ /* 0x000fe400000010ff */
[----:B------:R-:W-:Y:S02]  /*faf0*/  F2FP.BF16.PACK_AB R144, R158, R227 ;  /* 0x000000e39e90723e */ /* 0x000fe400000010ff */
[----:B------:R-:W-:Y:S04]  /*fb00*/  F2FP.BF16.PACK_AB R143, R162, R169 ;  /* 0x000000a9a28f723e */ /* 0x000fe800000010ff */
[----:B------:R-:W-:Y:S01]  /*fb10*/  F2FP.BF16.PACK_AB R140, R193, R186 ;  /* 0x000000bac18c723e */ /* 0x000fe200000010ff */
[----:B------:R-:W-:Y:S01]  /*fb20*/  MUFU.EX2 R206, R65 ;  /* 0x0000004100ce7308 */ /* 0x000fe20000000800 */
[----:B------:R-:W-:Y:S01]  /*fb30*/  F2FP.BF16.PACK_AB R141, R159, R184 ;  /* 0x000000b89f8d723e */ /* 0x000fe200000010ff */
[----:B-1----:R-:W1:Y:S01]  /*fb40*/  LDSM.16.MT88.4 R52, [R230+0x900] ;  /* 0x00090000e634783b */ /* 0x002e620000004200 */
[----:B------:R-:W-:Y:S02]  /*fb50*/  F2FP.BF16.PACK_AB R142, R163, R156 ;  /* 0x0000009ca38e723e */ /* 0x000fe400000010ff */
[----:B------:R-:W-:Y:S05]  /*fb60*/  F2FP.BF16.PACK_AB R145, R157, R226 ;  /* 0x000000e29d91723e */ /* 0x000fea00000010ff */
[-C--:B---3--:R-:W-:Y:S01]  /*fb70*/  HMMA.16816.F32.BF16 R4, R140, R148.reuse, R4 ;  /* 0x000000948c04723c */ /* 0x088fe20000041804 */
[----:B------:R-:W-:Y:S07]  /*fb80*/  MUFU.EX2 R203, R66 ;  /* 0x0000004200cb7308 */ /* 0x000fee0000000800 */
[C---:B------:R-:W-:Y:S03]  /*fb90*/  HMMA.16816.F32.BF16 R8, R144.reuse, R148, R8 ;  /* 0x000000949008723c */ /* 0x040fe60000041808 */
[----:B------:R3:W-:Y:S04]  /*fba0*/  MUFU.EX2 R204, R67 ;  /* 0x0000004300cc7308 */ /* 0x0007e80000000800 */
[----:B------:R-:W-:Y:S01]  /*fbb0*/  MOV R148, R196 ;  /* 0x000000c400947202 */ /* 0x000fe20000000f00 */
[-C--:B------:R-:W-:Y:S04]  /*fbc0*/  HMMA.16816.F32.BF16 R12, R144, R150.reuse, R12 ;  /* 0x00000096900c723c */ /* 0x080fe8000004180c */
[----:B------:R-:W-:Y:S01]  /*fbd0*/  MOV R149, R195 ;  /* 0x000000c300957202 */ /* 0x000fe20000000f00 */
[----:B------:R-:W-:Y:S03]  /*fbe0*/  MUFU.EX2 R173, R56 ;  /* 0x0000003800ad7308 */ /* 0x000fe60000000800 */
[C---:B------:R-:W-:Y:S01]  /*fbf0*/  HMMA.16816.F32.BF16 R16, R140.reuse, R150, R16 ;  /* 0x000000968c10723c */ /* 0x040fe20000041810 */
[----:B------:R-:W4:Y:S06]  /*fc00*/  LDL.LU R150, [R1+0xc] ;  /* 0x00000c0001967983 */ /* 0x000f2c0000300800 */
[----:B------:R-:W1:Y:S01]  /*fc10*/  MUFU.EX2 R179, R57 ;  /* 0x0000003900b37308 */ /* 0x000e620000000800 */
[-C--:B--2---:R-:W-:Y:S01]  /*fc20*/  HMMA.16816.F32.BF16 R20, R140, R152.reuse, R20 ;  /* 0x000000988c14723c */ /* 0x084fe20000041814 */
[----:B---3--:R-:W2:Y:S03]  /*fc30*/  LDSM.16.MT88.4 R64, [R231+0x900] ;  /* 0x00090000e740783b */ /* 0x008ea60000004200 */
[----:B------:R-:W-:Y:S04]  /*fc40*/  MOV R151, R193 ;  /* 0x000000c100977202 */ /* 0x000fe80000000f00 */
[C---:B------:R-:W-:Y:S01]  /*fc50*/  HMMA.16816.F32.BF16 R24, R144.reuse, R152, R24 ;  /* 0x000000989018723c */ /* 0x040fe20000041818 */
[----:B------:R-:W-:Y:S01]  /*fc60*/  MUFU.EX2 R172, R58 ;  /* 0x0000003a00ac7308 */ /* 0x000fe20000000800 */
[----:B------:R-:W3:Y:S04]  /*fc70*/  LDL.LU R152, [R1+0x8] ;  /* 0x0000080001987983 */ /* 0x000ee80000300800 */
[----:B------:R-:W3:Y:S02]  /*fc80*/  LDL.LU R153, [R1+0x10] ;  /* 0x0000100001997983 */ /* 0x000ee40000300800 */
[-C--:B------:R-:W-:Y:S03]  /*fc90*/  HMMA.16816.F32.BF16 R28, R144, R154.reuse, R28 ;  /* 0x0000009a901c723c */ /* 0x080fe6000004181c */
[----:B------:R2:W2:Y:S05]  /*fca0*/  MUFU.EX2 R178, R59 ;  /* 0x0000003b00b27308 */ /* 0x0004aa0000000800 */
[C---:B------:R-:W-:Y:S01]  /*fcb0*/  HMMA.16816.F32.BF16 R32, R140.reuse, R154, R32 ;  /* 0x0000009a8c20723c */ /* 0x040fe20000041820 */
[----:B------:R-:W3:Y:S04]  /*fcc0*/  LDL.LU R155, [R1+0x4] ;  /* 0x00000400019b7983 */ /* 0x000ee80000300800 */
[----:B------:R-:W-:Y:S03]  /*fcd0*/  MUFU.EX2 R182, R68 ;  /* 0x0000004400b67308 */ /* 0x000fe60000000800 */
[-C--:B-1----:R-:W-:Y:S07]  /*fce0*/  HMMA.16816.F32.BF16 R36, R140, R52.reuse, R36 ;  /* 0x000000348c24723c */ /* 0x082fee0000041824 */
[----:B------:R-:W-:Y:S01]  /*fcf0*/  MUFU.EX2 R197, R69 ;  /* 0x0000004500c57308 */ /* 0x000fe20000000800 */
[C---:B------:R-:W-:Y:S01]  /*fd00*/  HMMA.16816.F32.BF16 R48, R144.reuse, R52, R48 ;  /* 0x000000349030723c */ /* 0x040fe20000041830 */
[----:B--2---:R-:W1:Y:S06]  /*fd10*/  LDSM.16.MT88.4 R56, [R229+0x1100] ;  /* 0x00110000e538783b */ /* 0x004e6c0000004200 */
[----:B------:R-:W-:Y:S01]  /*fd20*/  F2FP.BF16.PACK_AB R52, R167, R185 ;  /* 0x000000b9a734723e */ /* 0x000fe200000010ff */
[-C--:B------:R-:W-:Y:S01]  /*fd30*/  HMMA.16816.F32.BF16 R40, R144, R54.reuse, R40 ;  /* 0x000000369028723c */ /* 0x080fe20000041828 */
[----:B------:R-:W-:Y:S03]  /*fd40*/  MUFU.EX2 R181, R70 ;  /* 0x0000004600b57308 */ /* 0x000fe60000000800 */
[----:B-----5:R-:W-:Y:S04]  /*fd50*/  F2FP.BF16.PACK_AB R53, R251, R252 ;  /* 0x000000fcfb35723e */ /* 0x020fe800000010ff */
[C---:B------:R-:W-:Y:S03]  /*fd60*/  HMMA.16816.F32.BF16 R116, R140.reuse, R54, R116 ;  /* 0x000000368c74723c */ /* 0x040fe60000041874 */
[----:B------:R2:W-:Y:S04]  /*fd70*/  MUFU.EX2 R196, R71 ;  /* 0x0000004700c47308 */ /* 0x0005e80000000800 */
[----:B------:R-:W-:Y:S01]  /*fd80*/  F2FP.BF16.PACK_AB R54, R224, R225 ;  /* 0x000000e1e036723e */ /* 0x000fe200000010ff */
[-C--:B------:R-:W-:Y:S04]  /*fd90*/  HMMA.16816.F32.BF16 R120, R140, R64.reuse, R120 ;  /* 0x000000408c78723c */ /* 0x080fe80000041878 */
[----:B------:R-:W-:Y:S01]  /*fda0*/  F2FP.BF16.PACK_AB R55, R222, R223 ;  /* 0x000000dfde37723e */ /* 0x000fe200000010ff */
[----:B------:R-:W-:Y:S03]  /*fdb0*/  MUFU.EX2 R180, R72 ;  /* 0x0000004800b47308 */ /* 0x000fe60000000800 */
[C---:B------:R-:W-:Y:S07]  /*fdc0*/  HMMA.16816.F32.BF16 R124, R144.reuse, R64, R124 ;  /* 0x00000040907c723c */ /* 0x040fee000004187c */
[----:B------:R5:W-:Y:S01]  /*fdd0*/  MUFU.EX2 R177, R60 ;  /* 0x0000003c00b17308 */ /* 0x000be20000000800 */
[-C--:B------:R-:W-:Y:S01]  /*fde0*/  HMMA.16816.F32.BF16 R44, R144, R66.reuse, R44 ;  /* 0x00000042902c723c */ /* 0x080fe2000004182c */
[----:B--2---:R-:W-:Y:S06]  /*fdf0*/  LDSM.16.MT88.4 R68, [R230+0x1100] ;  /* 0x00110000e644783b */ /* 0x004fec0000004200 */
[----:B------:R-:W-:Y:S01]  /*fe00*/  MOV R147, R169 ;  /* 0x000000a900937202 */ /* 0x000fe20000000f00 */
[----:B------:R-:W-:Y:S01]  /*fe10*/  HMMA.16816.F32.BF16 R128, R140, R66, R128 ;  /* 0x000000428c80723c */ /* 0x000fe20000041880 */
[----:B------:R2:W2:Y:S01]  /*fe20*/  MUFU.EX2 R198, R61 ;  /* 0x0000003d00c67308 */ /* 0x0004a20000000800 */
[----:B------:R-:W2:Y:S02]  /*fe30*/  LDSM.16.MT88.4 R64, [R232+0x1100] ;  /* 0x00110000e840783b */ /* 0x000ea40000004200 */
[----:B------:R-:W-:Y:S02]  /*fe40*/  MOV R146, R168 ;  /* 0x000000a800927202 */ /* 0x000fe40000000f00 */
[----:B------:R-:W-:Y:S02]  /*fe50*/  MOV R111, R147 ;  /* 0x00000093006f7202 */ /* 0x000fe40000000f00 */
[-C--:B-1----:R-:W-:Y:S03]  /*fe60*/  HMMA.16816.F32.BF16 R4, R52, R56.reuse, R4 ;  /* 0x000000383404723c */ /* 0x082fe60000041804 */
[----:B------:R1:W-:Y:S02]  /*fe70*/  MUFU.EX2 R176, R62 ;  /* 0x0000003e00b07308 */ /* 0x0003e40000000800 */
[----:B-----5:R-:W-:Y:S08]  /*fe80*/  F2FP.BF16.PACK_AB R60, R165, R166 ;  /* 0x000000a6a53c723e */ /* 0x020ff000000010ff */
[----:B------:R5:W5:Y:S01]  /*fe90*/  MUFU.EX2 R183, R63 ;  /* 0x0000003f00b77308 */ /* 0x000b620000000800 */
[----:B--2---:R-:W-:Y:S09]  /*fea0*/  F2FP.BF16.PACK_AB R61, R221, R164 ;  /* 0x000000a4dd3d723e */ /* 0x004ff200000010ff */
[----:B------:R-:W2:Y:S01]  /*feb0*/  MUFU.EX2 R190, R73 ;  /* 0x0000004900be7308 */ /* 0x000ea20000000800 */
[----:B-1----:R-:W-:Y:S09]  /*fec0*/  F2FP.BF16.PACK_AB R62, R216, R215 ;  /* 0x000000d7d83e723e */ /* 0x002ff200000010ff */
[----:B------:R-:W-:Y:S01]  /*fed0*/  MUFU.EX2 R189, R74 ;  /* 0x0000004a00bd7308 */ /* 0x000fe20000000800 */
[----:B-----5:R-:W-:Y:S09]  /*fee0*/  F2FP.BF16.PACK_AB R63, R209, R210 ;  /* 0x000000d2d13f723e */ /* 0x020ff200000010ff */
[----:B------:R1:W5:Y:S01]  /*fef0*/  MUFU.EX2 R188, R75 ;  /* 0x0000004b00bc7308 */ /* 0x0003620000000800 */
[C---:B------:R-:W-:Y:S08]  /*ff00*/  HMMA.16816.F32.BF16 R8, R60.reuse, R56, R8 ;  /* 0x000000383c08723c */ /* 0x040ff00000041808 */
[-C--:B------:R-:W-:Y:S01]  /*ff10*/  HMMA.16816.F32.BF16 R12, R60, R58.reuse, R12 ;  /* 0x0000003a3c0c723c */ /* 0x080fe2000004180c */
[----:B------:R-:W-:Y:S07]  /*ff20*/  MUFU.EX2 R113, R113 ;  /* 0x0000007100717308 */ /* 0x000fee0000000800 */
[C---:B------:R-:W-:Y:S01]  /*ff30*/  HMMA.16816.F32.BF16 R16, R52.reuse, R58, R16 ;  /* 0x0000003a3410723c */ /* 0x040fe20000041810 */
[----:B------:R-:W2:Y:S02]  /*ff40*/  LDSM.16.MT88.4 R56, [R231+0x1100] ;  /* 0x00110000e738783b */ /* 0x000ea40000004200 */
[----:B------:R-:W-:Y:S05]  /*ff50*/  MUFU.EX2 R115, R115 ;  /* 0x0000007300737308 */ /* 0x000fea0000000800 */
[-C--:B------:R-:W-:Y:S01]  /*ff60*/  HMMA.16816.F32.BF16 R20, R52, R64.reuse, R20 ;  /* 0x000000403414723c */ /* 0x080fe20000041814 */
        /* <DEDUP_REMOVED lines=14> */
[----:B------:R-:W-:Y:S01]  /*10050*/  LDSM.16.MT88.4 R68, [R230+0x1900] ;  /* 0x00190000e644783b */ /* 0x000fe20000004200 */
[----:B------:R-:W-:Y:S06]  /*10060*/  MUFU.EX2 R191, R83 ;  /* 0x0000005300bf7308 */ /* 0x000fec0000000800 */
[-C--:B--2---:R-:W-:Y:S04]  /*10070*/  HMMA.16816.F32.BF16 R120, R52, R56.reuse, R120 ;  /* 0x000000383478723c */ /* 0x084fe80000041878 */
[----:B------:R2:W-:Y:S04]  /*10080*/  MUFU.EX2 R83, R76 ;  /* 0x0000004c00537308 */ /* 0x0005e80000000800 */
[C---:B------:R-:W-:Y:S06]  /*10090*/  HMMA.16816.F32.BF16 R124, R60.reuse, R56, R124 ;  /* 0x000000383c7c723c */ /* 0x040fec000004187c */
[----:B------:R-:W1:Y:S01]  /*100a0*/  MUFU.EX2 R82, R77 ;  /* 0x0000004d00527308 */ /* 0x000e620000000800 */
[----:B------:R-:W-:Y:S01]  /*100b0*/  F2FP.BF16.PACK_AB R56, R179, R173 ;  /* 0x000000adb338723e */ /* 0x000fe200000010ff */
[-C--:B------:R-:W-:Y:S01]  /*100c0*/  HMMA.16816.F32.BF16 R44, R60, R58.reuse, R44 ;  /* 0x0000003a3c2c723c */ /* 0x080fe2000004182c */
[----:B------:R-:W2:Y:S03]  /*100d0*/  LDSM.16.MT88.4 R60, [R232+0x1900] ;  /* 0x00190000e83c783b */ /* 0x000ea60000004200 */
[----:B------:R-:W-:Y:S04]  /*100e0*/  F2FP.BF16.PACK_AB R57, R178, R172 ;  /* 0x000000acb239723e */ /* 0x000fe800000010ff */
[----:B------:R-:W-:Y:S01]  /*100f0*/  HMMA.16816.F32.BF16 R128, R52, R58, R128 ;  /* 0x0000003a3480723c */ /* 0x000fe20000041880 */
[----:B------:R-:W2:Y:S06]  /*10100*/  MUFU.EX2 R81, R78 ;  /* 0x0000004e00517308 */ /* 0x000eac0000000800 */
        /* <DEDUP_REMOVED lines=11> */
[-C--:B------:R-:W-:Y:S04]  /*101c0*/  HMMA.16816.F32.BF16 R12, R56, R66.reuse, R12 ;  /* 0x00000042380c723c */ /* 0x080fe8000004180c */
[----:B----4-:R-:W-:Y:S01]  /*101d0*/  FFMA.FTZ R0, R0, R150, R199 ;  /* 0x0000009600007223 */ /* 0x010fe200000100c7 */
[----:B------:R-:W-:Y:S01]  /*101e0*/  MOV R150, R170 ;  /* 0x000000aa00967202 */ /* 0x000fe20000000f00 */
[----:B------:R-:W-:Y:S02]  /*101f0*/  MUFU.EX2 R87, R87 ;  /* 0x0000005700577308 */ /* 0x000fe40000000800 */
[C---:B------:R-:W-:Y:S01]  /*10200*/  HMMA.16816.F32.BF16 R16, R52.reuse, R66, R16 ;  /* 0x000000423410723c */ /* 0x040fe20000041810 */
[----:B------:R-:W1:Y:S03]  /*10210*/  LDSM.16.MT88.4 R64, [R231+0x1900] ;  /* 0x00190000e740783b */ /* 0x000e660000004200 */
[----:B------:R-:W-:Y:S01]  /*10220*/  MOV R109, R150 ;  /* 0x00000096006d7202 */ /* 0x000fe20000000f00 */
[----:B------:R-:W-:Y:S03]  /*10230*/  FADD.FTZ R0, R211, R0 ;  /* 0x00000000d3007221 */ /* 0x000fe60000010000 */
[-C--:B--2---:R-:W-:Y:S01]  /*10240*/  HMMA.16816.F32.BF16 R20, R52, R60.reuse, R20 ;  /* 0x0000003c3414723c */ /* 0x084fe20000041814 */
[----:B------:R-:W-:Y:S03]  /*10250*/  MUFU.EX2 R96, R96 ;  /* 0x0000006000607308 */ /* 0x000fe60000000800 */
[----:B------:R-:W-:Y:S02]  /*10260*/  FADD.FTZ R76, R213, R0 ;  /* 0x00000000d54c7221 */ /* 0x000fe40000010000 */
[----:B---3--:R-:W-:Y:S02]  /*10270*/  FFMA.FTZ R132, R132, R152, R201 ;  /* 0x0000009884847223 */ /* 0x008fe400000100c9 */
[C---:B------:R-:W-:Y:S03]  /*10280*/  HMMA.16816.F32.BF16 R24, R56.reuse, R60, R24 ;  /* 0x0000003c3818723c */ /* 0x040fe60000041818 */
[----:B------:R-:W-:Y:S01]  /*10290*/  MUFU.EX2 R97, R97 ;  /* 0x0000006100617308 */ /* 0x000fe20000000800 */
[----:B------:R-:W-:Y:S04]  /*102a0*/  FFMA.FTZ R133, R133, R153, R200 ;  /* 0x0000009985857223 */ /* 0x000fe800000100c8 */
[-C--:B------:R-:W-:Y:S04]  /*102b0*/  HMMA.16816.F32.BF16 R28, R56, R62.reuse, R28 ;  /* 0x0000003e381c723c */ /* 0x080fe8000004181c */
[----:B------:R-:W-:Y:S01]  /*102c0*/  FFMA.FTZ R134, R134, R155, R202 ;  /* 0x0000009b86867223 */ /* 0x000fe200000100ca */
[----:B------:R-:W-:Y:S01]  /*102d0*/  MOV R202, R151 ;  /* 0x0000009700ca7202 */ /* 0x000fe20000000f00 */
[----:B------:R-:W-:Y:S01]  /*102e0*/  LDSM.16.MT88.4 R152, [R229+0x3100] ;  /* 0x00310000e598783b */ /* 0x000fe20000004200 */
[----:B------:R-:W-:Y:S01]  /*102f0*/  MOV R151, R171 ;  /* 0x000000ab00977202 */ /* 0x000fe20000000f00 */
[C---:B------:R-:W-:Y:S01]  /*10300*/  HMMA.16816.F32.BF16 R32, R52.reuse, R62, R32 ;  /* 0x0000003e3420723c */ /* 0x040fe20000041820 */
[----:B------:R-:W-:Y:S03]  /*10310*/  MUFU.EX2 R98, R98 ;  /* 0x0000006200627308 */ /* 0x000fe60000000800 */
[----:B------:R-:W-:Y:S02]  /*10320*/  MOV R139, R151 ;  /* 0x00000097008b7202 */ /* 0x000fe40000000f00 */
[----:B------:R-:W2:Y:S02]  /*10330*/  LDSM.16.MT88.4 R60, [R229+0x2100] ;  /* 0x00210000e53c783b */ /* 0x000ea40000004200 */
[-C--:B------:R-:W-:Y:S03]  /*10340*/  HMMA.16816.F32.BF16 R36, R52, R68.reuse, R36 ;  /* 0x000000443424723c */ /* 0x080fe60000041824 */
[----:B------:R-:W-:Y:S03]  /*10350*/  MUFU.EX2 R99, R99 ;  /* 0x0000006300637308 */ /* 0x000fe60000000800 */
[----:B------:R-:W-:Y:S02]  /*10360*/  LDSM.16.MT88.4 R168, [R232+0x3100] ;  /* 0x00310000e8a8783b */ /* 0x000fe40000004200 */
[C---:B------:R-:W-:Y:S05]  /*10370*/  HMMA.16816.F32.BF16 R48, R56.reuse, R68, R48 ;  /* 0x000000443830723c */ /* 0x040fea0000041830 */
[----:B------:R-:W-:Y:S03]  /*10380*/  MUFU.EX2 R100, R100 ;  /* 0x0000006400647308 */ /* 0x000fe60000000800 */
[-C--:B------:R-:W-:Y:S07]  /*10390*/  HMMA.16816.F32.BF16 R40, R56, R70.reuse, R40 ;  /* 0x000000463828723c */ /* 0x080fee0000041828 */
[----:B------:R-:W-:Y:S01]  /*103a0*/  MUFU.EX2 R101, R101 ;  /* 0x0000006500657308 */ /* 0x000fe20000000800 */
[C---:B------:R-:W-:Y:S01]  /*103b0*/  HMMA.16816.F32.BF16 R116, R52.reuse, R70, R116 ;  /* 0x000000463474723c */ /* 0x040fe20000041874 */
[----:B------:R-:W3:Y:S07]  /*103c0*/  LDSM.16.MT88.4 R68, [R232+0x2100] ;  /* 0x00210000e844783b */ /* 0x000eee0000004200 */
[-C--:B-1----:R-:W-:Y:S01]  /*103d0*/  HMMA.16816.F32.BF16 R120, R52, R64.reuse, R120 ;  /* 0x000000403478723c */ /* 0x082fe20000041878 */
[----:B------:R-:W-:Y:S07]  /*103e0*/  MUFU.EX2 R102, R102 ;  /* 0x0000006600667308 */ /* 0x000fee0000000800 */
[C---:B------:R-:W-:Y:S03]  /*103f0*/  HMMA.16816.F32.BF16 R124, R56.reuse, R64, R124 ;  /* 0x00000040387c723c */ /* 0x040fe6000004187c */
[----:B------:R-:W-:Y:S05]  /*10400*/  MUFU.EX2 R103, R103 ;  /* 0x0000006700677308 */ /* 0x000fea0000000800 */
[-C--:B------:R-:W-:Y:S05]  /*10410*/  HMMA.16816.F32.BF16 R44, R56, R66.reuse, R44 ;  /* 0x00000042382c723c */ /* 0x080fea000004182c */
[----:B------:R-:W-:Y:S02]  /*10420*/  MUFU.EX2 R112, R112 ;  /* 0x0000007000707308 */ /* 0x000fe40000000800 */
[----:B------:R-:W-:Y:S01]  /*10430*/  F2FP.BF16.PACK_AB R56, R190, R180 ;  /* 0x000000b4be38723e */ /* 0x000fe200000010ff */
[----:B------:R-:W-:Y:S01]  /*10440*/  HMMA.16816.F32.BF16 R128, R52, R66, R128 ;  /* 0x000000423480723c */ /* 0x000fe20000041880 */
[----:B------:R-:W1:Y:S03]  /*10450*/  LDSM.16.MT88.4 R64, [R231+0x2100] ;  /* 0x00210000e740783b */ /* 0x000e660000004200 */
[----:B-----5:R-:W-:Y:S02]  /*10460*/  F2FP.BF16.PACK_AB R57, R188, R189 ;  /* 0x000000bdbc39723e */ /* 0x020fe400000010ff */
[----:B------:R-:W-:Y:S01]  /*10470*/  F2FP.BF16.PACK_AB R58, R82, R83 ;  /* 0x00000053523a723e */ /* 0x000fe200000010ff */
[----:B------:R-:W-:Y:S01]  /*10480*/  MUFU.EX2 R114, R114 ;  /* 0x0000007200727308 */ /* 0x000fe20000000800 */
[----:B------:R-:W-:Y:S04]  /*10490*/  F2FP.BF16.PACK_AB R52, R197, R182 ;  /* 0x000000b6c534723e */ /* 0x000fe800000010ff */
[----:B------:R-:W-:Y:S02]  /*104a0*/  F2FP.BF16.PACK_AB R53, R196, R181 ;  /* 0x000000b5c435723e */ /* 0x000fe400000010ff */
[----:B------:R-:W-:Y:S02]  /*104b0*/  F2FP.BF16.PACK_AB R54, R194, R195 ;  /* 0x000000c3c236723e */ /* 0x000fe400000010ff */
[----:B------:R-:W-:Y:S01]  /*104c0*/  F2FP.BF16.PACK_AB R55, R191, R193 ;  /* 0x000000c1bf37723e */ /* 0x000fe200000010ff */
[----:B------:R-:W-:Y:S01]  /*104d0*/  MUFU.EX2 R107, R107 ;  /* 0x0000006b006b7308 */ /* 0x000fe20000000800 */
[----:B------:R-:W-:Y:S05]  /*104e0*/  F2FP.BF16.PACK_AB R59, R80, R81 ;  /* 0x00000051503b723e */ /* 0x000fea00000010ff */
[-C--:B--2---:R-:W-:Y:S04]  /*104f0*/  HMMA.16816.F32.BF16 R4, R52, R60.reuse, R4 ;  /* 0x0000003c3404723c */ /* 0x084fe80000041804 */
[----:B------:R-:W-:Y:S04]  /*10500*/  MUFU.EX2 R108, R108 ;  /* 0x0000006c006c7308 */ /* 0x000fe80000000800 */
[C---:B------:R-:W-:Y:S06]  /*10510*/  HMMA.16816.F32.BF16 R8, R56.reuse, R60, R8 ;  /* 0x0000003c3808723c */ /* 0x040fec0000041808 */
[----:B------:R-:W-:Y:S02]  /*10520*/  MUFU.EX2 R110, R110 ;  /* 0x0000006e006e7308 */ /* 0x000fe40000000800 */
[-C--:B------:R-:W-:Y:S08]  /*10530*/  HMMA.16816.F32.BF16 R12, R56, R62.reuse, R12 ;  /* 0x0000003e380c723c */ /* 0x080ff0000004180c */
[C---:B------:R-:W-:Y:S01]  /*10540*/  HMMA.16816.F32.BF16 R16, R52.reuse, R62, R16 ;  /* 0x0000003e3410723c */ /* 0x040fe20000041810 */
[----:B------:R-:W2:Y:S01]  /*10550*/  LDSM.16.MT88.4 R60, [R229+0x2900] ;  /* 0x00290000e53c783b */ /* 0x000ea20000004200 */
[----:B------:R-:W-:Y:S06]  /*10560*/  MUFU.EX2 R88, R88 ;  /* 0x0000005800587308 */ /* 0x000fec0000000800 */
[-C--:B---3--:R-:W-:Y:S04]  /*10570*/  HMMA.16816.F32.BF16 R20, R52, R68.reuse, R20 ;  /* 0x000000443414723c */ /* 0x088fe80000041814 */
[----:B------:R-:W-:Y:S04]  /*10580*/  MUFU.EX2 R89, R89 ;  /* 0x0000005900597308 */ /* 0x000fe80000000800 */
[C---:B------:R-:W-:Y:S06]  /*10590*/  HMMA.16816.F32.BF16 R24, R56.reuse, R68, R24 ;  /* 0x000000443818723c */ /* 0x040fec0000041818 */
[----:B------:R-:W-:Y:S02]  /*105a0*/  MUFU.EX2 R90, R90 ;  /* 0x0000005a005a7308 */ /* 0x000fe40000000800 */
[-C--:B------:R-:W-:Y:S08]  /*105b0*/  HMMA.16816.F32.BF16 R28, R56, R70.reuse, R28 ;  /* 0x00000046381c723c */ /* 0x080ff0000004181c */
[C---:B------:R-:W-:Y:S01]  /*105c0*/  HMMA.16816.F32.BF16 R32, R52.reuse, R70, R32 ;  /* 0x000000463420723c */ /* 0x040fe20000041820 */
[----:B------:R-:W3:Y:S01]  /*105d0*/  LDSM.16.MT88.4 R68, [R232+0x2900] ;  /* 0x00290000e844783b */ /* 0x000ee20000004200 */
[----:B------:R-:W-:Y:S06]  /*105e0*/  MUFU.EX2 R91, R91 ;  /* 0x0000005b005b7308 */ /* 0x000fec0000000800 */
[-C--:B------:R-:W-:Y:S04]  /*105f0*/  HMMA.16816.F32.BF16 R36, R52, R72.reuse, R36 ;  /* 0x000000483424723c */ /* 0x080fe80000041824 */
[----:B------:R-:W-:Y:S04]  /*10600*/  MUFU.EX2 R92, R92 ;  /* 0x0000005c005c7308 */ /* 0x000fe80000000800 */
[C---:B------:R-:W-:Y:S06]  /*10610*/  HMMA.16816.F32.BF16 R48, R56.reuse, R72, R48 ;  /* 0x000000483830723c */ /* 0x040fec0000041830 */
[----:B------:R-:W4:Y:S02]  /*10620*/  MUFU.EX2 R93, R93 ;  /* 0x0000005d005d7308 */ /* 0x000f240000000800 */
[-C--:B------:R-:W-:Y:S08]  /*10630*/  HMMA.16816.F32.BF16 R40, R56, R74.reuse, R40 ;  /* 0x0000004a3828723c */ /* 0x080ff00000041828 */
[C---:B------:R-:W-:Y:S01]  /*10640*/  HMMA.16816.F32.BF16 R116, R52.reuse, R74, R116 ;  /* 0x0000004a3474723c */ /* 0x040fe20000041874 */
[----:B------:R-:W5:Y:S01]  /*10650*/  LDSM.16.MT88.4 R72, [R230+0x2900] ;  /* 0x00290000e648783b */ /* 0x000f620000004200 */
[----:B------:R-:W-:Y:S06]  /*10660*/  MUFU.EX2 R94, R94 ;  /* 0x0000005e005e7308 */ /* 0x000fec0000000800 */
[-C--:B-1----:R-:W-:Y:S04]  /*10670*/  HMMA.16816.F32.BF16 R120, R52, R64.reuse, R120 ;  /* 0x000000403478723c */ /* 0x082fe80000041878 */
[----:B------:R-:W1:Y:S04]  /*10680*/  MUFU.EX2 R95, R95 ;  /* 0x0000005f005f7308 */ /* 0x000e680000000800 */
[C---:B------:R-:W-:Y:S06]  /*10690*/  HMMA.16816.F32.BF16 R124, R56.reuse, R64, R124 ;  /* 0x00000040387c723c */ /* 0x040fec000004187c */
[----:B------:R-:W-:Y:S01]  /*106a0*/  MUFU.EX2 R104, R104 ;  /* 0x0000006800687308 */ /* 0x000fe20000000800 */
[----:B------:R-:W-:Y:S01]  /*106b0*/  FADD.FTZ R64, R217, R134 ;  /* 0x00000086d9407221 */ /* 0x000fe20000010000 */
[-C--:B------:R-:W-:Y:S04]  /*106c0*/  HMMA.16816.F32.BF16 R44, R56, R66.reuse, R44 ;  /* 0x00000042382c723c */ /* 0x080fe8000004182c */
[----:B------:R-:W-:Y:S03]  /*106d0*/  FADD.FTZ R79, R220, R64 ;  /* 0x00000040dc4f7221 */ /* 0x000fe60000010000 */
[----:B----4-:R-:W-:Y:S01]  /*106e0*/  F2FP.BF16.PACK_AB R58, R93, R92 ;  /* 0x0000005c5d3a723e */ /* 0x010fe200000010ff */
[----:B------:R-:W-:Y:S01]  /*106f0*/  HMMA.16816.F32.BF16 R128, R52, R66, R128 ;  /* 0x000000423480723c */ /* 0x000fe20000041880 */
[----:B------:R-:W4:Y:S01]  /*10700*/  LDSM.16.MT88.4 R64, [R231+0x2900] ;  /* 0x00290000e740783b */ /* 0x000f220000004200 */
[----:B------:R-:W-:Y:S02]  /*10710*/  MUFU.EX2 R105, R105 ;  /* 0x0000006900697308 */ /* 0x000fe40000000800 */
[----:B------:R-:W-:Y:S01]  /*10720*/  FADD.FTZ R56, R214, R132 ;  /* 0x00000084d6387221 */ /* 0x000fe20000010000 */
[----:B-1----:R-:W-:Y:S01]  /*10730*/  F2FP.BF16.PACK_AB R59, R95, R94 ;  /* 0x0000005e5f3b723e */ /* 0x002fe200000010ff */
[----:B------:R-:W-:Y:S01]  /*10740*/  FADD.FTZ R57, R212, R133 ;  /* 0x00000085d4397221 */ /* 0x000fe20000010000 */
[----:B------:R-:W-:Y:S01]  /*10750*/  F2FP.BF16.PACK_AB R52, R85, R84 ;  /* 0x000000545534723e */ /* 0x000fe200000010ff */
[----:B------:R-:W-:Y:S01]  /*10760*/  FADD.FTZ R78, R219, R56 ;  /* 0x00000038db4e7221 */ /* 0x000fe20000010000 */
[----:B------:R-:W-:Y:S03]  /*10770*/  F2FP.BF16.PACK_AB R53, R87, R86 ;  /* 0x000000565735723e */ /* 0x000fe600000010ff */
[----:B------:R-:W-:Y:S01]  /*10780*/  F2FP.BF16.PACK_AB R54, R97, R96 ;  /* 0x000000606136723e */ /* 0x000fe200000010ff */
[----:B------:R-:W-:Y:S01]  /*10790*/  FADD.FTZ R77, R218, R57 ;  /* 0x00000039da4d7221 */ /* 0x000fe20000010000 */
[----:B------:R-:W-:Y:S01]  /*107a0*/  F2FP.BF16.PACK_AB R55, R99, R98 ;  /* 0x000000626337723e */ /* 0x000fe200000010ff */
[----:B------:R-:W1:Y:S01]  /*107b0*/  MUFU.EX2 R106, R106 ;  /* 0x0000006a006a7308 */ /* 0x000e620000000800 */
[----:B------:R-:W-:Y:S01]  /*107c0*/  F2FP.BF16.PACK_AB R56, R89, R88 ;  /* 0x000000585938723e */ /* 0x000fe200000010ff */
[----:B------:R-:W-:Y:S01]  /*107d0*/  FADD.FTZ R0, R146, R79 ;  /* 0x0000004f92007221 */ /* 0x000fe20000010000 */
[----:B------:R-:W-:Y:S02]  /*107e0*/  F2FP.BF16.PACK_AB R57, R91, R90 ;  /* 0x0000005a5b39723e */ /* 0x000fe400000010ff */
[----:B------:R-:W-:Y:S01]  /*107f0*/  MOV R133, R135 ;  /* 0x0000008700857202 */ /* 0x000fe20000000f00 */
[-C--:B--2---:R-:W-:Y:S03]  /*10800*/  HMMA.16816.F32.BF16 R4, R52, R60.reuse, R4 ;  /* 0x0000003c3404723c */ /* 0x084fe60000041804 */
[----:B------:R-:W-:Y:S01]  /*10810*/  FADD.FTZ R0, R186, R0 ;  /* 0x00000000ba007221 */ /* 0x000fe20000010000 */
[----:B------:R-:W-:Y:S03]  /*10820*/  F2FP.BF16.PACK_AB R186, R138, R108 ;  /* 0x0000006c8aba723e */ /* 0x000fe600000010ff */
[----:B------:R-:W-:Y:S01]  /*10830*/  FADD.FTZ R0, R202, R0 ;  /* 0x00000000ca007221 */ /* 0x000fe20000010000 */
[C---:B------:R-:W-:Y:S01]  /*10840*/  HMMA.16816.F32.BF16 R8, R56.reuse, R60, R8 ;  /* 0x0000003c3808723c */ /* 0x040fe20000041808 */
[----:B------:R2:W2:Y:S07]  /*10850*/  MUFU.EX2 R60, R3 ;  /* 0x00000003003c7308 */ /* 0x0004ae0000000800 */
[-C--:B------:R-:W-:Y:S04]  /*10860*/  HMMA.16816.F32.BF16 R12, R56, R62.reuse, R12 ;  /* 0x0000003e380c723c */ /* 0x080fe8000004180c */
[----:B-1----:R-:W-:Y:S04]  /*10870*/  F2FP.BF16.PACK_AB R185, R107, R106 ;  /* 0x0000006a6bb9723e */ /* 0x002fe800000010ff */
[C---:B------:R-:W-:Y:S08]  /*10880*/  HMMA.16816.F32.BF16 R16, R52.reuse, R62, R16 ;  /* 0x0000003e3410723c */ /* 0x040ff00000041810 */
[-C--:B---3--:R-:W-:Y:S04]  /*10890*/  HMMA.16816.F32.BF16 R20, R52, R68.reuse, R20 ;  /* 0x000000443414723c */ /* 0x088fe80000041814 */
[----:B--2---:R-:W-:Y:S01]  /*108a0*/  FADD.FTZ R3, R187, R76 ;  /* 0x0000004cbb037221 */ /* 0x004fe20000010000 */
[----:B------:R-:W-:Y:S03]  /*108b0*/  F2FP.BF16.PACK_AB R187, R60, R110 ;  /* 0x0000006e3cbb723e */ /* 0x000fe600000010ff */
[C---:B------:R-:W-:Y:S08]  /*108c0*/  HMMA.16816.F32.BF16 R24, R56.reuse, R68, R24 ;  /* 0x000000443818723c */ /* 0x040ff00000041818 */
[-C--:B------:R-:W-:Y:S08]  /*108d0*/  HMMA.16816.F32.BF16 R28, R56, R70.reuse, R28 ;  /* 0x00000046381c723c */ /* 0x080ff0000004181c */
[C---:B------:R-:W-:Y:S07]  /*108e0*/  HMMA.16816.F32.BF16 R32, R52.reuse, R70, R32 ;  /* 0x000000463420723c */ /* 0x040fee0000041820 */
[----:B------:R-:W-:Y:S01]  /*108f0*/  MOV R70, R2 ;  /* 0x0000000200467202 */ /* 0x000fe20000000f00 */
[-C--:B-----5:R-:W-:Y:S08]  /*10900*/  HMMA.16816.F32.BF16 R36, R52, R72.reuse, R36 ;  /* 0x000000483424723c */ /* 0x0a0ff00000041824 */
[C---:B------:R-:W-:Y:S08]  /*10910*/  HMMA.16816.F32.BF16 R48, R56.reuse, R72, R48 ;  /* 0x000000483830723c */ /* 0x040ff00000041830 */
[-C--:B------:R-:W-:Y:S08]  /*10920*/  HMMA.16816.F32.BF16 R40, R56, R74.reuse, R40 ;  /* 0x0000004a3828723c */ /* 0x080ff00000041828 */
[C---:B------:R-:W-:Y:S08]  /*10930*/  HMMA.16816.F32.BF16 R116, R52.reuse, R74, R116 ;  /* 0x0000004a3474723c */ /* 0x040ff00000041874 */
[-C--:B----4-:R-:W-:Y:S08]  /*10940*/  HMMA.16816.F32.BF16 R120, R52, R64.reuse, R120 ;  /* 0x000000403478723c */ /* 0x090ff00000041878 */
[C---:B------:R-:W-:Y:S08]  /*10950*/  HMMA.16816.F32.BF16 R124, R56.reuse, R64, R124 ;  /* 0x00000040387c723c */ /* 0x040ff0000004187c */
[-C--:B------:R-:W-:Y:S07]  /*10960*/  HMMA.16816.F32.BF16 R44, R56, R66.reuse, R44 ;  /* 0x00000042382c723c */ /* 0x080fee000004182c */
[----:B------:R-:W-:Y:S01]  /*10970*/  FADD.FTZ R57, R148, R78 ;  /* 0x0000004e94397221 */ /* 0x000fe20000010000 */
[----:B------:R-:W-:Y:S04]  /*10980*/  HMMA.16816.F32.BF16 R128, R52, R66, R128 ;  /* 0x000000423480723c */ /* 0x000fe80000041880 */
[----:B------:R-:W-:Y:S01]  /*10990*/  FADD.FTZ R58, R184, R57 ;  /* 0x00000039b83a7221 */ /* 0x000fe20000010000 */
[----:B------:R-:W-:Y:S01]  /*109a0*/  F2FP.BF16.PACK_AB R184, R105, R104 ;  /* 0x0000006869b8723e */ /* 0x000fe200000010ff */
[----:B------:R-:W-:Y:S01]  /*109b0*/  FADD.FTZ R56, R149, R77 ;  /* 0x0000004d95387221 */ /* 0x000fe20000010000 */
[----:B------:R-:W-:Y:S02]  /*109c0*/  F2FP.BF16.PACK_AB R52, R101, R100 ;  /* 0x000000646534723e */ /* 0x000fe400000010ff */
[----:B------:R-:W-:Y:S03]  /*109d0*/  F2FP.BF16.PACK_AB R53, R103, R102 ;  /* 0x000000666735723e */ /* 0x000fe600000010ff */
[----:B------:R-:W-:Y:S01]  /*109e0*/  FADD.FTZ R57, R227, R56 ;  /* 0x00000038e3397221 */ /* 0x000fe20000010000 */
[----:B------:R-:W-:Y:S01]  /*109f0*/  F2FP.BF16.PACK_AB R54, R113, R112 ;  /* 0x000000707136723e */ /* 0x000fe200000010ff */
[----:B------:R-:W-:Y:S01]  /*10a00*/  FADD.FTZ R56, R226, R3 ;  /* 0x00000003e2387221 */ /* 0x000fe20000010000 */
[----:B------:R-:W-:Y:S01]  /*10a10*/  F2FP.BF16.PACK_AB R55, R115, R114 ;  /* 0x000000727337723e */ /* 0x000fe200000010ff */
[----:B------:R-:W-:Y:S04]  /*10a20*/  FADD.FTZ R3, R158, R57 ;  /* 0x000000399e037221 */ /* 0x000fe80000010000 */
[----:B------:R-:W-:Y:S02]  /*10a30*/  FADD.FTZ R3, R109, R3 ;  /* 0x000000036d037221 */ /* 0x000fe40000010000 */
        /* <DEDUP_REMOVED lines=31> */
[----:B------:R-:W2:Y:S03]  /*10c30*/  LDSM.16.MT88.4 R8, [R231+0x3100] ;  /* 0x00310000e708783b */ /* 0x000ea60000004200 */
        /* <DEDUP_REMOVED lines=75> */
[----:B------:R-:W-:Y:S01]  /*110f0*/  MOV R138, R2 ;  /* 0x00000002008a7202 */ /* 0x000fe20000000f00 */
[----:B------:R-:W-:Y:S01]  /*11100*/  FADD.FTZ R0, R60, R0 ;  /* 0x000000003c007221 */ /* 0x000fe20000010000 */
[----:B------:R-:W-:Y:S04]  /*11110*/  STL [R1+0x8], R4 ;  /* 0x0000080401007387 */ /* 0x000fe80000100800 */
[----:B------:R1:W-:Y:S04]  /*11120*/  STL [R1+0x10], R3 ;  /* 0x0000100301007387 */ /* 0x0003e80000100800 */
[----:B------:R2:W-:Y:S01]  /*11130*/  STL [R1+0xc], R0 ;  /* 0x00000c0001007387 */ /* 0x0005e20000100800 */
[----:B-1----:R-:W-:Y:S02]  /*11140*/  MOV R3, R136 ;  /* 0x0000008800037202 */ /* 0x002fe40000000f00 */
[----:B--2---:R-:W-:Y:S01]  /*11150*/  MOV R0, R137 ;  /* 0x0000008900007202 */ /* 0x004fe20000000f00 */
[----:B------:R-:W-:-:S05]  /*11160*/  @P0 BRA `(.L_x_664) ;  /* 0xffffc20000000947 */ /* 0x000fca000383ffff */
.L_x_663:
[----:B------:R-:W4:Y:S04]  /*11170*/  LDL.LU R6, [R1+0x4] ;  /* 0x0000040001067983 */ /* 0x000f280000300800 */
[----:B--2---:R-:W2:Y:S04]  /*11180*/  LDL.LU R9, [R1+0x8] ;  /* 0x0000080001097983 */ /* 0x004ea80000300800 */
[----:B---3--:R-:W3:Y:S04]  /*11190*/  LDL.LU R8, [R1+0x10] ;  /* 0x0000100001087983 */ /* 0x008ee80000300800 */
[----:B------:R-:W3:Y:S01]  /*111a0*/  LDL.LU R2, [R1+0xc] ;  /* 0x00000c0001027983 */ /* 0x000ee20000300800 */
[----:B------:R-:W-:-:S02]  /*111b0*/  MOV R36, 0xff800000 ;  /* 0xff80000000247802 */ /* 0x000fc40000000f00 */
[----:B------:R-:W-:Y:S02]  /*111c0*/  MOV R37, 0xff800000 ;  /* 0xff80000000257802 */ /* 0x000fe40000000f00 */
[----:B------:R-:W-:Y:S02]  /*111d0*/  MOV R38, 0xff800000 ;  /* 0xff80000000267802 */ /* 0x000fe40000000f00 */
[----:B------:R-:W-:Y:S02]  /*111e0*/  MOV R39, 0xff800000 ;  /* 0xff80000000277802 */ /* 0x000fe40000000f00 */
[----:B------:R-:W-:Y:S01]  /*111f0*/  PLOP3.LUT P4, PT, PT, PT, PT, 0x8, 0x0 ;  /* 0x000000000000781c */ /* 0x000fe20003f8e170 */
[----:B----4-:R-:W1:Y:S04]  /*11200*/  SHFL.BFLY PT, R4, R6, 0x2, 0x1f ;  /* 0x0c401f0006047f89 */ /* 0x010e6800000e0000 */
[----:B--2---:R-:W2:Y:S04]  /*11210*/  SHFL.BFLY PT, R5, R9, 0x2, 0x1f ;  /* 0x0c401f0009057f89 */ /* 0x004ea800000e0000 */
[----:B---3--:R-:W3:Y:S01]  /*11220*/  SHFL.BFLY PT, R7, R2, 0x2, 0x1f ;  /* 0x0c401f0002077f89 */ /* 0x008ee200000e0000 */
[----:B-1----:R-:W-:-:S03]  /*11230*/  FADD.FTZ R4, R4, R6 ;  /* 0x0000000604047221 */ /* 0x002fc60000010000 */
[----:B------:R-:W1:Y:S01]  /*11240*/  SHFL.BFLY PT, R6, R8, 0x2, 0x1f ;  /* 0x0c401f0008067f89 */ /* 0x000e6200000e0000 */
[----:B--2---:R-:W-:-:S03]  /*11250*/  FADD.FTZ R5, R5, R9 ;  /* 0x0000000905057221 */ /* 0x004fc60000010000 */
[----:B------:R-:W2:Y:S04]  /*11260*/  SHFL.BFLY PT, R0, R4, 0x1, 0x1f ;  /* 0x0c201f0004007f89 */ /* 0x000ea800000e0000 */
[----:B------:R-:W4:Y:S01]  /*11270*/  SHFL.BFLY PT, R3, R5, 0x1, 0x1f ;  /* 0x0c201f0005037f89 */ /* 0x000f2200000e0000 */
[----:B---3--:R-:W-:Y:S02]  /*11280*/  FADD.FTZ R7, R7, R2 ;  /* 0x0000000207077221 */ /* 0x008fe40000010000 */
[----:B-1----:R-:W-:-:S03]  /*11290*/  FADD.FTZ R6, R6, R8 ;  /* 0x0000000806067221 */ /* 0x002fc60000010000 */
[----:B------:R-:W1:Y:S01]  /*112a0*/  SHFL.BFLY PT, R8, R7, 0x1, 0x1f ;  /* 0x0c201f0007087f89 */ /* 0x000e6200000e0000 */
[----:B--2---:R-:W-:Y:S01]  /*112b0*/  FADD.FTZ R4, R4, R0 ;  /* 0x0000000004047221 */ /* 0x004fe20000010000 */
[----:B------:R-:W-:Y:S02]  /*112c0*/  MOV R0, RZ ;  /* 0x000000ff00007202 */ /* 0x000fe40000000f00 */
[----:B------:R-:W2:Y:S01]  /*112d0*/  SHFL.BFLY PT, R2, R6, 0x1, 0x1f ;  /* 0x0c201f0006027f89 */ /* 0x000ea200000e0000 */
[----:B----4-:R-:W-:Y:S01]  /*112e0*/  FADD.FTZ R5, R5, R3 ;  /* 0x0000000305057221 */ /* 0x010fe20000010000 */
[----:B------:R-:W-:-:S04]  /*112f0*/  FSETP.NE.FTZ.AND P3, PT, R4, RZ, PT ;  /* 0x000000ff0400720b */ /* 0x000fc80003f75000 */
[----:B------:R-:W-:-:S09]  /*11300*/  FSETP.NE.FTZ.AND P2, PT, R5, RZ, PT ;  /* 0x000000ff0500720b */ /* 0x000fd20003f55000 */
[----:B------:R-:W3:Y:S01]  /*11310*/  @P3 MUFU.RCP R0, R4 ;  /* 0x0000000400003308 */ /* 0x000ee20000001000 */
[----:B-1----:R-:W-:Y:S02]  /*11320*/  FADD.FTZ R7, R8, R7 ;  /* 0x0000000708077221 */ /* 0x002fe40000010000 */
[----:B--2---:R-:W-:-:S03]  /*11330*/  FADD.FTZ R6, R6, R2 ;  /* 0x0000000206067221 */ /* 0x004fc60000010000 */
[----:B------:R-:W-:Y:S01]  /*11340*/  FSETP.NE.FTZ.AND P0, PT, R7, RZ, PT ;  /* 0x000000ff0700720b */ /* 0x000fe20003f15000 */
[----:B------:R-:W-:Y:S01]  /*11350*/  CS2R R2, SRZ ;  /* 0x0000000000027805 */ /* 0x000fe2000001ff00 */
[----:B------:R-:W-:Y:S01]  /*11360*/  @P2 MUFU.LG2 R8, R5 ;  /* 0x0000000500082308 */ /* 0x000fe20000000c00 */
[----:B------:R-:W-:Y:S01]  /*11370*/  FSETP.NE.FTZ.AND P1, PT, R6, RZ, PT ;  /* 0x000000ff0600720b */ /* 0x000fe20003f35000 */
[C---:B---3--:R-:W-:Y:S02]  /*11380*/  FMUL.FTZ R140, R0.reuse, R140 ;  /* 0x0000008c008c7220 */ /* 0x048fe40000410000 */
[----:B------:R-:W-:-:S04]  /*11390*/  FMUL.FTZ R141, R0, R141 ;  /* 0x0000008d008d7220 */ /* 0x000fc80000410000 */
[----:B------:R-:W-:Y:S01]  /*113a0*/  @P2 MUFU.RCP R3, R5 ;  /* 0x0000000500032308 */ /* 0x000fe20000001000 */
[C---:B------:R-:W-:Y:S02]  /*113b0*/  FMUL.FTZ R152, R0.reuse, R152 ;  /* 0x0000009800987220 */ /* 0x040fe40000410000 */
[C---:B------:R-:W-:Y:S02]  /*113c0*/  FMUL.FTZ R26, R0.reuse, R153 ;  /* 0x00000099001a7220 */ /* 0x040fe40000410000 */
[C---:B------:R-:W-:Y:S02]  /*113d0*/  FMUL.FTZ R156, R0.reuse, R156 ;  /* 0x0000009c009c7220 */ /* 0x040fe40000410000 */
[C---:B------:R-:W-:Y:S01]  /*113e0*/  FMUL.FTZ R30, R0.reuse, R157 ;  /* 0x0000009d001e7220 */ /* 0x040fe20000410000 */
[----:B------:R-:W1:Y:S01]  /*113f0*/  @P1 MUFU.RCP R2, R6 ;  /* 0x0000000600021308 */ /* 0x000e620000001000 */
        /* <DEDUP_REMOVED lines=11> */
[----:B------:R-:W-:Y:S01]  /*114b0*/  FMUL.FTZ R129, R0, R129 ;  /* 0x0000008100817220 */ /* 0x000fe20000410000 */
[----:B------:R-:W-:Y:S01]  /*114c0*/  MOV R0, RZ ;  /* 0x000000ff00007202 */ /* 0x000fe20000000f00 */
[C---:B-1----:R-:W-:Y:S02]  /*114d0*/  FMUL.FTZ R144, R2.reuse, R144 ;  /* 0x0000009002907220 */ /* 0x042fe40000410000 */
[C---:B------:R-:W-:Y:S01]  /*114e0*/  FMUL.FTZ R33, R2.reuse, R145 ;  /* 0x0000009102217220 */ /* 0x040fe20000410000 */
        /* <DEDUP_REMOVED lines=64> */
.L_x_643:
        /* <DEDUP_REMOVED lines=135> */
.L_x_668:
        /* <DEDUP_REMOVED lines=14> */
[----:B------:R-:W-:Y:S01]  /*12240*/  LOP3.LUT P1, RZ, R5, 0x3, RZ, 0xc0, !PT ;  /* 0x0000000305ff7812 */ /* 0x000fe2000782c0ff */
[----:B------:R-:W-:Y:S01]  /*12250*/  IMAD R3, R2, 0x8, R0 ;  /* 0x0000000802037824 */ /* 0x000fe200078e0200 */
[----:B------:R-:W-:Y:S01]  /*12260*/  SHF.R.S32.HI R0, RZ, 0x1f, R34 ;  /* 0x0000001fff007819 */ /* 0x000fe20000011422 */
[----:B------:R-:W-:Y:S01]  /*12270*/  UMOV UR18, UR6 ;  /* 0x0000000600127c82 */ /* 0x000fe20008000000 */
[----:B------:R-:W-:Y:S01]  /*12280*/  SHF.R.S32.HI R2, RZ, 0x1f, R5 ;  /* 0x0000001fff027819 */ /* 0x000fe20000011405 */
[----:B------:R-:W-:Y:S01]  /*12290*/  UMOV UR19, UR7 ;  /* 0x0000000700137c82 */ /* 0x000fe20008000000 */
[----:B------:R-:W-:Y:S01]  /*122a0*/  LEA.HI R0, R0, R34, RZ, 0x2 ;  /* 0x0000002200007211 */ /* 0x000fe200078f10ff */
[----:B------:R-:W-:Y:S01]  /*122b0*/  UIMAD.WIDE.U32 UR18, UR9, UR4, UR18 ;  /* 0x00000004091272a5 */ /* 0x000fe2000f8e0012 */
[----:B------:R-:W-:Y:S01]  /*122c0*/  LEA.HI R2, R2, R5, RZ, 0x2 ;  /* 0x0000000502027211 */ /* 0x000fe200078f10ff */
[----:B------:R-:W-:Y:S01]  /*122d0*/  UIMAD UR12, UR9, UR5, UR12 ;  /* 0x00000005090c72a4 */ /* 0x000fe2000f8e020c */
[----:B------:R-:W-:Y:S01]  /*122e0*/  LOP3.LUT R0, R0, 0xffffffc, RZ, 0xc0, !PT ;  /* 0x0ffffffc00007812 */ /* 0x000fe200078ec0ff */
[----:B------:R-:W-:Y:S01]  /*122f0*/  USHF.R.S32.HI UR10, URZ, 0x1f, UR13 ;  /* 0x0000001f3f0a7899 */ /* 0x000fe2000801140d */
[----:B------:R-:W-:Y:S01]  /*12300*/  SHF.R.S32.HI R2, RZ, 0x2, R2 ;  /* 0x00000002ff027819 */ /* 0x000fe20000011402 */
[----:B------:R-:W-:Y:S01]  /*12310*/  ULDC.64 UR4, c[0x0][0x3a0] ;  /* 0x0000e80000047ab9 */ /* 0x000fe20000000a00 */
[----:B------:R-:W-:Y:S01]  /*12320*/  LEA.HI R21, R41, R40, RZ, 0x6 ;  /* 0x0000002829157211 */ /* 0x000fe200078f30ff */
[----:B------:R-:W-:Y:S01]  /*12330*/  IMAD.IADD R0, R34, 0x1, -R0 ;  /* 0x0000000122007824 */ /* 0x000fe200078e0a00 */
[----:B------:R-:W-:-:S02]  /*12340*/  UIMAD UR17, UR7, UR4, URZ ;  /* 0x00000004071172a4 */ /* 0x000fc4000f8e023f */
[----:B------:R-:W-:Y:S01]  /*12350*/  USEL UR10, UR10, URZ, !UP1 ;  /* 0x0000003f0a0a7287 */ /* 0x000fe2000c800000 */
        /* <DEDUP_REMOVED lines=16> */
[--C-:B------:R-:W-:Y:S01]  /*12460*/  IMAD.MOV.U32 R2, RZ, RZ, R3.reuse ;  /* 0x000000ffff027224 */ /* 0x100fe200078e0003 */
        /* <DEDUP_REMOVED lines=37> */
[----:B------:R-:W-:Y:S01]  /*126c0*/  IMAD R6, R9, c[0x0][0x3e0], RZ ;  /* 0x0000f80009067a24 */ /* 0x000fe200078e02ff */
[----:B------:R-:W-:Y:S01]  /*126d0*/  LEA R9, P0, R4, c[0x0][0x450], 0x2 ;  /* 0x0001140004097a11 */ /* 0x000fe200078010ff */
[----:B------:R-:W-:Y:S02]  /*126e0*/  IMAD.U32 R2, RZ, RZ, UR16 ;  /* 0x00000010ff027e24 */ /* 0x000fe4000f8e00ff */
[----:B------:R-:W-:Y:S02]  /*126f0*/  IMAD.U32 R3, RZ, RZ, UR5 ;  /* 0x00000005ff037e24 */ /* 0x000fe4000f8e00ff */
[----:B------:R-:W-:Y:S01]  /*12700*/  IMAD.IADD R8, R5, 0x1, R8 ;  /* 0x0000000105087824 */ /* 0x000fe200078e0208 */
[----:B------:R-:W-:Y:S01]  /*12710*/  SHFL.IDX PT, R16, R9, RZ, 0x1c1f ;  /* 0x001c1fff09107589 */ /* 0x000fe200000e0000 */
[----:B------:R-:W-:-:S02]  /*12720*/  IMAD R5, R7, c[0x0][0x3e4], R6 ;  /* 0x0000f90007057a24 */ /* 0x000fc400078e0206 */
[----:B------:R-:W-:Y:S01]  /*12730*/  IMAD.WIDE.U32 R6, R7, c[0x0][0x3e0], R2 ;  /* 0x0000f80007067a25 */ /* 0x000fe200078e0002 */
[----:B------:R-:W-:Y:S01]  /*12740*/  LEA.HI.X R3, R4, c[0x0][0x454], R8, 0x2, P0 ;  /* 0x0001150004037a11 */ /* 0x000fe200000f1408 */
[----:B------:R-:W-:Y:S02]  /*12750*/  SHFL.IDX PT, R14, R9, 0x1, 0x1c1f ;  /* 0x003c1f00090e7f89 */ /* 0x000fe400000e0000 */
[----:B------:R-:W-:Y:S02]  /*12760*/  IMAD R18, R18, c[0x0][0x4e8], R10 ;  /* 0x00013a0012127a24 */ /* 0x000fe400078e020a */
[----:B------:R-:W1:Y:S01]  /*12770*/  SHFL.IDX PT, R17, R3, RZ, 0x1c1f ;  /* 0x001c1fff03117589 */ /* 0x000e6200000e0000 */
[----:B-----5:R-:W-:Y:S02]  /*12780*/  IMAD R2, R12, c[0x0][0x4e8], RZ ;  /* 0x00013a000c027a24 */ /* 0x020fe400078e02ff */
[----:B------:R-:W-:Y:S01]  /*12790*/  IMAD R8, R22, 0x80, R11 ;  /* 0x0000008016087824 */ /* 0x000fe200078e020b */
[----:B------:R-:W2:Y:S01]  /*127a0*/  SHFL.IDX PT, R15, R3, 0x1, 0x1c1f ;  /* 0x003c1f00030f7f89 */ /* 0x000ea200000e0000 */
[----:B------:R-:W-:Y:S01]  /*127b0*/  SHF.R.S32.HI R10, RZ, 0x1f, R18 ;  /* 0x0000001fff0a7819 */ /* 0x000fe20000011412 */
[----:B------:R-:W-:-:S02]  /*127c0*/  IMAD.IADD R5, R7, 0x1, R5 ;  /* 0x0000000107057824 */ /* 0x000fc400078e0205 */
[----:B------:R-:W-:Y:S01]  /*127d0*/  SHFL.IDX PT, R12, R9, 0x2, 0x1c1f ;  /* 0x005c1f00090c7f89 */ /* 0x000fe200000e0000 */
[C---:B------:R-:W-:Y:S01]  /*127e0*/  IADD3 R7, R8.reuse, 0x8, RZ ;  /* 0x0000000808077810 */ /* 0x040fe20007ffe0ff */
[----:B------:R-:W-:Y:S01]  /*127f0*/  IMAD.MOV.U32 R4, RZ, RZ, R6 ;  /* 0x000000ffff047224 */ /* 0x000fe200078e0006 */
[-C--:B------:R-:W-:Y:S01]  /*12800*/  ISETP.GE.OR P4, PT, R8, R2.reuse, P1 ;  /* 0x000000020800720c */ /* 0x080fe20000f86670 */
[----:B------:R-:W3:Y:S01]  /*12810*/  SHFL.IDX PT, R13, R3, 0x2, 0x1c1f ;  /* 0x005c1f00030d7f89 */ /* 0x000ee200000e0000 */
[----:B------:R-:W-:Y:S01]  /*12820*/  IMAD R6, R10, c[0x0][0x3d8], RZ ;  /* 0x0000f6000a067a24 */ /* 0x000fe200078e02ff */
[----:B------:R-:W-:Y:S01]  /*12830*/  ISETP.GE.OR P3, PT, R7, R2, P1 ;  /* 0x000000020700720c */ /* 0x000fe20000f66670 */
[C---:B------:R-:W-:Y:S01]  /*12840*/  IMAD.WIDE.U32 R4, R18.reuse, c[0x0][0x3d8], R4 ;  /* 0x0000f60012047a25 */ /* 0x040fe200078e0004 */
[----:B------:R4:W-:Y:S03]  /*12850*/  SHFL.IDX PT, R11, R3, 0x3, 0x1c1f ;  /* 0x007c1f00030b7f89 */ /* 0x0009e600000e0000 */
[----:B------:R-:W-:Y:S01]  /*12860*/  IMAD R6, R18, c[0x0][0x3dc], R6 ;  /* 0x0000f70012067a24 */ /* 0x000fe200078e0206 */
[----:B------:R-:W3:Y:S01]  /*12870*/  SHFL.IDX PT, R10, R9, 0x3, 0x1c1f ;  /* 0x007c1f00090a7f89 */ /* 0x000ee200000e0000 */
[----:B------:R-:W-:-:S02]  /*12880*/  IMAD.SHL.U32 R7, R21, 0x8, RZ ;  /* 0x0000000815077824 */ /* 0x000fc400078e00ff */
[----:B------:R-:W-:Y:S01]  /*12890*/  IMAD.IADD R6, R5, 0x1, R6 ;  /* 0x0000000105067824 */ /* 0x000fe200078e0206 */
[----:B------:R-:W-:Y:S01]  /*128a0*/  LEA R5, P0, R4, c[0x0][0x380], 0x1 ;  /* 0x0000e00004057a11 */ /* 0x000fe200078008ff */
[----:B-1----:R-:W-:Y:S01]  /*128b0*/  @!P4 ST.E [R16.64], R36 ;  /* 0x000000241000c985 */ /* 0x002fe2000c10190e */
[----:B------:R-:W-:Y:S02]  /*128c0*/  LOP3.LUT R7, R20, 0x7ffffe00, R7, 0xf8, !PT ;  /* 0x7ffffe0014077812 */ /* 0x000fe400078ef807 */
[----:B------:R-:W-:Y:S01]  /*128d0*/  LEA.HI.X R4, R4, c[0x0][0x384], R6, 0x1, P0 ;  /* 0x0000e10004047a11 */ /* 0x000fe200000f0c06 */
[----:B--2---:R-:W-:Y:S02]  /*128e0*/  @!P3 ST.E [R14.64], R37 ;  /* 0x000000250e00b985 */ /* 0x004fe4000c10190e */
[----:B------:R-:W-:Y:S02]  /*128f0*/  IMAD.SHL.U32 R6, R7, 0x2, RZ ;  /* 0x0000000207067824 */ /* 0x000fe400078e00ff */
[----:B------:R-:W-:Y:S04]  /*12900*/  SHFL.IDX PT, R9, R4, RZ, 0x181f ;  /* 0x00181fff04097589 */ /* 0x000fe800000e0000 */
[----:B------:R-:W-:Y:S01]  /*12910*/  SHFL.IDX PT, R14, R5, 0x2, 0x181f ;  /* 0x00581f00050e7f89 */ /* 0x000fe200000e0000 */
[----:B----4-:R-:W-:-:S02]  /*12920*/  IADD3 R3, R8, 0x40, RZ ;  /* 0x0000004008037810 */ /* 0x010fc40007ffe0ff */
[----:B------:R-:W-:Y:S01]  /*12930*/  IADD3 R8, R8, 0x48, RZ ;  /* 0x0000004808087810 */ /* 0x000fe20007ffe0ff */
[----:B------:R-:W-:Y:S01]  /*12940*/  SHFL.IDX PT, R15, R5, 0x3, 0x181f ;  /* 0x00781f00050f7f89 */ /* 0x000fe200000e0000 */
        /* <DEDUP_REMOVED lines=67> */
.L_x_667:
        /* <DEDUP_REMOVED lines=31> */
.L_x_669:
        /* <DEDUP_REMOVED lines=37> */
[----:B------:R-:W-:-:S05]  /*131c0*/  IMAD R4, R0, c[0x0][0x48c], R4 ;  /* 0x0001230000047a24 */ /* 0x000fca00078e0204 */
[----:B------:R-:W-:Y:S02]  /*131d0*/  IADD3 R0, R3, R4, RZ ;  /* 0x0000000403007210 */ /* 0x000fe40007ffe0ff */
[----:B------:R-:W-:-:S04]  /*131e0*/  LEA R4, P0, R2, c[0x0][0x450], 0x2 ;  /* 0x0001140002047a11 */ /* 0x000fc800078010ff */
[----:B------:R-:W-:Y:S01]  /*131f0*/  LEA.HI.X R5, R2, c[0x0][0x454], R0, 0x2, P0 ;  /* 0x0001150002057a11 */ /* 0x000fe200000f1400 */
[----:B------:R-:W-:-:S05]  /*13200*/  IMAD.MOV.U32 R0, RZ, RZ, -0x800000 ;  /* 0xff800000ff007424 */ /* 0x000fca00078e00ff */
[----:B------:R1:W-:Y:S03]  /*13210*/  STG.E [R4.64], R0 ;  /* 0x0000000004007986 */ /* 0x0003e6000c10190e */
.L_x_671:
[----:B------:R-:W-:Y:S05]  /*13220*/  BSYNC B0 ;  /* 0x0000000000007941 */ /* 0x000fea0003800000 */
.L_x_670:
        /* <DEDUP_REMOVED lines=107> */
.L_x_672:
        /* <DEDUP_REMOVED lines=10> */
.L_x_807:


//--------------------- .text._ZN7cutlass13device_kernelIN5flash19enable_sm80_to_sm89INS1_16FlashAttnFwdSm80INS1_25CollectiveMainloopFwdSm80ILi4ELi1ELb0EN4cute5tupleIJNS5_1CILi128EEENS7_ILi112EEENS7_ILi64EEEEEELi64ENS_10bfloat16_tEfNS_4arch4Sm80ELb1ELb0ELb0ELb1ELb1ELb1ELb1ELb0EEENS1_21CollectiveEpilogueFwdINS6_IJS8_SA_S9_EEENS6_IJNS7_ILi1EEESI_SI_EEESC_SE_Li128ELb1ELb1ELb0ELb0EEENS1_19SingleTileSchedulerILb1ELb0ELb1ELi128EEEEEEEEEvNT_6ParamsE --------------------------
	.section	.text._ZN7cutlass13device_kernelIN5flash19enable_sm80_to_sm89INS1_16FlashAttnFwdSm80INS1_25CollectiveMainloopFwdSm80ILi4ELi1ELb0EN4cute5tupleIJNS5_1CILi128EEENS7_ILi112EEENS7_ILi64EEEEEELi64ENS_10bfloat16_tEfNS_4arch4Sm80ELb1ELb0ELb0ELb1ELb1ELb1ELb1ELb0EEENS1_21CollectiveEpilogueFwdINS6_IJS8_SA_S9_EEENS6_IJNS7_ILi1EEESI_SI_EEESC_SE_Li128ELb1ELb1ELb0ELb0EEENS1_19SingleTileSchedulerILb1ELb0ELb1ELi128EEEEEEEEEvNT_6ParamsE,"ax",@progbits
	.sectioninfo	@"SHI_REGISTERS=255"
	.align	128
.text._ZN7cutlass13device_kernelIN5flash19enable_sm80_to_sm89INS1_16FlashAttnFwdSm80INS1_25CollectiveMainloopFwdSm80ILi4ELi1ELb0EN4cute5tupleIJNS5_1CILi128EEENS7_ILi112EEENS7_ILi64EEEEEELi64ENS_10bfloat16_tEfNS_4arch4Sm80ELb1ELb0ELb0ELb1ELb1ELb1ELb1ELb0EEENS1_21CollectiveEpilogueFwdINS6_IJS8_SA_S9_EEENS6_IJNS7_ILi1EEESI_SI_EEESC_SE_Li128ELb1ELb1ELb0ELb0EEENS1_19SingleTileSchedulerILb1ELb0ELb1ELi128EEEEEEEEEvNT_6ParamsE:
        .type           _ZN7cutlass13device_kernelIN5flash19enable_sm80_to_sm89INS1_16FlashAttnFwdSm80INS1_25CollectiveMainloopFwdSm80ILi4ELi1ELb0EN4cute5tupleIJNS5_1CILi128EEENS7_ILi112EEENS7_ILi64EEEEEELi64ENS_10bfloat16_tEfNS_4arch4Sm80ELb1ELb0ELb0ELb1ELb1ELb1ELb1ELb0EEENS1_21CollectiveEpilogueFwdINS6_IJS8_SA_S9_EEENS6_IJNS7_ILi1EEESI_SI_EEESC_SE_Li128ELb1ELb1ELb0ELb0EEENS1_19SingleTileSchedulerILb1ELb0ELb1ELi128EEEEEEEEEvNT_6ParamsE,@function
        .size           _ZN7cutlass13device_kernelIN5flash19enable_sm80_to_sm89INS1_16FlashAttnFwdSm80INS1_25CollectiveMainloopFwdSm80ILi4ELi1ELb0EN4cute5tupleIJNS5_1CILi128EEENS7_ILi112EEENS7_ILi64EEEEEELi64ENS_10bfloat16_tEfNS_4arch4Sm80ELb1ELb0ELb0ELb1ELb1ELb1ELb1ELb0EEENS1_21CollectiveEpilogueFwdINS6_IJS8_SA_S9_EEENS6_IJNS7_ILi1EEESI_SI_EEESC_SE_Li128ELb1ELb1ELb0ELb0EEENS1_19SingleTileSchedulerILb1ELb0ELb1ELi128EEEEEEEEEvNT_6ParamsE,(.L_x_808 - _ZN7cutlass13device_kernelIN5flash19enable_sm80_to_sm89INS1_16FlashAttnFwdSm80INS1_25CollectiveMainloopFwdSm80ILi4ELi1ELb0EN4cute5tupleIJNS5_1CILi128EEENS7_ILi112EEENS7_ILi64EEEEEELi64ENS_10bfloat16_tEfNS_4arch4Sm80ELb1ELb0ELb0ELb1ELb1ELb1ELb1ELb0EEENS1_21CollectiveEpilogueFwdINS6_IJS8_SA_S9_EEENS6_IJNS7_ILi1EEESI_SI_EEESC_SE_Li128ELb1ELb1ELb0ELb0EEENS1_19SingleTileSchedulerILb1ELb0ELb1ELi128EEEEEEEEEvNT_6ParamsE)
        .other          _ZN7cutlass13device_kernelIN5flash19enable_sm80_to_sm89INS1_16FlashAttnFwdSm80INS1_25CollectiveMainloopFwdSm80ILi4ELi1ELb0EN4cute5tupleIJNS5_1CILi128EEENS7_ILi112EEENS7_ILi64EEEEEELi64ENS_10bfloat16_tEfNS_4arch4Sm80ELb1ELb0ELb0ELb1ELb1ELb1ELb1ELb0EEENS1_21CollectiveEpilogueFwdINS6_IJS8_SA_S9_EEENS6_IJNS7_ILi1EEESI_SI_EEESC_SE_Li128ELb1ELb1ELb0ELb0EEENS1_19SingleTileSchedulerILb1ELb0ELb1ELi128EEEEEEEEEvNT_6ParamsE,@"STO_CUDA_ENTRY STV_DEFAULT"
_ZN7cutlass13device_kernelIN5flash19enable_sm80_to_sm89INS1_16FlashAttnFwdSm80INS1_25CollectiveMainloopFwdSm80ILi4ELi1ELb0EN4cute5tupleIJNS5_1CILi128EEENS7_ILi112EEENS7_ILi64EEEEEELi64ENS_10bfloat16_tEfNS_4arch4Sm80ELb1ELb0ELb0ELb1ELb1ELb1ELb1ELb0EEENS1_21CollectiveEpilogueFwdINS6_IJS8_SA_S9_EEENS6_IJNS7_ILi1EEESI_SI_EEESC_SE_Li128ELb1ELb1ELb0ELb0EEENS1_19SingleTileSchedulerILb1ELb0ELb1ELi128EEEEEEEEEvNT_6ParamsE:
        /* <DEDUP_REMOVED lines=21> */
.L_x_674:
        /* <DEDUP_REMOVED lines=13> */
.L_x_676:
[----:B------:R-:W-:Y:S02]  /*0220*/  ULDC UR6, c[0x0][0x54c] ;  /* 0x0001530000067ab9 */ /* 0x000fe40000000800 */
.L_x_675:
[----:B------:R-:W-:Y:S02]  /*0230*/  ULDC UR4, c[0x0][0x548] ;  /* 0x0001520000047ab9 */ /* 0x000fe40000000800 */
[----:B------:R-:W-:-:S02]  /*0240*/  USHF.L.U32 UR17, UR17, 0x7, URZ ;  /* 0x0000000711117899 */ /* 0x000fc4000800063f */
[----:B------:R-:W-:-:S04]  /*0250*/  UIMAD UR4, UR6, UR4, URZ ;  /* 0x00000004060472a4 */ /* 0x000fc8000f8e023f */
[----:B------:R-:W-:-:S04]  /*0260*/  UISETP.GE.AND UP0, UPT, UR17, UR4, UPT ;  /* 0x000000041100728c */ /* 0x000fc8000bf06270 */
[----:B------:R-:W-:Y:S01]  /*0270*/  USEL UR21, UR21, 0xffffffff, !UP0 ;  /* 0xffffffff15157887 */ /* 0x000fe2000c000000 */
[----:B------:R-:W-:Y:S05]  /*0280*/  BRA `(.L_x_677) ;  /* 0x000001b000007947 */ /* 0x000fea0003800000 */
.L_x_673:
        /* <DEDUP_REMOVED lines=8> */
.L_x_678:
        /* <DEDUP_REMOVED lines=13> */
.L_x_680:
[----:B------:R-:W-:Y:S02]  /*03e0*/  ULDC UR6, c[0x0][0x54c] ;  /* 0x0001530000067ab9 */ /* 0x000fe40000000800 */
.L_x_679:
[----:B------:R-:W-:Y:S02]  /*03f0*/  ULDC UR4, c[0x0][0x548] ;  /* 0x0001520000047ab9 */ /* 0x000fe40000000800 */
[----:B------:R-:W-:-:S02]  /*0400*/  USHF.L.U32 UR17, UR17, 0x7, URZ ;  /* 0x0000000711117899 */ /* 0x000fc4000800063f */
[----:B------:R-:W-:-:S04]  /*0410*/  UIMAD UR4, UR6, UR4, URZ ;  /* 0x00000004060472a4 */ /* 0x000fc8000f8e023f */
[----:B------:R-:W-:-:S04]  /*0420*/  UISETP.GE.AND UP0, UPT, UR17, UR4, UPT ;  /* 0x000000041100728c */ /* 0x000fc8000bf06270 */
[----:B------:R-:W-:-:S06]  /*0430*/  USEL UR21, UR21, 0xffffffff, !UP0 ;  /* 0xffffffff15157887 */ /* 0x000fcc000c000000 */
.L_x_677:
        /* <DEDUP_REMOVED lines=16> */
[----:B------:R-:W-:Y:S01]  /*0540*/  UIMAD.WIDE UR8, UR21, UR5, UR8 ;  /* 0x00000005150872a5 */ /* 0x000fe2000f8e0208 */
[----:B------:R-:W-:Y:S02]  /*0550*/  ISETP.NE.U32.AND P4, PT, RZ, c[0x0][0x350], PT ;  /* 0x0000d400ff007a0c */ /* 0x000fe40003f85070 */
[----:B------:R-:W-:Y:S01]  /*0560*/  @UP1 UIMAD.WIDE UR10, UR21, UR5, UR10 ;  /* 0x00000005150a12a5 */ /* 0x000fe2000f8e020a */
[----:B------:R-:W-:Y:S01]  /*0570*/  IMAD.U32 R2, RZ, RZ, UR6 ;  /* 0x00000006ff027e24 */ /* 0x000fe2000f8e00ff */
[----:B------:R-:W-:Y:S01]  /*0580*/  MOV R3, UR7 ;  /* 0x0000000700037c02 */ /* 0x000fe20008000f00 */
[----:B------:R-:W-:Y:S01]  /*0590*/  ULDC.64 UR6, c[0x0][0x358] ;  /* 0x0000d60000067ab9 */ /* 0x000fe20000000a00 */
[----:B------:R-:W-:Y:S01]  /*05a0*/  IMAD.U32 R8, RZ, RZ, UR8 ;  /* 0x00000008ff087e24 */ /* 0x000fe2000f8e00ff */
[----:B------:R-:W-:Y:S01]  /*05b0*/  UISETP.NE.U32.AND UP3, UPT, URZ, UR6, UPT ;  /* 0x000000063f00728c */ /* 0x000fe2000bf65070 */
[----:B------:R-:W-:Y:S01]  /*05c0*/  IMAD.U32 R9, RZ, RZ, UR9 ;  /* 0x00000009ff097e24 */ /* 0x000fe2000f8e00ff */
[----:B------:R-:W-:Y:S01]  /*05d0*/  ISETP.NE.AND.EX P4, PT, RZ, c[0x0][0x354], PT, P4 ;  /* 0x0000d500ff007a0c */ /* 0x000fe20003f85340 */
[----:B------:R-:W-:Y:S01]  /*05e0*/  IMAD.U32 R4, RZ, RZ, UR10 ;  /* 0x0000000aff047e24 */ /* 0x000fe2000f8e00ff */
[----:B------:R-:W-:Y:S01]  /*05f0*/  UISETP.NE.AND.EX UP3, UPT, URZ, UR7, UPT, UP3 ;  /* 0x000000073f00728c */ /* 0x000fe2000bf65330 */
[----:B------:R-:W-:Y:S01]  /*0600*/  IMAD.U32 R5, RZ, RZ, UR11 ;  /* 0x0000000bff057e24 */ /* 0x000fe2000f8e00ff */
[----:B------:R-:W-:Y:S01]  /*0610*/  ULDC.64 UR8, c[0x0][0x350] ;  /* 0x0000d40000087ab9 */ /* 0x000fe20000000a00 */
[----:B------:R1:W2:Y:S01]  /*0620*/  @P1 LDG.E R0, [R2.64] ;  /* 0x0000001602001981 */ /* 0x0002a2000c1e1900 */
[----:B------:R-:W-:-:S02]  /*0630*/  ULDC.64 UR6, c[0x0][0x358] ;  /* 0x0000d60000067ab9 */ /* 0x000fc40000000a00 */
[----:B------:R-:W-:Y:S01]  /*0640*/  PLOP3.LUT P0, PT, PT, PT, UP3, 0x80, 0x0 ;  /* 0x000000000000781c */ /* 0x000fe20003f0f038 */
[----:B------:R-:W-:Y:S01]  /*0650*/  UIMAD.WIDE UR8, UR21, UR5, UR8 ;  /* 0x00000005150872a5 */ /* 0x000fe2000f8e0208 */
[----:B------:R3:W4:Y:S01]  /*0660*/  @P2 LDG.E R7, [R4.64] ;  /* 0x0000001604072981 */ /* 0x000722000c1e1900 */
[----:B------:R-:W-:Y:S01]  /*0670*/  UIMAD.WIDE UR6, UR21, UR5, UR6 ;  /* 0x00000005150672a5 */ /* 0x000fe2000f8e0206 */
[----:B------:R-:W-:Y:S01]  /*0680*/  MOV R27, RZ ;  /* 0x000000ff001b7202 */ /* 0x000fe20000000f00 */
[----:B------:R-:W-:Y:S01]  /*0690*/  IMAD.MOV.U32 R10, RZ, RZ, RZ ;  /* 0x000000ffff0a7224 */ /* 0x000fe200078e00ff */
[----:B------:R-:W4:Y:S03]  /*06a0*/  @P3 LDG.E R6, [R8.64] ;  /* 0x0000001608063981 */ /* 0x000f26000c1e1900 */
[----:B-1----:R-:W-:Y:S01]  /*06b0*/  IMAD.U32 R2, RZ, RZ, UR6 ;  /* 0x00000006ff027e24 */ /* 0x002fe2000f8e00ff */
[----:B------:R-:W-:Y:S01]  /*06c0*/  MOV R3, UR7 ;  /* 0x0000000700037c02 */ /* 0x000fe20008000f00 */
[----:B---3--:R-:W-:Y:S01]  /*06d0*/  IMAD.U32 R4, RZ, RZ, UR8 ;  /* 0x00000008ff047e24 */ /* 0x008fe2000f8e00ff */
[----:B------:R-:W-:-:S03]  /*06e0*/  MOV R5, UR9 ;  /* 0x0000000900057c02 */ /* 0x000fc60008000f00 */
        /* <DEDUP_REMOVED lines=21> */
.L_x_681:
        /* <DEDUP_REMOVED lines=10> */
.L_x_682:
[----:B------:R-:W-:Y:S05]  /*08e0*/  @!P4 BRA `(.L_x_683) ;  /* 0x000000500000c947 */ /* 0x000fea0003800000 */
[----:B-1--4-:R1:W4:Y:S04]  /*08f0*/  LDG.E R0, [R4.64] ;  /* 0x0000001604007981 */ /* 0x012328000c1e1900 */
[----:B-1-3--:R-:W3:Y:S01]  /*0900*/  LDG.E R4, [R4.64+0x4] ;  /* 0x0000041604047981 */ /* 0x00aee2000c1e1900 */
[----:B----4-:R-:W1:Y:S08]  /*0910*/  R2UR UR24, R0 ;  /* 0x00000000001873c2 */ /* 0x010e7000000e0000 */
[----:B---3--:R-:W1:Y:S02]  /*0920*/  R2UR UR6, R4 ;  /* 0x00000000040673c2 */ /* 0x008e6400000e0000 */
[----:B-1----:R-:W-:-:S06]  /*0930*/  UIADD3 UR24, -UR24, UR6, URZ ;  /* 0x0000000618187290 */ /* 0x002fcc000fffe13f */
.L_x_683:
        /* <DEDUP_REMOVED lines=12> */
[----:B------:R-:W-:Y:S02]  /*0a00*/  ULDC UR10, c[0x0][0x2c4] ;  /* 0x0000b100000a7ab9 */ /* 0x000fe40000000800 */
[----:B------:R-:W-:Y:S02]  /*0a10*/  UISETP.NE.AND UP2, UPT, UR10, 0x1, UPT ;  /* 0x000000010a00788c */ /* 0x000fe4000bf45270 */
[----:B------:R-:W-:-:S09]  /*0a20*/  UIADD3 UR10, -UR18, UR24, URZ ;  /* 0x00000018120a7290 */ /* 0x000fd2000fffe13f */
[----:B------:R-:W-:Y:S01]  /*0a30*/  @UP2 UIADD3 UR26, UR17, 0x7f, URZ ;  /* 0x0000007f111a2890 */ /* 0x000fe2000fffe03f */
[----:B----4-:R-:W4:Y:S08]  /*0a40*/  @P0 R2UR UR6, R0 ;  /* 0x00000000000603c2 */ /* 0x010f3000000e0000 */
[----:B---3--:R-:W4:Y:S02]  /*0a50*/  @P0 R2UR UR7, R2 ;  /* 0x00000000020703c2 */ /* 0x008f2400000e0000 */
[----:B----4-:R-:W-:-:S03]  /*0a60*/  @UP3 UIADD3 UR4, -UR6, UR7, URZ ;  /* 0x0000000706043290 */ /* 0x010fc6000fffe13f */
[----:B------:R-:W-:Y:S02]  /*0a70*/  ULDC.64 UR6, c[0x0][0x2c8] ;  /* 0x0000b20000067ab9 */ /* 0x000fe40000000a00 */
[----:B------:R-:W-:Y:S02]  /*0a80*/  UIMAD.WIDE.U32 UR26, UR26, UR6, URZ ;  /* 0x000000061a1a72a5 */ /* 0x000fe4000f8e003f */
[----:B------:R-:W-:Y:S02]  /*0a90*/  UIADD3 UR14, UR10, UR4, URZ ;  /* 0x000000040a0e7290 */ /* 0x000fe4000fffe03f */
[----:B------:R-:W-:Y:S02]  /*0aa0*/  UIADD3 UR6, UR17, 0x7f, URZ ;  /* 0x0000007f11067890 */ /* 0x000fe4000fffe03f */
[----:B--2---:R-:W-:Y:S02]  /*0ab0*/  UIADD3 UR12, UR14, 0x70, -UR20 ;  /* 0x000000700e0c7890 */ /* 0x004fe4000fffe814 */
[----:B------:R-:W-:-:S02]  /*0ac0*/  @UP2 UMOV UR11, UR27 ;  /* 0x0000001b000b2c82 */ /* 0x000fc40008000000 */
[----:B------:R-:W-:Y:S02]  /*0ad0*/  @UP2 USHF.R.U32.HI UR6, URZ, UR7, UR11 ;  /* 0x000000073f062299 */ /* 0x000fe4000801160b */
[----:B------:R-:W-:Y:S02]  /*0ae0*/  UIADD3 UR27, UR14, 0x6f, URZ ;  /* 0x0000006f0e1b7890 */ /* 0x000fe4000fffe03f */
[----:B------:R-:W-:Y:S02]  /*0af0*/  UIADD3 UR7, UR12, UR6, URZ ;  /* 0x000000060c077290 */ /* 0x000fe4000fffe03f */
[----:B------:R-:W-:Y:S02]  /*0b00*/  UMOV UR26, URZ ;  /* 0x0000003f001a7c82 */ /* 0x000fe40008000000 */
[----:B------:R-:W-:Y:S02]  /*0b10*/  UMOV UR6, URZ ;  /* 0x0000003f00067c82 */ /* 0x000fe40008000000 */
[----:B------:R-:W-:-:S02]  /*0b20*/  UIMAD.WIDE UR26, UR27, -0x6db6db6d, UR26 ;  /* 0x924924931b1a78a5 */ /* 0x000fc4000f8e021a */
[----:B------:R-:W-:Y:S02]  /*0b30*/  UIMAD.WIDE UR6, UR7, -0x6db6db6d, UR6 ;  /* 0x92492493070678a5 */ /* 0x000fe4000f8e0206 */
[----:B------:R-:W-:-:S03]  /*0b40*/  UIADD3 UR6, -UR10, URZ, URZ ;  /* 0x0000003f0a067290 */ /* 0x000fc6000fffe13f */
[----:B------:R-:W-:Y:S02]  /*0b50*/  UMOV UR25, UR27 ;  /* 0x0000001b00197c82 */ /* 0x000fe40008000000 */
[----:B------:R-:W-:Y:S02]  /*0b60*/  UMOV UR11, UR7 ;  /* 0x00000007000b7c82 */ /* 0x000fe40008000000 */
[----:B------:R-:W-:Y:S02]  /*0b70*/  USHF.R.U32.HI UR13, URZ, 0x1f, UR25 ;  /* 0x0000001f3f0d7899 */ /* 0x000fe40008011619 */
[----:B------:R-:W-:Y:S02]  /*0b80*/  USHF.R.U32.HI UR7, URZ, 0x1f, UR11 ;  /* 0x0000001f3f077899 */ /* 0x000fe4000801160b */
[----:B------:R-:W-:Y:S02]  /*0b90*/  UISETP.LT.AND UP0, UPT, URZ, UR6, UPT ;  /* 0x000000063f00728c */ /* 0x000fe4000bf01270 */
[----:B------:R-:W-:-:S02]  /*0ba0*/  ULEA.HI.SX32 UR13, UR25, UR13, 0x1a ;  /* 0x0000000d190d7291 */ /* 0x000fc4000f8fd23f */
[----:B------:R-:W-:Y:S02]  /*0bb0*/  ULEA.HI.SX32 UR11, UR11, UR7, 0x1a ;  /* 0x000000070b0b7291 */ /* 0x000fe4000f8fd23f */
[----:B------:R-:W-:Y:S02]  /*0bc0*/  USEL UR7, URZ, UR6, !UP0 ;  /* 0x000000063f077287 */ /* 0x000fe4000c000000 */
[----:B------:R-:W-:Y:S02]  /*0bd0*/  UISETP.LT.AND UP1, UPT, UR13, UR11, UPT ;  /* 0x0000000b0d00728c */ /* 0x000fe4000bf21270 */
[----:B------:R-:W-:Y:S02]  /*0be0*/  USHF.R.U32.HI UR6, URZ, 0x4, UR7 ;  /* 0x000000043f067899 */ /* 0x000fe40008011607 */
[----:B------:R-:W-:-:S04]  /*0bf0*/  USEL UR11, UR13, UR11, UP1 ;  /* 0x0000000b0d0b7287 */ /* 0x000fc80008800000 */
[----:B------:R-:W-:Y:S01]  /*0c00*/  UIMAD UR11, UR11, 0x70, -UR10 ;  /* 0x000000700b0b78a4 */ /* 0x000fe2000f8e0a0a */
[----:B------:R-:W-:-:S03]  /*0c10*/  MOV R0, UR6 ;  /* 0x0000000600007c02 */ /* 0x000fc60008000f00 */
[----:B------:R-:W-:Y:S02]  /*0c20*/  UISETP.LT.AND UP0, UPT, UR11, UR4, UPT ;  /* 0x000000040b00728c */ /* 0x000fe4000bf01270 */
[----:B------:R-:W-:Y:S02]  /*0c30*/  IMAD.WIDE.U32 R2, R0, 0x24924925, RZ ;  /* 0x2492492500027825 */ /* 0x000fe400078e00ff */
[----:B------:R-:W-:Y:S02]  /*0c40*/  USEL UR6, UR11, UR4, UP0 ;  /* 0x000000040b067287 */ /* 0x000fe40008000000 */
[----:B------:R-:W2:Y:S02]  /*0c50*/  R2UR UR27, R3 ;  /* 0x00000000031b73c2 */ /* 0x000ea400000e0000 */
[----:B------:R-:W-:-:S06]  /*0c60*/  UISETP.GT.AND UP0, UPT, UR6, UR7, UPT ;  /* 0x000000070600728c */ /* 0x000fcc000bf04270 */
[----:B------:R1:W3:Y:S05]  /*0c70*/  R2UR UR26, R2 ;  /* 0x00000000021a73c2 */ /* 0x0002ea00000e0000 */
[----:B------:R-:W-:-:S03]  /*0c80*/  @UP0 UIADD3 UR7, UR6, 0x6f, URZ ;  /* 0x0000006f06070890 */ /* 0x000fc6000fffe03f */
[----:B------:R-:W-:Y:S02]  /*0c90*/  @UP0 UMOV UR6, URZ ;  /* 0x0000003f00060c82 */ /* 0x000fe40008000000 */
[----:B------:R-:W-:-:S04]  /*0ca0*/  @UP0 UIMAD.WIDE UR8, UR7, -0x6db6db6d, UR6 ;  /* 0x92492493070808a5 */ /* 0x000fc8000f8e0206 */
[----:B------:R-:W-:Y:S02]  /*0cb0*/  @UP0 USHF.R.U32.HI UR6, URZ, 0x1f, UR9 ;  /* 0x0000001f3f060899 */ /* 0x000fe40008011609 */
[----:B--2---:R-:W-:Y:S02]  /*0cc0*/  UMOV UR11, UR27 ;  /* 0x0000001b000b7c82 */ /* 0x004fe40008000000 */
[----:B------:R-:W-:Y:S02]  /*0cd0*/  @UP0 ULEA.HI.SX32 UR11, UR9, UR6, 0x1a ;  /* 0x00000006090b0291 */ /* 0x000fe4000f8fd23f */
[----:B------:R-:W-:Y:S02]  /*0ce0*/  UMOV UR7, UR27 ;  /* 0x0000001b00077c82 */ /* 0x000fe40008000000 */
[----:B------:R-:W-:-:S06]  /*0cf0*/  UISETP.GT.AND UP0, UPT, UR11, UR27, UPT ;  /* 0x0000001b0b00728c */ /* 0x000fcc000bf04270 */
[----:B------:R-:W-:-:S13]  /*0d00*/  PLOP3.LUT P0, PT, PT, PT, UP0, 0x80, 0x0 ;  /* 0x000000000000781c */ /* 0x000fda0003f0f008 */
[----:B-1-3--:R-:W-:Y:S05]  /*0d10*/  @!P0 BRA `(.L_x_684) ;  /* 0x0000761000008947 */ /* 0x00afea0003800000 */
        /* <DEDUP_REMOVED lines=9> */
[----:B------:R-:W-:-:S03]  /*0db0*/  ULDC.64 UR8, c[0x0][0x240] ;  /* 0x0000900000087ab9 */ /* 0x000fc60000000a00 */
[----:B------:R-:W-:Y:S01]  /*0dc0*/  LEA.HI R0, R28, R250, RZ, 0x3 ;  /* 0x000000fa1c007211 */ /* 0x000fe200078f18ff */
[----:B------:R1:W2:Y:S01]  /*0dd0*/  @P5 LDG.E R17, [R2.64] ;  /* 0x0000001602115981 */ /* 0x0002a2000c1e1900 */
[----:B------:R-:W-:Y:S01]  /*0de0*/  UIADD3 UR6, UR11, -0x1, URZ ;  /* 0xffffffff0b067890 */ /* 0x000fe2000fffe03f */
[----:B------:R-:W-:Y:S01]  /*0df0*/  IMAD.MOV.U32 R150, RZ, RZ, c[0x0][0x238] ;  /* 0x00008e00ff967624 */ /* 0x000fe200078e00ff */
[----:B------:R-:W-:Y:S01]  /*0e00*/  SHF.R.S32.HI R8, RZ, 0x3, R0 ;  /* 0x00000003ff087819 */ /* 0x000fe20000011400 */
[----:B------:R-:W-:Y:S01]  /*0e10*/  UMOV UR5, 0x70 ;  /* 0x0000007000057882 */ /* 0x000fe20000000000 */
[----:B------:R-:W-:Y:S01]  /*0e20*/  LOP3.LUT R0, R0, 0x1ffffff8, RZ, 0xc0, !PT ;  /* 0x1ffffff800007812 */ /* 0x000fe200078ec0ff */
[----:B------:R-:W-:Y:S01]  /*0e30*/  ULDC.64 UR10, c[0x0][0x238] ;  /* 0x00008e00000a7ab9 */ /* 0x000fe20000000a00 */
        /* <DEDUP_REMOVED lines=9> */
[----:B------:R-:W-:Y:S01]  /*0ed0*/  IMAD.WIDE.U32 R12, R150, 0x20, RZ ;  /* 0x00000020960c7825 */ /* 0x000fe200078e00ff */
[----:B------:R-:W-:Y:S01]  /*0ee0*/  USEL UR28, UR21, URZ, !UP3 ;  /* 0x0000003f151c7287 */ /* 0x000fe2000d800000 */
[----:B------:R-:W-:Y:S01]  /*0ef0*/  LEA.HI R91, R28, R250, RZ, 0x6 ;  /* 0x000000fa1c5b7211 */ /* 0x000fe200078f30ff */
[----:B------:R-:W-:Y:S01]  /*0f00*/  USEL UR25, UR10, URZ, !UP3 ;  /* 0x0000003f0a197287 */ /* 0x000fe2000d800000 */
[----:B------:R-:W-:Y:S01]  /*0f10*/  SHF.R.S32.HI R5, RZ, 0x1f, R4 ;  /* 0x0000001fff057819 */ /* 0x000fe20000011404 */
[----:B------:R-:W-:Y:S01]  /*0f20*/  ULDC.64 UR8, c[0x0][0x248] ;  /* 0x0000920000087ab9 */ /* 0x000fe20000000a00 */
[----:B------:R-:W-:Y:S01]  /*0f30*/  IMAD.U32 R6, RZ, RZ, UR26 ;  /* 0x0000001aff067e24 */ /* 0x000fe2000f8e00ff */
[----:B------:R-:W-:Y:S01]  /*0f40*/  UIMAD UR8, UR25, UR8, URZ ;  /* 0x00000008190872a4 */ /* 0x000fe2000f8e023f */
[----:B------:R-:W-:Y:S01]  /*0f50*/  IMAD.U32 R96, RZ, RZ, UR28 ;  /* 0x0000001cff607e24 */ /* 0x000fe2000f8e00ff */
[----:B-1----:R-:W-:Y:S01]  /*0f60*/  SHF.R.S32.HI R2, RZ, 0x1f, R10 ;  /* 0x0000001fff027819 */ /* 0x002fe2000001140a */
[----:B------:R-:W-:Y:S01]  /*0f70*/  UIMAD UR11, UR5, UR11, URZ ;  /* 0x0000000b050b72a4 */ /* 0x000fe2000f8e023f */
[----:B------:R-:W-:Y:S01]  /*0f80*/  IMAD.MOV.U32 R146, RZ, RZ, R6 ;  /* 0x000000ffff927224 */ /* 0x000fe200078e0006 */
[----:B------:R-:W-:Y:S01]  /*0f90*/  UIMAD UR8, UR28, UR9, UR8 ;  /* 0x000000091c0872a4 */ /* 0x000fe2000f8e0208 */
[----:B------:R-:W-:Y:S01]  /*0fa0*/  LEA.HI.X.SX32 R129, R8, R2, 0x1, P0 ;  /* 0x0000000208817211 */ /* 0x000fe200000f0eff */
[----:B------:R-:W-:Y:S01]  /*0fb0*/  IMAD.WIDE.U32 R2, R128, c[0x0][0x238], R4 ;  /* 0x00008e0080027a25 */ /* 0x000fe200078e0004 */
[----:B------:R-:W-:Y:S01]  /*0fc0*/  UIADD3 UR11, UR27, UR11, URZ ;  /* 0x0000000b1b0b7290 */ /* 0x000fe2000fffe03f */
[----:B------:R-:W-:-:S02]  /*0fd0*/  ISETP.GE.AND P6, PT, R4, c[0x0][0x1d4], PT ;  /* 0x0000750004007a0c */ /* 0x000fc40003fc6270 */
[----:B------:R-:W-:Y:S01]  /*0fe0*/  IMAD R0, R129, c[0x0][0x238], RZ ;  /* 0x00008e0081007a24 */ /* 0x000fe200078e02ff */
[----:B------:R-:W-:Y:S01]  /*0ff0*/  UIMAD UR9, UR11, UR6, URZ ;  /* 0x000000060b0972a4 */ /* 0x000fe2000f8e023f */
[----:B------:R-:W-:Y:S01]  /*1000*/  IMAD.U32 R7, RZ, RZ, UR27 ;  /* 0x0000001bff077e24 */ /* 0x000fe2000f8e00ff */
[----:B------:R-:W-:Y:S01]  /*1010*/  LEA.HI R26, R28, R250, RZ, 0x2 ;  /* 0x000000fa1c1a7211 */ /* 0x000fe200078f10ff */
[----:B------:R-:W-:Y:S01]  /*1020*/  IMAD R0, R128, c[0x0][0x23c], R0 ;  /* 0x00008f0080007a24 */ /* 0x000fe200078e0200 */
[----:B------:R-:W-:Y:S01]  /*1030*/  IADD3 R147, R27, UR24, RZ ;  /* 0x000000181b937c10 */ /* 0x000fe2000fffe0ff */
[----:B------:R-:W-:Y:S01]  /*1040*/  IMAD.SHL.U32 R11, R29, 0x20, RZ ;  /* 0x000000201d0b7824 */ /* 0x000fe200078e00ff */
[----:B------:R-:W-:Y:S01]  /*1050*/  SHF.R.S32.HI R35, RZ, 0x2, R26 ;  /* 0x00000002ff237819 */ /* 0x000fe2000001141a */
[----:B------:R-:W-:Y:S01]  /*1060*/  IMAD.IADD R3, R3, 0x1, R0 ;  /* 0x0000000103037824 */ /* 0x000fe200078e0200 */
[----:B------:R-:W-:Y:S01]  /*1070*/  ULDC UR24, c[0x0][0x294] ;  /* 0x0000a50000187ab9 */ /* 0x000fe20000000800 */
[----:B------:R-:W-:Y:S01]  /*1080*/  IMAD.U32 R0, RZ, RZ, UR16 ;  /* 0x00000010ff007e24 */ /* 0x000fe2000f8e00ff */
[----:B------:R-:W-:Y:S01]  /*1090*/  IADD3 R158, R35, 0x40, RZ ;  /* 0x00000040239e7810 */ /* 0x000fe20007ffe0ff */
[----:B------:R-:W-:Y:S01]  /*10a0*/  IMAD.SHL.U32 R91, R91, 0x8, RZ ;  /* 0x000000085b5b7824 */ /* 0x000fe200078e00ff */
[C---:B------:R-:W-:Y:S01]  /*10b0*/  IADD3 R159, R35.reuse, 0x20, RZ ;  /* 0x00000020239f7810 */ /* 0x040fe20007ffe0ff */
[----:B------:R-:W-:Y:S01]  /*10c0*/  IMAD.WIDE.U32 R2, R0, c[0x0][0x240], R2 ;  /* 0x0000900000027a25 */ /* 0x000fe200078e0002 */
[----:B------:R-:W-:Y:S01]  /*10d0*/  IADD3 R157, R35, 0x60, RZ ;  /* 0x00000060239d7810 */ /* 0x000fe20007ffe0ff */
[----:B------:R-:W-:Y:S01]  /*10e0*/  UIMAD UR24, UR5, UR24, URZ ;  /* 0x00000018051872a4 */ /* 0x000fe2000f8e023f */
[----:B------:R-:W-:Y:S01]  /*10f0*/  P2R R122, PR, RZ, 0x40 ;  /* 0x00000040ff7a7803 */ /* 0x000fe20000000000 */
[----:B------:R-:W-:Y:S01]  /*1100*/  IMAD.U32 R0, RZ, RZ, UR6 ;  /* 0x00000006ff007e24 */ /* 0x000fe2000f8e00ff */
[----:B------:R-:W-:Y:S01]  /*1110*/  IADD3 R3, R3, UR29, RZ ;  /* 0x0000001d03037c10 */ /* 0x000fe2000fffe0ff */
[----:B------:R-:W-:Y:S01]  /*1120*/  USHF.R.S32.HI UR29, URZ, 0x1f, UR6 ;  /* 0x0000001f3f1d7899 */ /* 0x000fe20008011406 */
[----:B------:R-:W-:-:S02]  /*1130*/  IMAD.MOV.U32 R154, RZ, RZ, 0x6 ;  /* 0x00000006ff9a7424 */ /* 0x000fc400078e00ff */
        /* <DEDUP_REMOVED lines=8> */
[----:B------:R-:W-:Y:S01]  /*11c0*/  IMAD.MOV.U32 R156, RZ, RZ, 0x5 ;  /* 0x00000005ff9c7424 */ /* 0x000fe200078e00ff */
[----:B------:R-:W-:Y:S01]  /*11d0*/  LOP3.LUT R0, R0, 0x1c0, RZ, 0xc0, !PT ;  /* 0x000001c000007812 */ /* 0x000fe200078ec0ff */
[----:B------:R-:W-:Y:S01]  /*11e0*/  IMAD.SHL.U32 R151, R150, 0x20, RZ ;  /* 0x0000002096977824 */ /* 0x000fe200078e00ff */
        /* <DEDUP_REMOVED lines=14> */
[----:B------:R-:W-:Y:S01]  /*12d0*/  IMAD.MOV.U32 R175, RZ, RZ, c[0x0][0x27c] ;  /* 0x00009f00ffaf7624 */ /* 0x000fe200078e00ff */
[----:B------:R-:W-:Y:S01]  /*12e0*/  @P0 LEA R6, P2, R0, c[0x0][0x220], 0x1 ;  /* 0x0000880000060a11 */ /* 0x000fe200078408ff */
[----:B------:R-:W-:Y:S01]  /*12f0*/  IMAD.MOV.U32 R152, RZ, RZ, c[0x0][0x27c] ;  /* 0x00009f00ff987624 */ /* 0x000fe200078e00ff */
[----:B------:R-:W-:Y:S01]  /*1300*/  @P4 IADD3.X R11, R3, R13, R11, P3, !PT ;  /* 0x0000000d030b4210 */ /* 0x000fe20001ffe40b */
[----:B------:R-:W-:Y:S01]  /*1310*/  IMAD.WIDE.U32 R12, R12, c[0x0][0x260], R4 ;  /* 0x000098000c0c7a25 */ /* 0x000fe200078e0004 */
[----:B------:R-:W-:-:S02]  /*1320*/  LOP3.LUT R91, R9, 0xfffffe00, R91, 0xf8, !PT ;  /* 0xfffffe00095b7812 */ /* 0x000fc400078ef85b */
[----:B------:R-:W-:Y:S01]  /*1330*/  @P1 LEA R4, P3, R2, c[0x0][0x220], 0x1 ;  /* 0x0000880002041a11 */ /* 0x000fe200078608ff */
[----:B------:R-:W-:Y:S01]  /*1340*/  IMAD.SHL.U32 R152, R152, 0x2, RZ ;  /* 0x0000000298987824 */ /* 0x000fe200078e00ff */
[----:B------:R-:W-:Y:S01]  /*1350*/  @P0 LEA.HI.X R7, R0, c[0x0][0x224], R7, 0x1, P2 ;  /* 0x0000890000070a11 */ /* 0x000fe200010f0c07 */
[----:B------:R-:W-:Y:S01]  /*1360*/  IMAD.SHL.U32 R91, R91, 0x2, RZ ;  /* 0x000000025b5b7824 */ /* 0x000fe200078e00ff */
[----:B------:R-:W-:Y:S02]  /*1370*/  LOP3.LUT R0, R26, 0xfffffffc, RZ, 0xc0, !PT ;  /* 0xfffffffc1a007812 */ /* 0x000fe400078ec0ff */
[----:B------:R-:W-:Y:S02]  /*1380*/  @P1 LEA.HI.X R5, R2, c[0x0][0x224], R3, 0x1, P3 ;  /* 0x0000890002051a11 */ /* 0x000fe400018f0c03 */
        /* <DEDUP_REMOVED lines=44> */
[C---:B---3--:R-:W-:Y:S01]  /*1650*/  IMAD.WIDE.U32 R6, R35.reuse, c[0x0][0x290], R32 ;  /* 0x0000a40023067a25 */ /* 0x048fe200078e0020 */
        /* <DEDUP_REMOVED lines=30> */
[----:B--2---:R1:W2:Y:S02]  /*1840*/  @P5 R2UR UR30, R17 ;  /* 0x00000000111e53c2 */ /* 0x0042a400000e0000 */
[----:B-1----:R-:W-:Y:S01]  /*1850*/  IMAD.IADD R17, R16, 0x1, R7 ;  /* 0x0000000110117824 */ /* 0x002fe200078e0207 */
[----:B--2---:R-:W-:Y:S01]  /*1860*/  @UP0 USHF.R.S32.HI UR39, URZ, 0x1f, UR30 ;  /* 0x0000001f3f270899 */ /* 0x004fe2000801141e */
[----:B------:R-:W-:Y:S01]  /*1870*/  IMAD.IADD R7, R18, 0x1, R8 ;  /* 0x0000000112077824 */ /* 0x000fe200078e0208 */
[----:B------:R-:W-:Y:S01]  /*1880*/  @UP0 UMOV UR38, UR30 ;  /* 0x0000001e00260c82 */ /* 0x000fe20008000000 */
[----:B------:R-:W-:Y:S01]  /*1890*/  IMAD.MOV.U32 R16, RZ, RZ, R6 ;  /* 0x000000ffff107224 */ /* 0x000fe200078e0006 */
[C---:B------:R-:W-:Y:S01]  /*18a0*/  @P3 LEA R6, P4, R150.reuse, R2, 0x6 ;  /* 0x0000000296063211 */ /* 0x040fe200078830ff */
[----:B------:R-:W-:Y:S01]  /*18b0*/  @!UP0 UMOV UR38, UR21 ;  /* 0x0000001500268c82 */ /* 0x000fe20008000000 */
[----:B----4-:R-:W-:Y:S01]  /*18c0*/  SHF.R.S32.HI R14, RZ, 0x1f, R7 ;  /* 0x0000001fff0e7819 */ /* 0x010fe20000011407 */
        /* <DEDUP_REMOVED lines=116> */
.L_x_731:
        /* <DEDUP_REMOVED lines=77> */
.L_x_689:
[----:B------:R-:W-:Y:S05]  /*24e0*/  BSYNC B0 ;  /* 0x0000000000007941 */ /* 0x000fea0003800000 */
.L_x_688:
        /* <DEDUP_REMOVED lines=38> */
.L_x_691:
[----:B------:R-:W-:Y:S05]  /*2750*/  BSYNC B0 ;  /* 0x0000000000007941 */ /* 0x000fea0003800000 */
.L_x_690:
        /* <DEDUP_REMOVED lines=40> */
.L_x_693:
[----:B------:R-:W-:Y:S05]  /*29e0*/  BSYNC B0 ;  /* 0x0000000000007941 */ /* 0x000fea0003800000 */
.L_x_692:
        /* <DEDUP_REMOVED lines=38> */
.L_x_695:
[----:B------:R-:W-:Y:S05]  /*2c50*/  BSYNC B0 ;  /* 0x0000000000007941 */ /* 0x000fea0003800000 */
.L_x_694:
        /* <DEDUP_REMOVED lines=74> */
.L_x_699:
[----:B------:R-:W-:Y:S05]  /*3100*/  BSYNC B0 ;  /* 0x0000000000007941 */ /* 0x000fea0003800000 */
.L_x_698:
        /* <DEDUP_REMOVED lines=57> */
.L_x_697:
[----:B------:R-:W-:Y:S05]  /*34a0*/  BSYNC B1 ;  /* 0x0000000000017941 */ /* 0x000fea0003800000 */
.L_x_696:
        /* <DEDUP_REMOVED lines=62> */
.L_x_703:
[----:B------:R-:W-:Y:S05]  /*3890*/  BSYNC B0 ;  /* 0x0000000000007941 */ /* 0x000fea0003800000 */
.L_x_702:
        /* <DEDUP_REMOVED lines=57> */
.L_x_701:
[----:B------:R-:W-:Y:S05]  /*3c30*/  BSYNC B1 ;  /* 0x0000000000017941 */ /* 0x000fea0003800000 */
.L_x_700:
        /* <DEDUP_REMOVED lines=62> */
.L_x_707:
[----:B------:R-:W-:Y:S05]  /*4020*/  BSYNC B0 ;  /* 0x0000000000007941 */ /* 0x000fea0003800000 */
.L_x_706:
        /* <DEDUP_REMOVED lines=57> */
.L_x_705:
[----:B------:R-:W-:Y:S05]  /*43c0*/  BSYNC B1 ;  /* 0x0000000000017941 */ /* 0x000fea0003800000 */
.L_x_704:
        /* <DEDUP_REMOVED lines=61> */
.L_x_710:
[----:B------:R-:W-:Y:S05]  /*47a0*/  BSYNC B0 ;  /* 0x0000000000007941 */ /* 0x000fea0003800000 */
.L_x_709:
        /* <DEDUP_REMOVED lines=58> */
.L_x_687:
        /* <DEDUP_REMOVED lines=232> */
.L_x_712:
[----:B------:R-:W-:Y:S05]  /*59d0*/  BSYNC B0 ;  /* 0x0000000000007941 */ /* 0x000fea0003800000 */
.L_x_711:
        /* <DEDUP_REMOVED lines=118> */
.L_x_714:
[----:B------:R-:W-:Y:S05]  /*6140*/  BSYNC B0 ;  /* 0x0000000000007941 */ /* 0x000fea0003800000 */
.L_x_713:
        /* <DEDUP_REMOVED lines=118> */
.L_x_716:
[----:B------:R-:W-:Y:S05]  /*68b0*/  BSYNC B0 ;  /* 0x0000000000007941 */ /* 0x000fea0003800000 */
.L_x_715:
        /* <DEDUP_REMOVED lines=120> */
.L_x_686:
        /* <DEDUP_REMOVED lines=22> */
.L_x_718:
[----:B-123--:R-:W-:Y:S05]  /*71a0*/  BSYNC B0 ;  /* 0x0000000000007941 */ /* 0x00efea0003800000 */
.L_x_717:
        /* <DEDUP_REMOVED lines=17> */
.L_x_720:
[----:B------:R-:W-:Y:S05]  /*72c0*/  BSYNC B0 ;  /* 0x0000000000007941 */ /* 0x000fea0003800000 */
.L_x_719:
        /* <DEDUP_REMOVED lines=17> */
.L_x_722:
[----:B------:R-:W-:Y:S05]  /*73e0*/  BSYNC B0 ;  /* 0x0000000000007941 */ /* 0x000fea0003800000 */
.L_x_721:
        /* <DEDUP_REMOVED lines=16> */
.L_x_708:
[----:B------:R-:W-:Y:S05]  /*74f0*/  BSYNC B2 ;  /* 0x0000000000027941 */ /* 0x000fea0003800000 */
.L_x_685:
        /* <DEDUP_REMOVED lines=135> */
.L_x_724:
[----:B------:R-:W-:Y:S05]  /*7d70*/  BSYNC B0 ;  /* 0x0000000000007941 */ /* 0x000fea0003800000 */
.L_x_723:
        /* <DEDUP_REMOVED lines=17> */
.L_x_726:
[----:B------:R-:W-:Y:S05]  /*7e90*/  BSYNC B0 ;  /* 0x0000000000007941 */ /* 0x000fea0003800000 */
.L_x_725:
        /* <DEDUP_REMOVED lines=17> */
.L_x_728:
[----:B------:R-:W-:Y:S05]  /*7fb0*/  BSYNC B0 ;  /* 0x0000000000007941 */ /* 0x000fea0003800000 */
.L_x_727:
        /* <DEDUP_REMOVED lines=17> */
.L_x_730:
[----:B------:R-:W-:Y:S05]  /*80d0*/  BSYNC B0 ;  /* 0x0000000000007941 */ /* 0x000fea0003800000 */
.L_x_729:
        /* <DEDUP_REMOVED lines=37> */
.L_x_684:
[----:B------:R-:W-:Y:S01]  /*8330*/  UIADD3 UR6, UR17, 0x7f, URZ ;  /* 0x0000007f11067890 */ /* 0x000fe2000fffe03f */
[----:B------:R-:W-:Y:S01]  /*8340*/  PLOP3.LUT P4, PT, PT, PT, PT, 0x80, 0x0 ;  /* 0x000000000000781c */ /* 0x000fe20003f8f070 */
[----:B------:R-:W-:Y:S01]  /*8350*/  ULDC.64 UR4, c[0x0][0x2c8] ;  /* 0x0000b20000047ab9 */ /* 0x000fe20000000a00 */
[----:B------:R-:W-:Y:S01]  /*8360*/  CS2R R186, SRZ ;  /* 0x0000000000ba7805 */ /* 0x000fe2000001ff00 */
[----:B------:R-:W-:Y:S01]  /*8370*/  UIMAD.WIDE.U32 UR8, UR6, UR4, URZ ;  /* 0x00000004060872a5 */ /* 0x000fe2000f8e003f */
[----:B------:R-:W-:Y:S01]  /*8380*/  CS2R R184, SRZ ;  /* 0x0000000000b87805 */ /* 0x000fe2000001ff00 */
[----:B------:R-:W-:Y:S01]  /*8390*/  CS2R R130, SRZ ;  /* 0x0000000000827805 */ /* 0x000fe2000001ff00 */
[----:B------:R-:W-:Y:S01]  /*83a0*/  UMOV UR4, URZ ;  /* 0x0000003f00047c82 */ /* 0x000fe20008000000 */
[----:B------:R-:W-:Y:S01]  /*83b0*/  CS2R R128, SRZ ;  /* 0x0000000000807805 */ /* 0x000fe2000001ff00 */
[----:B------:R-:W-:Y:S01]  /*83c0*/  @UP2 USHF.R.U32.HI UR6, URZ, UR5, UR9 ;  /* 0x000000053f062299 */ /* 0x000fe20008011609 */
[----:B-1----:R-:W-:Y:S01]  /*83d0*/  IMAD.MOV.U32 R15, RZ, RZ, RZ ;  /* 0x000000ffff0f7224 */ /* 0x002fe200078e00ff */
[----:B------:R-:W-:Y:S01]  /*83e0*/  MOV R11, RZ ;  /* 0x000000ff000b7202 */ /* 0x000fe20000000f00 */
[----:B------:R-:W-:Y:S01]  /*83f0*/  IMAD.MOV.U32 R126, RZ, RZ, RZ ;  /* 0x000000ffff7e7224 */ /* 0x000fe200078e00ff */
[----:B------:R-:W-:Y:S01]  /*8400*/  UIADD3 UR5, UR12, UR6, URZ ;  /* 0x000000060c057290 */ /* 0x000fe2000fffe03f */
[----:B------:R-:W-:Y:S01]  /*8410*/  IMAD.MOV.U32 R124, RZ, RZ, RZ ;  /* 0x000000ffff7c7224 */ /* 0x000fe200078e00ff */
[----:B------:R-:W-:Y:S01]  /*8420*/  CS2R R16, SRZ ;  /* 0x0000000000107805 */ /* 0x000fe2000001ff00 */
[----:B------:R-:W-:Y:S01]  /*8430*/  MOV R122, RZ ;  /* 0x000000ff007a7202 */ /* 0x000fe20000000f00 */
[----:B------:R-:W-:Y:S01]  /*8440*/  UIMAD.WIDE UR4, UR5, -0x6db6db6d, UR4 ;  /* 0x92492493050478a5 */ /* 0x000fe2000f8e0204 */
[----:B------:R-:W-:Y:S01]  /*8450*/  IMAD.MOV.U32 R120, RZ, RZ, RZ ;  /* 0x000000ffff787224 */ /* 0x000fe200078e00ff */
[----:B------:R-:W-:Y:S01]  /*8460*/  CS2R R18, SRZ ;  /* 0x0000000000127805 */ /* 0x000fe2000001ff00 */
[----:B------:R-:W-:Y:S01]  /*8470*/  MOV R182, RZ ;  /* 0x000000ff00b67202 */ /* 0x000fe20000000f00 */
[----:B------:R-:W-:Y:S01]  /*8480*/  USHF.R.U32.HI UR4, URZ, 0x1f, UR5 ;  /* 0x0000001f3f047899 */ /* 0x000fe20008011605 */
[----:B------:R-:W-:Y:S01]  /*8490*/  CS2R R12, SRZ ;  /* 0x00000000000c7805 */ /* 0x000fe2000001ff00 */
[----:B------:R-:W-:Y:S01]  /*84a0*/  IMAD.MOV.U32 R180, RZ, RZ, RZ ;  /* 0x000000ffffb47224 */ /* 0x000fe200078e00ff */
[----:B------:R-:W-:Y:S01]  /*84b0*/  MOV R118, RZ ;  /* 0x000000ff00767202 */ /* 0x000fe20000000f00 */
[----:B------:R-:W-:Y:S01]  /*84c0*/  ULEA.HI.SX32 UR4, UR5, UR4, 0x1a ;  /* 0x0000000405047291 */ /* 0x000fe2000f8fd23f */
[----:B------:R-:W-:Y:S01]  /*84d0*/  IMAD.MOV.U32 R116, RZ, RZ, RZ ;  /* 0x000000ffff747224 */ /* 0x000fe200078e00ff */
[----:B------:R-:W-:Y:S01]  /*84e0*/  CS2R R178, SRZ ;  /* 0x0000000000b27805 */ /* 0x000fe2000001ff00 */
[----:B------:R-:W-:Y:S01]  /*84f0*/  CS2R R22, SRZ ;  /* 0x0000000000167805 */ /* 0x000fe2000001ff00 */
[----:B------:R-:W-:Y:S01]  /*8500*/  UISETP.LT.AND UP0, UPT, UR13, UR4, UPT ;  /* 0x000000040d00728c */ /* 0x000fe2000bf01270 */
[----:B------:R-:W-:Y:S01]  /*8510*/  MOV R176, RZ ;  /* 0x000000ff00b07202 */ /* 0x000fe20000000f00 */
[----:B------:R-:W-:Y:S01]  /*8520*/  IMAD.MOV.U32 R174, RZ, RZ, RZ ;  /* 0x000000ffffae7224 */ /* 0x000fe200078e00ff */
[----:B------:R-:W-:Y:S01]  /*8530*/  CS2R R24, SRZ ;  /* 0x0000000000187805 */ /* 0x000fe2000001ff00 */
[----:B------:R-:W-:Y:S01]  /*8540*/  USEL UR13, UR13, UR4, UP0 ;  /* 0x000000040d0d7287 */ /* 0x000fe20008000000 */
[----:B------:R-:W-:Y:S01]  /*8550*/  MOV R172, RZ ;  /* 0x000000ff00ac7202 */ /* 0x000fe20000000f00 */
[----:B------:R-:W-:Y:S01]  /*8560*/  CS2R R166, SRZ ;  /* 0x0000000000a67805 */ /* 0x000fe2000001ff00 */
[----:B------:R-:W-:Y:S01]  /*8570*/  IMAD.MOV.U32 R164, RZ, RZ, RZ ;  /* 0x000000ffffa47224 */ /* 0x000fe200078e00ff */
[----:B------:R-:W-:Y:S01]  /*8580*/  UISETP.GE.AND UP0, UPT, UR13, 0x1, UPT ;  /* 0x000000010d00788c */ /* 0x000fe2000bf06270 */
[----:B------:R-:W-:Y:S01]  /*8590*/  CS2R R20, SRZ ;  /* 0x0000000000147805 */ /* 0x000fe2000001ff00 */
[----:B------:R-:W-:Y:S01]  /*85a0*/  MOV R170, RZ ;  /* 0x000000ff00aa7202 */ /* 0x000fe20000000f00 */
[----:B------:R-:W-:Y:S01]  /*85b0*/  IMAD.MOV.U32 R168, RZ, RZ, RZ ;  /* 0x000000ffffa87224 */ /* 0x000fe200078e00ff */
[----:B------:R-:W-:Y:S01]  /*85c0*/  CS2R R162, SRZ ;  /* 0x0000000000a27805 */ /* 0x000fe2000001ff00 */
[----:B------:R-:W-:Y:S01]  /*85d0*/  CS2R R28, SRZ ;  /* 0x00000000001c7805 */ /* 0x000fe2000001ff00 */
[----:B------:R-:W-:Y:S01]  /*85e0*/  PLOP3.LUT P0, PT, PT, PT, UP0, 0x80, 0x0 ;  /* 0x000000000000781c */ /* 0x000fe20003f0f008 */
[----:B------:R-:W-:Y:S01]  /*85f0*/  IMAD.MOV.U32 R158, RZ, RZ, RZ ;  /* 0x000000ffff9e7224 */ /* 0x000fe200078e00ff */
[----:B------:R-:W-:Y:S01]  /*8600*/  MOV R160, RZ ;  /* 0x000000ff00a07202 */ /* 0x000fe20000000f00 */
        /* <DEDUP_REMOVED lines=24> */
[----:B------:R-:W-:Y:S01]  /*8790*/  USHF.R.S32.HI UR6, URZ, 0x1f, UR19 ;  /* 0x0000001f3f067899 */ /* 0x000fe20008011413 */
[----:B------:R-:W-:Y:S01]  /*87a0*/  SHF.R.S32.HI R249, RZ, 0x1f, R250 ;  /* 0x0000001ffff97819 */ /* 0x000fe200000114fa */
[----:B------:R-:W-:Y:S02]  /*87b0*/  ULDC.64 UR4, c[0x0][0x178] ;  /* 0x00005e0000047ab9 */ /* 0x000fe40000000a00 */
        /* <DEDUP_REMOVED lines=9> */
[----:B------:R-:W-:Y:S02]  /*8850*/  UISETP.NE.U32.AND UP0, UPT, URZ, UR6, UPT ;  /* 0x000000063f00728c */ /* 0x000fe4000bf05070 */
[----:B------:R-:W-:Y:S02]  /*8860*/  ULDC.64 UR4, c[0x0][0x1b8] ;  /* 0x00006e0000047ab9 */ /* 0x000fe40000000a00 */
[----:B------:R-:W-:Y:S02]  /*8870*/  UISETP.NE.AND.EX UP0, UPT, URZ, UR7, UPT, UP0 ;  /* 0x000000073f00728c */ /* 0x000fe4000bf05300 */
[----:B------:R-:W-:Y:S02]  /*8880*/  USHF.R.S32.HI UR7, URZ, 0x1f, UR21 ;  /* 0x0000001f3f077899 */ /* 0x000fe40008011415 */
[----:B------:R-:W-:Y:S02]  /*8890*/  UIADD3 UR9, UR9, UR19, URZ ;  /* 0x0000001309097290 */ /* 0x000fe4000fffe03f */
[----:B------:R-:W-:-:S02]  /*88a0*/  UIMAD UR6, UR15, UR4, URZ ;  /* 0x000000040f0672a4 */ /* 0x000fc4000f8e023f */
[----:B------:R-:W-:Y:S02]  /*88b0*/  USEL UR7, UR7, URZ, !UP0 ;  /* 0x0000003f07077287 */ /* 0x000fe4000c000000 */
[----:B------:R-:W-:Y:S01]  /*88c0*/  UIMAD UR6, UR16, UR5, UR6 ;  /* 0x00000005100672a4 */ /* 0x000fe2000f8e0206 */
[----:B-1----:R-:W-:Y:S01]  /*88d0*/  LEA.HI R2, R249, R250, RZ, 0x3 ;  /* 0x000000faf9027211 */ /* 0x002fe200078f18ff */
[----:B------:R-:W-:Y:S02]  /*88e0*/  UIMAD.WIDE.U32 UR10, UR16, UR4, UR8 ;  /* 0x00000004100a72a5 */ /* 0x000fe4000f8e0008 */
[----:B------:R-:W-:Y:S01]  /*88f0*/  USEL UR8, UR21, URZ, !UP0 ;  /* 0x0000003f15087287 */ /* 0x000fe2000c000000 */
[----:B------:R-:W-:Y:S01]  /*8900*/  LOP3.LUT R0, R2, 0xfffffff8, RZ, 0xc0, !PT ;  /* 0xfffffff802007812 */ /* 0x000fe200078ec0ff */
[----:B------:R-:W-:Y:S01]  /*8910*/  ULDC.64 UR4, c[0x0][0x1c0] ;  /* 0x0000700000047ab9 */ /* 0x000fe20000000a00 */
[----:B------:R-:W-:Y:S01]  /*8920*/  SHF.R.S32.HI R71, RZ, 0x3, R2 ;  /* 0x00000003ff477819 */ /* 0x000fe20000011402 */
[----:B------:R-:W-:-:S02]  /*8930*/  UIMAD UR7, UR7, UR4, URZ ;  /* 0x00000004070772a4 */ /* 0x000fc4000f8e023f */
[----:B------:R-:W-:Y:S01]  /*8940*/  IMAD.IADD R6, R250, 0x1, -R0 ;  /* 0x00000001fa067824 */ /* 0x000fe200078e0a00 */
[----:B------:R-:W-:Y:S02]  /*8950*/  UIADD3 UR11, UR11, UR6, URZ ;  /* 0x000000060b0b7290 */ /* 0x000fe4000fffe03f */
[----:B------:R-:W-:Y:S01]  /*8960*/  UIMAD UR5, UR8, UR5, UR7 ;  /* 0x00000005080572a4 */ /* 0x000fe2000f8e0207 */
[C---:B------:R-:W-:Y:S01]  /*8970*/  IMAD R251, R6.reuse, 0x10, R71 ;  /* 0x0000001006fb7824 */ /* 0x040fe200078e0247 */
[----:B------:R-:W-:Y:S01]  /*8980*/  UIMAD.WIDE.U32 UR8, UR8, UR4, UR10 ;  /* 0x00000004080872a5 */ /* 0x000fe2000f8e000a */
[----:B------:R-:W-:Y:S02]  /*8990*/  IMAD.SHL.U32 R6, R6, 0x8, RZ ;  /* 0x0000000806067824 */ /* 0x000fe400078e00ff */
[----:B------:R-:W-:Y:S01]  /*89a0*/  ULDC UR10, c[0x0][0x2c4] ;  /* 0x0000b100000a7ab9 */ /* 0x000fe20000000800 */
[----:B------:R-:W-:Y:S01]  /*89b0*/  IADD3 R4, R251, UR17, RZ ;  /* 0x00000011fb047c10 */ /* 0x000fe2000fffe0ff */
[----:B------:R-:W-:Y:S01]  /*89c0*/  UIADD3 UR5, UR9, UR5, URZ ;  /* 0x0000000509057290 */ /* 0x000fe2000fffe03f */
[----:B------:R-:W-:Y:S01]  /*89d0*/  IMAD.U32 R3, RZ, RZ, UR9 ;  /* 0x00000009ff037e24 */ /* 0x000fe2000f8e00ff */
[----:B------:R-:W-:Y:S01]  /*89e0*/  UIMAD UR10, UR20, UR10, URZ ;  /* 0x0000000a140a72a4 */ /* 0x000fe2000f8e023f */
[----:B------:R1:W-:Y:S01]  /*89f0*/  STL [R1+0x18], R251 ;  /* 0x000018fb01007387 */ /* 0x0003e20000100800 */
[----:B------:R-:W-:Y:S01]  /*8a00*/  @P1 IMAD.HI.U32 R2, R4, c[0x0][0x2c8], RZ ;  /* 0x0000b20004021a27 */ /* 0x000fe200078e00ff */
[----:B------:R-:W-:-:S03]  /*8a10*/  ISETP.GE.AND P4, PT, R6, c[0x0][0x198], PT ;  /* 0x0000660006007a0c */ /* 0x000fc60003f86270 */
[----:B------:R-:W-:Y:S01]  /*8a20*/  IMAD.MOV.U32 R0, RZ, RZ, R4 ;  /* 0x000000ffff007224 */ /* 0x000fe200078e0004 */
[----:B------:R-:W-:Y:S01]  /*8a30*/  @P0 SHF.R.U32.HI R0, RZ, c[0x0][0x2cc], R2 ;  /* 0x0000b300ff000a19 */ /* 0x000fe20000011602 */
[----:B------:R-:W-:Y:S02]  /*8a40*/  IMAD.U32 R2, RZ, RZ, UR8 ;  /* 0x00000008ff027e24 */ /* 0x000fe4000f8e00ff */
[----:B------:R-:W-:Y:S01]  /*8a50*/  IMAD.U32 R3, RZ, RZ, UR5 ;  /* 0x00000005ff037e24 */ /* 0x000fe2000f8e00ff */
        /* <DEDUP_REMOVED lines=25> */
[----:B------:R-:W-:Y:S02]  /*8bf0*/  LEA.HI R81, R2, R0, RZ, 0x3 ;  /* 0x0000000002517211 */ /* 0x000fe400078f18ff */
[----:B------:R-:W-:Y:S02]  /*8c00*/  IADD3 R5, R71, UR17, RZ ;  /* 0x0000001147057c10 */ /* 0x000fe4000fffe0ff */
[----:B------:R-:W-:Y:S02]  /*8c10*/  LOP3.LUT R2, R3, 0xfffffff8, RZ, 0xc0, !PT ;  /* 0xfffffff803027812 */ /* 0x000fe400078ec0ff */
[----:B------:R-:W-:-:S02]  /*8c20*/  LOP3.LUT R3, R81, 0xfffffff8, RZ, 0xc0, !PT ;  /* 0xfffffff851037812 */ /* 0x000fc400078ec0ff */
[----:B------:R-:W-:Y:S01]  /*8c30*/  ISETP.GE.AND P0, PT, R5, UR10, PT ;  /* 0x0000000a05007c0c */ /* 0x000fe2000bf06270 */
[----:B------:R-:W-:Y:S02]  /*8c40*/  IMAD.IADD R74, R250, 0x1, -R2 ;  /* 0x00000001fa4a7824 */ /* 0x000fe400078e0a02 */
[----:B------:R-:W-:Y:S02]  /*8c50*/  IMAD.IADD R80, R0, 0x1, -R3 ;  /* 0x0000000100507824 */ /* 0x000fe400078e0a03 */
[----:B------:R-:W-:Y:S02]  /*8c60*/  IMAD.SHL.U32 R75, R74, 0x8, RZ ;  /* 0x000000084a4b7824 */ /* 0x000fe400078e00ff */
[----:B------:R-:W-:Y:S02]  /*8c70*/  IMAD.MOV.U32 R2, RZ, RZ, 0x10 ;  /* 0x00000010ff027424 */ /* 0x000fe400078e00ff */
[----:B------:R-:W-:Y:S01]  /*8c80*/  IMAD.MOV.U32 R3, RZ, RZ, 0x20 ;  /* 0x00000020ff037424 */ /* 0x000fe200078e00ff */
        /* <DEDUP_REMOVED lines=15> */
.L_x_734:
[----:B-1-34-:R-:W-:Y:S05]  /*8d80*/  BSYNC B0 ;  /* 0x0000000000007941 */ /* 0x01afea0003800000 */
.L_x_733:
        /* <DEDUP_REMOVED lines=11> */
.L_x_736:
[----:B------:R-:W-:Y:S05]  /*8e40*/  BSYNC B0 ;  /* 0x0000000000007941 */ /* 0x000fea0003800000 */
.L_x_735:
        /* <DEDUP_REMOVED lines=11> */
.L_x_738:
[----:B------:R-:W-:Y:S05]  /*8f00*/  BSYNC B0 ;  /* 0x0000000000007941 */ /* 0x000fea0003800000 */
.L_x_737:
        /* <DEDUP_REMOVED lines=11> */
.L_x_740:
[----:B------:R-:W-:Y:S05]  /*8fc0*/  BSYNC B0 ;  /* 0x0000000000007941 */ /* 0x000fea0003800000 */
.L_x_739:
        /* <DEDUP_REMOVED lines=11> */
.L_x_742:
[----:B------:R-:W-:Y:S05]  /*9080*/  BSYNC B0 ;  /* 0x0000000000007941 */ /* 0x000fea0003800000 */
.L_x_741:
        /* <DEDUP_REMOVED lines=11> */
.L_x_744:
[----:B------:R-:W-:Y:S05]  /*9140*/  BSYNC B0 ;  /* 0x0000000000007941 */ /* 0x000fea0003800000 */
.L_x_743:
        /* <DEDUP_REMOVED lines=11> */
.L_x_746:
[----:B------:R-:W-:Y:S05]  /*9200*/  BSYNC B0 ;  /* 0x0000000000007941 */ /* 0x000fea0003800000 */
.L_x_745:
[----:B-123--:R-:W1:Y:S01]  /*9210*/  SHFL.IDX PT, R8, R8, 0x7, 0x181f ;  /* 0x00f81f0008087f89 */ /* 0x00ee6200000e0000 */
[----:B----4-:R-:W-:Y:S01]  /*9220*/  IADD3 R3, R5, 0x70, RZ ;  /* 0x0000007005037810 */ /* 0x010fe20007ffe0ff */
[----:B------:R-:W-:Y:S01]  /*9230*/  UMOV UR6, 0x70 ;  /* 0x0000007000067882 */ /* 0x000fe20000000000 */
[----:B------:R-:W-:Y:S01]  /*9240*/  IMAD.MOV.U32 R252, RZ, RZ, c[0x0][0x2b8] ;  /* 0x0000ae00fffc7624 */ /* 0x000fe200078e00ff */
[----:B------:R-:W2:Y:S01]  /*9250*/  SHFL.IDX PT, R9, R9, 0x7, 0x181f ;  /* 0x00f81f0009097f89 */ /* 0x000ea200000e0000 */
[----:B------:R-:W-:Y:S01]  /*9260*/  ISETP.GE.AND P1, PT, R3, UR10, PT ;  /* 0x0000000a03007c0c */ /* 0x000fe2000bf26270 */
[----:B------:R-:W-:Y:S01]  /*9270*/  UIMAD UR6, UR13, UR6, -0x70 ;  /* 0xffffff900d0674a4 */ /* 0x000fe2000f8e0206 */
[----:B------:R-:W-:Y:S01]  /*9280*/  IMAD.MOV.U32 R98, RZ, RZ, RZ ;  /* 0x000000ffff627224 */ /* 0x000fe200078e00ff */
[----:B------:R-:W-:Y:S01]  /*9290*/  ISETP.NE.AND P2, PT, R252, 0x1, PT ;  /* 0x00000001fc00780c */ /* 0x000fe20003f45270 */
[----:B------:R-:W-:Y:S02]  /*92a0*/  USHF.R.S32.HI UR7, URZ, 0x1f, UR11 ;  /* 0x0000001f3f077899 */ /* 0x000fe4000801140b */
[----:B------:R-:W-:Y:S01]  /*92b0*/  ULDC.64 UR4, c[0x0][0x2b0] ;  /* 0x0000ac0000047ab9 */ /* 0x000fe20000000a00 */
[----:B------:R-:W-:Y:S01]  /*92c0*/  IADD3 R0, R251, UR6, RZ ;  /* 0x00000006fb007c10 */ /* 0x000fe2000fffe0ff */
[----:B------:R-:W-:-:S02]  /*92d0*/  UIMAD UR7, UR7, UR4, URZ ;  /* 0x00000004070772a4 */ /* 0x000fc4000f8e023f */
[----:B------:R-:W-:Y:S01]  /*92e0*/  UIMAD.WIDE.U32 UR8, UR11, UR4, URZ ;  /* 0x000000040b0872a5 */ /* 0x000fe2000f8e003f */
[----:B------:R-:W-:Y:S01]  /*92f0*/  ISETP.GE.AND P0, PT, R0, UR14, PT ;  /* 0x0000000e00007c0c */ /* 0x000fe2000bf06270 */
[----:B------:R-:W-:Y:S01]  /*9300*/  UIMAD UR7, UR11, UR5, UR7 ;  /* 0x000000050b0772a4 */ /* 0x000fe2000f8e0207 */
[----:B------:R-:W-:Y:S01]  /*9310*/  @!P1 IMAD.SHL.U32 R10, R72, 0x2, RZ ;  /* 0x00000002480a9824 */ /* 0x000fe200078e00ff */
[----:B------:R-:W-:Y:S01]  /*9320*/  IADD3 R5, R0, UR18, RZ ;  /* 0x0000001200057c10 */ /* 0x000fe2000fffe0ff */
[----:B------:R-:W-:Y:S01]  /*9330*/  ULDC.64 UR4, c[0x0][0x1e8] ;  /* 0x00007a0000047ab9 */ /* 0x000fe20000000a00 */
[----:B------:R-:W-:Y:S01]  /*9340*/  ISETP.GT.OR P0, PT, R251, 0x6f, P0 ;  /* 0x0000006ffb00780c */ /* 0x000fe20000704670 */
[----:B------:R-:W-:Y:S01]  /*9350*/  UIADD3 UR7, UR9, UR7, URZ ;  /* 0x0000000709077290 */ /* 0x000fe2000fffe03f */
[----:B-1----:R-:W-:Y:S01]  /*9360*/  @!P1 LEA R8, P3, R75, R8, 0x1 ;  /* 0x000000084b089211 */ /* 0x002fe200078608ff */
[----:B------:R-:W-:-:S03]  /*9370*/  @P2 IMAD.HI.U32 R3, R5, c[0x0][0x2bc], RZ ;  /* 0x0000af0005032a27 */ /* 0x000fc600078e00ff */
[----:B--2---:R-:W-:Y:S01]  /*9380*/  @!P1 LEA.HI.X R9, R75, R9, R246, 0x1, P3 ;  /* 0x000000094b099211 */ /* 0x004fe200018f0cf6 */
[----:B------:R-:W-:Y:S01]  /*9390*/  IMAD.MOV.U32 R0, RZ, RZ, R5 ;  /* 0x000000ffff007224 */ /* 0x000fe200078e0005 */
[----:B------:R-:W-:-:S03]  /*93a0*/  @P2 SHF.R.U32.HI R0, RZ, c[0x0][0x2c0], R3 ;  /* 0x0000b000ff002a19 */ /* 0x000fc60000011603 */
[----:B------:R-:W-:Y:S01]  /*93b0*/  @!PT LDS RZ, [RZ] ;  /* 0x00000000fffff984 */ /* 0x000fe20000000800 */
[----:B------:R1:W-:Y:S02]  /*93c0*/  @!P1 LDGSTS.E.BYPASS.LTC128B.128 [R10+0xa900], [R8.64], !P4 ;  /* 0x0a900000080a9fae */ /* 0x0003e4000e101d56 */
[C---:B------:R-:W-:Y:S02]  /*93d0*/  @!P0 IADD3 R3, P2, R0.reuse, UR8, RZ ;  /* 0x0000000800038c10 */ /* 0x040fe4000ff5e0ff */
[----:B------:R-:W0:Y:S02]  /*93e0*/  LDGDEPBAR ;  /* 0x00000000000079af */ /* 0x000e240000000000 */
        /* <DEDUP_REMOVED lines=11> */
[----:B-1----:R-:W-:Y:S01]  /*94a0*/  IMAD.U32 R10, RZ, RZ, UR16 ;  /* 0x00000010ff0a7e24 */ /* 0x002fe2000f8e00ff */
[----:B------:R-:W-:Y:S01]  /*94b0*/  UIADD3 UR12, UR13, -0x1, URZ ;  /* 0xffffffff0d0c7890 */ /* 0x000fe2000fffe03f */
[----:B------:R-:W-:Y:S01]  /*94c0*/  IMAD R8, R99, c[0x0][0x1e0], RZ ;  /* 0x0000780063087a24 */ /* 0x000fe200078e02ff */
[----:B------:R-:W-:Y:S01]  /*94d0*/  SHF.R.S32.HI R96, RZ, 0x1f, R99 ;  /* 0x0000001fff607819 */ /* 0x000fe20000011463 */
[----:B------:R-:W-:Y:S01]  /*94e0*/  UIADD3 UR11, UR25, UR11, URZ ;  /* 0x0000000b190b7290 */ /* 0x000fe2000fffe03f */
[----:B------:R-:W-:Y:S01]  /*94f0*/  STL [R1+0x4], R99 ;  /* 0x0000046301007387 */ /* 0x000fe20000100800 */
[----:B------:R-:W-:Y:S01]  /*9500*/  UIMAD UR12, UR12, -0x70, UR14 ;  /* 0xffffff900c0c78a4 */ /* 0x000fe2000f8e020e */
[----:B------:R-:W-:Y:S01]  /*9510*/  LEA.HI R231, R249, R250, RZ, 0x5 ;  /* 0x000000faf9e77211 */ /* 0x000fe200078f28ff */
[----:B------:R-:W-:Y:S01]  /*9520*/  IMAD R0, R96, c[0x0][0x1e0], RZ ;  /* 0x0000780060007a24 */ /* 0x000fe200078e02ff */
[----:B------:R-:W-:Y:S01]  /*9530*/  ULDC.64 UR4, c[0x0][0x210] ;  /* 0x0000840000047ab9 */ /* 0x000fe20000000a00 */
[----:B------:R-:W-:Y:S01]  /*9540*/  ISETP.GT.AND P5, PT, R251, 0x6f, PT ;  /* 0x0000006ffb00780c */ /* 0x000fe20003fa4270 */
[----:B------:R-:W-:Y:S01]  /*9550*/  UIMAD UR15, UR15, UR4, URZ ;  /* 0x000000040f0f72a4 */ /* 0x000fe2000f8e023f */
[----:B------:R-:W-:Y:S01]  /*9560*/  IMAD R0, R99, c[0x0][0x1e4], R0 ;  /* 0x0000790063007a24 */ /* 0x000fe200078e0200 */
[----:B------:R-:W-:Y:S01]  /*9570*/  IADD3 R73, -R71, UR12, RZ ;  /* 0x0000000c47497c10 */ /* 0x000fe2000fffe1ff */
[----:B------:R-:W-:Y:S01]  /*9580*/  UIMAD.WIDE.U32 UR26, UR16, UR4, URZ ;  /* 0x00000004101a72a5 */ /* 0x000fe2000f8e003f */
[----:B------:R-:W-:Y:S01]  /*9590*/  SHF.R.S32.HI R232, RZ, 0x5, R231 ;  /* 0x00000005ffe87819 */ /* 0x000fe200000114e7 */
[----:B------:R-:W-:Y:S01]  /*95a0*/  UIMAD UR15, UR16, UR5, UR15 ;  /* 0x00000005100f72a4 */ /* 0x000fe2000f8e020f */
[----:B------:R-:W-:Y:S01]  /*95b0*/  ISETP.GE.AND P1, PT, R73, 0x1, PT ;  /* 0x000000014900780c */ /* 0x000fe20003f26270 */
[----:B--2---:R-:W-:Y:S01]  /*95c0*/  IMAD.WIDE.U32 R6, R99, c[0x0][0x1e0], RZ ;  /* 0x0000780063067a25 */ /* 0x004fe200078e00ff */
[C---:B------:R-:W-:Y:S01]  /*95d0*/  ISETP.GE.AND P3, PT, R73.reuse, 0x21, PT ;  /* 0x000000214900780c */ /* 0x040fe20003f66270 */
[----:B------:R-:W-:Y:S01]  /*95e0*/  UIADD3 UR15, UR27, UR15, URZ ;  /* 0x0000000f1b0f7290 */ /* 0x000fe2000fffe03f */
[----:B------:R-:W-:Y:S01]  /*95f0*/  ISETP.GE.AND P4, PT, R73, 0x31, PT ;  /* 0x000000314900780c */ /* 0x000fe20003f86270 */
[----:B------:R-:W-:Y:S01]  /*9600*/  IMAD.IADD R7, R7, 0x1, R0 ;  /* 0x0000000107077824 */ /* 0x000fe200078e0200 */
[----:B---3--:R-:W-:-:S03]  /*9610*/  SHF.R.S32.HI R97, RZ, 0x1f, R98 ;  /* 0x0000001fff617819 */ /* 0x008fc60000011462 */
[----:B------:R-:W-:Y:S01]  /*9620*/  IMAD.WIDE.U32 R6, R98, c[0x0][0x1f0], R6 ;  /* 0x00007c0062067a25 */ /* 0x000fe200078e0006 */
[----:B------:R-:W-:Y:S03]  /*9630*/  STL [R1], R98 ;  /* 0x0000006201007387 */ /* 0x000fe60000100800 */
[----:B------:R-:W-:Y:S01]  /*9640*/  IMAD R3, R97, c[0x0][0x1f0], RZ ;  /* 0x00007c0061037a24 */ /* 0x000fe200078e02ff */
[----:B------:R-:W-:Y:S01]  /*9650*/  IADD3 R0, P0, R6, UR24, RZ ;  /* 0x0000001806007c10 */ /* 0x000fe2000ff1e0ff */
[C---:B------:R-:W-:Y:S02]  /*9660*/  IMAD R8, R98.reuse, c[0x0][0x1f0], R8 ;  /* 0x00007c0062087a24 */ /* 0x040fe400078e0208 */
[----:B------:R-:W-:Y:S02]  /*9670*/  IMAD R3, R98, c[0x0][0x1f4], R3 ;  /* 0x00007d0062037a24 */ /* 0x000fe400078e0203 */
[----:B------:R-:W-:-:S03]  /*9680*/  IMAD R8, R10, c[0x0][0x1e8], R8 ;  /* 0x00007a000a087a24 */ /* 0x000fc600078e0208 */
[----:B------:R-:W-:Y:S02]  /*9690*/  IADD3.X R6, R7, UR11, R3, P0, !PT ;  /* 0x0000000b07067c10 */ /* 0x000fe400087fe403 */
[----:B------:R-:W-:-:S04]  /*96a0*/  LEA R3, P0, R0, c[0x0][0x1c8], 0x1 ;  /* 0x0000720000037a11 */ /* 0x000fc800078008ff */
[----:B------:R-:W-:Y:S01]  /*96b0*/  LEA.HI.X R0, R0, c[0x0][0x1cc], R6, 0x1, P0 ;  /* 0x0000730000007a11 */ /* 0x000fe200000f0c06 */
[----:B------:R-:W-:Y:S01]  /*96c0*/  SHFL.IDX PT, R9, R3, 0x1, 0x181f ;  /* 0x00381f0003097f89 */ /* 0x000fe200000e0000 */
[----:B------:R-:W-:-:S03]  /*96d0*/  ISETP.GE.AND P0, PT, R73, 0x11, PT ;  /* 0x000000114900780c */ /* 0x000fc60003f06270 */
[----:B------:R-:W1:Y:S04]  /*96e0*/  SHFL.IDX PT, R6, R3, RZ, 0x181f ;  /* 0x00181fff03067589 */ /* 0x000e6800000e0000 */
[----:B------:R-:W2:Y:S04]  /*96f0*/  SHFL.IDX PT, R5, R0, RZ, 0x181f ;  /* 0x00181fff00057589 */ /* 0x000ea800000e0000 */
[----:B------:R-:W3:Y:S02]  /*9700*/  SHFL.IDX PT, R15, R3, 0x2, 0x181f ;  /* 0x00581f00030f7f89 */ /* 0x000ee400000e0000 */
[----:B------:R-:W-:-:S02]  /*9710*/  @P0 IMAD.SHL.U32 R10, R72, 0x2, RZ ;  /* 0x00000002480a0824 */ /* 0x000fc400078e00ff */
[----:B------:R-:W4:Y:S04]  /*9720*/  SHFL.IDX PT, R18, R0, 0x1, 0x181f ;  /* 0x00381f0000127f89 */ /* 0x000f2800000e0000 */
[----:B------:R-:W5:Y:S04]  /*9730*/  SHFL.IDX PT, R17, R0, 0x2, 0x181f ;  /* 0x00581f0000117f89 */ /* 0x000f6800000e0000 */
[----:B------:R-:W3:Y:S01]  /*9740*/  SHFL.IDX PT, R14, R3, 0x3, 0x181f ;  /* 0x00781f00030e7f89 */ /* 0x000ee200000e0000 */
[----:B-1----:R-:W-:-:S03]  /*9750*/  @P1 LEA R6, P2, R75, R6, 0x1 ;  /* 0x000000064b061211 */ /* 0x002fc600078408ff */
[----:B------:R-:W1:Y:S01]  /*9760*/  SHFL.IDX PT, R11, R0, 0x3, 0x181f ;  /* 0x00781f00000b7f89 */ /* 0x000e6200000e0000 */
[C---:B--2---:R-:W-:Y:S01]  /*9770*/  @P1 LEA.HI.X R7, R75.reuse, R5, R246, 0x1, P2 ;  /* 0x000000054b071211 */ /* 0x044fe200010f0cf6 */
[----:B------:R-:W-:Y:S02]  /*9780*/  @P1 IMAD.SHL.U32 R5, R72, 0x2, RZ ;  /* 0x0000000248051824 */ /* 0x000fe400078e00ff */
[----:B------:R-:W2:Y:S04]  /*9790*/  SHFL.IDX PT, R13, R3, 0x4, 0x181f ;  /* 0x00981f00030d7f89 */ /* 0x000ea800000e0000 */
[----:B------:R1:W-:Y:S04]  /*97a0*/  @P1 LDGSTS.E.BYPASS.LTC128B.128 [R5+0x3900], [R6.64], !P6 ;  /* 0x0390000006051fae */ /* 0x0003e8000f101d56 */
[----:B------:R-:W2:Y:S04]  /*97b0*/  SHFL.IDX PT, R3, R3, 0x5, 0x181f ;  /* 0x00b81f0003037f89 */ /* 0x000ea800000e0000 */
[----:B------:R-:W2:Y:S01]  /*97c0*/  SHFL.IDX PT, R16, R0, 0x4, 0x181f ;  /* 0x00981f0000107f89 */ /* 0x000ea200000e0000 */
[----:B-1----:R-:W-:Y:S01]  /*97d0*/  LEA R7, R8, c[0x0][0x1c8], 0x1 ;  /* 0x0000720008077a11 */ /* 0x002fe200078e08ff */
[----:B------:R-:W-:Y:S01]  /*97e0*/  @P3 IMAD.SHL.U32 R5, R72, 0x2, RZ ;  /* 0x0000000248053824 */ /* 0x000fe200078e00ff */
[----:B------:R-:W-:-:S02]  /*97f0*/  @P0 LEA R8, P2, R75, R9, 0x1 ;  /* 0x000000094b080211 */ /* 0x000fc400078408ff */
[C---:B---3--:R-:W-:Y:S02]  /*9800*/  @P3 LEA R6, P1, R75.reuse, R15, 0x1 ;  /* 0x0000000f4b063211 */ /* 0x048fe400078208ff */
[----:B------:R5:W-:Y:S01]  /*9810*/  SHFL.IDX PT, R15, R7, 0x6, 0x181f ;  /* 0x00d81f00070f7f89 */ /* 0x000be200000e0000 */
[----:B----4-:R-:W-:Y:S02]  /*9820*/  @P0 LEA.HI.X R9, R75, R18, R246, 0x1, P2 ;  /* 0x000000124b090211 */ /* 0x010fe400010f0cf6 */
[C---:B------:R-:W-:Y:S01]  /*9830*/  ISETP.GE.AND P2, PT, R73.reuse, 0x41, PT ;  /* 0x000000414900780c */ /* 0x040fe20003f46270 */
[----:B------:R-:W1:Y:S04]  /*9840*/  SHFL.IDX PT, R18, R0, 0x5, 0x181f ;  /* 0x00b81f0000127f89 */ /* 0x000e6800000e0000 */
[----:B------:R2:W-:Y:S01]  /*9850*/  @P0 LDGSTS.E.BYPASS.LTC128B.128 [R10+0x4100], [R8.64], !P6 ;  /* 0x04100000080a0fae */ /* 0x0005e2000f101d56 */
[----:B------:R-:W-:-:S02]  /*9860*/  ISETP.GE.AND P0, PT, R73, 0x61, PT ;  /* 0x000000614900780c */ /* 0x000fc40003f06270 */
[----:B-----5:R-:W-:Y:S02]  /*9870*/  @P3 LEA.HI.X R7, R75, R17, R246, 0x1, P1 ;  /* 0x000000114b073211 */ /* 0x020fe400008f0cf6 */
[----:B------:R3:W4:Y:S01]  /*9880*/  SHFL.IDX PT, R17, R0, 0x6, 0x181f ;  /* 0x00d81f0000117f89 */ /* 0x00072200000e0000 */
[----:B------:R-:W-:-:S03]  /*9890*/  ISETP.GE.AND P1, PT, R73, 0x51, PT ;  /* 0x000000514900780c */ /* 0x000fc60003f26270 */
[----:B------:R5:W-:Y:S01]  /*98a0*/  @P3 LDGSTS.E.BYPASS.LTC128B.128 [R5+0x4900], [R6.64], !P6 ;  /* 0x0490000006053fae */ /* 0x000be2000f101d56 */
[C---:B---3--:R-:W-:Y:S01]  /*98b0*/  @P4 IMAD.SHL.U32 R0, R72.reuse, 0x2, RZ ;  /* 0x0000000248004824 */ /* 0x048fe200078e00ff */
[----:B-----5:R-:W-:Y:S01]  /*98c0*/  @P4 LEA R6, P3, R75, R14, 0x1 ;  /* 0x0000000e4b064211 */ /* 0x020fe200078608ff */
[----:B------:R-:W-:-:S03]  /*98d0*/  @P2 IMAD.SHL.U32 R5, R72, 0x2, RZ ;  /* 0x0000000248052824 */ /* 0x000fc600078e00ff */
[C---:B------:R-:W-:Y:S02]  /*98e0*/  @P4 LEA.HI.X R7, R75.reuse, R11, R246, 0x1, P3 ;  /* 0x0000000b4b074211 */ /* 0x040fe400018f0cf6 */
[----:B--2---:R-:W-:-:S03]  /*98f0*/  @P2 LEA R10, P3, R75, R13, 0x1 ;  /* 0x0000000d4b0a2211 */ /* 0x004fc600078608ff */
[----:B------:R2:W-:Y:S01]  /*9900*/  @P4 LDGSTS.E.BYPASS.LTC128B.128 [R0+0x5100], [R6.64], !P6 ;  /* 0x0510000006004fae */ /* 0x0005e2000f101d56 */
[C---:B------:R-:W-:Y:S01]  /*9910*/  @P1 LEA R8, P4, R75.reuse, R3, 0x1 ;  /* 0x000000034b081211 */ /* 0x040fe200078808ff */
[----:B------:R-:W-:Y:S01]  /*9920*/  @P1 IMAD.SHL.U32 R3, R72, 0x2, RZ ;  /* 0x0000000248031824 */ /* 0x000fe200078e00ff */
[C-C-:B------:R-:W-:Y:S02]  /*9930*/  @P2 LEA.HI.X R11, R75.reuse, R16, R246.reuse, 0x1, P3 ;  /* 0x000000104b0b2211 */ /* 0x140fe400018f0cf6 */
[----:B-1----:R-:W-:-:S03]  /*9940*/  @P1 LEA.HI.X R9, R75, R18, R246, 0x1, P4 ;  /* 0x000000124b091211 */ /* 0x002fc600020f0cf6 */
[----:B------:R1:W-:Y:S04]  /*9950*/  @P2 LDGSTS.E.BYPASS.LTC128B.128 [R5+0x5900], [R10.64], !P6 ;  /* 0x059000000a052fae */ /* 0x0003e8000f101d56 */
[----:B------:R1:W-:Y:S01]  /*9960*/  @P1 LDGSTS.E.BYPASS.LTC128B.128 [R3+0x6100], [R8.64], !P6 ;  /* 0x0610000008031fae */ /* 0x0003e2000f101d56 */
[----:B--2---:R-:W-:Y:S01]  /*9970*/  @P0 LEA R6, P3, R75, R15, 0x1 ;  /* 0x0000000f4b060211 */ /* 0x004fe200078608ff */
[----:B------:R-:W-:-:S03]  /*9980*/  @P0 IMAD.SHL.U32 R0, R72, 0x2, RZ ;  /* 0x0000000248000824 */ /* 0x000fc600078e00ff */
[----:B----4-:R-:W-:-:S05]  /*9990*/  @P0 LEA.HI.X R7, R75, R17, R246, 0x1, P3 ;  /* 0x000000114b070211 */ /* 0x010fca00018f0cf6 */
[----:B------:R1:W-:Y:S01]  /*99a0*/  @P0 LDGSTS.E.BYPASS.LTC128B.128 [R0+0x6900], [R6.64], !P6 ;  /* 0x0690000006000fae */ /* 0x0003e2000f101d56 */
[----:B------:R-:W-:-:S03]  /*99b0*/  ISETP.LT.AND P0, PT, RZ, c[0x0][0x27c], PT ;  /* 0x00009f00ff007a0c */ /* 0x000fc60003f01270 */
[----:B------:R-:W0:Y:S10]  /*99c0*/  LDGDEPBAR ;  /* 0x00000000000079af */ /* 0x000e340000000000 */
[----:B------:R-:W-:Y:S05]  /*99d0*/  @P0 BRA `(.L_x_747) ;  /* 0x0000002000000947 */ /* 0x000fea0003800000 */
[----:B------:R-:W-:-:S04]  /*99e0*/  DEPBAR.LE SB0, 0x1 ;  /* 0x000080400000791a */ /* 0x000fc80000000000 */
[----:B------:R-:W-:Y:S05]  /*99f0*/  BRA `(.L_x_748) ;  /* 0x00004de000007947 */ /* 0x000fea0003800000 */
.L_x_747:
[----:B------:R-:W-:Y:S01]  /*9a00*/  ULDC.U8 UR4, c[0x0][0x298] ;  /* 0x0000a60000047ab9 */ /* 0x000fe20000000000 */
[----:B-1----:R-:W-:Y:S01]  /*9a10*/  SHF.R.S32.HI R0, RZ, 0x1f, R149 ;  /* 0x0000001fff007819 */ /* 0x002fe20000011495 */
        /* <DEDUP_REMOVED lines=9> */
[----:B------:R-:W-:Y:S01]  /*9ab0*/  IMAD R0, R149, c[0x0][0x294], R0 ;  /* 0x0000a50095007a24 */ /* 0x000fe200078e0200 */
        /* <DEDUP_REMOVED lines=8> */
[----:B------:R-:W-:Y:S01]  /*9b40*/  PLOP3.LUT P1, PT, PT, PT, UP2, 0x80, 0x0 ;  /* 0x000000000000781c */ /* 0x000fe20003f2f028 */
[----:B------:R-:W-:Y:S01]  /*9b50*/  IMAD.MOV.U32 R8, RZ, RZ, R12 ;  /* 0x000000ffff087224 */ /* 0x000fe200078e000c */
[----:B------:R-:W-:Y:S01]  /*9b60*/  PLOP3.LUT P0, PT, PT, PT, UP2, 0x80, 0x0 ;  /* 0x000000000000781c */ /* 0x000fe20003f0f028 */
[----:B------:R-:W-:Y:S01]  /*9b70*/  BSSY B0, `(.L_x_750) ;  /* 0x000002f000007945 */ /* 0x000fe20003800000 */
[----:B------:R-:W-:Y:S01]  /*9b80*/  MOV R6, R10 ;  /* 0x0000000a00067202 */ /* 0x000fe20000000f00 */
[----:B------:R-:W-:Y:S01]  /*9b90*/  IMAD.SHL.U32 R17, R14, 0x4, RZ ;  /* 0x000000040e117824 */ /* 0x000fe200078e00ff */
[----:B------:R-:W-:Y:S01]  /*9ba0*/  CS2R R38, SRZ ;  /* 0x0000000000267805 */ /* 0x000fe2000001ff00 */
[----:B------:R-:W-:Y:S01]  /*9bb0*/  CS2R R26, SRZ ;  /* 0x00000000001a7805 */ /* 0x000fe2000001ff00 */
[----:B------:R-:W-:Y:S01]  /*9bc0*/  CS2R R14, SRZ ;  /* 0x00000000000e7805 */ /* 0x000fe2000001ff00 */
[----:B------:R-:W-:Y:S01]  /*9bd0*/  CS2R R28, SRZ ;  /* 0x00000000001c7805 */ /* 0x000fe2000001ff00 */
[----:B------:R-:W-:-:S03]  /*9be0*/  CS2R R18, SRZ ;  /* 0x0000000000127805 */ /* 0x000fc6000001ff00 */
        /* <DEDUP_REMOVED lines=39> */
.L_x_751:
[----:B------:R-:W-:Y:S05]  /*9e60*/  BSYNC B0 ;  /* 0x0000000000007941 */ /* 0x000fea0003800000 */
.L_x_750:
        /* <DEDUP_REMOVED lines=41> */
.L_x_753:
[----:B------:R-:W-:Y:S05]  /*a100*/  BSYNC B0 ;  /* 0x0000000000007941 */ /* 0x000fea0003800000 */
.L_x_752:
        /* <DEDUP_REMOVED lines=43> */
.L_x_755:
[----:B------:R-:W-:Y:S05]  /*a3c0*/  BSYNC B0 ;  /* 0x0000000000007941 */ /* 0x000fea0003800000 */
.L_x_754:
        /* <DEDUP_REMOVED lines=41> */
.L_x_757:
[----:B-12---:R-:W-:Y:S05]  /*a660*/  BSYNC B0 ;  /* 0x0000000000007941 */ /* 0x006fea0003800000 */
.L_x_756:
        /* <DEDUP_REMOVED lines=86> */
.L_x_761:
[----:B------:R-:W-:Y:S05]  /*abd0*/  BSYNC B0 ;  /* 0x0000000000007941 */ /* 0x000fea0003800000 */
.L_x_760:
        /* <DEDUP_REMOVED lines=49> */
.L_x_759:
[----:B------:R-:W-:Y:S05]  /*aef0*/  BSYNC B1 ;  /* 0x0000000000017941 */ /* 0x000fea0003800000 */
.L_x_758:
        /* <DEDUP_REMOVED lines=53> */
.L_x_765:
[----:B------:R-:W-:Y:S05]  /*b250*/  BSYNC B0 ;  /* 0x0000000000007941 */ /* 0x000fea0003800000 */
.L_x_764:
        /* <DEDUP_REMOVED lines=49> */
.L_x_763:
[----:B------:R-:W-:Y:S05]  /*b570*/  BSYNC B1 ;  /* 0x0000000000017941 */ /* 0x000fea0003800000 */
.L_x_762:
        /* <DEDUP_REMOVED lines=53> */
.L_x_769:
[----:B------:R-:W-:Y:S05]  /*b8d0*/  BSYNC B0 ;  /* 0x0000000000007941 */ /* 0x000fea0003800000 */
.L_x_768:
        /* <DEDUP_REMOVED lines=49> */
.L_x_767:
[----:B------:R-:W-:Y:S05]  /*bbf0*/  BSYNC B1 ;  /* 0x0000000000017941 */ /* 0x000fea0003800000 */
.L_x_766:
        /* <DEDUP_REMOVED lines=52> */
.L_x_772:
[----:B------:R-:W-:Y:S05]  /*bf40*/  BSYNC B0 ;  /* 0x0000000000007941 */ /* 0x000fea0003800000 */
.L_x_771:
        /* <DEDUP_REMOVED lines=50> */
.L_x_749:
[----:B------:R-:W-:Y:S01]  /*c270*/  PLOP3.LUT P1, PT, PT, PT, UP2, 0x80, 0x0 ;  /* 0x000000000000781c */ /* 0x000fe20003f2f028 */
[----:B------:R-:W-:Y:S01]  /*c280*/  IMAD.MOV.U32 R8, RZ, RZ, R12 ;  /* 0x000000ffff087224 */ /* 0x000fe200078e000c */
[----:B------:R-:W-:Y:S01]  /*c290*/  PLOP3.LUT P0, PT, PT, PT, UP2, 0x80, 0x0 ;  /* 0x000000000000781c */ /* 0x000fe20003f0f028 */
[----:B------:R-:W-:Y:S01]  /*c2a0*/  IMAD.MOV.U32 R6, RZ, RZ, R10 ;  /* 0x000000ffff067224 */ /* 0x000fe200078e000a */
[----:B------:R-:W-:Y:S01]  /*c2b0*/  SHF.R.S32.HI R29, RZ, 0x1f, R30 ;  /* 0x0000001fff1d7819 */ /* 0x000fe2000001141e */
[----:B------:R-:W-:Y:S01]  /*c2c0*/  CS2R R22, SRZ ;  /* 0x0000000000167805 */ /* 0x000fe2000001ff00 */
[----:B------:R-:W-:-:S07]  /*c2d0*/  CS2R R20, SRZ ;  /* 0x0000000000147805 */ /* 0x000fce000001ff00 */
[----:B------:R-:W-:Y:S01]  /*c2e0*/  @P1 IMAD.HI.U32 R3, R0, c[0x0][0x2c8], RZ ;  /* 0x0000b20000031a27 */ /* 0x000fe200078e00ff */
[----:B------:R-:W-:-:S04]  /*c2f0*/  ISETP.GE.AND P1, PT, R30, c[0x0][0x27c], PT ;  /* 0x00009f001e007a0c */ /* 0x000fc80003f26270 */
        /* <DEDUP_REMOVED lines=66> */
.L_x_774:
[----:B-1-3--:R-:W-:Y:S05]  /*c720*/  BSYNC B0 ;  /* 0x0000000000007941 */ /* 0x00afea0003800000 */
.L_x_773:
        /* <DEDUP_REMOVED lines=65> */
.L_x_776:
[----:B-1-3--:R-:W-:Y:S05]  /*cb40*/  BSYNC B0 ;  /* 0x0000000000007941 */ /* 0x00afea0003800000 */
.L_x_775:
        /* <DEDUP_REMOVED lines=124> */
.L_x_778:
[----:B------:R-:W-:Y:S05]  /*d310*/  BSYNC B0 ;  /* 0x0000000000007941 */ /* 0x000fea0003800000 */
.L_x_777:
        /* <DEDUP_REMOVED lines=21> */
[----:B------:R-:W-:-:S02]  /*d470*/  SHF.R.U64 R0, R36, 0x10, R37 ;  /* 0x0000001024007819 */ /* 0x000fc40000001225 */
[----:B-1----:R-:W1:Y:S01]  /*d480*/  LDS.128 R12, [R41+0x7100] ;  /* 0x00710000290c7984 */ /* 0x002e620000000c00 */
[----:B------:R-:W-:Y:S02]  /*d490*/  PRMT R28, R62, 0x5410, R6 ;  /* 0x000054103e1c7816 */ /* 0x000fe40000000006 */
[----:B------:R-:W-:Y:S01]  /*d4a0*/  SHF.R.U32.HI R3, RZ, 0x10, R37 ;  /* 0x00000010ff037819 */ /* 0x000fe20000011625 */
[----:B------:R-:W2:Y:S01]  /*d4b0*/  LDS.128 R8, [R40+0x7100] ;  /* 0x0071000028087984 */ /* 0x000ea20000000c00 */
[----:B------:R-:W-:Y:S02]  /*d4c0*/  PRMT R6, R46, 0x5432, R7 ;  /* 0x000054322e067816 */ /* 0x000fe40000000007 */
[----:B------:R-:W-:Y:S02]  /*d4d0*/  PRMT R19, R47, 0x5432, R0 ;  /* 0x000054322f137816 */ /* 0x000fe40000000000 */
[----:B------:R-:W-:Y:S02]  /*d4e0*/  SHF.R.U64 R17, R34, 0x10, R35 ;  /* 0x0000001022117819 */ /* 0x000fe40000001223 */
[----:B------:R-:W-:-:S02]  /*d4f0*/  SHF.R.U64 R5, R38, 0x10, R39 ;  /* 0x0000001026057819 */ /* 0x000fc40000001227 */
[----:B------:R-:W-:Y:S02]  /*d500*/  PRMT R22, R47, 0x5410, R3 ;  /* 0x000054102f167816 */ /* 0x000fe40000000003 */
[----:B------:R-:W-:Y:S02]  /*d510*/  SHF.L.U32 R32, R6, 0x10, RZ ;  /* 0x0000001006207819 */ /* 0x000fe400000006ff */
[----:B------:R-:W-:Y:S02]  /*d520*/  SHF.R.U32.HI R18, RZ, 0x10, R35 ;  /* 0x00000010ff127819 */ /* 0x000fe40000011623 */
[----:B------:R-:W-:Y:S02]  /*d530*/  PRMT R20, R46, 0x5410, R16 ;  /* 0x000054102e147816 */ /* 0x000fe40000000010 */
[----:B------:R-:W-:Y:S02]  /*d540*/  PRMT R25, R61, 0x5432, R17 ;  /* 0x000054323d197816 */ /* 0x000fe40000000011 */
[----:B------:R-:W-:-:S02]  /*d550*/  PRMT R27, R62, 0x5432, R5 ;  /* 0x000054323e1b7816 */ /* 0x000fc40000000005 */
[----:B------:R-:W-:Y:S02]  /*d560*/  PRMT R24, R61, 0x5410, R18 ;  /* 0x000054103d187816 */ /* 0x000fe40000000012 */
[----:B------:R-:W-:Y:S01]  /*d570*/  LOP3.LUT R34, R6, 0xffff0000, RZ, 0xc0, !PT ;  /* 0xffff000006227812 */ /* 0x000fe200078ec0ff */
[----:B------:R-:W-:Y:S02]  /*d580*/  IMAD.U32 R6, R22, 0x10000, RZ ;  /* 0x0001000016067824 */ /* 0x000fe400078e00ff */
[C---:B-1----:R-:W-:Y:S01]  /*d590*/  IMAD.U32 R26, R14.reuse, 0x10000, RZ ;  /* 0x000100000e1a7824 */ /* 0x042fe200078e00ff */
[----:B------:R-:W-:Y:S01]  /*d5a0*/  LOP3.LUT R31, R14, 0xffff0000, RZ, 0xc0, !PT ;  /* 0xffff00000e1f7812 */ /* 0x000fe200078ec0ff */
[----:B------:R-:W-:Y:S01]  /*d5b0*/  IMAD.U32 R14, R19, 0x10000, RZ ;  /* 0x00010000130e7824 */ /* 0x000fe200078e00ff */
[C---:B------:R-:W-:Y:S01]  /*d5c0*/  LOP3.LUT R21, R13.reuse, 0xffff0000, RZ, 0xc0, !PT ;  /* 0xffff00000d157812 */ /* 0x040fe200078ec0ff */
[C---:B--2---:R-:W-:Y:S01]  /*d5d0*/  IMAD.U32 R3, R8.reuse, 0x10000, RZ ;  /* 0x0001000008037824 */ /* 0x044fe200078e00ff */
[----:B------:R-:W-:Y:S01]  /*d5e0*/  LOP3.LUT R5, R8, 0xffff0000, RZ, 0xc0, !PT ;  /* 0xffff000008057812 */ /* 0x000fe200078ec0ff */
[----:B------:R-:W-:Y:S01]  /*d5f0*/  IMAD.U32 R17, R13, 0x10000, RZ ;  /* 0x000100000d117824 */ /* 0x000fe200078e00ff */
        /* <DEDUP_REMOVED lines=9> */
[----:B------:R-:W-:-:S02]  /*d690*/  IMAD.U32 R8, R11, 0x10000, RZ ;  /* 0x000100000b087824 */ /* 0x000fc400078e00ff */
[-C--:B------:R-:W-:Y:S02]  /*d6a0*/  FMUL.FTZ R3, R3, R14.reuse ;  /* 0x0000000e03037220 */ /* 0x080fe40000410000 */
[C---:B------:R-:W-:Y:S01]  /*d6b0*/  IMAD.U32 R7, R9.reuse, 0x10000, RZ ;  /* 0x0001000009077824 */ /* 0x040fe200078e00ff */
[----:B------:R-:W-:Y:S01]  /*d6c0*/  LOP3.LUT R9, R9, 0xffff0000, RZ, 0xc0, !PT ;  /* 0xffff000009097812 */ /* 0x000fe200078ec0ff */
[----:B------:R-:W-:Y:S02]  /*d6d0*/  IMAD.U32 R11, R20, 0x10000, RZ ;  /* 0x00010000140b7824 */ /* 0x000fe400078e00ff */
[----:B------:R-:W-:Y:S01]  /*d6e0*/  FFMA.FTZ R36, R16, R14, -R0 ;  /* 0x0000000e10247223 */ /* 0x000fe20000010800 */
[----:B------:R-:W-:Y:S01]  /*d6f0*/  SHF.L.U32 R14, R24, 0x10, RZ ;  /* 0x00000010180e7819 */ /* 0x000fe200000006ff */
[----:B------:R-:W-:Y:S02]  /*d700*/  FMUL.FTZ R0, R5, R34 ;  /* 0x0000002205007220 */ /* 0x000fe40000410000 */
[----:B------:R-:W-:-:S02]  /*d710*/  FFMA.FTZ R35, R16, R32, R3 ;  /* 0x0000002010237223 */ /* 0x000fc40000010003 */
[-C--:B------:R-:W-:Y:S02]  /*d720*/  FMUL.FTZ R5, R5, R10.reuse ;  /* 0x0000000a05057220 */ /* 0x080fe40000410000 */
[C---:B------:R-:W-:Y:S02]  /*d730*/  FMUL.FTZ R3, R7.reuse, R11 ;  /* 0x0000000b07037220 */ /* 0x040fe40000410000 */
[----:B------:R-:W-:Y:S01]  /*d740*/  FFMA.FTZ R33, R12, R10, -R0 ;  /* 0x0000000a0c217223 */ /* 0x000fe20000010800 */
[----:B------:R-:W-:Y:S01]  /*d750*/  LOP3.LUT R10, R20, 0xffff0000, RZ, 0xc0, !PT ;  /* 0xffff0000140a7812 */ /* 0x000fe200078ec0ff */
[----:B------:R-:W-:Y:S02]  /*d760*/  FMUL.FTZ R0, R7, R6 ;  /* 0x0000000607007220 */ /* 0x000fe40000410000 */
[----:B------:R-:W-:Y:S01]  /*d770*/  FFMA.FTZ R32, R12, R34, R5 ;  /* 0x000000220c207223 */ /* 0x000fe20000010005 */
[----:B------:R-:W-:Y:S01]  /*d780*/  LOP3.LUT R12, R24, 0xffff0000, RZ, 0xc0, !PT ;  /* 0xffff0000180c7812 */ /* 0x000fe200078ec0ff */
[----:B------:R-:W-:-:S02]  /*d790*/  FFMA.FTZ R19, R17, R6, -R3 ;  /* 0x0000000611137223 */ /* 0x000fc40000010803 */
[----:B------:R-:W-:Y:S02]  /*d7a0*/  IMAD.U32 R5, R28, 0x10000, RZ ;  /* 0x000100001c057824 */ /* 0x000fe400078e00ff */
[----:B------:R-:W-:Y:S02]  /*d7b0*/  FMUL.FTZ R3, R8, R14 ;  /* 0x0000000e08037220 */ /* 0x000fe40000410000 */
[----:B------:R-:W-:Y:S02]  /*d7c0*/  IMAD.U32 R20, R25, 0x10000, RZ ;  /* 0x0001000019147824 */ /* 0x000fe400078e00ff */
[----:B------:R-:W-:Y:S01]  /*d7d0*/  FFMA.FTZ R17, R17, R11, R0 ;  /* 0x0000000b11117223 */ /* 0x000fe20000010000 */
[----:B------:R-:W-:Y:S01]  /*d7e0*/  LOP3.LUT R11, R22, 0xffff0000, RZ, 0xc0, !PT ;  /* 0xffff0000160b7812 */ /* 0x000fe200078ec0ff */
[-C--:B------:R-:W-:Y:S01]  /*d7f0*/  FMUL.FTZ R0, R8, R5.reuse ;  /* 0x0000000508007220 */ /* 0x080fe20000410000 */
[----:B------:R-:W-:Y:S01]  /*d800*/  LOP3.LUT R8, R28, 0xffff0000, RZ, 0xc0, !PT ;  /* 0xffff00001c087812 */ /* 0x000fe200078ec0ff */
[----:B------:R-:W-:-:S02]  /*d810*/  FFMA.FTZ R16, R18, R5, -R3 ;  /* 0x0000000512107223 */ /* 0x000fc40000010803 */
[----:B------:R-:W-:Y:S02]  /*d820*/  IMAD.U32 R7, R27, 0x10000, RZ ;  /* 0x000100001b077824 */ /* 0x000fe400078e00ff */
[----:B------:R-:W-:Y:S02]  /*d830*/  FMUL.FTZ R6, R9, R10 ;  /* 0x0000000a09067220 */ /* 0x000fe40000410000 */
[----:B------:R-:W-:Y:S02]  /*d840*/  FMUL.FTZ R3, R13, R20 ;  /* 0x000000140d037220 */ /* 0x000fe40000410000 */
[----:B------:R-:W-:Y:S02]  /*d850*/  FFMA.FTZ R18, R18, R14, R0 ;  /* 0x0000000e12127223 */ /* 0x000fe40000010000 */
[-C--:B------:R-:W-:Y:S02]  /*d860*/  FMUL.FTZ R5, R9, R11.reuse ;  /* 0x0000000b09057220 */ /* 0x080fe40000410000 */
[----:B------:R-:W-:-:S02]  /*d870*/  FFMA.FTZ R14, R21, R11, -R6 ;  /* 0x0000000b150e7223 */ /* 0x000fc40000010806 */
[-C--:B------:R-:W-:Y:S01]  /*d880*/  FMUL.FTZ R0, R13, R7.reuse ;  /* 0x000000070d007220 */ /* 0x080fe20000410000 */
[----:B------:R-:W-:Y:S01]  /*d890*/  LOP3.LUT R13, R25, 0xffff0000, RZ, 0xc0, !PT ;  /* 0xffff0000190d7812 */ /* 0x000fe200078ec0ff */
[C---:B------:R-:W-:Y:S01]  /*d8a0*/  FFMA.FTZ R11, R26.reuse, R7, -R3 ;  /* 0x000000071a0b7223 */ /* 0x040fe20000010803 */
[----:B------:R-:W-:Y:S01]  /*d8b0*/  LOP3.LUT R7, R27, 0xffff0000, RZ, 0xc0, !PT ;  /* 0xffff00001b077812 */ /* 0x000fe200078ec0ff */
[----:B------:R-:W-:Y:S02]  /*d8c0*/  FFMA.FTZ R9, R21, R10, R5 ;  /* 0x0000000a15097223 */ /* 0x000fe40000010005 */
[----:B------:R-:W-:Y:S02]  /*d8d0*/  FFMA.FTZ R10, R26, R20, R0 ;  /* 0x000000141a0a7223 */ /* 0x000fe40000010000 */
[----:B------:R-:W-:Y:S01]  /*d8e0*/  FMUL.FTZ R6, R23, R13 ;  /* 0x0000000d17067220 */ /* 0x000fe20000410000 */
[----:B------:R-:W-:Y:S01]  /*d8f0*/  F2FP.BF16.PACK_AB R9, R9, R17 ;  /* 0x000000110909723e */ /* 0x000fe200000010ff */
[----:B------:R-:W-:-:S02]  /*d900*/  FMUL.FTZ R3, R15, R12 ;  /* 0x0000000c0f037220 */ /* 0x000fc40000410000 */
        /* <DEDUP_REMOVED lines=11> */
[----:B------:R-:W-:Y:S02]  /*d9c0*/  F2FP.BF16.PACK_AB R10, R5, R10 ;  /* 0x0000000a050a723e */ /* 0x000fe400000010ff */
[----:B------:R-:W-:Y:S01]  /*d9d0*/  F2FP.BF16.PACK_AB R11, R0, R18 ;  /* 0x00000012000b723e */ /* 0x000fe200000010ff */
[----:B------:R1:W-:Y:S04]  /*d9e0*/  STS.128 [R41+0x7100], R12 ;  /* 0x0071000c29007388 */ /* 0x0003e80000000c00 */
[----:B------:R1:W-:Y:S02]  /*d9f0*/  STS.128 [R40+0x7100], R8 ;  /* 0x0071000828007388 */ /* 0x0003e40000000c00 */
.L_x_780:
[----:B------:R-:W-:Y:S05]  /*da00*/  BSYNC B0 ;  /* 0x0000000000007941 */ /* 0x000fea0003800000 */
.L_x_779:
        /* <DEDUP_REMOVED lines=68> */
[-C--:B------:R-:W-:Y:S02]  /*de50*/  FMUL.FTZ R0, R7, R6.reuse ;  /* 0x0000000607007220 */ /* 0x080fe40000410000 */
        /* <DEDUP_REMOVED lines=41> */
.L_x_782:
[----:B------:R-:W-:Y:S05]  /*e0f0*/  BSYNC B0 ;  /* 0x0000000000007941 */ /* 0x000fea0003800000 */
.L_x_781:
        /* <DEDUP_REMOVED lines=72> */
[C---:B------:R-:W-:Y:S01]  /*e580*/  LOP3.LUT R12, R28.reuse, 0xffff0000, RZ, 0xc0, !PT ;  /* 0xffff00001c0c7812 */ /* 0x040fe200078ec0ff */
[----:B------:R-:W-:-:S02]  /*e590*/  IMAD.U32 R5, R28, 0x10000, RZ ;  /* 0x000100001c057824 */ /* 0x000fc400078e00ff */
[----:B------:R-:W-:Y:S02]  /*e5a0*/  FFMA.FTZ R17, R17, R10, R0 ;  /* 0x0000000a11117223 */ /* 0x000fe40000010000 */
[----:B------:R-:W-:Y:S02]  /*e5b0*/  FMUL.FTZ R3, R8, R14 ;  /* 0x0000000e08037220 */ /* 0x000fe40000410000 */
[----:B------:R-:W-:Y:S02]  /*e5c0*/  IMAD.U32 R10, R24, 0x10000, RZ ;  /* 0x00010000180a7824 */ /* 0x000fe400078e00ff */
        /* <DEDUP_REMOVED lines=20> */
[----:B------:R-:W-:Y:S02]  /*e710*/  FFMA.FTZ R6, R30, R7, -R6 ;  /* 0x000000071e067223 */ /* 0x000fe40000010806 */
[C---:B------:R-:W-:Y:S01]  /*e720*/  FFMA.FTZ R3, R29.reuse, R12, -R3 ;  /* 0x0000000c1d037223 */ /* 0x040fe20000010803 */
[----:B------:R-:W-:Y:S01]  /*e730*/  F2FP.BF16.PACK_AB R12, R32, R36 ;  /* 0x00000024200c723e */ /* 0x000fe200000010ff */
[----:B------:R-:W-:Y:S01]  /*e740*/  FFMA.FTZ R5, R30, R8, R5 ;  /* 0x000000081e057223 */ /* 0x000fe20000010005 */
[----:B------:R-:W-:Y:S01]  /*e750*/  F2FP.BF16.PACK_AB R14, R6, R14 ;  /* 0x0000000e060e723e */ /* 0x000fe200000010ff */
[----:B------:R-:W-:Y:S01]  /*e760*/  FFMA.FTZ R0, R29, R26, R0 ;  /* 0x0000001a1d007223 */ /* 0x000fe20000010000 */
[----:B------:R-:W-:Y:S02]  /*e770*/  F2FP.BF16.PACK_AB R15, R3, R16 ;  /* 0x00000010030f723e */ /* 0x000fe400000010ff */
[----:B------:R-:W-:-:S02]  /*e780*/  F2FP.BF16.PACK_AB R8, R31, R34 ;  /* 0x000000221f08723e */ /* 0x000fc400000010ff */
[----:B------:R-:W-:Y:S01]  /*e790*/  F2FP.BF16.PACK_AB R10, R5, R10 ;  /* 0x0000000a050a723e */ /* 0x000fe200000010ff */
[----:B------:R1:W-:Y:S01]  /*e7a0*/  STS.128 [R35+0x7100], R12 ;  /* 0x0071000c23007388 */ /* 0x0003e20000000c00 */
[----:B------:R-:W-:-:S05]  /*e7b0*/  F2FP.BF16.PACK_AB R11, R0, R18 ;  /* 0x00000012000b723e */ /* 0x000fca00000010ff */
[----:B------:R1:W-:Y:S02]  /*e7c0*/  STS.128 [R33+0x7100], R8 ;  /* 0x0071000821007388 */ /* 0x0003e40000000c00 */
.L_x_770:
[----:B------:R-:W-:Y:S05]  /*e7d0*/  BSYNC B2 ;  /* 0x0000000000027941 */ /* 0x000fea0003800000 */
.L_x_748:
[----:B-1----:R-:W-:Y:S01]  /*e7e0*/  SHF.R.S32.HI R7, RZ, 0x4, R82 ;  /* 0x00000004ff077819 */ /* 0x002fe20000011452 */
[----:B------:R-:W-:Y:S01]  /*e7f0*/  IMAD.SHL.U32 R6, R74, 0x40, RZ ;  /* 0x000000404a067824 */ /* 0x000fe200078e00ff */
[----:B------:R-:W-:-:S04]  /*e800*/  DEPBAR.LE SB0, 0x0 ;  /* 0x000080000000791a */ /* 0x000fc80000000000 */
[----:B------:R-:W-:Y:S01]  /*e810*/  LEA.HI R0, R82, R7, RZ, 0x1 ;  /* 0x0000000752007211 */ /* 0x000fe200078f08ff */
[----:B------:R-:W-:Y:S01]  /*e820*/  IMAD.SHL.U32 R3, R80, 0x40, RZ ;  /* 0x0000004050037824 */ /* 0x000fe200078e00ff */
[----:B------:R-:W-:Y:S01]  /*e830*/  LOP3.LUT P0, RZ, R74, 0x2, RZ, 0xc0, !PT ;  /* 0x000000024aff7812 */ /* 0x000fe2000780c0ff */
[----:B------:R-:W-:Y:S01]  /*e840*/  IMAD.SHL.U32 R5, R81, 0x40, RZ ;  /* 0x0000004051057824 */ /* 0x000fe200078e00ff */
[----:B------:R-:W-:Y:S01]  /*e850*/  LOP3.LUT R0, R0, 0xfffffffe, RZ, 0xc0, !PT ;  /* 0xfffffffe00007812 */ /* 0x000fe200078ec0ff */
[----:B------:R-:W-:Y:S01]  /*e860*/  IMAD.SHL.U32 R8, R71, 0x8, RZ ;  /* 0x0000000847087824 */ /* 0x000fe200078e00ff */
        /* <DEDUP_REMOVED lines=31> */
[--C-:B------:R-:W-:Y:S01]  /*ea60*/  IMAD R238, R2, 0x2, R235.reuse ;  /* 0x0000000202ee7824 */ /* 0x100fe200078e02eb */
[----:B------:R-:W-:Y:S01]  /*ea70*/  IADD3 R243, R239, 0x1800, RZ ;  /* 0x00001800eff37810 */ /* 0x000fe20007ffe0ff */
[----:B------:R-:W-:Y:S01]  /*ea80*/  IMAD.IADD R7, R7, 0x1, R0 ;  /* 0x0000000107077824 */ /* 0x000fe200078e0200 */
[C---:B------:R-:W-:Y:S01]  /*ea90*/  IADD3 R242, R239.reuse, 0x2000, RZ ;  /* 0x00002000eff27810 */ /* 0x040fe20007ffe0ff */
        /* <DEDUP_REMOVED lines=25> */
[----:B------:R-:W-:Y:S01]  /*ec30*/  LDSM.16.M88.4 R80, [R239] ;  /* 0x00000000ef50783b */ /* 0x000fe20000000200 */
[C---:B--2---:R-:W-:Y:S03]  /*ec40*/  HMMA.16816.F32.BF16 R56, R8.reuse, R20, RZ ;  /* 0x000000140838723c */ /* 0x044fe600000418ff */
[----:B------:R-:W-:Y:S04]  /*ec50*/  LDSM.16.M88.4 R76, [R239+0x800] ;  /* 0x00080000ef4c783b */ /* 0x000fe80000000200 */
        /* <DEDUP_REMOVED lines=37> */
[C---:B------:R-:W-:Y:S01]  /*eeb0*/  HMMA.16816.F32.BF16 R132, R12.reuse, R36, RZ ;  /* 0x000000240c84723c */ /* 0x040fe200000418ff */
[----:B------:R-:W-:Y:S04]  /*eec0*/  SHFL.IDX PT, R36, R3, 0x4, 0x181f ;  /* 0x00981f0003247f89 */ /* 0x000fe800000e0000 */
[----:B------:R-:W-:Y:S03]  /*eed0*/  SHFL.IDX PT, R37, R0, 0x4, 0x181f ;  /* 0x00981f0000257f89 */ /* 0x000fe600000e0000 */
[C---:B------:R-:W-:Y:S08]  /*eee0*/  HMMA.16816.F32.BF16 R180, R12.reuse, R38, RZ ;  /* 0x000000260cb4723c */ /* 0x040ff000000418ff */
[C---:B------:R-:W-:Y:S08]  /*eef0*/  HMMA.16816.F32.BF16 R116, R12.reuse, R40, RZ ;  /* 0x000000280c74723c */ /* 0x040ff000000418ff */
[----:B------:R-:W-:Y:S01]  /*ef00*/  HMMA.16816.F32.BF16 R112, R12, R42, RZ ;  /* 0x0000002a0c70723c */ /* 0x000fe200000418ff */
[----:B------:R-:W2:Y:S04]  /*ef10*/  SHFL.IDX PT, R14, R3, 0x3, 0x181f ;  /* 0x00781f00030e7f89 */ /* 0x000ea800000e0000 */
[----:B------:R-:W3:Y:S02]  /*ef20*/  SHFL.IDX PT, R15, R0, 0x3, 0x181f ;  /* 0x00781f00000f7f89 */ /* 0x000ee400000e0000 */
[----:B------:R-:W-:Y:S01]  /*ef30*/  IADD3 R12, P2, R5, R247, RZ ;  /* 0x000000f7050c7210 */ /* 0x000fe20007f5e0ff */
[C---:B-1----:R-:W-:Y:S01]  /*ef40*/  HMMA.16816.F32.BF16 R108, R16.reuse, R80, R52 ;  /* 0x00000050106c723c */ /* 0x042fe20000041834 */
[----:B------:R-:W1:Y:S03]  /*ef50*/  SHFL.IDX PT, R3, R3, 0x6, 0x181f ;  /* 0x00d81f0003037f89 */ /* 0x000e6600000e0000 */
[----:B------:R-:W-:Y:S01]  /*ef60*/  IMAD.X R13, R9, 0x1, R246, P2 ;  /* 0x00000001090d7824 */ /* 0x000fe200010e06f6 */
[C---:B------:R-:W-:Y:S01]  /*ef70*/  ISETP.LT.OR P2, PT, R73.reuse, 0x11, P0 ;  /* 0x000000114900780c */ /* 0x040fe20000741670 */
[----:B------:R-:W-:Y:S02]  /*ef80*/  LDSM.16.M88.4 R8, [R238+0x7100] ;  /* 0x00710000ee08783b */ /* 0x000fe40000000200 */
[----:B------:R-:W-:Y:S02]  /*ef90*/  HMMA.16816.F32.BF16 R104, R16, R76, R56 ;  /* 0x0000004c1068723c */ /* 0x000fe40000041838 */
[----:B------:R-:W-:Y:S01]  /*efa0*/  @!PT LDS RZ, [RZ] ;  /* 0x00000000fffff984 */ /* 0x000fe20000000800 */
[----:B------:R-:W-:Y:S01]  /*efb0*/  @!PT LDS RZ, [RZ] ;  /* 0x00000000fffff984 */ /* 0x000fe20000000800 */
[----:B------:R-:W-:Y:S01]  /*efc0*/  @!PT LDS RZ, [RZ] ;  /* 0x00000000fffff984 */ /* 0x000fe20000000800 */
[----:B------:R4:W-:Y:S01]  /*efd0*/  LDGSTS.E.BYPASS.LTC128B.128 [R248+0x100], [R12.64], !P4 ;  /* 0x001000000cf87fae */ /* 0x0009e2000e101d56 */
[----:B------:R-:W-:-:S03]  /*efe0*/  ISETP.LT.OR P4, PT, R73, 0x41, P0 ;  /* 0x000000414900780c */ /* 0x000fc60000781670 */
[----:B------:R5:W1:Y:S02]  /*eff0*/  SHFL.IDX PT, R5, R0, 0x6, 0x181f ;  /* 0x00d81f0000057f89 */ /* 0x000a6400000e0000 */
[----:B------:R-:W-:Y:S01]  /*f000*/  HMMA.16816.F32.BF16 R100, R16, R48, R60 ;  /* 0x000000301064723c */ /* 0x000fe2000004183c */
[----:B--2---:R-:W-:Y:S01]  /*f010*/  IADD3 R14, P1, R14, R247, RZ ;  /* 0x000000f70e0e7210 */ /* 0x004fe20007f3e0ff */
[----:B------:R2:W-:Y:S01]  /*f020*/  LDGSTS.E.BYPASS.LTC128B.128 [R248+0x900], [R6.64], !P2 ;  /* 0x0090000006f87fae */ /* 0x0005e2000d101d56 */
[----:B------:R-:W-:-:S03]  /*f030*/  ISETP.LT.OR P2, PT, R73, 0x31, P0 ;  /* 0x000000314900780c */ /* 0x000fc60000741670 */
[----:B---3--:R-:W-:Y:S01]  /*f040*/  IMAD.X R15, R15, 0x1, R246, P1 ;  /* 0x000000010f0f7824 */ /* 0x008fe200008e06f6 */
        /* <DEDUP_REMOVED lines=9> */
[-C--:B--2---:R-:W-:Y:S02]  /*f0e0*/  IADD3 R6, P1, R36, R247.reuse, RZ ;  /* 0x000000f724067210 */ /* 0x084fe40007f3e0ff */
[----:B------:R-:W-:Y:S02]  /*f0f0*/  IMAD.IADD R234, R228, 0x1, R0 ;  /* 0x00000001e4ea7824 */ /* 0x000fe400078e0200 */
[----:B------:R-:W-:Y:S01]  /*f100*/  IMAD.IADD R233, R0, 0x1, R239 ;  /* 0x0000000100e97824 */ /* 0x000fe200078e02ef */
[----:B------:R-:W-:Y:S01]  /*f110*/  LOP3.LUT R0, R229, R230, RZ, 0xfc, !PT ;  /* 0x000000e6e5007212 */ /* 0x000fe200078efcff */
[--C-:B------:R-:W-:Y:S01]  /*f120*/  IMAD.X R7, R37, 0x1, R246.reuse, P1 ;  /* 0x0000000125077824 */ /* 0x100fe200008e06f6 */
[----:B----4-:R-:W-:Y:S01]  /*f130*/  IADD3 R12, P1, R22, R247, RZ ;  /* 0x000000f7160c7210 */ /* 0x010fe20007f3e0ff */
[----:B------:R-:W-:Y:S03]  /*f140*/  HMMA.16816.F32.BF16 R36, R16, R82, R84 ;  /* 0x000000521024723c */ /* 0x000fe60000041854 */
[----:B------:R1:W-:Y:S01]  /*f150*/  LDGSTS.E.BYPASS.LTC128B.128 [R248+0x2100], [R6.64], !P4 ;  /* 0x0210000006f87fae */ /* 0x0003e2000e101d56 */
[----:B------:R-:W-:Y:S01]  /*f160*/  IMAD.X R13, R23, 0x1, R246, P1 ;  /* 0x00000001170d7824 */ /* 0x000fe200008e06f6 */
[----:B------:R-:W-:-:S03]  /*f170*/  ISETP.LT.OR P1, PT, R73, 0x61, P0 ;  /* 0x000000614900780c */ /* 0x000fc60000721670 */
[C---:B------:R-:W-:Y:S01]  /*f180*/  HMMA.16816.F32.BF16 R92, R16.reuse, R28, R92 ;  /* 0x0000001c105c723c */ /* 0x040fe2000004185c */
[----:B------:R2:W-:Y:S07]  /*f190*/  LDGSTS.E.BYPASS.LTC128B.128 [R248+0x2900], [R12.64], !P3 ;  /* 0x029000000cf87fae */ /* 0x0005ee000d901d56 */
[C---:B------:R-:W-:Y:S08]  /*f1a0*/  HMMA.16816.F32.BF16 R40, R16.reuse, R24, R68 ;  /* 0x000000181028723c */ /* 0x040ff00000041844 */
[----:B------:R-:W-:Y:S01]  /*f1b0*/  HMMA.16816.F32.BF16 R120, R16, R50, R124 ;  /* 0x000000321078723c */ /* 0x000fe2000004187c */
[----:B-1----:R-:W-:-:S07]  /*f1c0*/  IADD3 R6, P0, R3, R247, RZ ;  /* 0x000000f703067210 */ /* 0x002fce0007f1e0ff */
[----:B------:R-:W-:Y:S01]  /*f1d0*/  HMMA.16816.F32.BF16 R204, R16, R46, R128 ;  /* 0x0000002e10cc723c */ /* 0x000fe20000041880 */
[----:B------:R-:W-:Y:S01]  /*f1e0*/  IMAD.X R7, R5, 0x1, R246, P0 ;  /* 0x0000000105077824 */ /* 0x000fe200000e06f6 */
[----:B------:R-:W-:-:S04]  /*f1f0*/  PLOP3.LUT P0, PT, PT, PT, UP0, 0x80, 0x0 ;  /* 0x000000000000781c */ /* 0x000fc80003f0f008 */
[----:B------:R1:W-:Y:S02]  /*f200*/  LDGSTS.E.BYPASS.LTC128B.128 [R248+0x3100], [R6.64], !P1 ;  /* 0x0310000006f87fae */ /* 0x0003e4000c901d56 */
[C---:B------:R-:W-:Y:S02]  /*f210*/  HMMA.16816.F32.BF16 R200, R16.reuse, R34, R148 ;  /* 0x0000002210c8723c */ /* 0x040fe40000041894 */
[----:B---3--:R-:W-:Y:S04]  /*f220*/  LDSM.16.M88.4 R20, [R236+0x9100] ;  /* 0x00910000ec14783b */ /* 0x008fe80000000200 */
[----:B------:R-:W-:Y:S02]  /*f230*/  LDSM.16.M88.4 R72, [R234+0x3900] ;  /* 0x00390000ea48783b */ /* 0x000fe40000000200 */
[C---:B------:R-:W-:Y:S02]  /*f240*/  HMMA.16816.F32.BF16 R196, R16.reuse, R30, R152 ;  /* 0x0000001e10c4723c */ /* 0x040fe40000041898 */
[----:B------:R-:W3:Y:S04]  /*f250*/  LDSM.16.M88.4 R84, [R234+0x6900] ;  /* 0x00690000ea54783b */ /* 0x000ee80000000200 */
[----:B------:R-:W4:Y:S02]  /*f260*/  LDSM.16.M88.4 R64, [R234+0x4900] ;  /* 0x00490000ea40783b */ /* 0x000f240000000200 */
[----:B------:R-:W-:Y:S02]  /*f270*/  HMMA.16816.F32.BF16 R176, R16, R26, R176 ;  /* 0x0000001a10b0723c */ /* 0x000fe400000418b0 */
[----:B------:R-:W5:Y:S04]  /*f280*/  LDSM.16.M88.4 R60, [R234+0x5100] ;  /* 0x00510000ea3c783b */ /* 0x000f680000000200 */
        /* <DEDUP_REMOVED lines=25> */
[----:B------:R-:W2:Y:S03]  /*f420*/  LDSM.16.M88.4 R24, [R233+0x3000] ;  /* 0x00300000e918783b */ /* 0x000ea60000000200 */
[C---:B---3--:R-:W-:Y:S01]  /*f430*/  HMMA.16816.F32.BF16 R132, R20.reuse, R84, R40 ;  /* 0x000000541484723c */ /* 0x048fe20000041828 */
[----:B------:R-:W3:Y:S07]  /*f440*/  LDSM.16.M88.4 R40, [R233+0x1000] ;  /* 0x00100000e928783b */ /* 0x000eee0000000200 */
[----:B------:R-:W-:Y:S01]  /*f450*/  HMMA.16816.F32.BF16 R128, R20, R74, R36 ;  /* 0x0000004a1480723c */ /* 0x000fe20000041824 */
[----:B------:R-:W2:Y:S01]  /*f460*/  LDSM.16.M88.4 R36, [R233+0x1800] ;  /* 0x00180000e924783b */ /* 0x000ea20000000200 */
[----:B------:R-:W-:-:S06]  /*f470*/  DEPBAR.LE SB0, 0x0 ;  /* 0x000080000000791a */ /* 0x000fcc0000000000 */
[C---:B----4-:R-:W-:Y:S08]  /*f480*/  HMMA.16816.F32.BF16 R156, R20.reuse, R64, R100 ;  /* 0x00000040149c723c */ /* 0x050ff00000041864 */
[C---:B-----5:R-:W-:Y:S08]  /*f490*/  HMMA.16816.F32.BF16 R148, R20.reuse, R60, R96 ;  /* 0x0000003c1494723c */ /* 0x060ff00000041860 */
[C---:B-1----:R-:W-:Y:S08]  /*f4a0*/  HMMA.16816.F32.BF16 R140, R20.reuse, R56, R88 ;  /* 0x00000038148c723c */ /* 0x042ff00000041858 */
[C---:B------:R-:W-:Y:S08]  /*f4b0*/  HMMA.16816.F32.BF16 R136, R20.reuse, R52, R92 ;  /* 0x000000341488723c */ /* 0x040ff0000004185c */
[C---:B------:R-:W-:Y:S08]  /*f4c0*/  HMMA.16816.F32.BF16 R168, R20.reuse, R72, R108 ;  /* 0x0000004814a8723c */ /* 0x040ff0000004186c */
[C---:B------:R-:W-:Y:S08]  /*f4d0*/  HMMA.16816.F32.BF16 R160, R20.reuse, R68, R104 ;  /* 0x0000004414a0723c */ /* 0x040ff00000041868 */
[----:B------:R-:W-:Y:S08]  /*f4e0*/  HMMA.16816.F32.BF16 R124, R20, R70, R220 ;  /* 0x00000046147c723c */ /* 0x000ff000000418dc */
[C---:B------:R-:W-:Y:S08]  /*f4f0*/  HMMA.16816.F32.BF16 R100, R16.reuse, R72, R184 ;  /* 0x000000481064723c */ /* 0x040ff000000418b8 */
        /* <DEDUP_REMOVED lines=19> */
[----:B------:R-:W-:Y:S08]  /*f630*/  HMMA.16816.F32.BF16 R104, R8, R26, R104 ;  /* 0x0000001a0868723c */ /* 0x000ff00000041868 */
[----:B------:R-:W-:Y:S08]  /*f640*/  HMMA.16816.F32.BF16 R20, R12, R24, R20 ;  /* 0x000000180c14723c */ /* 0x000ff00000041814 */
[C---:B------:R-:W-:Y:S08]  /*f650*/  HMMA.16816.F32.BF16 R168, R8.reuse, R48, R168 ;  /* 0x0000003008a8723c */ /* 0x040ff000000418a8 */
[C---:B------:R-:W-:Y:S08]  /*f660*/  HMMA.16816.F32.BF16 R164, R8.reuse, R50, R128 ;  /* 0x0000003208a4723c */ /* 0x040ff00000041880 */
[C---:B------:R-:W-:Y:S08]  /*f670*/  HMMA.16816.F32.BF16 R160, R8.reuse, R44, R160 ;  /* 0x0000002c08a0723c */ /* 0x040ff000000418a0 */
[C---:B------:R-:W-:Y:S08]  /*f680*/  HMMA.16816.F32.BF16 R124, R8.reuse, R46, R124 ;  /* 0x0000002e087c723c */ /* 0x040ff0000004187c */
        /* <DEDUP_REMOVED lines=38> */
[----:B------:R-:W-:Y:S01]  /*f8f0*/  SHF.R.S32.HI R3, RZ, 0x1f, R10 ;  /* 0x0000001fff037819 */ /* 0x000fe2000001140a */
[----:B------:R-:W-:Y:S04]  /*f900*/  STL [R1+0x4], R10 ;  /* 0x0000040a01007387 */ /* 0x000fe80000100800 */
[----:B------:R-:W-:-:S04]  /*f910*/  IMAD R3, R3, c[0x0][0x1e0], RZ ;  /* 0x0000780003037a24 */ /* 0x000fc800078e02ff */
[C---:B------:R-:W-:Y:S02]  /*f920*/  IMAD R3, R10.reuse, c[0x0][0x1e4], R3 ;  /* 0x000079000a037a24 */ /* 0x040fe400078e0203 */
[----:B-1----:R-:W-:-:S04]  /*f930*/  IMAD.WIDE.U32 R6, R10, c[0x0][0x1e0], RZ ;  /* 0x000078000a067a25 */ /* 0x002fc800078e00ff */
[----:B------:R-:W-:Y:S01]  /*f940*/  IMAD.IADD R7, R7, 0x1, R3 ;  /* 0x0000000107077824 */ /* 0x000fe200078e0203 */
[----:B--2---:R-:W-:-:S03]  /*f950*/  SHF.R.S32.HI R3, RZ, 0x1f, R9 ;  /* 0x0000001fff037819 */ /* 0x004fc60000011409 */
[----:B------:R-:W-:Y:S01]  /*f960*/  IMAD.WIDE.U32 R6, R9, c[0x0][0x1f0], R6 ;  /* 0x00007c0009067a25 */ /* 0x000fe200078e0006 */
[----:B------:R-:W-:Y:S03]  /*f970*/  STL [R1], R9 ;  /* 0x0000000901007387 */ /* 0x000fe60000100800 */
        /* <DEDUP_REMOVED lines=41> */
.L_x_783:
[----:B------:R-:W-:Y:S01]  /*fc10*/  LOP3.LUT R3, R231, 0xffffffe0, RZ, 0xc0, !PT ;  /* 0xffffffe0e7037812 */ /* 0x000fe200078ec0ff */
        /* <DEDUP_REMOVED lines=18> */
[----:B------:R-:W-:Y:S01]  /*fd40*/  STL [R1+0x28], R228 ;  /* 0x000028e401007387 */ /* 0x000fe20000100800 */
[----:B------:R-:W-:Y:S01]  /*fd50*/  PLOP3.LUT P1, PT, PT, PT, UP2, 0x80, 0x0 ;  /* 0x000000000000781c */ /* 0x000fe20003f2f028 */
[C---:B------:R-:W-:Y:S01]  /*fd60*/  IMAD.SHL.U32 R10, R6.reuse, 0x20, RZ ;  /* 0x00000020060a7824 */ /* 0x040fe200078e00ff */
[----:B------:R-:W-:Y:S01]  /*fd70*/  LOP3.LUT R6, R6, 0x1ffffffe, RZ, 0xc0, !PT ;  /* 0x1ffffffe06067812 */ /* 0x000fe200078ec0ff */
[----:B------:R-:W-:Y:S01]  /*fd80*/  IMAD R9, R9, 0x10, R8 ;  /* 0x0000001009097824 */ /* 0x000fe200078e0208 */
[----:B------:R-:W-:Y:S01]  /*fd90*/  PLOP3.LUT P0, PT, PT, PT, UP2, 0x80, 0x0 ;  /* 0x000000000000781c */ /* 0x000fe20003f0f028 */
[----:B------:R-:W-:Y:S01]  /*fda0*/  IMAD R232, R2, 0x2, R229 ;  /* 0x0000000202e87824 */ /* 0x000fe200078e02e5 */
[----:B------:R-:W-:Y:S01]  /*fdb0*/  LOP3.LUT R8, R10, 0xffffffc0, RZ, 0xc0, !PT ;  /* 0xffffffc00a087812 */ /* 0x000fe200078ec0ff */
[----:B------:R-:W-:Y:S01]  /*fdc0*/  IMAD.IADD R6, R3, 0x1, -R6 ;  /* 0x0000000103067824 */ /* 0x000fe200078e0a06 */
[----:B------:R-:W-:Y:S01]  /*fdd0*/  LDSM.16.MT88.4 R36, [R231+0x100] ;  /* 0x00010000e724783b */ /* 0x000fe20000004200 */
[----:B------:R-:W-:-:S02]  /*fde0*/  ULDC.64 UR4, c[0x0][0x2c8] ;  /* 0x0000b20000047ab9 */ /* 0x000fc40000000a00 */
[----:B------:R-:W-:Y:S01]  /*fdf0*/  IMAD.IADD R3, R8, 0x1, R9 ;  /* 0x0000000108037824 */ /* 0x000fe200078e0209 */
[----:B------:R-:W0:Y:S03]  /*fe00*/  LDGDEPBAR ;  /* 0x00000000000079af */ /* 0x000e260000000000 */
[----:B------:R-:W-:-:S04]  /*fe10*/  IMAD R11, R6, 0x8, R3 ;  /* 0x00000008060b7824 */ /* 0x000fc800078e0203 */
[----:B------:R-:W-:Y:S01]  /*fe20*/  @P1 IMAD.HI.U32 R6, R11, c[0x0][0x2c8], RZ ;  /* 0x0000b2000b061a27 */ /* 0x000fe200078e00ff */
[----:B------:R-:W-:Y:S03]  /*fe30*/  STL [R1+0x20], R11 ;  /* 0x0000200b01007387 */ /* 0x000fe60000100800 */
[----:B------:R-:W-:Y:S01]  /*fe40*/  IMAD.MOV.U32 R3, RZ, RZ, R11 ;  /* 0x000000ffff037224 */ /* 0x000fe200078e000b */
[----:B------:R-:W-:-:S05]  /*fe50*/  @P0 SHF.R.U32.HI R3, RZ, c[0x0][0x2cc], R6 ;  /* 0x0000b300ff030a19 */ /* 0x000fca0000011606 */
[----:B------:R-:W1:Y:S04]  /*fe60*/  SHFL.IDX PT, R6, R3, RZ, 0x1c1f ;  /* 0x001c1fff03067589 */ /* 0x000e6800000e0000 */
[----:B------:R-:W2:Y:S04]  /*fe70*/  SHFL.IDX PT, R9, R3, 0x1, 0x1c1f ;  /* 0x003c1f0003097f89 */ /* 0x000ea800000e0000 */
[----:B------:R-:W3:Y:S04]  /*fe80*/  SHFL.IDX PT, R11, R3, 0x2, 0x1c1f ;  /* 0x005c1f00030b7f89 */ /* 0x000ee800000e0000 */
[----:B------:R4:W1:Y:S02]  /*fe90*/  SHFL.IDX PT, R10, R3, 0x3, 0x1c1f ;  /* 0x007c1f00030a7f89 */ /* 0x00086400000e0000 */
[----:B----4-:R-:W-:-:S05]  /*fea0*/  LOP3.LUT R3, R7, 0x7ffffffc, RZ, 0xc0, !PT ;  /* 0x7ffffffc07037812 */ /* 0x010fca00078ec0ff */
[----:B------:R-:W-:Y:S02]  /*feb0*/  IMAD.IADD R5, R5, 0x1, -R3 ;  /* 0x0000000105057824 */ /* 0x000fe400078e0a03 */
[----:B------:R-:W-:Y:S02]  /*fec0*/  IMAD.U32 R3, RZ, RZ, UR12 ;  /* 0x0000000cff037e24 */ /* 0x000fe4000f8e00ff */
[----:B------:R-:W-:-:S05]  /*fed0*/  IMAD.SHL.U32 R8, R5, 0x2, RZ ;  /* 0x0000000205087824 */ /* 0x000fca00078e00ff */
[----:B------:R-:W-:Y:S01]  /*fee0*/  IADD3 R3, -R8, 0x1, R3 ;  /* 0x0000000108037810 */ /* 0x000fe20007ffe103 */
[----:B------:R4:W-:Y:S03]  /*fef0*/  STL [R1+0x24], R8 ;  /* 0x0000240801007387 */ /* 0x0009e60000100800 */
[----:B------:R-:W-:-:S05]  /*ff00*/  IADD3 R3, R3, -UR20, RZ ;  /* 0x8000001403037c10 */ /* 0x000fca000fffe0ff */
[C---:B-1----:R-:W-:Y:S02]  /*ff10*/  IMAD.IADD R6, R3.reuse, 0x1, R6 ;  /* 0x0000000103067824 */ /* 0x042fe400078e0206 */
[C---:B--2---:R-:W-:Y:S02]  /*ff20*/  IMAD.IADD R7, R3.reuse, 0x1, R9 ;  /* 0x0000000103077824 */ /* 0x044fe400078e0209 */
[C---:B---3--:R-:W-:Y:S02]  /*ff30*/  IMAD.IADD R5, R3.reuse, 0x1, R11 ;  /* 0x0000000103057824 */ /* 0x048fe400078e020b */
[----:B------:R-:W-:Y:S01]  /*ff40*/  IMAD.IADD R3, R3, 0x1, R10 ;  /* 0x0000000103037824 */ /* 0x000fe200078e020a */
[----:B----4-:R-:W-:-:S04]  /*ff50*/  IADD3 R8, -R8, UR12, RZ ;  /* 0x0000000c08087c10 */ /* 0x010fc8000fffe1ff */
[C---:B------:R-:W-:Y:S02]  /*ff60*/  IMNMX R6, R8.reuse, R6, PT ;  /* 0x0000000608067217 */ /* 0x040fe40003800200 */
[----:B------:R-:W-:Y:S02]  /*ff70*/  IMNMX R7, R8, R7, PT ;  /* 0x0000000708077217 */ /* 0x000fe40003800200 */
[----:B------:R-:W-:Y:S02]  /*ff80*/  ISETP.GT.AND P2, PT, R6, 0x1, PT ;  /* 0x000000010600780c */ /* 0x000fe40003f44270 */
[----:B------:R-:W-:Y:S02]  /*ff90*/  ISETP.GT.AND P1, PT, R7, RZ, PT ;  /* 0x000000ff0700720c */ /* 0x000fe40003f24270 */
[----:B------:R-:W-:Y:S02]  /*ffa0*/  FSEL R29, R101, -INF , P2 ;  /* 0xff800000651d7808 */ /* 0x000fe40001000000 */
[----:B------:R-:W-:-:S02]  /*ffb0*/  FSEL R32, R102, -INF , P1 ;  /* 0xff80000066207808 */ /* 0x000fc40000800000 */
[C---:B------:R-:W-:Y:S02]  /*ffc0*/  ISETP.GT.AND P3, PT, R6.reuse, RZ, PT ;  /* 0x000000ff0600720c */ /* 0x040fe40003f64270 */
[----:B------:R-:W-:Y:S02]  /*ffd0*/  ISETP.GT.AND P2, PT, R6, 0x9, PT ;  /* 0x000000090600780c */ /* 0x000fe40003f44270 */
[C---:B------:R-:W-:Y:S02]  /*ffe0*/  ISETP.GT.AND P1, PT, R7.reuse, 0x8, PT ;  /* 0x000000080700780c */ /* 0x040fe40003f24270 */
[----:B------:R-:W-:Y:S02]  /*fff0*/  ISETP.GT.AND P0, PT, R7, 0x1, PT ;  /* 0x000000010700780c */ /* 0x000fe40003f04270 */
[----:B------:R-:W-:Y:S02]  /*10000*/  FSEL R10, R100, -INF , P3 ;  /* 0xff800000640a7808 */ /* 0x000fe40001800000 */
[----:B------:R-:W-:-:S02]  /*10010*/  FSEL R31, R97, -INF , P2 ;  /* 0xff800000611f7808 */ /* 0x000fc40001000000 */
[----:B------:R-:W-:Y:S02]  /*10020*/  FSEL R34, R98, -INF , P1 ;  /* 0xff80000062227808 */ /* 0x000fe40000800000 */
[C---:B------:R-:W-:Y:S02]  /*10030*/  ISETP.GT.AND P3, PT, R6.reuse, 0x8, PT ;  /* 0x000000080600780c */ /* 0x040fe40003f64270 */
[----:B------:R-:W-:Y:S02]  /*10040*/  ISETP.GT.AND P2, PT, R6, 0x11, PT ;  /* 0x000000110600780c */ /* 0x000fe40003f44270 */
[----:B------:R-:W-:Y:S02]  /*10050*/  ISETP.GT.AND P1, PT, R7, 0x10, PT ;  /* 0x000000100700780c */ /* 0x000fe40003f24270 */
[----:B------:R-:W-:Y:S02]  /*10060*/  FSEL R33, R103, -INF , P0 ;  /* 0xff80000067217808 */ /* 0x000fe40000000000 */
[----:B------:R-:W-:-:S02]  /*10070*/  FSEL R30, R96, -INF , P3 ;  /* 0xff800000601e7808 */ /* 0x000fc40001800000 */
[----:B------:R-:W-:Y:S02]  /*10080*/  ISETP.GT.AND P0, PT, R7, 0x9, PT ;  /* 0x000000090700780c */ /* 0x000fe40003f04270 */
[----:B------:R-:W-:Y:S02]  /*10090*/  FSEL R93, R93, -INF , P2 ;  /* 0xff8000005d5d7808 */ /* 0x000fe40001000000 */
[----:B------:R-:W-:Y:S02]  /*100a0*/  FSEL R116, R94, -INF , P1 ;  /* 0xff8000005e747808 */ /* 0x000fe40000800000 */
[C---:B------:R-:W-:Y:S02]  /*100b0*/  ISETP.GT.AND P3, PT, R6.reuse, 0x10, PT ;  /* 0x000000100600780c */ /* 0x040fe40003f64270 */
[----:B------:R-:W-:Y:S02]  /*100c0*/  ISETP.GT.AND P2, PT, R6, 0x19, PT ;  /* 0x000000190600780c */ /* 0x000fe40003f44270 */
[----:B------:R-:W-:-:S02]  /*100d0*/  ISETP.GT.AND P1, PT, R7, 0x18, PT ;  /* 0x000000180700780c */ /* 0x000fc40003f24270 */
[----:B------:R-:W-:Y:S02]  /*100e0*/  FSEL R35, R99, -INF , P0 ;  /* 0xff80000063237808 */ /* 0x000fe40000000000 */
[----:B------:R-:W-:Y:S02]  /*100f0*/  FSEL R92, R92, -INF , P3 ;  /* 0xff8000005c5c7808 */ /* 0x000fe40001800000 */
[----:B------:R-:W-:Y:S02]  /*10100*/  ISETP.GT.AND P0, PT, R7, 0x11, PT ;  /* 0x000000110700780c */ /* 0x000fe40003f04270 */
[----:B------:R-:W-:Y:S02]  /*10110*/  FSEL R89, R89, -INF , P2 ;  /* 0xff80000059597808 */ /* 0x000fe40001000000 */
[----:B------:R-:W-:Y:S02]  /*10120*/  FSEL R119, R90, -INF , P1 ;  /* 0xff8000005a777808 */ /* 0x000fe40000800000 */
[----:B------:R-:W-:-:S02]  /*10130*/  ISETP.GT.AND P3, PT, R6, 0x18, PT ;  /* 0x000000180600780c */ /* 0x000fc40003f64270 */
[----:B------:R-:W-:Y:S02]  /*10140*/  ISETP.GT.AND P2, PT, R6, 0x21, PT ;  /* 0x000000210600780c */ /* 0x000fe40003f44270 */
[----:B------:R-:W-:Y:S02]  /*10150*/  ISETP.GT.AND P1, PT, R7, 0x20, PT ;  /* 0x000000200700780c */ /* 0x000fe40003f24270 */
[----:B------:R-:W-:Y:S02]  /*10160*/  FSEL R118, R95, -INF , P0 ;  /* 0xff8000005f767808 */ /* 0x000fe40000000000 */
[----:B------:R-:W-:Y:S02]  /*10170*/  FSEL R94, R88, -INF , P3 ;  /* 0xff800000585e7808 */ /* 0x000fe40001800000 */
[----:B------:R-:W-:Y:S02]  /*10180*/  ISETP.GT.AND P0, PT, R7, 0x19, PT ;  /* 0x000000190700780c */ /* 0x000fe40003f04270 */
        /* <DEDUP_REMOVED lines=11> */
[C---:B------:R-:W-:Y:S02]  /*10240*/  ISETP.GT.AND P2, PT, R6.reuse, 0x30, PT ;  /* 0x000000300600780c */ /* 0x040fe40003f44270 */
[----:B------:R-:W-:-:S02]  /*10250*/  ISETP.GT.AND P1, PT, R6, 0x31, PT ;  /* 0x000000310600780c */ /* 0x000fc40003f24270 */
[----:B------:R-:W-:Y:S02]  /*10260*/  FSEL R134, R83, -INF , P0 ;  /* 0xff80000053867808 */ /* 0x000fe40000000000 */
[----:B------:R-:W-:Y:S02]  /*10270*/  FSEL R129, R76, -INF , P3 ;  /* 0xff8000004c817808 */ /* 0x000fe40001800000 */
[----:B------:R-:W-:Y:S02]  /*10280*/  ISETP.GT.AND P0, PT, R7, 0x29, PT ;  /* 0x000000290700780c */ /* 0x000fe40003f04270 */
[----:B------:R-:W-:Y:S02]  /*10290*/  FSEL R132, R72, -INF , P2 ;  /* 0xff80000048847808 */ /* 0x000fe40001000000 */
[----:B------:R-:W-:Y:S02]  /*102a0*/  FSEL R148, R73, -INF , P1 ;  /* 0xff80000049947808 */ /* 0x000fe40000800000 */
[----:B------:R-:W-:-:S02]  /*102b0*/  ISETP.GT.AND P3, PT, R7, 0x30, PT ;  /* 0x000000300700780c */ /* 0x000fc40003f64270 */
[C---:B------:R-:W-:Y:S02]  /*102c0*/  ISETP.GT.AND P2, PT, R7.reuse, 0x31, PT ;  /* 0x000000310700780c */ /* 0x040fe40003f44270 */
[----:B------:R-:W-:Y:S02]  /*102d0*/  ISETP.GT.AND P1, PT, R7, 0x38, PT ;  /* 0x000000380700780c */ /* 0x000fe40003f24270 */
[C---:B------:R-:W-:Y:S02]  /*102e0*/  IMNMX R5, R8.reuse, R5, PT ;  /* 0x0000000508057217 */ /* 0x040fe40003800200 */
[----:B------:R-:W-:Y:S02]  /*102f0*/  IMNMX R3, R8, R3, PT ;  /* 0x0000000308037217 */ /* 0x000fe40003800200 */
[----:B------:R-:W-:Y:S02]  /*10300*/  FSEL R139, R79, -INF , P0 ;  /* 0xff8000004f8b7808 */ /* 0x000fe40000000000 */
[----:B------:R-:W-:-:S02]  /*10310*/  ISETP.GT.AND P0, PT, R6, 0x38, PT ;  /* 0x000000380600780c */ /* 0x000fc40003f04270 */
[----:B------:R-:W-:Y:S02]  /*10320*/  FSEL R177, R74, -INF , P3 ;  /* 0xff8000004ab17808 */ /* 0x000fe40001800000 */
[----:B------:R-:W-:Y:S02]  /*10330*/  FSEL R178, R75, -INF , P2 ;  /* 0xff8000004bb27808 */ /* 0x000fe40001000000 */
[----:B------:R-:W-:Y:S02]  /*10340*/  FSEL R179, R70, -INF , P1 ;  /* 0xff80000046b37808 */ /* 0x000fe40000800000 */
[C---:B------:R-:W-:Y:S02]  /*10350*/  ISETP.GT.AND P3, PT, R5.reuse, RZ, PT ;  /* 0x000000ff0500720c */ /* 0x040fe40003f64270 */
[----:B------:R-:W-:Y:S02]  /*10360*/  ISETP.GT.AND P2, PT, R5, 0x1, PT ;  /* 0x000000010500780c */ /* 0x000fe40003f44270 */
[----:B------:R-:W-:-:S02]  /*10370*/  ISETP.GT.AND P1, PT, R3, RZ, PT ;  /* 0x000000ff0300720c */ /* 0x000fc40003f24270 */
[----:B------:R-:W-:Y:S02]  /*10380*/  FSEL R149, R68, -INF , P0 ;  /* 0xff80000044957808 */ /* 0x000fe40000000000 */
[----:B------:R-:W-:Y:S02]  /*10390*/  ISETP.GT.AND P0, PT, R7, 0x39, PT ;  /* 0x000000390700780c */ /* 0x000fe40003f04270 */
[----:B------:R-:W-:Y:S02]  /*103a0*/  FSEL R11, R168, -INF , P3 ;  /* 0xff800000a80b7808 */ /* 0x000fe40001800000 */
[----:B------:R-:W-:Y:S02]  /*103b0*/  FSEL R12, R169, -INF , P2 ;  /* 0xff800000a90c7808 */ /* 0x000fe40001000000 */
[----:B------:R-:W-:Y:S02]  /*103c0*/  FSEL R15, R170, -INF , P1 ;  /* 0xff800000aa0f7808 */ /* 0x000fe40000800000 */
[----:B------:R-:W-:-:S02]  /*103d0*/  ISETP.GT.AND P3, PT, R5, 0x8, PT ;  /* 0x000000080500780c */ /* 0x000fc40003f64270 */
[----:B------:R-:W-:Y:S02]  /*103e0*/  ISETP.GT.AND P2, PT, R5, 0x9, PT ;  /* 0x000000090500780c */ /* 0x000fe40003f44270 */
[----:B------:R-:W-:Y:S02]  /*103f0*/  ISETP.GT.AND P1, PT, R3, 0x8, PT ;  /* 0x000000080300780c */ /* 0x000fe40003f24270 */
[----:B------:R-:W-:Y:S02]  /*10400*/  FSEL R186, R71, -INF , P0 ;  /* 0xff80000047ba7808 */ /* 0x000fe40000000000 */
        /* <DEDUP_REMOVED lines=8> */
[----:B------:R-:W-:-:S02]  /*10490*/  ISETP.GT.AND P4, PT, R6, 0x39, PT ;  /* 0x000000390600780c */ /* 0x000fc40003f84270 */
[----:B------:R-:W-:Y:S02]  /*104a0*/  ISETP.GT.AND P0, PT, R3, 0x9, PT ;  /* 0x000000090300780c */ /* 0x000fe40003f04270 */
[----:B------:R-:W-:Y:S02]  /*104b0*/  FSEL R40, R160, -INF , P3 ;  /* 0xff800000a0287808 */ /* 0x000fe40001800000 */
[----:B------:R-:W-:Y:S02]  /*104c0*/  FSEL R41, R161, -INF , P2 ;  /* 0xff800000a1297808 */ /* 0x000fe40001000000 */
[----:B------:R-:W-:Y:S02]  /*104d0*/  FSEL R71, R162, -INF , P1 ;  /* 0xff800000a2477808 */ /* 0x000fe40000800000 */
[C---:B------:R-:W-:Y:S02]  /*104e0*/  ISETP.GT.AND P3, PT, R5.reuse, 0x18, PT ;  /* 0x000000180500780c */ /* 0x040fe40003f64270 */
[----:B------:R-:W-:-:S02]  /*104f0*/  ISETP.GT.AND P2, PT, R5, 0x19, PT ;  /* 0x000000190500780c */ /* 0x000fc40003f44270 */
[----:B------:R-:W-:Y:S02]  /*10500*/  ISETP.GT.AND P1, PT, R3, 0x18, PT ;  /* 0x000000180300780c */ /* 0x000fe40003f24270 */
[----:B------:R-:W-:Y:S02]  /*10510*/  FSEL R176, R69, -INF , P4 ;  /* 0xff80000045b07808 */ /* 0x000fe40002000000 */
        /* <DEDUP_REMOVED lines=10> */
[----:B------:R-:W-:Y:S02]  /*105c0*/  FSEL R117, R156, -INF , P3 ;  /* 0xff8000009c757808 */ /* 0x000fe40001800000 */
[----:B------:R-:W-:Y:S02]  /*105d0*/  FSEL R121, R157, -INF , P2 ;  /* 0xff8000009d797808 */ /* 0x000fe40001000000 */
[----:B------:R-:W-:Y:S02]  /*105e0*/  FSEL R125, R158, -INF , P1 ;  /* 0xff8000009e7d7808 */ /* 0x000fe40000800000 */
[C---:B------:R-:W-:Y:S02]  /*105f0*/  ISETP.GT.AND P3, PT, R5.reuse, 0x28, PT ;  /* 0x000000280500780c */ /* 0x040fe40003f64270 */
[----:B------:R-:W-:Y:S02]  /*10600*/  ISETP.GT.AND P2, PT, R5, 0x29, PT ;  /* 0x000000290500780c */ /* 0x000fe40003f44270 */
[----:B------:R-:W-:-:S02]  /*10610*/  ISETP.GT.AND P1, PT, R3, 0x28, PT ;  /* 0x000000280300780c */ /* 0x000fc40003f24270 */
        /* <DEDUP_REMOVED lines=18> */
[----:B------:R-:W-:Y:S02]  /*10740*/  FSEL R153, R85, -INF , P2 ;  /* 0xff80000055997808 */ /* 0x000fe40001000000 */
[----:B------:R-:W-:Y:S02]  /*10750*/  FSEL R155, R86, -INF , P1 ;  /* 0xff800000569b7808 */ /* 0x000fe40000800000 */
[----:B------:R-:W-:Y:S02]  /*10760*/  ISETP.GT.AND P0, PT, R3, 0x31, PT ;  /* 0x000000310300780c */ /* 0x000fe40003f04270 */
[C---:B------:R-:W-:Y:S02]  /*10770*/  ISETP.GT.AND P3, PT, R6.reuse, 0x40, PT ;  /* 0x000000400600780c */ /* 0x040fe40003f64270 */
[C---:B------:R-:W-:Y:S02]  /*10780*/  ISETP.GT.AND P2, PT, R6.reuse, 0x48, PT ;  /* 0x000000480600780c */ /* 0x040fe40003f44270 */
[----:B------:R-:W-:-:S02]  /*10790*/  ISETP.GT.AND P1, PT, R6, 0x50, PT ;  /* 0x000000500600780c */ /* 0x000fc40003f24270 */
[----:B------:R-:W-:Y:S02]  /*107a0*/  FSEL R156, R147, -INF , P0 ;  /* 0xff800000939c7808 */ /* 0x000fe40000000000 */
[----:B------:R-:W-:Y:S02]  /*107b0*/  FSEL R158, R64, -INF , P3 ;  /* 0xff800000409e7808 */ /* 0x000fe40001800000 */
[----:B------:R-:W-:Y:S02]  /*107c0*/  FSEL R160, R60, -INF , P2 ;  /* 0xff8000003ca07808 */ /* 0x000fe40001000000 */
[----:B------:R-:W-:Y:S02]  /*107d0*/  FSEL R164, R56, -INF , P1 ;  /* 0xff80000038a47808 */ /* 0x000fe40000800000 */
[----:B------:R-:W-:Y:S02]  /*107e0*/  ISETP.GT.AND P0, PT, R3, 0x39, PT ;  /* 0x000000390300780c */ /* 0x000fe40003f04270 */
[----:B------:R-:W-:-:S02]  /*107f0*/  ISETP.GT.AND P3, PT, R6, 0x49, PT ;  /* 0x000000490600780c */ /* 0x000fc40003f64270 */
[C---:B------:R-:W-:Y:S02]  /*10800*/  ISETP.GT.AND P2, PT, R6.reuse, 0x59, PT ;  /* 0x000000590600780c */ /* 0x040fe40003f44270 */
[----:B------:R-:W-:Y:S02]  /*10810*/  ISETP.GT.AND P1, PT, R6, 0x60, PT ;  /* 0x000000600600780c */ /* 0x000fe40003f24270 */
[----:B------:R-:W-:Y:S02]  /*10820*/  FSEL R157, R87, -INF , P0 ;  /* 0xff800000579d7808 */ /* 0x000fe40000000000 */
[----:B------:R-:W-:Y:S02]  /*10830*/  FSEL R168, R61, -INF , P3 ;  /* 0xff8000003da87808 */ /* 0x000fe40001800000 */
[----:B------:R-:W-:Y:S02]  /*10840*/  FSEL R204, R53, -INF , P2 ;  /* 0xff80000035cc7808 */ /* 0x000fe40001000000 */
[----:B------:R-:W-:-:S02]  /*10850*/  FSEL R193, R20, -INF , P1 ;  /* 0xff80000014c17808 */ /* 0x000fc40000800000 */
[C---:B------:R-:W-:Y:S02]  /*10860*/  ISETP.GT.AND P0, PT, R6.reuse, 0x41, PT ;  /* 0x000000410600780c */ /* 0x040fe40003f04270 */
[----:B------:R-:W-:Y:S02]  /*10870*/  ISETP.GT.AND P3, PT, R6, 0x58, PT ;  /* 0x000000580600780c */ /* 0x000fe40003f64270 */
[----:B------:R-:W-:Y:S02]  /*10880*/  ISETP.GT.AND P2, PT, R5, 0x41, PT ;  /* 0x000000410500780c */ /* 0x000fe40003f44270 */
[----:B------:R-:W-:Y:S02]  /*10890*/  ISETP.GT.AND P1, PT, R3, 0x40, PT ;  /* 0x000000400300780c */ /* 0x000fe40003f24270 */
[----:B------:R-:W-:Y:S02]  /*108a0*/  FSEL R159, R65, -INF , P0 ;  /* 0xff800000419f7808 */ /* 0x000fe40000000000 */
[----:B------:R-:W-:-:S02]  /*108b0*/  FSEL R214, R52, -INF , P3 ;  /* 0xff80000034d67808 */ /* 0x000fc40001800000 */
[----:B------:R-:W-:Y:S02]  /*108c0*/  FSEL R171, R141, -INF , P2 ;  /* 0xff8000008dab7808 */ /* 0x000fe40001000000 */
[----:B------:R-:W-:Y:S02]  /*108d0*/  FSEL R185, R142, -INF , P1 ;  /* 0xff8000008eb97808 */ /* 0x000fe40000800000 */
[C---:B------:R-:W-:Y:S02]  /*108e0*/  ISETP.GT.AND P0, PT, R6.reuse, 0x51, PT ;  /* 0x000000510600780c */ /* 0x040fe40003f04270 */
[C---:B------:R-:W-:Y:S02]  /*108f0*/  ISETP.GT.AND P3, PT, R6.reuse, 0x61, PT ;  /* 0x000000610600780c */ /* 0x040fe40003f64270 */
[C---:B------:R-:W-:Y:S02]  /*10900*/  ISETP.GT.AND P2, PT, R6.reuse, 0x68, PT ;  /* 0x000000680600780c */ /* 0x040fe40003f44270 */
[----:B------:R-:W-:-:S02]  /*10910*/  ISETP.GT.AND P1, PT, R6, 0x69, PT ;  /* 0x000000690600780c */ /* 0x000fc40003f24270 */
[----:B------:R-:W-:Y:S02]  /*10920*/  FMNMX.FTZ R6, R10, R29, !PT ;  /* 0x0000001d0a067209 */ /* 0x000fe40007810000 */
[----:B------:R-:W-:Y:S02]  /*10930*/  FSEL R165, R57, -INF , P0 ;  /* 0xff80000039a57808 */ /* 0x000fe40000000000 */
[----:B------:R-:W-:Y:S02]  /*10940*/  FMNMX.FTZ R6, R30, R6, !PT ;  /* 0x000000061e067209 */ /* 0x000fe40007810000 */
[----:B------:R-:W-:Y:S02]  /*10950*/  FMNMX.FTZ R8, R11, R12, !PT ;  /* 0x0000000c0b087209 */ /* 0x000fe40007810000 */
[----:B------:R-:W-:Y:S02]  /*10960*/  ISETP.GT.AND P0, PT, R5, 0x40, PT ;  /* 0x000000400500780c */ /* 0x000fe40003f04270 */
[----:B------:R-:W-:-:S02]  /*10970*/  FMNMX.FTZ R6, R31, R6, !PT ;  /* 0x000000061f067209 */ /* 0x000fc40007810000 */
[----:B------:R-:W-:Y:S02]  /*10980*/  FMNMX.FTZ R8, R13, R8, !PT ;  /* 0x000000080d087209 */ /* 0x000fe40007810000 */
[----:B------:R-:W-:Y:S02]  /*10990*/  FSEL R169, R140, -INF , P0 ;  /* 0xff8000008ca97808 */ /* 0x000fe40000000000 */
[----:B------:R-:W-:Y:S02]  /*109a0*/  FSEL R161, R25, -INF , P1 ;  /* 0xff80000019a17808 */ /* 0x000fe40000800000 */
[----:B------:R-:W-:Y:S02]  /*109b0*/  ISETP.GT.AND P0, PT, R3, 0x41, PT ;  /* 0x000000410300780c */ /* 0x000fe40003f04270 */
[----:B------:R-:W-:Y:S02]  /*109c0*/  ISETP.GT.AND P1, PT, R5, 0x50, PT ;  /* 0x000000500500780c */ /* 0x000fe40003f24270 */
[----:B------:R-:W-:-:S02]  /*109d0*/  FMNMX.FTZ R6, R92, R6, !PT ;  /* 0x000000065c067209 */ /* 0x000fc40007810000 */
[----:B------:R-:W-:Y:S02]  /*109e0*/  FMNMX.FTZ R8, R14, R8, !PT ;  /* 0x000000080e087209 */ /* 0x000fe40007810000 */
[----:B------:R-:W-:Y:S02]  /*109f0*/  FSEL R187, R143, -INF , P0 ;  /* 0xff8000008fbb7808 */ /* 0x000fe40000000000 */
[----:B------:R-:W-:Y:S02]  /*10a00*/  FSEL R163, R24, -INF , P2 ;  /* 0xff80000018a37808 */ /* 0x000fe40001000000 */
[----:B------:R-:W-:Y:S02]  /*10a10*/  FSEL R206, R172, -INF , P1 ;  /* 0xff800000acce7808 */ /* 0x000fe40000800000 */
[----:B------:R-:W-:Y:S02]  /*10a20*/  FMNMX.FTZ R6, R93, R6, !PT ;  /* 0x000000065d067209 */ /* 0x000fe40007810000 */
[----:B------:R-:W-:-:S02]  /*10a30*/  ISETP.GT.AND P0, PT, R5, 0x48, PT ;  /* 0x000000480500780c */ /* 0x000fc40003f04270 */
[C---:B------:R-:W-:Y:S02]  /*10a40*/  ISETP.GT.AND P2, PT, R5.reuse, 0x49, PT ;  /* 0x000000490500780c */ /* 0x040fe40003f44270 */
[----:B------:R-:W-:Y:S02]  /*10a50*/  ISETP.GT.AND P1, PT, R5, 0x59, PT ;  /* 0x000000590500780c */ /* 0x000fe40003f24270 */
[----:B------:R-:W-:Y:S02]  /*10a60*/  FMNMX.FTZ R8, R40, R8, !PT ;  /* 0x0000000828087209 */ /* 0x000fe40007810000 */
        /* <DEDUP_REMOVED lines=66> */
[----:B------:R-:W-:Y:S02]  /*10e90*/  ISETP.GT.AND P0, PT, R3, 0x49, PT ;  /* 0x000000490300780c */ /* 0x000fe40003f04270 */
[----:B------:R-:W-:Y:S02]  /*10ea0*/  FMNMX.FTZ R135, R184, R135, !PT ;  /* 0x00000087b8877209 */ /* 0x000fe40007810000 */
[----:B------:R-:W-:-:S02]  /*10eb0*/  FMNMX.FTZ R5, R185, R5, !PT ;  /* 0x00000005b9057209 */ /* 0x000fc40007810000 */
[----:B------:R-:W-:Y:S02]  /*10ec0*/  FMNMX.FTZ R137, R193, R137, !PT ;  /* 0x00000089c1897209 */ /* 0x000fe40007810000 */
[----:B------:R-:W-:Y:S02]  /*10ed0*/  FMNMX.FTZ R6, R118, R6, !PT ;  /* 0x0000000676067209 */ /* 0x000fe40007810000 */
[----:B------:R-:W-:Y:S02]  /*10ee0*/  FSEL R173, R115, -INF , P0 ;  /* 0xff80000073ad7808 */ /* 0x000fe40000000000 */
[----:B------:R-:W-:Y:S02]  /*10ef0*/  ISETP.GT.AND P0, PT, R3, 0x50, PT ;  /* 0x000000500300780c */ /* 0x000fe40003f04270 */
[----:B------:R-:W-:Y:S02]  /*10f00*/  FMNMX.FTZ R135, R206, R135, !PT ;  /* 0x00000087ce877209 */ /* 0x000fe40007810000 */
[----:B------:R-:W-:-:S02]  /*10f10*/  FMNMX.FTZ R5, R187, R5, !PT ;  /* 0x00000005bb057209 */ /* 0x000fc40007810000 */
[----:B------:R-:W-:Y:S02]  /*10f20*/  FMNMX.FTZ R137, R195, R137, !PT ;  /* 0x00000089c3897209 */ /* 0x000fe40007810000 */
[----:B------:R-:W-:Y:S02]  /*10f30*/  FMNMX.FTZ R6, R119, R6, !PT ;  /* 0x0000000677067209 */ /* 0x000fe40007810000 */
[----:B------:R-:W-:Y:S02]  /*10f40*/  FSEL R207, R174, -INF , P0 ;  /* 0xff800000aecf7808 */ /* 0x000fe40000000000 */
[----:B------:R-:W-:Y:S02]  /*10f50*/  FMNMX.FTZ R135, R210, R135, !PT ;  /* 0x00000087d2877209 */ /* 0x000fe40007810000 */
[----:B------:R-:W-:Y:S02]  /*10f60*/  ISETP.GT.AND P0, PT, R3, 0x51, PT ;  /* 0x000000510300780c */ /* 0x000fe40003f04270 */
[----:B------:R-:W-:-:S02]  /*10f70*/  FMNMX.FTZ R5, R172, R5, !PT ;  /* 0x00000005ac057209 */ /* 0x000fc40007810000 */
[----:B------:R-:W-:Y:S02]  /*10f80*/  FMNMX.FTZ R137, R163, R137, !PT ;  /* 0x00000089a3897209 */ /* 0x000fe40007810000 */
[----:B------:R-:W-:Y:S02]  /*10f90*/  FMNMX.FTZ R6, R120, R6, !PT ;  /* 0x0000000678067209 */ /* 0x000fe40007810000 */
[----:B------:R-:W-:Y:S02]  /*10fa0*/  FMNMX.FTZ R135, R211, R135, !PT ;  /* 0x00000087d3877209 */ /* 0x000fe40007810000 */
[----:B------:R-:W-:Y:S02]  /*10fb0*/  FSEL R209, R175, -INF , P0 ;  /* 0xff800000afd17808 */ /* 0x000fe40000000000 */
[----:B------:R-:W-:Y:S02]  /*10fc0*/  FMNMX.FTZ R5, R173, R5, !PT ;  /* 0x00000005ad057209 */ /* 0x000fe40007810000 */
[----:B------:R-:W-:-:S02]  /*10fd0*/  ISETP.GT.AND P0, PT, R3, 0x58, PT ;  /* 0x000000580300780c */ /* 0x000fc40003f04270 */
[----:B------:R-:W-:Y:S02]  /*10fe0*/  FMNMX.FTZ R137, R161, R137, !PT ;  /* 0x00000089a1897209 */ /* 0x000fe40007810000 */
[----:B------:R-:W-:Y:S02]  /*10ff0*/  FMNMX.FTZ R6, R133, R6, !PT ;  /* 0x0000000685067209 */ /* 0x000fe40007810000 */
[----:B------:R-:W-:Y:S01]  /*11000*/  FMNMX.FTZ R135, R213, R135, !PT ;  /* 0x00000087d5877209 */ /* 0x000fe20007810000 */
[----:B------:R-:W1:Y:S01]  /*11010*/  SHFL.BFLY PT, R8, R137, 0x2, 0x1f ;  /* 0x0c401f0089087f89 */ /* 0x000e6200000e0000 */
[----:B------:R-:W-:Y:S02]  /*11020*/  FMNMX.FTZ R5, R207, R5, !PT ;  /* 0x00000005cf057209 */ /* 0x000fe40007810000 */
[----:B------:R-:W-:Y:S02]  /*11030*/  FSEL R205, R110, -INF , P0 ;  /* 0xff8000006ecd7808 */ /* 0x000fe40000000000 */
[----:B------:R-:W-:-:S02]  /*11040*/  FMNMX.FTZ R6, R134, R6, !PT ;  /* 0x0000000686067209 */ /* 0x000fc40007810000 */
[----:B------:R-:W-:Y:S02]  /*11050*/  ISETP.GT.AND P0, PT, R3, 0x59, PT ;  /* 0x000000590300780c */ /* 0x000fe40003f04270 */
[----:B------:R-:W-:Y:S02]  /*11060*/  FSEL R196, R181, -INF , P3 ;  /* 0xff800000b5c47808 */ /* 0x000fe40001800000 */
[----:B------:R-:W-:Y:S02]  /*11070*/  FMNMX.FTZ R135, R189, R135, !PT ;  /* 0x00000087bd877209 */ /* 0x000fe40007810000 */
[----:B------:R-:W-:Y:S02]  /*11080*/  FMNMX.FTZ R5, R209, R5, !PT ;  /* 0x00000005d1057209 */ /* 0x000fe40007810000 */
[----:B------:R-:W-:Y:S02]  /*11090*/  FMNMX.FTZ R6, R138, R6, !PT ;  /* 0x000000068a067209 */ /* 0x000fe40007810000 */
[----:B------:R-:W-:-:S02]  /*110a0*/  FSEL R208, R111, -INF , P0 ;  /* 0xff8000006fd07808 */ /* 0x000fc40000000000 */
[----:B------:R-:W-:Y:S02]  /*110b0*/  FSEL R203, R104, -INF , P2 ;  /* 0xff80000068cb7808 */ /* 0x000fe40001000000 */
[----:B------:R-:W-:Y:S02]  /*110c0*/  FSEL R105, R105, -INF , P1 ;  /* 0xff80000069697808 */ /* 0x000fe40000800000 */
[C---:B------:R-:W-:Y:S02]  /*110d0*/  ISETP.GT.AND P0, PT, R3.reuse, 0x60, PT ;  /* 0x000000600300780c */ /* 0x040fe40003f04270 */
[----:B------:R-:W-:Y:S02]  /*110e0*/  FMNMX.FTZ R135, R196, R135, !PT ;  /* 0x00000087c4877209 */ /* 0x000fe40007810000 */
[C---:B------:R-:W-:Y:S02]  /*110f0*/  ISETP.GT.AND P1, PT, R3.reuse, 0x61, PT ;  /* 0x000000610300780c */ /* 0x040fe40003f24270 */
[----:B------:R-:W-:-:S02]  /*11100*/  ISETP.GT.AND P3, PT, R3, 0x68, PT ;  /* 0x000000680300780c */ /* 0x000fc40003f64270 */
[----:B------:R-:W-:Y:S02]  /*11110*/  ISETP.GT.AND P2, PT, R3, 0x69, PT ;  /* 0x000000690300780c */ /* 0x000fe40003f44270 */
        /* <DEDUP_REMOVED lines=8> */
[----:B------:R-:W-:Y:S01]  /*111a0*/  FMNMX.FTZ R3, R226, R3, !PT ;  /* 0x00000003e2037209 */ /* 0x000fe20007810000 */
[----:B------:R-:W2:Y:S01]  /*111b0*/  SHFL.BFLY PT, R9, R135, 0x2, 0x1f ;  /* 0x0c401f0087097f89 */ /* 0x000ea200000e0000 */
[----:B------:R-:W-:Y:S02]  /*111c0*/  FMNMX.FTZ R5, R178, R5, !PT ;  /* 0x00000005b2057209 */ /* 0x000fe40007810000 */
[----:B------:R-:W-:-:S02]  /*111d0*/  ISETP.GT.AND P0, PT, R7, 0x40, PT ;  /* 0x000000400700780c */ /* 0x000fc40003f04270 */
[----:B------:R-:W-:Y:S02]  /*111e0*/  FSEL R200, R106, -INF , P3 ;  /* 0xff8000006ac87808 */ /* 0x000fe40001800000 */
[----:B------:R-:W-:Y:S02]  /*111f0*/  FMNMX.FTZ R3, R224, R3, !PT ;  /* 0x00000003e0037209 */ /* 0x000fe40007810000 */
[----:B------:R-:W-:Y:S02]  /*11200*/  FMNMX.FTZ R5, R179, R5, !PT ;  /* 0x00000005b3057209 */ /* 0x000fe40007810000 */
[----:B------:R-:W-:Y:S02]  /*11210*/  FSEL R142, R66, -INF , P0 ;  /* 0xff800000428e7808 */ /* 0x000fe40000000000 */
[----:B------:R-:W-:Y:S02]  /*11220*/  ISETP.GT.AND P0, PT, R7, 0x41, PT ;  /* 0x000000410700780c */ /* 0x000fe40003f04270 */
[----:B------:R-:W-:-:S02]  /*11230*/  FSEL R192, R107, -INF , P2 ;  /* 0xff8000006bc07808 */ /* 0x000fc40001000000 */
[----:B------:R-:W-:Y:S02]  /*11240*/  FMNMX.FTZ R3, R200, R3, !PT ;  /* 0x00000003c8037209 */ /* 0x000fe40007810000 */
[----:B------:R-:W-:Y:S02]  /*11250*/  FMNMX.FTZ R5, R186, R5, !PT ;  /* 0x00000005ba057209 */ /* 0x000fe40007810000 */
[----:B-1----:R-:W-:Y:S02]  /*11260*/  FMNMX.FTZ R137, R8, R137, !PT ;  /* 0x0000008908897209 */ /* 0x002fe40007810000 */
[----:B------:R-:W-:Y:S02]  /*11270*/  FSEL R141, R67, -INF , P0 ;  /* 0xff800000438d7808 */ /* 0x000fe40000000000 */
[----:B------:R-:W-:Y:S01]  /*11280*/  ISETP.GT.AND P1, PT, R7, 0x48, PT ;  /* 0x000000480700780c */ /* 0x000fe20003f24270 */
[----:B------:R-:W1:Y:S01]  /*11290*/  SHFL.BFLY PT, R8, R137, 0x1, 0x1f ;  /* 0x0c201f0089087f89 */ /* 0x000e6200000e0000 */
[----:B------:R-:W-:-:S02]  /*112a0*/  FMNMX.FTZ R3, R192, R3, !PT ;  /* 0x00000003c0037209 */ /* 0x000fc40007810000 */
[----:B------:R-:W-:Y:S02]  /*112b0*/  FMNMX.FTZ R5, R142, R5, !PT ;  /* 0x000000058e057209 */ /* 0x000fe40007810000 */
[----:B------:R-:W-:Y:S01]  /*112c0*/  ISETP.GT.AND P0, PT, R7, 0x49, PT ;  /* 0x000000490700780c */ /* 0x000fe20003f04270 */
[----:B------:R-:W3:Y:S01]  /*112d0*/  SHFL.BFLY PT, R6, R3, 0x2, 0x1f ;  /* 0x0c401f0003067f89 */ /* 0x000ee200000e0000 */
[----:B------:R-:W-:Y:S02]  /*112e0*/  FSEL R140, R62, -INF , P1 ;  /* 0xff8000003e8c7808 */ /* 0x000fe40000800000 */
[----:B------:R-:W-:Y:S02]  /*112f0*/  FMNMX.FTZ R5, R141, R5, !PT ;  /* 0x000000058d057209 */ /* 0x000fe40007810000 */
[----:B------:R-:W-:Y:S02]  /*11300*/  FSEL R143, R63, -INF , P0 ;  /* 0xff8000003f8f7808 */ /* 0x000fe40000000000 */
[----:B------:R-:W-:-:S02]  /*11310*/  ISETP.GT.AND P1, PT, R7, 0x50, PT ;  /* 0x000000500700780c */ /* 0x000fc40003f24270 */
[----:B------:R-:W-:Y:S02]  /*11320*/  FMNMX.FTZ R5, R140, R5, !PT ;  /* 0x000000058c057209 */ /* 0x000fe40007810000 */
[----:B------:R-:W-:Y:S02]  /*11330*/  ISETP.GT.AND P0, PT, R7, 0x51, PT ;  /* 0x000000510700780c */ /* 0x000fe40003f04270 */
[----:B------:R-:W-:Y:S02]  /*11340*/  FSEL R174, R58, -INF , P1 ;  /* 0xff8000003aae7808 */ /* 0x000fe40000800000 */
[----:B------:R-:W-:Y:S02]  /*11350*/  FMNMX.FTZ R5, R143, R5, !PT ;  /* 0x000000058f057209 */ /* 0x000fe40007810000 */
[----:B--2---:R-:W-:Y:S02]  /*11360*/  FMNMX.FTZ R135, R135, R9, !PT ;  /* 0x0000000987877209 */ /* 0x004fe40007810000 */
[----:B------:R-:W-:-:S02]  /*11370*/  FSEL R175, R59, -INF , P0 ;  /* 0xff8000003baf7808 */ /* 0x000fc40000000000 */
[C---:B------:R-:W-:Y:S01]  /*11380*/  ISETP.GT.AND P0, PT, R7.reuse, 0x58, PT ;  /* 0x000000580700780c */ /* 0x040fe20003f04270 */
[----:B------:R-:W2:Y:S01]  /*11390*/  SHFL.BFLY PT, R9, R135, 0x1, 0x1f ;  /* 0x0c201f0087097f89 */ /* 0x000ea200000e0000 */
[----:B------:R-:W-:Y:S02]  /*113a0*/  FMNMX.FTZ R5, R174, R5, !PT ;  /* 0x00000005ae057209 */ /* 0x000fe40007810000 */
[----:B------:R-:W-:Y:S02]  /*113b0*/  ISETP.GT.AND P2, PT, R7, 0x59, PT ;  /* 0x000000590700780c */ /* 0x000fe40003f44270 */
[----:B------:R-:W-:Y:S02]  /*113c0*/  FSEL R180, R54, -INF , P0 ;  /* 0xff80000036b47808 */ /* 0x000fe40000000000 */
[----:B------:R-:W-:Y:S02]  /*113d0*/  FMNMX.FTZ R5, R175, R5, !PT ;  /* 0x00000005af057209 */ /* 0x000fe40007810000 */
[----:B------:R-:W-:-:S02]  /*113e0*/  ISETP.GT.AND P1, PT, R7, 0x60, PT ;  /* 0x000000600700780c */ /* 0x000fc40003f24270 */
[----:B------:R-:W-:Y:S02]  /*113f0*/  FSEL R181, R55, -INF , P2 ;  /* 0xff80000037b57808 */ /* 0x000fe40001000000 */
[----:B------:R-:W-:Y:S02]  /*11400*/  FMNMX.FTZ R5, R180, R5, !PT ;  /* 0x00000005b4057209 */ /* 0x000fe40007810000 */
[----:B-1----:R-:W-:Y:S02]  /*11410*/  FMNMX.FTZ R137, R137, R8, !PT ;  /* 0x0000000889897209 */ /* 0x002fe40007810000 */
[----:B------:R-:W-:Y:S02]  /*11420*/  ISETP.GT.AND P0, PT, R7, 0x61, PT ;  /* 0x000000610700780c */ /* 0x000fe40003f04270 */
[----:B------:R-:W-:Y:S02]  /*11430*/  FSEL R234, R22, -INF , P1 ;  /* 0xff80000016ea7808 */ /* 0x000fe40000800000 */
[----:B------:R-:W-:-:S02]  /*11440*/  FMNMX.FTZ R5, R181, R5, !PT ;  /* 0x00000005b5057209 */ /* 0x000fc40007810000 */
[----:B---3--:R-:W-:Y:S01]  /*11450*/  FMNMX.FTZ R3, R3, R6, !PT ;  /* 0x0000000603037209 */ /* 0x008fe20007810000 */
[----:B------:R-:W-:Y:S01]  /*11460*/  FMUL.FTZ R6, R137, c[0x0][0x2d0] ;  /* 0x0000b40089067a20 */ /* 0x000fe20000410000 */
[----:B------:R-:W-:Y:S02]  /*11470*/  FSEL R197, R23, -INF , P0 ;  /* 0xff80000017c57808 */ /* 0x000fe40000000000 */
[----:B------:R-:W-:Y:S01]  /*11480*/  ISETP.GT.AND P1, PT, R7, 0x68, PT ;  /* 0x000000680700780c */ /* 0x000fe20003f24270 */
[----:B------:R-:W1:Y:S01]  /*11490*/  SHFL.BFLY PT, R70, R3, 0x1, 0x1f ;  /* 0x0c201f0003467f89 */ /* 0x000e6200000e0000 */
[----:B------:R-:W-:Y:S02]  /*114a0*/  FMNMX.FTZ R5, R234, R5, !PT ;  /* 0x00000005ea057209 */ /* 0x000fe40007810000 */
[----:B------:R-:W-:Y:S01]  /*114b0*/  FSETP.NEU.FTZ.AND P0, PT, R137, -INF , PT ;  /* 0xff8000008900780b */ /* 0x000fe20003f1d000 */
[----:B------:R-:W-:Y:S01]  /*114c0*/  LDSM.16.MT88.4 R20, [R229+0x100] ;  /* 0x00010000e514783b */ /* 0x000fe20000004200 */
[----:B------:R-:W-:-:S02]  /*114d0*/  ISETP.GT.AND P2, PT, R7, 0x69, PT ;  /* 0x000000690700780c */ /* 0x000fc40003f44270 */
[----:B------:R-:W-:Y:S02]  /*114e0*/  FSEL R235, R26, -INF , P1 ;  /* 0xff8000001aeb7808 */ /* 0x000fe40000800000 */
[----:B------:R-:W-:Y:S02]  /*114f0*/  FMNMX.FTZ R7, R197, R5, !PT ;  /* 0x00000005c5077209 */ /* 0x000fe40007810000 */
[----:B------:R-:W-:Y:S02]  /*11500*/  FSEL R6, R6, RZ, P0 ;  /* 0x000000ff06067208 */ /* 0x000fe40000000000 */
[----:B------:R-:W-:Y:S02]  /*11510*/  FMNMX.FTZ R8, R235, R7, !PT ;  /* 0x00000007eb087209 */ /* 0x000fe40007810000 */
[----:B------:R-:W-:Y:S01]  /*11520*/  FSEL R249, R27, -INF , P2 ;  /* 0xff8000001bf97808 */ /* 0x000fe20001000000 */
[----:B------:R-:W-:Y:S01]  /*11530*/  FFMA.FTZ R7, R10, c[0x0][0x2d0], -R6 ;  /* 0x0000b4000a077a23 */ /* 0x000fe20000010806 */
[----:B--2---:R-:W-:Y:S01]  /*11540*/  FMNMX.FTZ R135, R135, R9, !PT ;  /* 0x0000000987877209 */ /* 0x004fe20007810000 */
[----:B------:R-:W-:Y:S02]  /*11550*/  LDSM.16.MT88.4 R24, [R230+0x100] ;  /* 0x00010000e618783b */ /* 0x000fe40000004200 */
[----:B------:R2:W-:Y:S01]  /*11560*/  MUFU.EX2 R223, R7 ;  /* 0x0000000700df7308 */ /* 0x0005e20000000800 */
[C---:B------:R-:W-:Y:S01]  /*11570*/  FSETP.NEU.FTZ.AND P0, PT, R135.reuse, -INF , PT ;  /* 0xff8000008700780b */ /* 0x040fe20003f1d000 */
[----:B------:R-:W-:Y:S01]  /*11580*/  FMUL.FTZ R5, R135, c[0x0][0x2d0] ;  /* 0x0000b40087057a20 */ /* 0x000fe20000410000 */
[----:B-1----:R-:W-:-:S04]  /*11590*/  FMNMX.FTZ R70, R70, R3, !PT ;  /* 0x0000000346467209 */ /* 0x002fc80007810000 */
[----:B------:R-:W-:Y:S02]  /*115a0*/  FSEL R5, R5, RZ, P0 ;  /* 0x000000ff05057208 */ /* 0x000fe40000000000 */
[----:B------:R-:W-:-:S03]  /*115b0*/  FSETP.NEU.FTZ.AND P0, PT, R70, -INF , PT ;  /* 0xff8000004600780b */ /* 0x000fc60003f1d000 */
[--C-:B------:R-:W-:Y:S01]  /*115c0*/  FFMA.FTZ R3, R12, c[0x0][0x2d0], -R5.reuse ;  /* 0x0000b4000c037a23 */ /* 0x100fe20000010805 */
[----:B--2---:R-:W-:Y:S01]  /*115d0*/  FMNMX.FTZ R7, R249, R8, !PT ;  /* 0x00000008f9077209 */ /* 0x004fe20007810000 */
        /* <DEDUP_REMOVED lines=11> */
[----:B-1----:R-:W-:-:S07]  /*11690*/  FFMA.FTZ R8, R14, c[0x0][0x2d0], -R5 ;  /* 0x0000b4000e087a23 */ /* 0x002fce0000010805 */
[----:B------:R1:W3:Y:S01]  /*116a0*/  MUFU.EX2 R233, R8 ;  /* 0x0000000800e97308 */ /* 0x0002e20000000800 */
[--C-:B--2---:R-:W-:Y:S02]  /*116b0*/  FFMA.FTZ R0, R17, c[0x0][0x2d0], -R3.reuse ;  /* 0x0000b40011007a23 */ /* 0x104fe40000010803 */
[----:B------:R-:W-:Y:S05]  /*116c0*/  LDSM.16.MT88.4 R16, [R232+0x100] ;  /* 0x00010000e810783b */ /* 0x000fea0000004200 */
[----:B------:R2:W-:Y:S01]  /*116d0*/  MUFU.EX2 R167, R0 ;  /* 0x0000000000a77308 */ /* 0x0005e20000000800 */
[----:B-1----:R-:W-:Y:S01]  /*116e0*/  FFMA.FTZ R8, R15, c[0x0][0x2d0], -R3 ;  /* 0x0000b4000f087a23 */ /* 0x002fe20000010803 */
[----:B---3--:R-:W-:-:S06]  /*116f0*/  F2FP.BF16.PACK_AB R10, R233, R201 ;  /* 0x000000c9e90a723e */ /* 0x008fcc00000010ff */
[----:B------:R1:W3:Y:S01]  /*11700*/  MUFU.EX2 R199, R8 ;  /* 0x0000000800c77308 */ /* 0x0002e20000000800 */
[----:B--2---:R-:W-:-:S07]  /*11710*/  FFMA.FTZ R0, R28, c[0x0][0x2d0], -R3 ;  /* 0x0000b4001c007a23 */ /* 0x004fce0000010803 */
[----:B------:R2:W4:Y:S01]  /*11720*/  MUFU.EX2 R212, R0 ;  /* 0x0000000000d47308 */ /* 0x0005220000000800 */
[----:B-1----:R-:W1:Y:S01]  /*11730*/  SHFL.BFLY PT, R8, R7, 0x1, 0x1f ;  /* 0x0c201f0007087f89 */ /* 0x002e6200000e0000 */
[----:B---3--:R-:W-:Y:S01]  /*11740*/  F2FP.BF16.PACK_AB R9, R190, R199 ;  /* 0x000000c7be09723e */ /* 0x008fe200000010ff */
[----:B--2---:R-:W-:Y:S01]  /*11750*/  FFMA.FTZ R0, R29, c[0x0][0x2d0], -R6 ;  /* 0x0000b4001d007a23 */ /* 0x004fe20000010806 */
[----:B----4-:R-:W-:-:S04]  /*11760*/  F2FP.BF16.PACK_AB R11, R212, R167 ;  /* 0x000000a7d40b723e */ /* 0x010fc800000010ff */
[----:B------:R2:W3:Y:S01]  /*11770*/  MUFU.EX2 R215, R0 ;  /* 0x0000000000d77308 */ /* 0x0004e20000000800 */
[----:B-1----:R-:W-:Y:S02]  /*11780*/  FMNMX.FTZ R136, R7, R8, !PT ;  /* 0x0000000807887209 */ /* 0x002fe40007810000 */
[----:B------:R-:W-:Y:S01]  /*11790*/  F2FP.BF16.PACK_AB R8, R191, R198 ;  /* 0x000000c6bf08723e */ /* 0x000fe200000010ff */
[--C-:B--2---:R-:W-:Y:S01]  /*117a0*/  FFMA.FTZ R0, R30, c[0x0][0x2d0], -R6.reuse ;  /* 0x0000b4001e007a23 */ /* 0x104fe20000010806 */
[C---:B------:R-:W-:Y:S01]  /*117b0*/  FSETP.NEU.FTZ.AND P0, PT, R136.reuse, -INF , PT ;  /* 0xff8000008800780b */ /* 0x040fe20003f1d000 */
[----:B------:R-:W-:Y:S01]  /*117c0*/  FMUL.FTZ R2, R136, c[0x0][0x2d0] ;  /* 0x0000b40088027a20 */ /* 0x000fe20000410000 */
[----:B---3--:R-:W-:Y:S01]  /*117d0*/  F2FP.BF16.PACK_AB R12, R215, R223 ;  /* 0x000000dfd70c723e */ /* 0x008fe200000010ff */
        /* <DEDUP_REMOVED lines=25> */
[----:B------:R1:W2:Y:S02]  /*11970*/  MUFU.EX2 R194, R2 ;  /* 0x0000000200c27308 */ /* 0x0002a40000000800 */
[C---:B------:R-:W-:Y:S08]  /*11980*/  HMMA.16816.F32.BF16 R112, R12.reuse, R26, RZ ;  /* 0x0000001a0c70723c */ /* 0x040ff000000418ff */
[----:B------:R-:W-:Y:S01]  /*11990*/  HMMA.16816.F32.BF16 R84, R12, R20, RZ ;  /* 0x000000140c54723c */ /* 0x000fe200000418ff */
[----:B-1----:R-:W-:-:S04]  /*119a0*/  FFMA.FTZ R2, R41, c[0x0][0x2d0], -R5 ;  /* 0x0000b40029027a23 */ /* 0x002fc80000010805 */
[----:B------:R1:W3:Y:S03]  /*119b0*/  MUFU.EX2 R188, R2 ;  /* 0x0000000200bc7308 */ /* 0x0002e60000000800 */
[C---:B------:R-:W-:Y:S01]  /*119c0*/  HMMA.16816.F32.BF16 R96, R12.reuse, R22, RZ ;  /* 0x000000160c60723c */ /* 0x040fe200000418ff */
[----:B------:R-:W4:Y:S07]  /*119d0*/  LDSM.16.MT88.4 R20, [R229+0x900] ;  /* 0x00090000e514783b */ /* 0x000f2e0000004200 */
[----:B------:R-:W-:Y:S01]  /*119e0*/  HMMA.16816.F32.BF16 R80, R12, R16, RZ ;  /* 0x000000100c50723c */ /* 0x000fe200000418ff */
[----:B-1----:R-:W-:-:S07]  /*119f0*/  FFMA.FTZ R2, R68, c[0x0][0x2d0], -R5 ;  /* 0x0000b40044027a23 */ /* 0x002fce0000010805 */
[-C--:B------:R-:W-:Y:S01]  /*11a00*/  HMMA.16816.F32.BF16 R40, R8, R38.reuse, RZ ;  /* 0x000000260828723c */ /* 0x080fe200000418ff */
[----:B------:R1:W-:Y:S07]  /*11a10*/  MUFU.EX2 R162, R2 ;  /* 0x0000000200a27308 */ /* 0x0003ee0000000800 */
[----:B------:R-:W-:Y:S01]  /*11a20*/  HMMA.16816.F32.BF16 R100, R12, R38, RZ ;  /* 0x000000260c64723c */ /* 0x000fe200000418ff */
[----:B-1----:R-:W-:Y:S02]  /*11a30*/  FFMA.FTZ R2, R69, c[0x0][0x2d0], -R5 ;  /* 0x0000b40045027a23 */ /* 0x002fe40000010805 */
[----:B--2---:R-:W-:-:S02]  /*11a40*/  IMAD.MOV.U32 R69, RZ, RZ, R194 ;  /* 0x000000ffff457224 */ /* 0x004fc400078e00c2 */
[----:B------:R1:W2:Y:S03]  /*11a50*/  MUFU.EX2 R228, R2 ;  /* 0x0000000200e47308 */ /* 0x0002a60000000800 */
[----:B---3--:R-:W-:Y:S01]  /*11a60*/  F2FP.BF16.PACK_AB R8, R188, R69 ;  /* 0x00000045bc08723e */ /* 0x008fe200000010ff */
[----:B-1----:R-:W-:Y:S01]  /*11a70*/  FFMA.FTZ R2, R71, c[0x0][0x2d0], -R3 ;  /* 0x0000b40047027a23 */ /* 0x002fe20000010803 */
[----:B--2---:R-:W-:Y:S01]  /*11a80*/  F2FP.BF16.PACK_AB R10, R228, R162 ;  /* 0x000000a2e40a723e */ /* 0x004fe200000010ff */
[----:B------:R-:W-:Y:S02]  /*11a90*/  IMAD.MOV.U32 R71, RZ, RZ, R105 ;  /* 0x000000ffff477224 */ /* 0x000fe400078e0069 */
[----:B------:R1:W-:Y:S01]  /*11aa0*/  MUFU.EX2 R7, R2 ;  /* 0x0000000200077308 */ /* 0x0003e20000000800 */
[----:B------:R-:W-:Y:S01]  /*11ab0*/  HMMA.16816.F32.BF16 R104, R12, R18, RZ ;  /* 0x000000120c68723c */ /* 0x000fe200000418ff */
[----:B------:R-:W2:Y:S01]  /*11ac0*/  LDSM.16.MT88.4 R16, [R230+0x900] ;  /* 0x00090000e610783b */ /* 0x000ea20000004200 */
[----:B-1----:R-:W-:-:S05]  /*11ad0*/  FFMA.FTZ R2, R76, c[0x0][0x2d0], -R3 ;  /* 0x0000b4004c027a23 */ /* 0x002fca0000010803 */
[----:B------:R1:W3:Y:S02]  /*11ae0*/  MUFU.EX2 R182, R2 ;  /* 0x0000000200b67308 */ /* 0x0002e40000000800 */
[----:B-1----:R-:W-:Y:S01]  /*11af0*/  FFMA.FTZ R2, R77, c[0x0][0x2d0], -R3 ;  /* 0x0000b4004d027a23 */ /* 0x002fe20000010803 */
[----:B---3--:R-:W-:Y:S01]  /*11b00*/  F2FP.BF16.PACK_AB R9, R182, R7 ;  /* 0x00000007b609723e */ /* 0x008fe200000010ff */
[C---:B------:R-:W-:Y:S04]  /*11b10*/  HMMA.16816.F32.BF16 R76, R12.reuse, R24, RZ ;  /* 0x000000180c4c723c */ /* 0x040fe800000418ff */
[----:B------:R1:W-:Y:S04]  /*11b20*/  MUFU.EX2 R194, R2 ;  /* 0x0000000200c27308 */ /* 0x0003e80000000800 */
[----:B------:R-:W-:Y:S01]  /*11b30*/  HMMA.16816.F32.BF16 R24, R12, R36, RZ ;  /* 0x000000240c18723c */ /* 0x000fe200000418ff */
[----:B------:R-:W3:Y:S06]  /*11b40*/  LDSM.16.MT88.4 R12, [R229+0x1100] ;  /* 0x00110000e50c783b */ /* 0x000eec0000004200 */
[----:B------:R-:W-:-:S02]  /*11b50*/  IMAD.MOV.U32 R37, RZ, RZ, R214 ;  /* 0x000000ffff257224 */ /* 0x000fc400078e00d6 */
[----:B-1----:R-:W-:-:S04]  /*11b60*/  FFMA.FTZ R2, R88, c[0x0][0x2d0], -R3 ;  /* 0x0000b40058027a23 */ /* 0x002fc80000010803 */
[----:B------:R1:W1:Y:S02]  /*11b70*/  MUFU.EX2 R68, R2 ;  /* 0x0000000200447308 */ /* 0x0002640000000800 */
[----:B-1----:R-:W-:Y:S01]  /*11b80*/  FFMA.FTZ R2, R92, c[0x0][0x2d0], -R6 ;  /* 0x0000b4005c027a23 */ /* 0x002fe20000010806 */
[----:B------:R-:W-:-:S05]  /*11b90*/  F2FP.BF16.PACK_AB R11, R68, R194 ;  /* 0x000000c2440b723e */ /* 0x000fca00000010ff */
[----:B------:R1:W-:Y:S02]  /*11ba0*/  MUFU.EX2 R36, R2 ;  /* 0x0000000200247308 */ /* 0x0003e40000000800 */
[C---:B----4-:R-:W-:Y:S08]  /*11bb0*/  HMMA.16816.F32.BF16 R144, R8.reuse, R20, R72 ;  /* 0x000000140890723c */ /* 0x050ff00000041848 */
[----:B------:R-:W-:Y:S01]  /*11bc0*/  HMMA.16816.F32.BF16 R108, R8, R32, R60 ;  /* 0x00000020086c723c */ /* 0x000fe2000004183c */
[----:B-1----:R-:W-:-:S04]  /*11bd0*/  FFMA.FTZ R2, R93, c[0x0][0x2d0], -R6 ;  /* 0x0000b4005d027a23 */ /* 0x002fc80000010806 */
[----:B------:R1:W4:Y:S03]  /*11be0*/  MUFU.EX2 R252, R2 ;  /* 0x0000000200fc7308 */ /* 0x0003260000000800 */
[C---:B------:R-:W-:Y:S08]  /*11bf0*/  HMMA.16816.F32.BF16 R72, R8.reuse, R22, R64 ;  /* 0x000000160848723c */ /* 0x040ff00000041840 */
[----:B------:R-:W-:Y:S01]  /*11c00*/  HMMA.16816.F32.BF16 R64, R8, R34, R56 ;  /* 0x000000220840723c */ /* 0x000fe20000041838 */
[----:B-1----:R-:W-:-:S07]  /*11c10*/  FFMA.FTZ R2, R94, c[0x0][0x2d0], -R6 ;  /* 0x0000b4005e027a23 */ /* 0x002fce0000010806 */
[C---:B--2---:R-:W-:Y:S01]  /*11c20*/  HMMA.16816.F32.BF16 R60, R8.reuse, R18, R48 ;  /* 0x00000012083c723c */ /* 0x044fe20000041830 */
[----:B------:R1:W-:Y:S07]  /*11c30*/  MUFU.EX2 R227, R2 ;  /* 0x0000000200e37308 */ /* 0x0003ee0000000800 */
[----:B------:R-:W-:Y:S01]  /*11c40*/  HMMA.16816.F32.BF16 R92, R8, R16, R52 ;  /* 0x00000010085c723c */ /* 0x000fe20000041834 */
[----:B-1----:R-:W-:-:S07]  /*11c50*/  FFMA.FTZ R2, R89, c[0x0][0x2d0], -R6 ;  /* 0x0000b40059027a23 */ /* 0x002fce0000010806 */
[C---:B------:R-:W-:Y:S01]  /*11c60*/  HMMA.16816.F32.BF16 R88, R8.reuse, R28, R44 ;  /* 0x0000001c0858723c */ /* 0x040fe2000004182c */
[----:B------:R1:W2:Y:S07]  /*11c70*/  MUFU.EX2 R251, R2 ;  /* 0x0000000200fb7308 */ /* 0x0002ae0000000800 */
[----:B------:R-:W-:Y:S07]  /*11c80*/  HMMA.16816.F32.BF16 R44, R8, R30, R40 ;  /* 0x0000001e082c723c */ /* 0x000fee0000041828 */
[----:B----4-:R-:W-:Y:S01]  /*11c90*/  F2FP.BF16.PACK_AB R8, R252, R36 ;  /* 0x00000024fc08723e */ /* 0x010fe200000010ff */
        /* <DEDUP_REMOVED lines=15> */
[----:B------:R-:W-:Y:S02]  /*11d90*/  IMAD.MOV.U32 R122, RZ, RZ, R189 ;  /* 0x000000ffff7a7224 */ /* 0x000fe400078e00bd */
[----:B------:R1:W-:Y:S04]  /*11da0*/  MUFU.EX2 R221, R2 ;  /* 0x0000000200dd7308 */ /* 0x0003e80000000800 */
[C---:B------:R-:W-:Y:S07]  /*11db0*/  HMMA.16816.F32.BF16 R76, R8.reuse, R16, R76 ;  /* 0x00000010084c723c */ /* 0x040fee000004184c */
[----:B------:R-:W-:Y:S01]  /*11dc0*/  IMAD.MOV.U32 R16, RZ, RZ, R204 ;  /* 0x000000ffff107224 */ /* 0x000fe200078e00cc */
[----:B------:R-:W-:Y:S01]  /*11dd0*/  HMMA.16816.F32.BF16 R48, R8, R20, R84 ;  /* 0x000000140830723c */ /* 0x000fe20000041854 */
[----:B------:R-:W-:-:S02]  /*11de0*/  IMAD.MOV.U32 R17, RZ, RZ, R37 ;  /* 0x000000ffff117224 */ /* 0x000fc400078e0025 */
[----:B-1----:R-:W-:-:S04]  /*11df0*/  FFMA.FTZ R2, R117, c[0x0][0x2d0], -R5 ;  /* 0x0000b40075027a23 */ /* 0x002fc80000010805 */
[----:B------:R1:W-:Y:S01]  /*11e00*/  MUFU.EX2 R216, R2 ;  /* 0x0000000200d87308 */ /* 0x0003e20000000800 */
[C---:B------:R-:W-:Y:S01]  /*11e10*/  HMMA.16816.F32.BF16 R116, R8.reuse, R28, R24 ;  /* 0x0000001c0874723c */ /* 0x040fe20000041818 */
[----:B------:R-:W-:Y:S06]  /*11e20*/  LDSM.16.MT88.4 R24, [R230+0x1100] ;  /* 0x00110000e618783b */ /* 0x000fec0000004200 */
[----:B------:R-:W-:Y:S01]  /*11e30*/  IMAD.MOV.U32 R29, RZ, RZ, R68 ;  /* 0x000000ffff1d7224 */ /* 0x000fe200078e0044 */
[----:B------:R-:W-:Y:S01]  /*11e40*/  HMMA.16816.F32.BF16 R40, R8, R22, R96 ;  /* 0x000000160828723c */ /* 0x000fe20000041860 */
[----:B------:R-:W-:Y:S01]  /*11e50*/  IMAD.MOV.U32 R68, RZ, RZ, R203 ;  /* 0x000000ffff447224 */ /* 0x000fe200078e00cb */
[----:B------:R-:W2:Y:S01]  /*11e60*/  LDSM.16.MT88.4 R20, [R232+0x1100] ;  /* 0x00110000e814783b */ /* 0x000ea20000004200 */
[----:B------:R-:W-:-:S02]  /*11e70*/  IMAD.MOV.U32 R28, RZ, RZ, R202 ;  /* 0x000000ffff1c7224 */ /* 0x000fc400078e00ca */
[----:B-1----:R-:W-:-:S03]  /*11e80*/  FFMA.FTZ R2, R121, c[0x0][0x2d0], -R5 ;  /* 0x0000b40079027a23 */ /* 0x002fc60000010805 */
[C---:B------:R-:W-:Y:S01]  /*11e90*/  HMMA.16816.F32.BF16 R52, R8.reuse, R32, R80 ;  /* 0x000000200834723c */ /* 0x040fe20000041850 */
[----:B------:R-:W-:Y:S01]  /*11ea0*/  IMAD.MOV.U32 R121, RZ, RZ, R36 ;  /* 0x000000ffff797224 */ /* 0x000fe200078e0024 */
[----:B------:R1:W4:Y:S06]  /*11eb0*/  MUFU.EX2 R217, R2 ;  /* 0x0000000200d97308 */ /* 0x00032c0000000800 */
[C---:B------:R-:W-:Y:S01]  /*11ec0*/  HMMA.16816.F32.BF16 R36, R8.reuse, R34, R104 ;  /* 0x000000220824723c */ /* 0x040fe20000041868 */
[----:B------:R-:W2:Y:S06]  /*11ed0*/  LDSM.16.MT88.4 R32, [R231+0x1100] ;  /* 0x00110000e720783b */ /* 0x000eac0000004200 */
[----:B------:R-:W-:Y:S01]  /*11ee0*/  IMAD.MOV.U32 R107, RZ, RZ, R199 ;  /* 0x000000ffff6b7224 */ /* 0x000fe200078e00c7 */
[----:B------:R-:W-:Y:S01]  /*11ef0*/  HMMA.16816.F32.BF16 R56, R8, R18, R112 ;  /* 0x000000120838723c */ /* 0x000fe20000041870 */
[----:B------:R-:W-:-:S02]  /*11f00*/  IMAD.MOV.U32 R104, RZ, RZ, R198 ;  /* 0x000000ffff687224 */ /* 0x000fc400078e00c6 */
[----:B-1----:R-:W-:Y:S02]  /*11f10*/  FFMA.FTZ R2, R123, c[0x0][0x2d0], -R5 ;  /* 0x0000b4007b027a23 */ /* 0x002fe40000010805 */
[----:B------:R-:W-:Y:S02]  /*11f20*/  IMAD.MOV.U32 R123, RZ, RZ, R212 ;  /* 0x000000ffff7b7224 */ /* 0x000fe400078e00d4 */
[----:B------:R1:W-:Y:S01]  /*11f30*/  MUFU.EX2 R214, R2 ;  /* 0x0000000200d67308 */ /* 0x0003e20000000800 */
[----:B------:R-:W-:Y:S01]  /*11f40*/  IMAD.MOV.U32 R105, RZ, RZ, R197 ;  /* 0x000000ffff697224 */ /* 0x000fe200078e00c5 */
[----:B------:R-:W-:Y:S01]  /*11f50*/  HMMA.16816.F32.BF16 R84, R8, R30, R100 ;  /* 0x0000001e0854723c */ /* 0x000fe20000041864 */
[----:B------:R-:W-:Y:S02]  /*11f60*/  IMAD.MOV.U32 R106, RZ, RZ, R196 ;  /* 0x000000ffff6a7224 */ /* 0x000fe400078e00c4 */
[----:B------:R-:W-:Y:S02]  /*11f70*/  IMAD.MOV.U32 R115, RZ, RZ, R191 ;  /* 0x000000ffff737224 */ /* 0x000fe400078e00bf */
[----:B------:R-:W-:-:S02]  /*11f80*/  IMAD.MOV.U32 R114, RZ, RZ, R190 ;  /* 0x000000ffff727224 */ /* 0x000fc400078e00be */
[----:B----4-:R-:W-:Y:S01]  /*11f90*/  F2FP.BF16.PACK_AB R8, R217, R216 ;  /* 0x000000d8d908723e */ /* 0x010fe200000010ff */
[----:B------:R-:W-:Y:S02]  /*11fa0*/  IMAD.MOV.U32 R112, RZ, RZ, R104 ;  /* 0x000000ffff707224 */ /* 0x000fe400078e0068 */
[----:B------:R-:W-:Y:S02]  /*11fb0*/  IMAD.MOV.U32 R104, RZ, RZ, R17 ;  /* 0x000000ffff687224 */ /* 0x000fe400078e0011 */
[----:B-1----:R-:W-:Y:S02]  /*11fc0*/  FFMA.FTZ R2, R124, c[0x0][0x2d0], -R5 ;  /* 0x0000b4007c027a23 */ /* 0x002fe40000010805 */
[----:B------:R-:W-:Y:S02]  /*11fd0*/  IMAD.MOV.U32 R124, RZ, RZ, R194 ;  /* 0x000000ffff7c7224 */ /* 0x000fe400078e00c2 */
[----:B------:R1:W4:Y:S02]  /*11fe0*/  MUFU.EX2 R212, R2 ;  /* 0x0000000200d47308 */ /* 0x0003240000000800 */
[----:B-1----:R-:W-:Y:S01]  /*11ff0*/  FFMA.FTZ R2, R125, c[0x0][0x2d0], -R3 ;  /* 0x0000b4007d027a23 */ /* 0x002fe20000010803 */
[----:B----4-:R-:W-:Y:S01]  /*12000*/  F2FP.BF16.PACK_AB R10, R212, R214 ;  /* 0x000000d6d40a723e */ /* 0x010fe200000010ff */
[----:B------:R-:W-:-:S04]  /*12010*/  IMAD.MOV.U32 R125, RZ, RZ, R193 ;  /* 0x000000ffff7d7224 */ /* 0x000fc800078e00c1 */
[----:B------:R1:W-:Y:S02]  /*12020*/  MUFU.EX2 R204, R2 ;  /* 0x0000000200cc7308 */ /* 0x0003e40000000800 */
[----:B-1----:R-:W-:Y:S02]  /*12030*/  FFMA.FTZ R2, R126, c[0x0][0x2d0], -R3 ;  /* 0x0000b4007e027a23 */ /* 0x002fe40000010803 */
[----:B------:R-:W-:-:S04]  /*12040*/  IMAD.MOV.U32 R126, RZ, RZ, R201 ;  /* 0x000000ffff7e7224 */ /* 0x000fc800078e00c9 */
        /* <DEDUP_REMOVED lines=9> */
[----:B------:R-:W-:Y:S02]  /*120e0*/  IMAD.MOV.U32 R128, RZ, RZ, R16 ;  /* 0x000000ffff807224 */ /* 0x000fe400078e0010 */
[----:B------:R-:W-:Y:S01]  /*120f0*/  LDSM.16.MT88.4 R16, [R229+0x1900] ;  /* 0x00190000e510783b */ /* 0x000fe20000004200 */
[----:B-1----:R-:W-:Y:S01]  /*12100*/  FFMA.FTZ R2, R130, c[0x0][0x2d0], -R6 ;  /* 0x0000b40082027a23 */ /* 0x002fe20000010806 */
[----:B----4-:R-:W-:Y:S01]  /*12110*/  F2FP.BF16.PACK_AB R11, R201, R202 ;  /* 0x000000cac90b723e */ /* 0x010fe200000010ff */
[----:B------:R-:W-:Y:S02]  /*12120*/  IMAD.MOV.U32 R130, RZ, RZ, R115 ;  /* 0x000000ffff827224 */ /* 0x000fe400078e0073 */
[----:B------:R1:W4:Y:S01]  /*12130*/  MUFU.EX2 R200, R2 ;  /* 0x0000000200c87308 */ /* 0x0003220000000800 */
[----:B------:R-:W-:-:S02]  /*12140*/  IMAD.MOV.U32 R115, RZ, RZ, R127 ;  /* 0x000000ffff737224 */ /* 0x000fc400078e007f */
[----:B------:R-:W-:Y:S01]  /*12150*/  IMAD.MOV.U32 R127, RZ, RZ, R28 ;  /* 0x000000ffff7f7224 */ /* 0x000fe200078e001c */
[C---:B---3--:R-:W-:Y:S08]  /*12160*/  HMMA.16816.F32.BF16 R80, R8.reuse, R14, R72 ;  /* 0x0000000e0850723c */ /* 0x048ff00000041848 */
[----:B--2---:R-:W-:Y:S01]  /*12170*/  HMMA.16816.F32.BF16 R72, R8, R22, R64 ;  /* 0x000000160848723c */ /* 0x004fe20000041840 */
        /* <DEDUP_REMOVED lines=8> */
[----:B------:R1:W2:Y:S01]  /*12200*/  MUFU.EX2 R198, R2 ;  /* 0x0000000200c67308 */ /* 0x0002a20000000800 */
[----:B------:R-:W-:-:S05]  /*12210*/  IMAD.MOV.U32 R68, RZ, RZ, R166 ;  /* 0x000000ffff447224 */ /* 0x000fca00078e00a6 */
[C---:B------:R-:W-:Y:S08]  /*12220*/  HMMA.16816.F32.BF16 R92, R8.reuse, R24, R92 ;  /* 0x00000018085c723c */ /* 0x040ff0000004185c */
[----:B------:R-:W-:Y:S01]  /*12230*/  HMMA.16816.F32.BF16 R96, R8, R32, R88 ;  /* 0x000000200860723c */ /* 0x000fe20000041858 */
[----:B-1----:R-:W-:-:S04]  /*12240*/  FFMA.FTZ R2, R132, c[0x0][0x2d0], -R6 ;  /* 0x0000b40084027a23 */ /* 0x002fc80000010806 */
        /* <DEDUP_REMOVED lines=18> */
[----:B------:R-:W-:Y:S01]  /*12370*/  LDSM.16.MT88.4 R12, [R232+0x1900] ;  /* 0x00190000e80c783b */ /* 0x000fe20000004200 */
[----:B-1----:R-:W-:-:S04]  /*12380*/  FFMA.FTZ R2, R149, c[0x0][0x2d0], -R6 ;  /* 0x0000b40095027a23 */ /* 0x002fc80000010806 */
[----:B------:R1:W-:Y:S02]  /*12390*/  MUFU.EX2 R191, R2 ;  /* 0x0000000200bf7308 */ /* 0x0003e40000000800 */
[C---:B------:R-:W-:Y:S07]  /*123a0*/  HMMA.16816.F32.BF16 R88, R8.reuse, R32, R116 ;  /* 0x000000200858723c */ /* 0x040fee0000041874 */
[----:B------:R-:W-:Y:S01]  /*123b0*/  IMAD.MOV.U32 R117, RZ, RZ, R115 ;  /* 0x000000ffff757224 */ /* 0x000fe200078e0073 */
[----:B------:R-:W-:Y:S01]  /*123c0*/  HMMA.16816.F32.BF16 R40, R8, R20, R52 ;  /* 0x000000140828723c */ /* 0x000fe20000041834 */
[----:B------:R-:W-:-:S02]  /*123d0*/  IMAD.MOV.U32 R119, RZ, RZ, R112 ;  /* 0x000000ffff777224 */ /* 0x000fc400078e0070 */
[----:B------:R-:W-:Y:S02]  /*123e0*/  IMAD.MOV.U32 R116, RZ, RZ, R4 ;  /* 0x000000ffff747224 */ /* 0x000fe400078e0004 */
[----:B------:R-:W-:Y:S02]  /*123f0*/  IMAD.MOV.U32 R4, RZ, RZ, R163 ;  /* 0x000000ffff047224 */ /* 0x000fe400078e00a3 */
[--C-:B-1----:R-:W-:Y:S01]  /*12400*/  FFMA.FTZ R2, R150, c[0x0][0x2d0], -R5.reuse ;  /* 0x0000b40096027a23 */ /* 0x102fe20000010805 */
[C---:B------:R-:W-:Y:S01]  /*12410*/  HMMA.16816.F32.BF16 R36, R8.reuse, R22, R36 ;  /* 0x000000160824723c */ /* 0x040fe20000041824 */
[----:B------:R-:W-:Y:S02]  /*12420*/  LDSM.16.MT88.4 R20, [R229+0x2100] ;  /* 0x00210000e514783b */ /* 0x000fe40000004200 */
[----:B------:R1:W-:Y:S05]  /*12430*/  MUFU.EX2 R190, R2 ;  /* 0x0000000200be7308 */ /* 0x0003ea0000000800 */
[C---:B------:R-:W-:Y:S08]  /*12440*/  HMMA.16816.F32.BF16 R56, R8.reuse, R26, R56 ;  /* 0x0000001a0838723c */ /* 0x040ff00000041838 */
[----:B------:R-:W-:Y:S01]  /*12450*/  HMMA.16816.F32.BF16 R84, R8, R34, R84 ;  /* 0x000000220854723c */ /* 0x000fe20000041854 */
[----:B------:R-:W2:Y:S01]  /*12460*/  LDSM.16.MT88.4 R32, [R231+0x1900] ;  /* 0x00190000e720783b */ /* 0x000ea20000004200 */
[----:B-1----:R-:W-:-:S04]  /*12470*/  FFMA.FTZ R2, R151, c[0x0][0x2d0], -R5 ;  /* 0x0000b40097027a23 */ /* 0x002fc80000010805 */
[----:B------:R1:W3:Y:S02]  /*12480*/  MUFU.EX2 R189, R2 ;  /* 0x0000000200bd7308 */ /* 0x0002e40000000800 */
[--C-:B-1----:R-:W-:Y:S02]  /*12490*/  FFMA.FTZ R2, R152, c[0x0][0x2d0], -R5.reuse ;  /* 0x0000b40098027a23 */ /* 0x102fe40000010805 */
[----:B------:R-:W-:Y:S02]  /*124a0*/  IMAD.MOV.U32 R152, RZ, RZ, R122 ;  /* 0x000000ffff987224 */ /* 0x000fe400078e007a */
[----:B------:R-:W-:Y:S02]  /*124b0*/  IMAD.MOV.U32 R122, RZ, RZ, R188 ;  /* 0x000000ffff7a7224 */ /* 0x000fe400078e00bc */
[----:B------:R1:W-:Y:S02]  /*124c0*/  MUFU.EX2 R188, R2 ;  /* 0x0000000200bc7308 */ /* 0x0003e40000000800 */
[----:B-1----:R-:W-:-:S02]  /*124d0*/  FFMA.FTZ R2, R153, c[0x0][0x2d0], -R5 ;  /* 0x0000b40099027a23 */ /* 0x002fc40000010805 */
[----:B------:R-:W-:-:S04]  /*124e0*/  IMAD.MOV.U32 R153, RZ, RZ, R114 ;  /* 0x000000ffff997224 */ /* 0x000fc800078e0072 */
[----:B------:R1:W4:Y:S01]  /*124f0*/  MUFU.EX2 R139, R2 ;  /* 0x00000002008b7308 */ /* 0x0003220000000800 */
[----:B------:R-:W-:Y:S02]  /*12500*/  IMAD.MOV.U32 R114, RZ, RZ, R107 ;  /* 0x000000ffff727224 */ /* 0x000fe400078e006b */
[----:B------:R-:W-:Y:S02]  /*12510*/  IMAD.MOV.U32 R107, RZ, RZ, R29 ;  /* 0x000000ffff6b7224 */ /* 0x000fe400078e001d */
[----:B------:R-:W-:Y:S01]  /*12520*/  IMAD.MOV.U32 R118, RZ, RZ, R114 ;  /* 0x000000ffff767224 */ /* 0x000fe200078e0072 */
[----:B------:R-:W-:Y:S01]  /*12530*/  HMMA.16816.F32.BF16 R28, R8, R24, R76 ;  /* 0x00000018081c723c */ /* 0x000fe2000004184c */
[----:B------:R-:W2:Y:S06]  /*12540*/  LDSM.16.MT88.4 R24, [R230+0x1900] ;  /* 0x00190000e618783b */ /* 0x000eac0000004200 */
[----:B---3--:R-:W-:Y:S01]  /*12550*/  F2FP.BF16.PACK_AB R8, R189, R190 ;  /* 0x000000bebd08723e */ /* 0x008fe200000010ff */
[----:B-1----:R-:W-:Y:S01]  /*12560*/  FFMA.FTZ R2, R154, c[0x0][0x2d0], -R3 ;  /* 0x0000b4009a027a23 */ /* 0x002fe20000010803 */
[----:B----4-:R-:W-:Y:S01]  /*12570*/  F2FP.BF16.PACK_AB R10, R139, R188 ;  /* 0x000000bc8b0a723e */ /* 0x010fe200000010ff */
[----:B------:R-:W-:-:S02]  /*12580*/  IMAD.MOV.U32 R154, RZ, RZ, R105 ;  /* 0x000000ffff9a7224 */ /* 0x000fc400078e0069 */
        /* <DEDUP_REMOVED lines=10> */
[----:B------:R1:W3:Y:S01]  /*12630*/  MUFU.EX2 R133, R2 ;  /* 0x0000000200857308 */ /* 0x0002e20000000800 */
[----:B------:R-:W-:Y:S02]  /*12640*/  IMAD.MOV.U32 R130, RZ, RZ, R71 ;  /* 0x000000ffff827224 */ /* 0x000fe400078e0047 */
[----:B------:R-:W-:Y:S02]  /*12650*/  IMAD.MOV.U32 R71, RZ, RZ, R164 ;  /* 0x000000ffff477224 */ /* 0x000fe400078e00a4 */
[----:B-1----:R-:W-:Y:S01]  /*12660*/  FFMA.FTZ R2, R176, c[0x0][0x2d0], -R6 ;  /* 0x0000b400b0027a23 */ /* 0x002fe20000010806 */
[----:B---3--:R-:W-:-:S03]  /*12670*/  F2FP.BF16.PACK_AB R11, R133, R132 ;  /* 0x00000084850b723e */ /* 0x008fc600000010ff */
[----:B------:R1:W-:Y:S04]  /*12680*/  MUFU.EX2 R115, R2 ;  /* 0x0000000200737308 */ /* 0x0003e80000000800 */
[C---:B--2---:R-:W-:Y:S08]  /*12690*/  HMMA.16816.F32.BF16 R76, R8.reuse, R32, R96 ;  /* 0x00000020084c723c */ /* 0x044ff00000041860 */
[----:B------:R-:W-:Y:S01]  /*126a0*/  HMMA.16816.F32.BF16 R148, R8, R18, R80 ;  /* 0x000000120894723c */ /* 0x000fe20000041850 */
[----:B-1----:R-:W-:-:S02]  /*126b0*/  FFMA.FTZ R2, R158, c[0x0][0x2d0], -R6 ;  /* 0x0000b4009e027a23 */ /* 0x002fc40000010806 */
[----:B------:R-:W-:Y:S02]  /*126c0*/  IMAD.MOV.U32 R158, RZ, RZ, R125 ;  /* 0x000000ffff9e7224 */ /* 0x000fe400078e007d */
[----:B------:R1:W-:Y:S01]  /*126d0*/  MUFU.EX2 R114, R2 ;  /* 0x0000000200727308 */ /* 0x0003e20000000800 */
[----:B------:R-:W-:Y:S02]  /*126e0*/  IMAD.MOV.U32 R125, RZ, RZ, R162 ;  /* 0x000000ffff7d7224 */ /* 0x000fe400078e00a2 */
[C---:B------:R-:W-:Y:S08]  /*126f0*/  HMMA.16816.F32.BF16 R144, R8.reuse, R16, R144 ;  /* 0x000000100890723c */ /* 0x040ff00000041890 */
[----:B------:R-:W-:Y:S01]  /*12700*/  HMMA.16816.F32.BF16 R80, R8, R26, R64 ;  /* 0x0000001a0850723c */ /* 0x000fe20000041840 */
[----:B-1----:R-:W-:-:S02]  /*12710*/  FFMA.FTZ R2, R159, c[0x0][0x2d0], -R6 ;  /* 0x0000b4009f027a23 */ /* 0x002fc40000010806 */
[----:B------:R-:W-:Y:S02]  /*12720*/  IMAD.MOV.U32 R159, RZ, RZ, R113 ;  /* 0x000000ffff9f7224 */ /* 0x000fe400078e0071 */
[----:B------:R1:W-:Y:S02]  /*12730*/  MUFU.EX2 R113, R2 ;  /* 0x0000000200717308 */ /* 0x0003e40000000800 */
[----:B-1----:R-:W-:Y:S02]  /*12740*/  FFMA.FTZ R2, R160, c[0x0][0x2d0], -R6 ;  /* 0x0000b400a0027a23 */ /* 0x002fe40000010806 */
[----:B------:R-:W-:Y:S04]  /*12750*/  HMMA.16816.F32.BF16 R160, R8, R12, R108 ;  /* 0x0000000c08a0723c */ /* 0x000fe8000004186c */
[----:B------:R1:W-:Y:S03]  /*12760*/  MUFU.EX2 R112, R2 ;  /* 0x0000000200707308 */ /* 0x0003e60000000800 */
[----:B------:R-:W-:-:S02]  /*12770*/  IMAD.MOV.U32 R111, RZ, RZ, R128 ;  /* 0x000000ffff6f7224 */ /* 0x000fc400078e0080 */
[----:B------:R-:W-:Y:S02]  /*12780*/  IMAD.MOV.U32 R128, RZ, RZ, R107 ;  /* 0x000000ffff807224 */ /* 0x000fe400078e006b */
[----:B------:R-:W-:Y:S02]  /*12790*/  IMAD.MOV.U32 R110, RZ, RZ, R104 ;  /* 0x000000ffff6e7224 */ /* 0x000fe400078e0068 */
[----:B------:R-:W-:Y:S02]  /*127a0*/  IMAD.MOV.U32 R109, RZ, RZ, R165 ;  /* 0x000000ffff6d7224 */ /* 0x000fe400078e00a5 */
[----:B------:R-:W-:Y:S01]  /*127b0*/  HMMA.16816.F32.BF16 R164, R8, R14, R72 ;  /* 0x0000000e08a4723c */ /* 0x000fe20000041848 */
[----:B-1----:R-:W-:-:S04]  /*127c0*/  FFMA.FTZ R2, R177, c[0x0][0x2d0], -R0 ;  /* 0x0000b400b1027a23 */ /* 0x002fc80000010800 */
[----:B------:R1:W-:Y:S03]  /*127d0*/  MUFU.EX2 R107, R2 ;  /* 0x00000002006b7308 */ /* 0x0003e60000000800 */
[----:B------:R-:W-:Y:S01]  /*127e0*/  HMMA.16816.F32.BF16 R72, R8, R34, R60 ;  /* 0x000000220848723c */ /* 0x000fe2000004183c */
[----:B-1----:R-:W-:-:S04]  /*127f0*/  FFMA.FTZ R2, R178, c[0x0][0x2d0], -R0 ;  /* 0x0000b400b2027a23 */ /* 0x002fc80000010800 */
[----:B------:R1:W2:Y:S02]  /*12800*/  MUFU.EX2 R106, R2 ;  /* 0x00000002006a7308 */ /* 0x0002a40000000800 */
[----:B-1----:R-:W-:Y:S02]  /*12810*/  FFMA.FTZ R2, R179, c[0x0][0x2d0], -R0 ;  /* 0x0000b400b3027a23 */ /* 0x002fe40000010800 */
[----:B------:R-:W-:Y:S04]  /*12820*/  HMMA.16816.F32.BF16 R176, R8, R24, R92 ;  /* 0x0000001808b0723c */ /* 0x000fe8000004185c */
[----:B------:R1:W-:Y:S03]  /*12830*/  MUFU.EX2 R105, R2 ;  /* 0x0000000200697308 */ /* 0x0003e60000000800 */
[----:B------:R-:W-:-:S02]  /*12840*/  F2FP.BF16.PACK_AB R8, R193, R197 ;  /* 0x000000c5c108723e */ /* 0x000fc400000010ff */
[----:B--2---:R-:W-:Y:S02]  /*12850*/  F2FP.BF16.PACK_AB R9, R106, R107 ;  /* 0x0000006b6a09723e */ /* 0x004fe400000010ff */
[----:B------:R-:W-:Y:S01]  /*12860*/  F2FP.BF16.PACK_AB R10, R115, R191 ;  /* 0x000000bf730a723e */ /* 0x000fe200000010ff */
[----:B-1----:R-:W-:Y:S02]  /*12870*/  FFMA.FTZ R2, R186, c[0x0][0x2d0], -R0 ;  /* 0x0000b400ba027a23 */ /* 0x002fe40000010800 */
[----:B------:R-:W-:Y:S02]  /*12880*/  IMAD.MOV.U32 R186, RZ, RZ, R110 ;  /* 0x000000ffffba7224 */ /* 0x000fe400078e006e */
[----:B------:R1:W2:Y:S01]  /*12890*/  MUFU.EX2 R104, R2 ;  /* 0x0000000200687308 */ /* 0x0002a20000000800 */
[----:B------:R-:W-:Y:S02]  /*128a0*/  IMAD.MOV.U32 R110, RZ, RZ, R152 ;  /* 0x000000ffff6e7224 */ /* 0x000fe400078e0098 */
[----:B------:R-:W-:-:S02]  /*128b0*/  IMAD.MOV.U32 R152, RZ, RZ, R123 ;  /* 0x000000ffff987224 */ /* 0x000fc400078e007b */
[----:B------:R-:W-:Y:S02]  /*128c0*/  IMAD.MOV.U32 R123, RZ, RZ, R69 ;  /* 0x000000ffff7b7224 */ /* 0x000fe400078e0045 */
[----:B-1----:R-:W-:Y:S01]  /*128d0*/  FFMA.FTZ R2, R168, c[0x0][0x2d0], -R6 ;  /* 0x0000b400a8027a23 */ /* 0x002fe20000010806 */
[----:B--2---:R-:W-:-:S03]  /*128e0*/  F2FP.BF16.PACK_AB R11, R104, R105 ;  /* 0x00000069680b723e */ /* 0x004fc600000010ff */
[----:B------:R1:W-:Y:S04]  /*128f0*/  MUFU.EX2 R108, R2 ;  /* 0x00000002006c7308 */ /* 0x0003e80000000800 */
        /* <DEDUP_REMOVED lines=14> */
[----:B---3--:R-:W-:-:S04]  /*129e0*/  FFMA.FTZ R2, R170, c[0x0][0x2d0], -R5 ;  /* 0x0000b400aa027a23 */ /* 0x008fc80000010805 */
[----:B------:R3:W-:Y:S03]  /*129f0*/  MUFU.EX2 R101, R2 ;  /* 0x0000000200657308 */ /* 0x0007e60000000800 */
        /* <DEDUP_REMOVED lines=63> */
[----:B-1----:R-:W-:-:S06]  /*12df0*/  FFMA.FTZ R2, R71, c[0x0][0x2d0], -R6 ;  /* 0x0000b40047027a23 */ /* 0x002fcc0000010806 */
[----:B------:R1:W-:Y:S02]  /*12e00*/  MUFU.EX2 R71, R2 ;  /* 0x0000000200477308 */ /* 0x0003e40000000800 */
[----:B-1----:R-:W-:Y:S02]  /*12e10*/  FFMA.FTZ R2, R109, c[0x0][0x2d0], -R6 ;  /* 0x0000b4006d027a23 */ /* 0x002fe40000010806 */
[----:B------:R-:W-:-:S04]  /*12e20*/  IMAD.MOV.U32 R109, RZ, RZ, R111 ;  /* 0x000000ffff6d7224 */ /* 0x000fc800078e006f */
[----:B------:R1:W1:Y:S01]  /*12e30*/  MUFU.EX2 R69, R2 ;  /* 0x0000000200457308 */ /* 0x0002620000000800 */
[----:B---3--:R-:W-:Y:S01]  /*12e40*/  F2FP.BF16.PACK_AB R8, R90, R91 ;  /* 0x0000005b5a08723e */ /* 0x008fe200000010ff */
[----:B------:R-:W-:Y:S01]  /*12e50*/  IMAD.MOV.U32 R111, RZ, RZ, R117 ;  /* 0x000000ffff6f7224 */ /* 0x000fe200078e0075 */
[----:B------:R-:W-:Y:S01]  /*12e60*/  F2FP.BF16.PACK_AB R9, R86, R87 ;  /* 0x000000575609723e */ /* 0x000fe200000010ff */
[----:B------:R-:W-:Y:S01]  /*12e70*/  IMAD.MOV.U32 R117, RZ, RZ, R118 ;  /* 0x000000ffff757224 */ /* 0x000fe200078e0076 */
[----:B------:R-:W-:Y:S01]  /*12e80*/  F2FP.BF16.PACK_AB R10, R88, R89 ;  /* 0x00000059580a723e */ /* 0x000fe200000010ff */
[----:B------:R-:W-:Y:S01]  /*12e90*/  IMAD.MOV.U32 R118, RZ, RZ, R119 ;  /* 0x000000ffff767224 */ /* 0x000fe200078e0077 */
[----:B------:R-:W-:Y:S01]  /*12ea0*/  F2FP.BF16.PACK_AB R11, R85, R84 ;  /* 0x00000054550b723e */ /* 0x000fe200000010ff */
[----:B------:R-:W-:Y:S02]  /*12eb0*/  IMAD.MOV.U32 R119, RZ, RZ, R157 ;  /* 0x000000ffff777224 */ /* 0x000fe400078e009d */
[----:B------:R-:W-:-:S02]  /*12ec0*/  IMAD.MOV.U32 R157, RZ, RZ, R153 ;  /* 0x000000ffff9d7224 */ /* 0x000fc400078e0099 */
[----:B------:R-:W-:Y:S02]  /*12ed0*/  IMAD.MOV.U32 R153, RZ, RZ, R121 ;  /* 0x000000ffff997224 */ /* 0x000fe400078e0079 */
[----:B-1----:R-:W-:Y:S02]  /*12ee0*/  FFMA.FTZ R2, R186, c[0x0][0x2d0], -R6 ;  /* 0x0000b400ba027a23 */ /* 0x002fe40000010806 */
[----:B------:R-:W-:Y:S02]  /*12ef0*/  IMAD.MOV.U32 R186, RZ, RZ, R109 ;  /* 0x000000ffffba7224 */ /* 0x000fe400078e006d */
[----:B------:R-:W-:Y:S02]  /*12f00*/  IMAD.MOV.U32 R109, RZ, RZ, R110 ;  /* 0x000000ffff6d7224 */ /* 0x000fe400078e006e */
[----:B------:R-:W-:Y:S02]  /*12f10*/  IMAD.MOV.U32 R110, RZ, RZ, R156 ;  /* 0x000000ffff6e7224 */ /* 0x000fe400078e009c */
[----:B------:R-:W-:-:S02]  /*12f20*/  IMAD.MOV.U32 R156, RZ, RZ, R131 ;  /* 0x000000ffff9c7224 */ /* 0x000fc400078e0083 */
[----:B------:R-:W-:Y:S02]  /*12f30*/  IMAD.MOV.U32 R131, RZ, RZ, R129 ;  /* 0x000000ffff837224 */ /* 0x000fe400078e0081 */
[----:B------:R-:W-:Y:S02]  /*12f40*/  IMAD.MOV.U32 R129, RZ, RZ, R68 ;  /* 0x000000ffff817224 */ /* 0x000fe400078e0044 */
[----:B------:R1:W-:Y:S01]  /*12f50*/  MUFU.EX2 R68, R2 ;  /* 0x0000000200447308 */ /* 0x0003e20000000800 */
[----:B------:R-:W-:Y:S01]  /*12f60*/  HMMA.16816.F32.BF16 R144, R8, R24, R144 ;  /* 0x000000180890723c */ /* 0x000fe20000041890 */
[----:B------:R-:W-:Y:S02]  /*12f70*/  IMAD.MOV.U32 R121, RZ, RZ, R7 ;  /* 0x000000ffff797224 */ /* 0x000fe400078e0007 */
[----:B------:R-:W-:Y:S02]  /*12f80*/  IMAD.MOV.U32 R168, RZ, RZ, R109 ;  /* 0x000000ffffa87224 */ /* 0x000fe400078e006d */
[----:B-1----:R-:W-:-:S03]  /*12f90*/  FFMA.FTZ R2, R186, c[0x0][0x2d0], -R6 ;  /* 0x0000b400ba027a23 */ /* 0x002fc60000010806 */
[C---:B------:R-:W-:Y:S01]  /*12fa0*/  HMMA.16816.F32.BF16 R148, R8.reuse, R26, R148 ;  /* 0x0000001a0894723c */ /* 0x040fe20000041894 */
[----:B------:R-:W-:Y:S01]  /*12fb0*/  IMAD.MOV.U32 R7, RZ, RZ, R235 ;  /* 0x000000ffff077224 */ /* 0x000fe200078e00eb */
[----:B------:R1:W-:Y:S01]  /*12fc0*/  MUFU.EX2 R59, R2 ;  /* 0x00000002003b7308 */ /* 0x0003e20000000800 */
[----:B------:R-:W-:Y:S01]  /*12fd0*/  IMAD.MOV.U32 R186, RZ, RZ, R110 ;  /* 0x000000ffffba7224 */ /* 0x000fe200078e006e */
[----:B------:R-:W-:Y:S01]  /*12fe0*/  UIMAD.WIDE.U32 UR24, UR17, UR4, URZ ;  /* 0x00000004111872a5 */ /* 0x000fe2000f8e003f */
[----:B------:R-:W-:Y:S01]  /*12ff0*/  IMAD.MOV.U32 R109, RZ, RZ, R156 ;  /* 0x000000ffff6d7224 */ /* 0x000fe200078e009c */
[----:B------:R3:W5:Y:S01]  /*13000*/  LDL.LU R235, [R1+0x34] ;  /* 0x0000340001eb7983 */ /* 0x0007620000300800 */
[----:B------:R-:W-:Y:S01]  /*13010*/  IMAD.MOV.U32 R110, RZ, RZ, R120 ;  /* 0x000000ffff6e7224 */ /* 0x000fe200078e0078 */
[----:B--2---:R-:W-:Y:S01]  /*13020*/  HMMA.16816.F32.BF16 R160, R8, R20, R160 ;  /* 0x0000001408a0723c */ /* 0x004fe200000418a0 */
[----:B------:R-:W-:Y:S02]  /*13030*/  IMAD.MOV.U32 R156, RZ, RZ, R183 ;  /* 0x000000ffff9c7224 */ /* 0x000fe400078e00b7 */
[----:B------:R-:W-:-:S05]  /*13040*/  IMAD.MOV.U32 R120, RZ, RZ, R182 ;  /* 0x000000ffff787224 */ /* 0x000fca00078e00b6 */
[----:B------:R-:W-:Y:S01]  /*13050*/  HMMA.16816.F32.BF16 R164, R8, R22, R164 ;  /* 0x0000001608a4723c */ /* 0x000fe200000418a4 */
[----:B-1----:R-:W-:-:S04]  /*13060*/  FFMA.FTZ R2, R174, c[0x0][0x2d0], -R0 ;  /* 0x0000b400ae027a23 */ /* 0x002fc80000010800 */
[----:B------:R1:W-:Y:S03]  /*13070*/  MUFU.EX2 R58, R2 ;  /* 0x00000002003a7308 */ /* 0x0003e60000000800 */
[C---:B----4-:R-:W-:Y:S08]  /*13080*/  HMMA.16816.F32.BF16 R176, R8.reuse, R16, R176 ;  /* 0x0000001008b0723c */ /* 0x050ff000000418b0 */
[----:B------:R-:W-:Y:S01]  /*13090*/  HMMA.16816.F32.BF16 R76, R8, R12, R76 ;  /* 0x0000000c084c723c */ /* 0x000fe2000004184c */
[----:B-1----:R-:W-:-:S04]  /*130a0*/  FFMA.FTZ R2, R175, c[0x0][0x2d0], -R0 ;  /* 0x0000b400af027a23 */ /* 0x002fc80000010800 */
[----:B------:R1:W2:Y:S02]  /*130b0*/  MUFU.EX2 R57, R2 ;  /* 0x0000000200397308 */ /* 0x0002a40000000800 */
[----:B-1----:R-:W-:-:S06]  /*130c0*/  FFMA.FTZ R2, R180, c[0x0][0x2d0], -R0 ;  /* 0x0000b400b4027a23 */ /* 0x002fcc0000010800 */
[----:B------:R1:W-:Y:S02]  /*130d0*/  MUFU.EX2 R56, R2 ;  /* 0x0000000200387308 */ /* 0x0003e40000000800 */
[----:B-1----:R-:W-:Y:S01]  /*130e0*/  FFMA.FTZ R2, R181, c[0x0][0x2d0], -R0 ;  /* 0x0000b400b5027a23 */ /* 0x002fe20000010800 */
[C---:B------:R-:W-:Y:S05]  /*130f0*/  HMMA.16816.F32.BF16 R72, R8.reuse, R14, R72 ;  /* 0x0000000e0848723c */ /* 0x040fea0000041848 */
[----:B------:R1:W4:Y:S03]  /*13100*/  MUFU.EX2 R31, R2 ;  /* 0x00000002001f7308 */ /* 0x0003260000000800 */
[----:B------:R-:W-:Y:S01]  /*13110*/  HMMA.16816.F32.BF16 R180, R8, R18, R80 ;  /* 0x0000001208b4723c */ /* 0x000fe20000041850 */
[----:B-1----:R-:W-:-:S02]  /*13120*/  FFMA.FTZ R2, R168, c[0x0][0x2d0], -R5 ;  /* 0x0000b400a8027a23 */ /* 0x002fc40000010805 */
[----:B------:R-:W-:Y:S02]  /*13130*/  IMAD.MOV.U32 R168, RZ, RZ, R186 ;  /* 0x000000ffffa87224 */ /* 0x000fe400078e00ba */
[----:B------:R-:W-:Y:S01]  /*13140*/  IMAD.MOV.U32 R186, RZ, RZ, R109 ;  /* 0x000000ffffba7224 */ /* 0x000fe200078e006d */
[----:B------:R1:W-:Y:S01]  /*13150*/  MUFU.EX2 R29, R2 ;  /* 0x00000002001d7308 */ /* 0x0003e20000000800 */
[----:B------:R-:W-:Y:S01]  /*13160*/  IMAD.MOV.U32 R109, RZ, RZ, R110 ;  /* 0x000000ffff6d7224 */ /* 0x000fe200078e006e */
[----:B------:R-:W-:Y:S01]  /*13170*/  F2FP.BF16.PACK_AB R8, R69, R71 ;  /* 0x000000474508723e */ /* 0x000fe200000010ff */
[----:B------:R-:W-:Y:S01]  /*13180*/  IMAD.MOV.U32 R110, RZ, RZ, R111 ;  /* 0x000000ffff6e7224 */ /* 0x000fe200078e006f */
[----:B--2---:R-:W-:Y:S01]  /*13190*/  F2FP.BF16.PACK_AB R9, R57, R58 ;  /* 0x0000003a3909723e */ /* 0x004fe200000010ff */
[----:B------:R-:W-:Y:S01]  /*131a0*/  IMAD.MOV.U32 R111, RZ, RZ, R159 ;  /* 0x000000ffff6f7224 */ /* 0x000fe200078e009f */
[----:B------:R-:W-:Y:S01]  /*131b0*/  F2FP.BF16.PACK_AB R10, R59, R68 ;  /* 0x000000443b0a723e */ /* 0x000fe200000010ff */
[----:B------:R-:W-:Y:S01]  /*131c0*/  IMAD.MOV.U32 R159, RZ, RZ, R158 ;  /* 0x000000ffff9f7224 */ /* 0x000fe200078e009e */
[----:B----4-:R-:W-:Y:S01]  /*131d0*/  F2FP.BF16.PACK_AB R11, R31, R56 ;  /* 0x000000381f0b723e */ /* 0x010fe200000010ff */
[----:B------:R-:W-:-:S02]  /*131e0*/  IMAD.MOV.U32 R158, RZ, RZ, R116 ;  /* 0x000000ffff9e7224 */ /* 0x000fc400078e0074 */
[----:B------:R-:W-:Y:S02]  /*131f0*/  IMAD.MOV.U32 R116, RZ, RZ, R155 ;  /* 0x000000ffff747224 */ /* 0x000fe400078e009b */
[----:B------:R-:W-:Y:S02]  /*13200*/  IMAD.MOV.U32 R155, RZ, RZ, R234 ;  /* 0x000000ffff9b7224 */ /* 0x000fe400078e00ea */
[----:B-1----:R-:W-:Y:S01]  /*13210*/  FFMA.FTZ R2, R168, c[0x0][0x2d0], -R5 ;  /* 0x0000b400a8027a23 */ /* 0x002fe20000010805 */
[C---:B------:R-:W-:Y:S01]  /*13220*/  HMMA.16816.F32.BF16 R64, R8.reuse, R24, R64 ;  /* 0x000000180840723c */ /* 0x040fe20000041840 */
[----:B------:R-:W-:Y:S02]  /*13230*/  IMAD.MOV.U32 R168, RZ, RZ, R186 ;  /* 0x000000ffffa87224 */ /* 0x000fe400078e00ba */
[----:B------:R-:W-:Y:S02]  /*13240*/  FFMA.FTZ R4, R4, c[0x0][0x2d0], -R6 ;  /* 0x0000b40004047a23 */ /* 0x000fe40000010806 */
[----:B------:R-:W-:Y:S01]  /*13250*/  FFMA.FTZ R7, R7, c[0x0][0x2d0], -R0 ;  /* 0x0000b40007077a23 */ /* 0x000fe20000010800 */
[----:B------:R-:W-:Y:S01]  /*13260*/  @UP2 UMOV UR19, UR25 ;  /* 0x0000001900132c82 */ /* 0x000fe20008000000 */
[----:B------:R-:W-:Y:S01]  /*13270*/  IMAD.MOV.U32 R186, RZ, RZ, R109 ;  /* 0x000000ffffba7224 */ /* 0x000fe200078e006d */
[----:B------:R1:W2:Y:S01]  /*13280*/  MUFU.EX2 R30, R2 ;  /* 0x00000002001e7308 */ /* 0x0002a20000000800 */
[----:B------:R-:W-:Y:S01]  /*13290*/  IMAD.MOV.U32 R109, RZ, RZ, R110 ;  /* 0x000000ffff6d7224 */ /* 0x000fe200078e006e */
[----:B------:R-:W-:Y:S01]  /*132a0*/  HMMA.16816.F32.BF16 R48, R8, R22, R48 ;  /* 0x000000160830723c */ /* 0x000fe20000041830 */
[----:B------:R-:W-:Y:S01]  /*132b0*/  IMAD.MOV.U32 R110, RZ, RZ, R111 ;  /* 0x000000ffff6e7224 */ /* 0x000fe200078e006f */
[----:B------:R-:W-:Y:S01]  /*132c0*/  UMOV UR4, URZ ;  /* 0x0000003f00047c82 */ /* 0x000fe20008000000 */
[----:B------:R-:W-:Y:S01]  /*132d0*/  IMAD.MOV.U32 R111, RZ, RZ, R159 ;  /* 0x000000ffff6f7224 */ /* 0x000fe200078e009f */
[----:B------:R3:W5:Y:S01]  /*132e0*/  LDL.LU R234, [R1+0x30] ;  /* 0x0000300001ea7983 */ /* 0x0007620000300800 */
[----:B------:R-:W-:-:S02]  /*132f0*/  IMAD.MOV.U32 R159, RZ, RZ, R158 ;  /* 0x000000ffff9f7224 */ /* 0x000fc400078e009e */
[----:B------:R-:W-:Y:S02]  /*13300*/  IMAD.MOV.U32 R158, RZ, RZ, R116 ;  /* 0x000000ffff9e7224 */ /* 0x000fe400078e0074 */
[----:B------:R-:W-:Y:S02]  /*13310*/  IMAD.MOV.U32 R116, RZ, RZ, R155 ;  /* 0x000000ffff747224 */ /* 0x000fe400078e009b */
[----:B------:R-:W-:Y:S02]  /*13320*/  IMAD.MOV.U32 R155, RZ, RZ, R154 ;  /* 0x000000ffff9b7224 */ /* 0x000fe400078e009a */
[----:B------:R-:W-:Y:S02]  /*13330*/  IMAD.MOV.U32 R154, RZ, RZ, R153 ;  /* 0x000000ffff9a7224 */ /* 0x000fe400078e0099 */
[----:B-1----:R-:W-:Y:S02]  /*13340*/  FFMA.FTZ R2, R168, c[0x0][0x2d0], -R5 ;  /* 0x0000b400a8027a23 */ /* 0x002fe40000010805 */
[----:B------:R-:W-:-:S02]  /*13350*/  IMAD.MOV.U32 R168, RZ, RZ, R186 ;  /* 0x000000ffffa87224 */ /* 0x000fc400078e00ba */
[----:B------:R1:W-:Y:S01]  /*13360*/  MUFU.EX2 R28, R2 ;  /* 0x00000002001c7308 */ /* 0x0003e20000000800 */
[----:B------:R-:W-:Y:S02]  /*13370*/  IMAD.MOV.U32 R186, RZ, RZ, R109 ;  /* 0x000000ffffba7224 */ /* 0x000fe400078e006d */
[----:B------:R-:W-:Y:S02]  /*13380*/  IMAD.MOV.U32 R109, RZ, RZ, R110 ;  /* 0x000000ffff6d7224 */ /* 0x000fe400078e006e */
[----:B------:R-:W-:Y:S02]  /*13390*/  IMAD.MOV.U32 R110, RZ, RZ, R111 ;  /* 0x000000ffff6e7224 */ /* 0x000fe400078e006f */
[----:B------:R-:W-:Y:S02]  /*133a0*/  IMAD.MOV.U32 R111, RZ, RZ, R159 ;  /* 0x000000ffff6f7224 */ /* 0x000fe400078e009f */
[----:B------:R-:W-:Y:S02]  /*133b0*/  IMAD.MOV.U32 R153, RZ, RZ, R152 ;  /* 0x000000ffff997224 */ /* 0x000fe400078e0098 */
[----:B-1----:R-:W-:-:S02]  /*133c0*/  FFMA.FTZ R2, R168, c[0x0][0x2d0], -R5 ;  /* 0x0000b400a8027a23 */ /* 0x002fc40000010805 */
[----:B------:R-:W-:Y:S02]  /*133d0*/  IMAD.MOV.U32 R171, RZ, RZ, R109 ;  /* 0x000000ffffab7224 */ /* 0x000fe400078e006d */
[----:B------:R1:W-:Y:S01]  /*133e0*/  MUFU.EX2 R25, R2 ;  /* 0x0000000200197308 */ /* 0x0003e20000000800 */
[----:B------:R-:W-:Y:S02]  /*133f0*/  IMAD.MOV.U32 R159, RZ, RZ, R158 ;  /* 0x000000ffff9f7224 */ /* 0x000fe400078e009e */
[----:B------:R-:W-:Y:S02]  /*13400*/  IMAD.MOV.U32 R152, RZ, RZ, R233 ;  /* 0x000000ffff987224 */ /* 0x000fe400078e00e9 */
[----:B------:R-:W-:Y:S01]  /*13410*/  IMAD.MOV.U32 R158, RZ, RZ, R116 ;  /* 0x000000ffff9e7224 */ /* 0x000fe200078e0074 */
[----:B------:R-:W-:Y:S01]  /*13420*/  HMMA.16816.F32.BF16 R52, R8, R20, R52 ;  /* 0x000000140834723c */ /* 0x000fe20000041834 */
[----:B------:R-:W-:-:S07]  /*13430*/  IMAD.MOV.U32 R116, RZ, RZ, R155 ;  /* 0x000000ffff747224 */ /* 0x000fce00078e009b */
[----:B------:R-:W-:Y:S01]  /*13440*/  HMMA.16816.F32.BF16 R44, R8, R12, R44 ;  /* 0x0000000c082c723c */ /* 0x000fe2000004182c */
[----:B-1----:R-:W-:-:S07]  /*13450*/  FFMA.FTZ R2, R226, c[0x0][0x2d0], -R3 ;  /* 0x0000b400e2027a23 */ /* 0x002fce0000010803 */
[----:B------:R-:W-:Y:S01]  /*13460*/  HMMA.16816.F32.BF16 R32, R8, R14, R32 ;  /* 0x0000000e0820723c */ /* 0x000fe20000041820 */
[----:B------:R1:W-:Y:S01]  /*13470*/  MUFU.EX2 R24, R2 ;  /* 0x0000000200187308 */ /* 0x0003e20000000800 */
[----:B------:R-:W-:-:S06]  /*13480*/  IMAD.MOV.U32 R170, RZ, RZ, R186 ;  /* 0x000000ffffaa7224 */ /* 0x000fcc00078e00ba */
[----:B------:R-:W-:Y:S01]  /*13490*/  HMMA.16816.F32.BF16 R60, R8, R26, R60 ;  /* 0x0000001a083c723c */ /* 0x000fe2000004183c */
[----:B------:R-:W-:-:S07]  /*134a0*/  IMAD.MOV.U32 R155, RZ, RZ, R154 ;  /* 0x000000ffff9b7224 */ /* 0x000fce00078e009a */
[----:B------:R-:W-:Y:S01]  /*134b0*/  HMMA.16816.F32.BF16 R36, R8, R16, R36 ;  /* 0x000000100824723c */ /* 0x000fe20000041824 */
[----:B-1----:R-:W-:-:S07]  /*134c0*/  FFMA.FTZ R2, R224, c[0x0][0x2d0], -R3 ;  /* 0x0000b400e0027a23 */ /* 0x002fce0000010803 */
[----:B------:R-:W-:Y:S01]  /*134d0*/  HMMA.16816.F32.BF16 R40, R8, R18, R40 ;  /* 0x000000120828723c */ /* 0x000fe20000041828 */
[----:B------:R-:W-:Y:S01]  /*134e0*/  IMAD.MOV.U32 R141, RZ, RZ, R171 ;  /* 0x000000ffff8d7224 */ /* 0x000fe200078e00ab */
[----:B------:R1:W4:Y:S01]  /*134f0*/  MUFU.EX2 R23, R2 ;  /* 0x0000000200177308 */ /* 0x0003220000000800 */
[----:B------:R-:W-:Y:S01]  /*13500*/  IMAD.MOV.U32 R154, RZ, RZ, R153 ;  /* 0x000000ffff9a7224 */ /* 0x000fe200078e0099 */
[----:B------:R-:W-:Y:S01]  /*13510*/  @UP2 USHF.R.U32.HI UR17, URZ, UR5, UR19 ;  /* 0x000000053f112299 */ /* 0x000fe20008011613 */
[----:B------:R-:W-:Y:S01]  /*13520*/  IMAD.MOV.U32 R169, RZ, RZ, R110 ;  /* 0x000000ffffa97224 */ /* 0x000fe200078e006e */
[----:B------:R-:W-:Y:S01]  /*13530*/  LDSM.16.MT88.4 R16, [R231+0x3100] ;  /* 0x00310000e710783b */ /* 0x000fe20000004200 */
[----:B------:R-:W-:Y:S02]  /*13540*/  IMAD.MOV.U32 R153, RZ, RZ, R152 ;  /* 0x000000ffff997224 */ /* 0x000fe400078e0098 */
[----:B------:R-:W-:Y:S01]  /*13550*/  IMAD.MOV.U32 R152, RZ, RZ, R130 ;  /* 0x000000ffff987224 */ /* 0x000fe200078e0082 */
[----:B------:R3:W5:Y:S01]  /*13560*/  LDL.LU R233, [R1+0x2c] ;  /* 0x00002c0001e97983 */ /* 0x0007620000300800 */
[----:B------:R-:W-:-:S02]  /*13570*/  IMAD.MOV.U32 R142, RZ, RZ, R169 ;  /* 0x000000ffff8e7224 */ /* 0x000fc400078e00a9 */
[----:B------:R-:W-:Y:S02]  /*13580*/  IMAD.MOV.U32 R168, RZ, RZ, R111 ;  /* 0x000000ffffa87224 */ /* 0x000fe400078e006f */
[----:B------:R-:W-:Y:S02]  /*13590*/  IMAD.MOV.U32 R186, RZ, RZ, R159 ;  /* 0x000000ffffba7224 */ /* 0x000fe400078e009f */
[--C-:B-1----:R-:W-:Y:S02]  /*135a0*/  FFMA.FTZ R2, R170, c[0x0][0x2d0], -R3.reuse ;  /* 0x0000b400aa027a23 */ /* 0x102fe40000010803 */
[----:B------:R-:W-:Y:S02]  /*135b0*/  FFMA.FTZ R3, R141, c[0x0][0x2d0], -R3 ;  /* 0x0000b4008d037a23 */ /* 0x000fe40000010803 */
[----:B------:R-:W-:Y:S02]  /*135c0*/  IMAD.MOV.U32 R109, RZ, RZ, R158 ;  /* 0x000000ffff6d7224 */ /* 0x000fe400078e009e */
[----:B------:R-:W-:Y:S01]  /*135d0*/  IMAD.MOV.U32 R110, RZ, RZ, R116 ;  /* 0x000000ffff6e7224 */ /* 0x000fe200078e0074 */
[----:B------:R1:W-:Y:S01]  /*135e0*/  MUFU.EX2 R21, R3 ;  /* 0x0000000300157308 */ /* 0x0003e20000000800 */
[----:B------:R-:W-:-:S02]  /*135f0*/  IMAD.MOV.U32 R111, RZ, RZ, R155 ;  /* 0x000000ffff6f7224 */ /* 0x000fc400078e009b */
[----:B------:R-:W-:Y:S02]  /*13600*/  IMAD.MOV.U32 R159, RZ, RZ, R154 ;  /* 0x000000ffff9f7224 */ /* 0x000fe400078e009a */
[----:B------:R-:W-:Y:S02]  /*13610*/  IMAD.MOV.U32 R158, RZ, RZ, R153 ;  /* 0x000000ffff9e7224 */ /* 0x000fe400078e0099 */
[----:B------:R-:W-:Y:S02]  /*13620*/  IMAD.MOV.U32 R116, RZ, RZ, R152 ;  /* 0x000000ffff747224 */ /* 0x000fe400078e0098 */
[----:B------:R-:W-:Y:S02]  /*13630*/  IMAD.MOV.U32 R173, RZ, RZ, R168 ;  /* 0x000000ffffad7224 */ /* 0x000fe400078e00a8 */
[----:B------:R-:W-:Y:S01]  /*13640*/  IMAD.MOV.U32 R172, RZ, RZ, R186 ;  /* 0x000000ffffac7224 */ /* 0x000fe200078e00ba */
[----:B------:R2:W2:Y:S01]  /*13650*/  MUFU.EX2 R22, R2 ;  /* 0x0000000200167308 */ /* 0x0004a20000000800 */
[----:B------:R-:W-:Y:S01]  /*13660*/  IMAD.MOV.U32 R187, RZ, RZ, R109 ;  /* 0x000000ffffbb7224 */ /* 0x000fe200078e006d */
[----:B------:R-:W3:Y:S01]  /*13670*/  LDSM.16.MT88.4 R152, [R229+0x3100] ;  /* 0x00310000e598783b */ /* 0x000ee20000004200 */
[----:B------:R-:W-:-:S02]  /*13680*/  IMAD.MOV.U32 R185, RZ, RZ, R110 ;  /* 0x000000ffffb97224 */ /* 0x000fc400078e006e */
[----:B-1----:R-:W-:Y:S01]  /*13690*/  FFMA.FTZ R3, R142, c[0x0][0x2d0], -R6 ;  /* 0x0000b4008e037a23 */ /* 0x002fe20000010806 */
[----:B------:R-:W1:Y:S01]  /*136a0*/  LDSM.16.MT88.4 R168, [R232+0x3100] ;  /* 0x00310000e8a8783b */ /* 0x000e620000004200 */
[----:B------:R-:W-:Y:S02]  /*136b0*/  IMAD.MOV.U32 R184, RZ, RZ, R111 ;  /* 0x000000ffffb87224 */ /* 0x000fe400078e006f */
[----:B------:R-:W-:Y:S02]  /*136c0*/  IMAD.MOV.U32 R186, RZ, RZ, R159 ;  /* 0x000000ffffba7224 */ /* 0x000fe400078e009f */
[----:B------:R-:W-:Y:S02]  /*136d0*/  IMAD.MOV.U32 R109, RZ, RZ, R158 ;  /* 0x000000ffff6d7224 */ /* 0x000fe400078e009e */
[----:B------:R-:W-:Y:S01]  /*136e0*/  IMAD.MOV.U32 R110, RZ, RZ, R116 ;  /* 0x000000ffff6e7224 */ /* 0x000fe200078e0074 */
[----:B------:R4:W-:Y:S01]  /*136f0*/  MUFU.EX2 R20, R3 ;  /* 0x0000000300147308 */ /* 0x0009e20000000800 */
[----:B------:R-:W-:-:S02]  /*13700*/  IMAD.MOV.U32 R111, RZ, RZ, R117 ;  /* 0x000000ffff6f7224 */ /* 0x000fc400078e0075 */
[----:B------:R-:W-:Y:S02]  /*13710*/  IMAD.MOV.U32 R159, RZ, RZ, R118 ;  /* 0x000000ffff9f7224 */ /* 0x000fe400078e0076 */
[----:B------:R-:W-:Y:S02]  /*13720*/  IMAD.MOV.U32 R158, RZ, RZ, R119 ;  /* 0x000000ffff9e7224 */ /* 0x000fe400078e0077 */
[----:B--2---:R-:W-:Y:S02]  /*13730*/  FFMA.FTZ R2, R173, c[0x0][0x2d0], -R6 ;  /* 0x0000b400ad027a23 */ /* 0x004fe40000010806 */
[----:B------:R-:W-:Y:S01]  /*13740*/  FADD.FTZ R12, R223, R215 ;  /* 0x000000d7df0c7221 */ /* 0x000fe20000010000 */
[----:B------:R2:W-:Y:S01]  /*13750*/  MUFU.EX2 R14, R4 ;  /* 0x00000004000e7308 */ /* 0x0005e20000000800 */
[----:B------:R-:W-:Y:S01]  /*13760*/  FFMA.FTZ R5, R187, c[0x0][0x2d0], -R0 ;  /* 0x0000b400bb057a23 */ /* 0x000fe20000010800 */
[----:B------:R-:W1:Y:S01]  /*13770*/  LDSM.16.MT88.4 R116, [R230+0x3100] ;  /* 0x00310000e674783b */ /* 0x000e620000004200 */
[----:B------:R-:W-:-:S02]  /*13780*/  IMAD.MOV.U32 R213, RZ, RZ, R109 ;  /* 0x000000ffffd57224 */ /* 0x000fc400078e006d */
[----:B------:R-:W-:Y:S02]  /*13790*/  IMAD.MOV.U32 R207, RZ, RZ, R110 ;  /* 0x000000ffffcf7224 */ /* 0x000fe400078e006e */
[----:B----4-:R-:W-:Y:S02]  /*137a0*/  FFMA.FTZ R3, R172, c[0x0][0x2d0], -R6 ;  /* 0x0000b400ac037a23 */ /* 0x010fe40000010806 */
[----:B------:R-:W-:Y:S02]  /*137b0*/  FFMA.FTZ R6, R185, c[0x0][0x2d0], -R0 ;  /* 0x0000b400b9067a23 */ /* 0x000fe40000010800 */
[----:B------:R-:W-:Y:S02]  /*137c0*/  IMAD.MOV.U32 R110, RZ, RZ, R111 ;  /* 0x000000ffff6e7224 */ /* 0x000fe400078e006f */
[----:B------:R-:W-:Y:S02]  /*137d0*/  IMAD.MOV.U32 R172, RZ, RZ, R159 ;  /* 0x000000ffffac7224 */ /* 0x000fe400078e009f */
[----:B------:R-:W-:-:S02]  /*137e0*/  IMAD.MOV.U32 R173, RZ, RZ, R158 ;  /* 0x000000ffffad7224 */ /* 0x000fc400078e009e */
[----:B------:R-:W-:Y:S02]  /*137f0*/  IMAD.MOV.U32 R109, RZ, RZ, R157 ;  /* 0x000000ffff6d7224 */ /* 0x000fe400078e009d */
[----:B------:R-:W-:Y:S02]  /*13800*/  FFMA.FTZ R0, R249, c[0x0][0x2d0], -R0 ;  /* 0x0000b400f9007a23 */ /* 0x000fe40000010800 */
[----:B------:R-:W-:Y:S01]  /*13810*/  IMAD.MOV.U32 R111, RZ, RZ, R156 ;  /* 0x000000ffff6f7224 */ /* 0x000fe200078e009c */
[----:B------:R4:W1:Y:S01]  /*13820*/  MUFU.EX2 R15, R2 ;  /* 0x00000002000f7308 */ /* 0x0008620000000800 */
[----:B------:R-:W-:Y:S02]  /*13830*/  IMAD.MOV.U32 R159, RZ, RZ, R127 ;  /* 0x000000ffff9f7224 */ /* 0x000fe400078e007f */
[----:B------:R-:W-:Y:S02]  /*13840*/  IMAD.MOV.U32 R158, RZ, RZ, R126 ;  /* 0x000000ffff9e7224 */ /* 0x000fe400078e007e */
[----:B--2---:R-:W-:-:S02]  /*13850*/  FADD.FTZ R4, R250, R225 ;  /* 0x000000e1fa047221 */ /* 0x004fc40000010000 */
[----:B------:R-:W-:Y:S01]  /*13860*/  IMAD.MOV.U32 R130, RZ, RZ, R228 ;  /* 0x000000ffff827224 */ /* 0x000fe200078e00e4 */
[----:B------:R2:W-:Y:S01]  /*13870*/  MUFU.EX2 R13, R3 ;  /* 0x00000003000d7308 */ /* 0x0005e20000000800 */
[----:B------:R-:W-:-:S07]  /*13880*/  IMAD.MOV.U32 R211, RZ, RZ, R186 ;  /* 0x000000ffffd37224 */ /* 0x000fce00078e00ba */
[----:B------:R-:W-:Y:S01]  /*13890*/  MUFU.EX2 R10, R7 ;  /* 0x00000007000a7308 */ /* 0x000fe20000000800 */
[----:B----4-:R-:W-:Y:S01]  /*138a0*/  FADD.FTZ R2, R110, R109 ;  /* 0x0000006d6e027221 */ /* 0x010fe20000010000 */
[----:B------:R-:W-:Y:S01]  /*138b0*/  UIADD3 UR5, UR17, UR14, -UR20 ;  /* 0x0000000e11057290 */ /* 0x000fe2000fffe814 */
[----:B------:R-:W-:Y:S01]  /*138c0*/  FADD.FTZ R4, R159, R4 ;  /* 0x000000049f047221 */ /* 0x000fe20000010000 */
[----:B------:R4:W5:Y:S01]  /*138d0*/  LDL.LU R228, [R1+0x28] ;  /* 0x0000280001e47983 */ /* 0x0009620000300800 */
[----:B------:R-:W-:Y:S01]  /*138e0*/  FADD.FTZ R2, R131, R2 ;  /* 0x0000000283027221 */ /* 0x000fe20000010000 */
[----:B------:R-:W-:Y:S01]  /*138f0*/  UIMAD.WIDE UR4, UR5, -0x6db6db6d, UR4 ;  /* 0x92492493050478a5 */ /* 0x000fe2000f8e0204 */
[----:B------:R-:W-:Y:S01]  /*13900*/  IMAD.MOV.U32 R210, RZ, RZ, R184 ;  /* 0x000000ffffd27224 */ /* 0x000fe200078e00b8 */
[----:B------:R1:W1:Y:S01]  /*13910*/  MUFU.EX2 R11, R0 ;  /* 0x00000000000b7308 */ /* 0x0002620000000800 */
[----:B--2---:R-:W-:Y:S01]  /*13920*/  FADD.FTZ R3, R172, R173 ;  /* 0x000000adac037221 */ /* 0x004fe20000010000 */
[----:B------:R-:W-:Y:S01]  /*13930*/  USHF.R.U32.HI UR6, URZ, 0x1f, UR5 ;  /* 0x0000001f3f067899 */ /* 0x000fe20008011605 */
[----:B------:R-:W-:Y:S01]  /*13940*/  FADD.FTZ R2, R211, R2 ;  /* 0x00000002d3027221 */ /* 0x000fe20000010000 */
[----:B------:R-:W-:Y:S01]  /*13950*/  UIADD3 UR12, UR13, -0x2, URZ ;  /* 0xfffffffe0d0c7890 */ /* 0x000fe2000fffe03f */
[----:B------:R-:W-:Y:S01]  /*13960*/  FADD.FTZ R3, R158, R3 ;  /* 0x000000039e037221 */ /* 0x000fe20000010000 */
[----:B------:R-:W-:Y:S01]  /*13970*/  ULEA.HI.SX32 UR6, UR5, UR6, 0x1a ;  /* 0x0000000605067291 */ /* 0x000fe2000f8fd23f */
[----:B------:R-:W-:Y:S01]  /*13980*/  IMAD.MOV.U32 R157, RZ, RZ, R125 ;  /* 0x000000ffff9d7224 */ /* 0x000fe200078e007d */
[----:B------:R2:W-:Y:S01]  /*13990*/  MUFU.EX2 R8, R5 ;  /* 0x0000000500087308 */ /* 0x0005e20000000800 */
[----:B------:R-:W-:Y:S01]  /*139a0*/  FADD.FTZ R3, R213, R3 ;  /* 0x00000003d5037221 */ /* 0x000fe20000010000 */
[----:B------:R-:W-:Y:S01]  /*139b0*/  UISETP.LT.AND UP0, UPT, URZ, UR6, UPT ;  /* 0x000000063f00728c */ /* 0x000fe2000bf01270 */
[----:B------:R-:W-:Y:S01]  /*139c0*/  IMAD.MOV.U32 R156, RZ, RZ, R124 ;  /* 0x000000ffff9c7224 */ /* 0x000fe200078e007c */
[----:B------:R-:W-:Y:S01]  /*139d0*/  F2FP.BF16.PACK_AB R184, R30, R29 ;  /* 0x0000001d1eb8723e */ /* 0x000fe200000010ff */
[----:B------:R-:W-:Y:S01]  /*139e0*/  FADD.FTZ R3, R123, R3 ;  /* 0x000000037b037221 */ /* 0x000fe20000010000 */
[----:B------:R-:W-:Y:S01]  /*139f0*/  USEL UR6, URZ, UR6, !UP0 ;  /* 0x000000063f067287 */ /* 0x000fe2000c000000 */
[----:B------:R-:W-:Y:S01]  /*13a00*/  FADD.FTZ R2, R121, R2 ;  /* 0x0000000279027221 */ /* 0x000fe20000010000 */
[----:B------:R-:W3:Y:S01]  /*13a10*/  MUFU.EX2 R9, R6 ;  /* 0x0000000600097308 */ /* 0x000ee20000000800 */
[----:B-1----:R-:W-:Y:S01]  /*13a20*/  FADD.FTZ R0, R111, R12 ;  /* 0x0000000c6f007221 */ /* 0x002fe20000010000 */
[----:B------:R-:W-:Y:S01]  /*13a30*/  UISETP.GE.AND UP0, UPT, UR12, UR6, UPT ;  /* 0x000000060c00728c */ /* 0x000fe2000bf06270 */
[----:B------:R-:W-:Y:S01]  /*13a40*/  IMAD.MOV.U32 R206, RZ, RZ, R157 ;  /* 0x000000ffffce7224 */ /* 0x000fe200078e009d */
[----:B------:R-:W-:Y:S01]  /*13a50*/  F2FP.BF16.PACK_AB R185, R23, R24 ;  /* 0x0000001817b9723e */ /* 0x000fe200000010ff */
[----:B------:R-:W-:Y:S01]  /*13a60*/  IMAD.MOV.U32 R109, RZ, RZ, R156 ;  /* 0x000000ffff6d7224 */ /* 0x000fe200078e009c */
[----:B------:R-:W-:Y:S01]  /*13a70*/  F2FP.BF16.PACK_AB R186, R25, R28 ;  /* 0x0000001c19ba723e */ /* 0x000fe200000010ff */
[----:B------:R-:W-:Y:S01]  /*13a80*/  IMAD.MOV.U32 R111, RZ, RZ, R128 ;  /* 0x000000ffff6f7224 */ /* 0x000fe200078e0080 */
[----:B------:R-:W-:Y:S01]  /*13a90*/  PLOP3.LUT P0, PT, PT, PT, UP0, 0x80, 0x0 ;  /* 0x000000000000781c */ /* 0x000fe20003f0f008 */
[----:B--2---:R-:W-:Y:S01]  /*13aa0*/  FADD.FTZ R5, R129, R0 ;  /* 0x0000000081057221 */ /* 0x004fe20000010000 */
[----:B------:R-:W-:Y:S01]  /*13ab0*/  F2FP.BF16.PACK_AB R187, R21, R22 ;  /* 0x0000001615bb723e */ /* 0x000fe200000010ff */
[----:B------:R-:W-:Y:S01]  /*13ac0*/  FADD.FTZ R0, R207, R4 ;  /* 0x00000004cf007221 */ /* 0x000fe20000010000 */
[----:B------:R-:W-:Y:S01]  /*13ad0*/  F2FP.BF16.PACK_AB R128, R15, R20 ;  /* 0x000000140f80723e */ /* 0x000fe200000010ff */
[----:B------:R-:W-:Y:S01]  /*13ae0*/  FADD.FTZ R5, R210, R5 ;  /* 0x00000005d2057221 */ /* 0x000fe20000010000 */
[----:B------:R-:W-:Y:S01]  /*13af0*/  F2FP.BF16.PACK_AB R131, R11, R10 ;  /* 0x0000000a0b83723e */ /* 0x000fe200000010ff */
[----:B------:R-:W-:Y:S01]  /*13b00*/  FADD.FTZ R4, R218, R0 ;  /* 0x00000000da047221 */ /* 0x000fe20000010000 */
[----:B---3--:R-:W-:Y:S01]  /*13b10*/  F2FP.BF16.PACK_AB R129, R9, R8 ;  /* 0x000000080981723e */ /* 0x008fe200000010ff */
        /* <DEDUP_REMOVED lines=12> */
[----:B------:R-:W-:Y:S01]  /*13be0*/  IMAD.MOV.U32 R110, RZ, RZ, R130 ;  /* 0x000000ffff6e7224 */ /* 0x000fe200078e0082 */
[----:B------:R-:W-:Y:S01]  /*13bf0*/  F2FP.BF16.PACK_AB R130, R13, R14 ;  /* 0x0000000e0d82723e */ /* 0x000fe200000010ff */
        /* <DEDUP_REMOVED lines=92> */
[----:B------:R1:W-:Y:S01]  /*141c0*/  STL [R1+0x8], R0 ;  /* 0x0000080001007387 */ /* 0x0003e20000100800 */
[----:B------:R-:W-:Y:S02]  /*141d0*/  FADD.FTZ R3, R28, R3 ;  /* 0x000000031c037221 */ /* 0x000fe40000010000 */
[----:B------:R-:W-:Y:S02]  /*141e0*/  FADD.FTZ R5, R11, R2 ;  /* 0x000000020b057221 */ /* 0x000fe40000010000 */
[----:B------:R-:W-:-:S03]  /*141f0*/  FADD.FTZ R2, R25, R3 ;  /* 0x0000000319027221 */ /* 0x000fc60000010000 */
[----:B------:R4:W-:Y:S01]  /*14200*/  STL [R1+0xc], R5 ;  /* 0x00000c0501007387 */ /* 0x0009e20000100800 */
[----:B-1----:R-:W-:-:S05]  /*14210*/  FADD.FTZ R0, R21, R4 ;  /* 0x0000000415007221 */ /* 0x002fca0000010000 */
[----:B------:R4:W-:Y:S04]  /*14220*/  STL [R1+0x14], R0 ;  /* 0x0000140001007387 */ /* 0x0009e80000100800 */
[----:B------:R4:W-:Y:S01]  /*14230*/  STL [R1+0x10], R2 ;  /* 0x0000100201007387 */ /* 0x0009e20000100800 */
[----:B------:R-:W-:Y:S05]  /*14240*/  @!P0 BRA `(.L_x_784) ;  /* 0x000056e000008947 */ /* 0x000fea0003800000 */
[----:B------:R-:W2:Y:S01]  /*14250*/  LDL R111, [R1+0x20] ;  /* 0x00002000016f7983 */ /* 0x000ea20000100800 */
[----:B------:R-:W-:Y:S01]  /*14260*/  PLOP3.LUT P1, PT, PT, PT, UP2, 0x80, 0x0 ;  /* 0x000000000000781c */ /* 0x000fe20003f2f028 */
[----:B------:R-:W-:Y:S01]  /*14270*/  IMAD.MOV.U32 R132, RZ, RZ, R136 ;  /* 0x000000ffff847224 */ /* 0x000fe200078e0088 */
[----:B------:R-:W-:Y:S01]  /*14280*/  PLOP3.LUT P0, PT, PT, PT, UP2, 0x80, 0x0 ;  /* 0x000000000000781c */ /* 0x000fe20003f0f028 */
[----:B------:R-:W-:Y:S01]  /*14290*/  IMAD.MOV.U32 R3, RZ, RZ, R137 ;  /* 0x000000ffff037224 */ /* 0x000fe200078e0089 */
[----:B------:R-:W-:Y:S01]  /*142a0*/  MOV R134, R70 ;  /* 0x0000004600867202 */ /* 0x000fe20000000f00 */
[----:B------:R-:W-:Y:S01]  /*142b0*/  IMAD.MOV.U32 R133, RZ, RZ, R135 ;  /* 0x000000ffff857224 */ /* 0x000fe200078e0087 */
[----:B------:R-:W-:-:S02]  /*142c0*/  ULDC UR5, c[0x0][0x210] ;  /* 0x0000840000057ab9 */ /* 0x000fc40000000800 */
[----:B------:R-:W-:Y:S02]  /*142d0*/  ULDC UR4, c[0x0][0x1e8] ;  /* 0x00007a0000047ab9 */ /* 0x000fe40000000800 */
[----:B------:R-:W-:Y:S02]  /*142e0*/  UIMAD UR5, UR16, UR5, URZ ;  /* 0x00000005100572a4 */ /* 0x000fe4000f8e023f */
[----:B------:R-:W-:Y:S01]  /*142f0*/  UIMAD UR4, UR16, UR4, URZ ;  /* 0x00000004100472a4 */ /* 0x000fe2000f8e023f */
[----:B--2-4-:R-:W-:-:S05]  /*14300*/  @P1 IMAD.HI.U32 R0, R111, c[0x0][0x2c8], RZ ;  /* 0x0000b2006f001a27 */ /* 0x014fca00078e00ff */
[----:B------:R-:W-:-:S05]  /*14310*/  @P0 SHF.R.U32.HI R0, RZ, c[0x0][0x2cc], R0 ;  /* 0x0000b300ff000a19 */ /* 0x000fca0000011600 */
[----:B------:R1:W-:Y:S02]  /*14320*/  @P0 STL [R1+0x1c], R0 ;  /* 0x00001c0001000387 */ /* 0x0003e40000100800 */
.L_x_787:
[----:B------:R-:W-:Y:S04]  /*14330*/  DEPBAR.LE SB0, 0x0 ;  /* 0x000080000000791a */ /* 0x000fe80000000000 */
[----:B------:R-:W-:Y:S01]  /*14340*/  BAR.SYNC.DEFER_BLOCKING 0x0 ;  /* 0x0000000000007b1d */ /* 0x000fe20000010000 */
[----:B------:R-:W-:Y:S05]  /*14350*/  ISETP.LE.AND P0, PT, RZ, UR12, PT ;  /* 0x0000000cff007c0c */ /* 0x000fea000bf03270 */
[----:B--2--5:R2:W3:Y:S04]  /*14360*/  LDSM.16.M88.4 R112, [R235+0x7100] ;  /* 0x00710000eb70783b */ /* 0x0244e80000000200 */
        /* <DEDUP_REMOVED lines=18> */
[----:B---34-:R-:W3:Y:S04]  /*14490*/  LDL R2, [R1+0x4] ;  /* 0x0000040001027983 */ /* 0x018ee80000100800 */
[----:B------:R-:W4:Y:S01]  /*144a0*/  LDL R6, [R1] ;  /* 0x0000000001067983 */ /* 0x000f220000100800 */
[----:B-1-3--:R-:W-:Y:S01]  /*144b0*/  SHF.R.S32.HI R0, RZ, 0x1f, R2 ;  /* 0x0000001fff007819 */ /* 0x00afe20000011402 */
[----:B------:R-:W-:Y:S04]  /*144c0*/  IMAD.WIDE.U32 R4, R2, c[0x0][0x208], RZ ;  /* 0x0000820002047a25 */ /* 0x000fe800078e00ff */
[----:B------:R-:W-:Y:S04]  /*144d0*/  IMAD R0, R0, c[0x0][0x208], RZ ;  /* 0x0000820000007a24 */ /* 0x000fe800078e02ff */
[----:B------:R-:W-:Y:S01]  /*144e0*/  IMAD R0, R2, c[0x0][0x20c], R0 ;  /* 0x0000830002007a24 */ /* 0x000fe200078e0200 */
[----:B----4-:R-:W-:Y:S03]  /*144f0*/  SHF.R.S32.HI R2, RZ, 0x1f, R6 ;  /* 0x0000001fff027819 */ /* 0x010fe60000011406 */
[----:B------:R-:W-:Y:S02]  /*14500*/  IMAD.IADD R5, R5, 0x1, R0 ;  /* 0x0000000105057824 */ /* 0x000fe400078e0200 */
[----:B------:R-:W-:Y:S02]  /*14510*/  IMAD R2, R2, c[0x0][0x218], RZ ;  /* 0x0000860002027a24 */ /* 0x000fe400078e02ff */
        /* <DEDUP_REMOVED lines=8> */
[----:B------:R-:W4:Y:S04]  /*145a0*/  SHFL.IDX PT, R5, R0, RZ, 0x181f ;  /* 0x00181fff00057589 */ /* 0x000f2800000e0000 */
[----:B------:R-:W5:Y:S04]  /*145b0*/  SHFL.IDX PT, R8, R0, 0x1, 0x181f ;  /* 0x00381f0000087f89 */ /* 0x000f6800000e0000 */
[----:B------:R-:W-:Y:S04]  /*145c0*/  SHFL.IDX PT, R11, R0, 0x2, 0x181f ;  /* 0x00581f00000b7f89 */ /* 0x000fe800000e0000 */
[----:B------:R-:W-:Y:S04]  /*145d0*/  SHFL.IDX PT, R22, R0, 0x3, 0x181f ;  /* 0x00781f0000167f89 */ /* 0x000fe800000e0000 */
[----:B------:R-:W-:Y:S01]  /*145e0*/  SHFL.IDX PT, R21, R0, 0x4, 0x181f ;  /* 0x00981f0000157f89 */ /* 0x000fe200000e0000 */
[-C--:B-1----:R-:W-:Y:S03]  /*145f0*/  IADD3 R6, P1, R6, R247.reuse, RZ ;  /* 0x000000f706067210 */ /* 0x082fe60007f3e0ff */
[----:B------:R-:W-:Y:S01]  /*14600*/  SHFL.IDX PT, R20, R0, 0x5, 0x181f ;  /* 0x00b81f0000147f89 */ /* 0x000fe200000e0000 */
[-C--:B---3--:R-:W-:Y:S03]  /*14610*/  IADD3 R4, P0, R4, R247.reuse, RZ ;  /* 0x000000f704047210 */ /* 0x088fe60007f1e0ff */
[----:B------:R1:W-:Y:S01]  /*14620*/  SHFL.IDX PT, R15, R0, 0x6, 0x181f ;  /* 0x00d81f00000f7f89 */ /* 0x0003e200000e0000 */
[--C-:B----4-:R-:W-:Y:S03]  /*14630*/  IMAD.X R7, R5, 0x1, R246.reuse, P1 ;  /* 0x0000000105077824 */ /* 0x110fe600008e06f6 */
[----:B------:R-:W3:Y:S01]  /*14640*/  SHFL.IDX PT, R12, R2, 0x2, 0x181f ;  /* 0x00581f00020c7f89 */ /* 0x000ee200000e0000 */
[--C-:B-----5:R-:W-:Y:S03]  /*14650*/  IMAD.X R5, R8, 0x1, R246.reuse, P0 ;  /* 0x0000000108057824 */ /* 0x120fe600000e06f6 */
[----:B------:R-:W4:Y:S04]  /*14660*/  SHFL.IDX PT, R10, R2, 0x3, 0x181f ;  /* 0x00781f00020a7f89 */ /* 0x000f2800000e0000 */
[----:B------:R-:W5:Y:S04]  /*14670*/  SHFL.IDX PT, R9, R2, 0x4, 0x181f ;  /* 0x00981f0002097f89 */ /* 0x000f6800000e0000 */
[----:B------:R-:W2:Y:S04]  /*14680*/  SHFL.IDX PT, R14, R2, 0x5, 0x181f ;  /* 0x00b81f00020e7f89 */ /* 0x000ea800000e0000 */
[----:B------:R-:W2:Y:S01]  /*14690*/  SHFL.IDX PT, R2, R2, 0x6, 0x181f ;  /* 0x00d81f0002027f89 */ /* 0x000ea200000e0000 */
[----:B-1----:R-:W-:Y:S05]  /*146a0*/  IADD3 R0, R248, 0x100, RZ ;  /* 0x00000100f8007810 */ /* 0x002fea0007ffe0ff */
[----:B------:R2:W-:Y:S01]  /*146b0*/  LDGSTS.E.BYPASS.LTC128B.128 [R0], [R6.64], !P6 ;  /* 0x0000000006007fae */ /* 0x0005e2000f101d56 */
[-C--:B---3--:R-:W-:Y:S03]  /*146c0*/  IADD3 R12, P0, R12, R247.reuse, RZ ;  /* 0x000000f70c0c7210 */ /* 0x088fe60007f1e0ff */
[----:B------:R1:W-:Y:S01]  /*146d0*/  LDGSTS.E.BYPASS.LTC128B.128 [R0+0x800], [R4.64], !P6 ;  /* 0x0080000004007fae */ /* 0x0003e2000f101d56 */
[-C--:B----4-:R-:W-:Y:S01]  /*146e0*/  IADD3 R10, P3, R10, R247.reuse, RZ ;  /* 0x000000f70a0a7210 */ /* 0x090fe20007f7e0ff */
[--C-:B------:R-:W-:Y:S01]  /*146f0*/  IMAD.X R13, R11, 0x1, R246.reuse, P0 ;  /* 0x000000010b0d7824 */ /* 0x100fe200000e06f6 */
[-C--:B-----5:R-:W-:Y:S03]  /*14700*/  IADD3 R8, P2, R9, R247.reuse, RZ ;  /* 0x000000f709087210 */ /* 0x0a0fe60007f5e0ff */
[--C-:B------:R-:W-:Y:S01]  /*14710*/  IMAD.X R11, R22, 0x1, R246.reuse, P3 ;  /* 0x00000001160b7824 */ /* 0x100fe200018e06f6 */
[----:B------:R3:W-:Y:S01]  /*14720*/  LDGSTS.E.BYPASS.LTC128B.128 [R0+0x1000], [R12.64], !P6 ;  /* 0x010000000c007fae */ /* 0x0007e2000f101d56 */
[--C-:B------:R-:W-:Y:S03]  /*14730*/  IMAD.X R9, R21, 0x1, R246.reuse, P2 ;  /* 0x0000000115097824 */ /* 0x100fe600010e06f6 */
[----:B------:R3:W-:Y:S04]  /*14740*/  LDGSTS.E.BYPASS.LTC128B.128 [R0+0x1800], [R10.64], !P6 ;  /* 0x018000000a007fae */ /* 0x0007e8000f101d56 */
[----:B------:R3:W-:Y:S01]  /*14750*/  LDGSTS.E.BYPASS.LTC128B.128 [R0+0x2000], [R8.64], !P6 ;  /* 0x0200000008007fae */ /* 0x0007e2000f101d56 */
[-C--:B--2---:R-:W-:Y:S02]  /*14760*/  IADD3 R6, P1, R14, R247.reuse, RZ ;  /* 0x000000f70e067210 */ /* 0x084fe40007f3e0ff */
[----:B-1----:R-:W-:Y:S03]  /*14770*/  IADD3 R4, P0, R2, R247, RZ ;  /* 0x000000f702047210 */ /* 0x002fe60007f1e0ff */
[--C-:B------:R-:W-:Y:S02]  /*14780*/  IMAD.X R7, R20, 0x1, R246.reuse, P1 ;  /* 0x0000000114077824 */ /* 0x100fe400008e06f6 */
[----:B------:R-:W-:Y:S03]  /*14790*/  IMAD.X R5, R15, 0x1, R246, P0 ;  /* 0x000000010f057824 */ /* 0x000fe600000e06f6 */
[----:B------:R3:W-:Y:S04]  /*147a0*/  LDGSTS.E.BYPASS.LTC128B.128 [R0+0x2800], [R6.64], !P6 ;  /* 0x0280000006007fae */ /* 0x0007e8000f101d56 */
[----:B------:R3:W-:Y:S02]  /*147b0*/  LDGSTS.E.BYPASS.LTC128B.128 [R0+0x3000], [R4.64], !P6 ;  /* 0x0300000004007fae */ /* 0x0007e4000f101d56 */
.L_x_785:
[-C--:B-1-34-:R-:W-:Y:S01]  /*147c0*/  HMMA.16816.F32.BF16 R4, R112, R16.reuse, RZ ;  /* 0x000000107004723c */ /* 0x09afe200000418ff */
        /* <DEDUP_REMOVED lines=64> */
[----:B------:R-:W2:Y:S07]  /*14bd0*/  LDSM.16.M88.4 R196, [R234+0x5900] ;  /* 0x00590000eac4783b */ /* 0x000eae0000000200 */
[----:B------:R-:W-:Y:S01]  /*14be0*/  HMMA.16816.F32.BF16 R112, R188, R222, R112 ;  /* 0x000000debc70723c */ /* 0x000fe20000041870 */
[----:B------:R-:W2:Y:S07]  /*14bf0*/  LDSM.16.M88.4 R188, [R234+0x6100] ;  /* 0x00610000eabc783b */ /* 0x000eae0000000200 */
[-C--:B-1----:R-:W-:Y:S01]  /*14c00*/  HMMA.16816.F32.BF16 R4, R136, R192.reuse, R4 ;  /* 0x000000c08804723c */ /* 0x082fe20000041804 */
[----:B------:R-:W-:Y:S07]  /*14c10*/  LDSM.16.M88.4 R220, [R233+0x1800] ;  /* 0x00180000e9dc783b */ /* 0x000fee0000000200 */
[C---:B---3--:R-:W-:Y:S08]  /*14c20*/  HMMA.16816.F32.BF16 R8, R200.reuse, R192, R8 ;  /* 0x000000c0c808723c */ /* 0x048ff00000041808 */
[-C--:B------:R-:W-:Y:S08]  /*14c30*/  HMMA.16816.F32.BF16 R12, R200, R194.reuse, R12 ;  /* 0x000000c2c80c723c */ /* 0x080ff0000004180c */
[C---:B------:R-:W-:Y:S01]  /*14c40*/  HMMA.16816.F32.BF16 R16, R136.reuse, R194, R16 ;  /* 0x000000c28810723c */ /* 0x040fe20000041810 */
[----:B------:R-:W1:Y:S07]  /*14c50*/  LDSM.16.M88.4 R192, [R234+0x6900] ;  /* 0x00690000eac0783b */ /* 0x000e6e0000000200 */
        /* <DEDUP_REMOVED lines=9> */
[----:B------:R-:W-:Y:S07]  /*14cf0*/  LDSM.16.M88.4 R208, [R237+0x9100] ;  /* 0x00910000edd0783b */ /* 0x000fee0000000200 */
[-C--:B--2---:R-:W-:Y:S08]  /*14d00*/  HMMA.16816.F32.BF16 R52, R136, R212.reuse, R52 ;  /* 0x000000d48834723c */ /* 0x084ff00000041834 */
        /* <DEDUP_REMOVED lines=14> */
[-C--:B-1----:R-:W-:Y:S08]  /*14df0*/  HMMA.16816.F32.BF16 R100, R136, R192.reuse, R100 ;  /* 0x000000c08864723c */ /* 0x082ff00000041864 */
[C---:B------:R-:W-:Y:S08]  /*14e00*/  HMMA.16816.F32.BF16 R104, R200.reuse, R192, R104 ;  /* 0x000000c0c868723c */ /* 0x040ff00000041868 */
[-C--:B------:R-:W-:Y:S01]  /*14e10*/  HMMA.16816.F32.BF16 R108, R200, R194.reuse, R108 ;  /* 0x000000c2c86c723c */ /* 0x080fe2000004186c */
[----:B------:R-:W1:Y:S07]  /*14e20*/  LDSM.16.M88.4 R200, [R233+0x2800] ;  /* 0x00280000e9c8783b */ /* 0x000e6e0000000200 */
[----:B------:R-:W-:Y:S01]  /*14e30*/  HMMA.16816.F32.BF16 R112, R136, R194, R112 ;  /* 0x000000c28870723c */ /* 0x000fe20000041870 */
[----:B------:R-:W4:Y:S01]  /*14e40*/  LDSM.16.M88.4 R136, [R233+0x3000] ;  /* 0x00300000e988783b */ /* 0x000f220000000200 */
[----:B------:R-:W-:Y:S06]  /*14e50*/  DEPBAR.LE SB0, 0x0 ;  /* 0x000080000000791a */ /* 0x000fec0000000000 */
[-C--:B--2---:R-:W-:Y:S01]  /*14e60*/  HMMA.16816.F32.BF16 R4, R196, R204.reuse, R4 ;  /* 0x000000ccc404723c */ /* 0x084fe20000041804 */
[----:B------:R-:W-:Y:S07]  /*14e70*/  BAR.SYNC.DEFER_BLOCKING 0x0 ;  /* 0x0000000000007b1d */ /* 0x000fee0000010000 */
        /* <DEDUP_REMOVED lines=29> */
[----:B------:R-:W-:Y:S01]  /*15050*/  IMAD.MOV.U32 R2, RZ, RZ, c[0x0][0x2b8] ;  /* 0x0000ae00ff027624 */ /* 0x000fe200078e00ff */
[----:B------:R-:W-:Y:S01]  /*15060*/  UIMAD UR10, UR12, 0x70, UR18 ;  /* 0x000000700c0a78a4 */ /* 0x000fe2000f8e0212 */
[----:B------:R-:W-:Y:S03]  /*15070*/  IMAD.MOV.U32 R138, RZ, RZ, RZ ;  /* 0x000000ffff8a7224 */ /* 0x000fe600078e00ff */
[----:B------:R-:W-:Y:S02]  /*15080*/  ISETP.NE.AND P2, PT, R2, 0x1, PT ;  /* 0x000000010200780c */ /* 0x000fe40003f45270 */
[----:B------:R-:W-:Y:S05]  /*15090*/  IMAD.U32 R2, RZ, RZ, UR10 ;  /* 0x0000000aff027e24 */ /* 0x000fea000f8e00ff */
[----:B--2---:R-:W-:Y:S02]  /*150a0*/  IADD3 R2, R2, -0x70, R0 ;  /* 0xffffff9002027810 */ /* 0x004fe40007ffe000 */
[----:B------:R-:W-:Y:S04]  /*150b0*/  ISETP.GT.AND P1, PT, R0, 0x6f, PT ;  /* 0x0000006f0000780c */ /* 0x000fe80003f24270 */
        /* <DEDUP_REMOVED lines=9> */
[----:B------:R-:W-:Y:S01]  /*15150*/  STL [R1+0x4], R139 ;  /* 0x0000048b01007387 */ /* 0x000fe20000100800 */
[----:B------:R-:W-:Y:S03]  /*15160*/  SHF.R.S32.HI R0, RZ, 0x1f, R139 ;  /* 0x0000001fff007819 */ /* 0x000fe6000001148b */
[----:B------:R1:W2:Y:S02]  /*15170*/  @!P1 LDG.E R138, [R136.64] ;  /* 0x00000016888a9981 */ /* 0x0002a4000c1e1900 */
[----:B------:R-:W-:Y:S04]  /*15180*/  IMAD R0, R0, c[0x0][0x1e0], RZ ;  /* 0x0000780000007a24 */ /* 0x000fe800078e02ff */
[C---:B------:R-:W-:Y:S02]  /*15190*/  IMAD R0, R139.reuse, c[0x0][0x1e4], R0 ;  /* 0x000079008b007a24 */ /* 0x040fe400078e0200 */
[----:B-1----:R-:W-:Y:S04]  /*151a0*/  IMAD.WIDE.U32 R136, R139, c[0x0][0x1e0], RZ ;  /* 0x000078008b887a25 */ /* 0x002fe800078e00ff */
[----:B------:R-:W-:Y:S01]  /*151b0*/  IMAD.IADD R137, R137, 0x1, R0 ;  /* 0x0000000189897824 */ /* 0x000fe200078e0200 */
[----:B--2---:R-:W-:Y:S01]  /*151c0*/  STL [R1], R138 ;  /* 0x0000008a01007387 */ /* 0x004fe20000100800 */
[----:B------:R-:W-:Y:S02]  /*151d0*/  SHF.R.S32.HI R2, RZ, 0x1f, R138 ;  /* 0x0000001fff027819 */ /* 0x000fe4000001148a */
        /* <DEDUP_REMOVED lines=38> */
[--C-:B-1----:R-:W-:Y:S02]  /*15440*/  IMAD.X R139, R194, 0x1, R246.reuse, P1 ;  /* 0x00000001c28b7824 */ /* 0x102fe400008e06f6 */
[----:B------:R-:W-:Y:S03]  /*15450*/  IMAD.X R137, R0, 0x1, R246, P0 ;  /* 0x0000000100897824 */ /* 0x000fe600000e06f6 */
[----:B------:R2:W-:Y:S04]  /*15460*/  LDGSTS.E.BYPASS.LTC128B.128 [R248+0x6100], [R138.64], !P6 ;  /* 0x061000008af87fae */ /* 0x0005e8000f101d56 */
[----:B------:R2:W-:Y:S02]  /*15470*/  LDGSTS.E.BYPASS.LTC128B.128 [R248+0x6900], [R136.64], !P6 ;  /* 0x0690000088f87fae */ /* 0x0005e4000f101d56 */
.L_x_786:
        /* <DEDUP_REMOVED lines=20> */
[----:B------:R-:W-:Y:S08]  /*155c0*/  SHFL.IDX PT, R135, R0, RZ, 0x1c1f ;  /* 0x001c1fff00877589 */ /* 0x000ff000000e0000 */
[----:B------:R-:W-:Y:S08]  /*155d0*/  SHFL.IDX PT, R138, R0, 0x2, 0x1c1f ;  /* 0x005c1f00008a7f89 */ /* 0x000ff000000e0000 */
[----:B------:R-:W-:Y:S08]  /*155e0*/  SHFL.IDX PT, R137, R0, 0x3, 0x1c1f ;  /* 0x007c1f0000897f89 */ /* 0x000ff000000e0000 */
[----:B------:R3:W4:Y:S02]  /*155f0*/  SHFL.IDX PT, R2, R0, 0x1, 0x1c1f ;  /* 0x003c1f0000027f89 */ /* 0x00072400000e0000 */
[----:B---3--:R-:W-:Y:S05]  /*15600*/  IMAD.U32 R0, RZ, RZ, UR10 ;  /* 0x0000000aff007e24 */ /* 0x008fea000f8e00ff */
[----:B--2---:R-:W-:Y:S04]  /*15610*/  IADD3 R0, -R139, 0x1, R0 ;  /* 0x000000018b007810 */ /* 0x004fe80007ffe100 */
[----:B------:R-:W-:Y:S05]  /*15620*/  IADD3 R136, -R136, UR14, R0 ;  /* 0x0000000e88887c10 */ /* 0x000fea000fffe100 */
[C---:B----4-:R-:W-:Y:S02]  /*15630*/  IMAD.IADD R2, R136.reuse, 0x1, R2 ;  /* 0x0000000188027824 */ /* 0x050fe400078e0202 */
[C---:B------:R-:W-:Y:S02]  /*15640*/  IMAD.IADD R135, R136.reuse, 0x1, R135 ;  /* 0x0000000188877824 */ /* 0x040fe400078e0287 */
[----:B------:R-:W-:Y:S01]  /*15650*/  IMAD.IADD R0, R136, 0x1, R138 ;  /* 0x0000000188007824 */ /* 0x000fe200078e028a */
[----:B------:R-:W-:Y:S01]  /*15660*/  ISETP.GT.AND P1, PT, R2, RZ, PT ;  /* 0x000000ff0200720c */ /* 0x000fe20003f24270 */
[----:B------:R-:W-:Y:S01]  /*15670*/  IMAD.IADD R136, R136, 0x1, R137 ;  /* 0x0000000188887824 */ /* 0x000fe200078e0289 */
[----:B------:R-:W-:Y:S02]  /*15680*/  ISETP.GT.AND P0, PT, R2, 0x1, PT ;  /* 0x000000010200780c */ /* 0x000fe40003f04270 */
        /* <DEDUP_REMOVED lines=25> */
[----:B------:R-:W-:Y:S02]  /*15820*/  ISETP.GT.AND P3, PT, R135, RZ, PT ;  /* 0x000000ff8700720c */ /* 0x000fe40003f64270 */
[----:B------:R-:W-:Y:S02]  /*15830*/  FSEL R33, R33, -INF , P2 ;  /* 0xff80000021217808 */ /* 0x000fe40001000000 */
[----:B------:R-:W-:Y:S02]  /*15840*/  ISETP.GT.AND P2, PT, R135, 0x21, PT ;  /* 0x000000218700780c */ /* 0x000fe40003f44270 */
[C---:B------:R-:W-:Y:S02]  /*15850*/  ISETP.GT.AND P1, PT, R2.reuse, 0x28, PT ;  /* 0x000000280200780c */ /* 0x040fe40003f24270 */
[----:B------:R-:W-:Y:S02]  /*15860*/  ISETP.GT.AND P0, PT, R2, 0x29, PT ;  /* 0x000000290200780c */ /* 0x000fe40003f04270 */
[----:B------:R-:W-:Y:S02]  /*15870*/  FSEL R37, R37, -INF , P2 ;  /* 0xff80000025257808 */ /* 0x000fe40001000000 */
[----:B------:R-:W-:Y:S02]  /*15880*/  FSEL R138, R4, -INF , P3 ;  /* 0xff800000048a7808 */ /* 0x000fe40001800000 */
        /* <DEDUP_REMOVED lines=10> */
[----:B------:R-:W-:Y:S02]  /*15930*/  FSEL R49, R49, -INF , P2 ;  /* 0xff80000031317808 */ /* 0x000fe40001000000 */
[C---:B------:R-:W-:Y:S02]  /*15940*/  ISETP.GT.AND P2, PT, R135.reuse, 0x31, PT ;  /* 0x000000318700780c */ /* 0x040fe40003f44270 */
[C---:B------:R-:W-:Y:S02]  /*15950*/  ISETP.GT.AND P1, PT, R136.reuse, RZ, PT ;  /* 0x000000ff8800720c */ /* 0x040fe40003f24270 */
        /* <DEDUP_REMOVED lines=13> */
[----:B------:R-:W-:Y:S02]  /*15a30*/  FMNMX.FTZ R137, R138, R3, !PT ;  /* 0x000000038a897209 */ /* 0x000fe40007810000 */
[----:B------:R-:W-:Y:S02]  /*15a40*/  FSEL R9, R9, -INF , P2 ;  /* 0xff80000009097808 */ /* 0x000fe40001000000 */
[C---:B------:R-:W-:Y:S02]  /*15a50*/  ISETP.GT.AND P2, PT, R135.reuse, 0x39, PT ;  /* 0x000000398700780c */ /* 0x040fe40003f44270 */
[C---:B------:R-:W-:Y:S02]  /*15a60*/  ISETP.GT.AND P1, PT, R136.reuse, 0x8, PT ;  /* 0x000000088800780c */ /* 0x040fe40003f24270 */
[----:B------:R-:W-:Y:S02]  /*15a70*/  ISETP.GT.AND P0, PT, R136, 0x9, PT ;  /* 0x000000098800780c */ /* 0x000fe40003f04270 */
        /* <DEDUP_REMOVED lines=19> */
[C---:B------:R-:W-:Y:S02]  /*15bb0*/  ISETP.GT.AND P3, PT, R0.reuse, RZ, PT ;  /* 0x000000ff0000720c */ /* 0x040fe40003f64270 */
[----:B------:R-:W-:Y:S02]  /*15bc0*/  FSEL R198, R69, -INF , P2 ;  /* 0xff80000045c67808 */ /* 0x000fe40001000000 */
[----:B------:R-:W-:Y:S02]  /*15bd0*/  ISETP.GT.AND P2, PT, R0, 0x11, PT ;  /* 0x000000110000780c */ /* 0x000fe40003f44270 */
[----:B------:R-:W-:Y:S02]  /*15be0*/  FMNMX.FTZ R137, R17, R137, !PT ;  /* 0x0000008911897209 */ /* 0x000fe40007810000 */
[----:B------:R-:W-:Y:S02]  /*15bf0*/  FSEL R26, R26, -INF , P1 ;  /* 0xff8000001a1a7808 */ /* 0x000fe40000800000 */
[----:B------:R-:W-:Y:S02]  /*15c00*/  FSEL R27, R27, -INF , P0 ;  /* 0xff8000001b1b7808 */ /* 0x000fe40000000000 */
[C---:B------:R-:W-:Y:S02]  /*15c10*/  ISETP.GT.AND P1, PT, R2.reuse, 0x48, PT ;  /* 0x000000480200780c */ /* 0x040fe40003f24270 */
        /* <DEDUP_REMOVED lines=46> */
[----:B------:R-:W-:Y:S02]  /*15f00*/  FSEL R81, R97, -INF , P2 ;  /* 0xff80000061517808 */ /* 0x000fe40001000000 */
[----:B------:R-:W-:Y:S02]  /*15f10*/  FMNMX.FTZ R137, R37, R137, !PT ;  /* 0x0000008925897209 */ /* 0x000fe40007810000 */
[----:B------:R-:W-:Y:S02]  /*15f20*/  FSEL R208, R80, -INF , P3 ;  /* 0xff80000050d07808 */ /* 0x000fe40001800000 */
[----:B------:R-:W-:Y:S02]  /*15f30*/  FSEL R80, R47, -INF , P0 ;  /* 0xff8000002f507808 */ /* 0x000fe40000000000 */
[----:B------:R-:W-:Y:S02]  /*15f40*/  ISETP.GT.AND P2, PT, R0, 0x29, PT ;  /* 0x000000290000780c */ /* 0x000fe40003f44270 */
        /* <DEDUP_REMOVED lines=11> */
[----:B------:R-:W-:Y:S02]  /*16000*/  ISETP.GT.AND P0, PT, R2, 0x69, PT ;  /* 0x000000690200780c */ /* 0x000fe40003f04270 */
[----:B------:R-:W-:Y:S02]  /*16010*/  FSEL R226, R101, -INF , P2 ;  /* 0xff80000065e27808 */ /* 0x000fe40001000000 */
[----:B------:R-:W-:Y:S02]  /*16020*/  FSEL R101, R58, -INF , P1 ;  /* 0xff8000003a657808 */ /* 0x000fe40000800000 */
[----:B------:R-:W-:Y:S02]  /*16030*/  ISETP.GT.AND P1, PT, R2, 0x68, PT ;  /* 0x000000680200780c */ /* 0x000fe40003f24270 */
[----:B------:R-:W-:Y:S02]  /*16040*/  FMNMX.FTZ R137, R49, R137, !PT ;  /* 0x0000008931897209 */ /* 0x000fe40007810000 */
[----:B------:R-:W-:Y:S02]  /*16050*/  FMNMX.FTZ R2, R188, R132, !PT ;  /* 0x00000084bc027209 */ /* 0x000fe40007810000 */
[----:B------:R-:W-:Y:S02]  /*16060*/  ISETP.GT.AND P3, PT, R0, 0x18, PT ;  /* 0x000000180000780c */ /* 0x000fe40003f64270 */
[----:B------:R-:W-:Y:S02]  /*16070*/  FMNMX.FTZ R137, R189, R137, !PT ;  /* 0x00000089bd897209 */ /* 0x000fe40007810000 */
[----:B------:R-:W-:Y:S02]  /*16080*/  FMNMX.FTZ R2, R7, R2, !PT ;  /* 0x0000000207027209 */ /* 0x000fe40007810000 */
[----:B------:R-:W-:Y:S02]  /*16090*/  FSEL R28, R28, -INF , P3 ;  /* 0xff8000001c1c7808 */ /* 0x000fe40001800000 */
        /* <DEDUP_REMOVED lines=24> */
[----:B------:R-:W-:Y:S01]  /*16220*/  FSEL R98, R56, -INF , P3 ;  /* 0xff80000038627808 */ /* 0x000fe20001800000 */
[----:B------:R-:W-:Y:S01]  /*16230*/  IMAD.MOV.U32 R56, RZ, RZ, R84 ;  /* 0x000000ffff387224 */ /* 0x000fe200078e0054 */
        /* <DEDUP_REMOVED lines=18> */
[----:B------:R-:W-:Y:S02]  /*16360*/  ISETP.GT.AND P3, PT, R135, 0x68, PT ;  /* 0x000000688700780c */ /* 0x000fe40003f64270 */
[----:B------:R-:W-:Y:S02]  /*16370*/  FMNMX.FTZ R137, R251, R137, !PT ;  /* 0x00000089fb897209 */ /* 0x000fe40007810000 */
[----:B------:R-:W-:Y:S02]  /*16380*/  FMNMX.FTZ R2, R192, R2, !PT ;  /* 0x00000002c0027209 */ /* 0x000fe40007810000 */
[----:B------:R-:W-:Y:S02]  /*16390*/  FMNMX.FTZ R5, R11, R5, !PT ;  /* 0x000000050b057209 */ /* 0x000fe40007810000 */
[----:B------:R-:W-:Y:S02]  /*163a0*/  FMNMX.FTZ R4, R29, R4, !PT ;  /* 0x000000041d047209 */ /* 0x000fe40007810000 */
[----:B------:R-:W-:Y:S02]  /*163b0*/  FSEL R99, R57, -INF , P2 ;  /* 0xff80000039637808 */ /* 0x000fe40001000000 */
        /* <DEDUP_REMOVED lines=25> */
[----:B------:R-:W-:Y:S02]  /*16550*/  ISETP.GT.AND P2, PT, R0, 0x39, PT ;  /* 0x000000390000780c */ /* 0x000fe40003f44270 */
[----:B------:R-:W-:Y:S02]  /*16560*/  FMNMX.FTZ R4, R99, R4, !PT ;  /* 0x0000000463047209 */ /* 0x000fe40007810000 */
[----:B------:R-:W-:Y:S02]  /*16570*/  FSEL R100, R60, -INF , P3 ;  /* 0xff8000003c647808 */ /* 0x000fe40001800000 */
        /* <DEDUP_REMOVED lines=18> */
[----:B------:R-:W-:Y:S02]  /*166a0*/  FMNMX.FTZ R5, R80, R5, !PT ;  /* 0x0000000550057209 */ /* 0x000fe40007810000 */
[C---:B------:R-:W-:Y:S02]  /*166b0*/  ISETP.GT.AND P0, PT, R136.reuse, 0x39, PT ;  /* 0x000000398800780c */ /* 0x040fe40003f04270 */
[----:B------:R-:W-:Y:S02]  /*166c0*/  ISETP.GT.AND P1, PT, R136, 0x38, PT ;  /* 0x000000388800780c */ /* 0x000fe40003f24270 */
[----:B--2---:R-:W-:Y:S02]  /*166d0*/  FMNMX.FTZ R137, R6, R137, !PT ;  /* 0x0000008906897209 */ /* 0x004fe40007810000 */
[----:B------:R-:W-:Y:S02]  /*166e0*/  ISETP.GT.AND P2, PT, R0, 0x49, PT ;  /* 0x000000490000780c */ /* 0x000fe40003f44270 */
[----:B------:R-:W-:Y:S01]  /*166f0*/  FSEL R203, R76, -INF , P3 ;  /* 0xff8000004ccb7808 */ /* 0x000fe20001800000 */
[----:B------:R-:W2:Y:S01]  /*16700*/  SHFL.BFLY PT, R6, R137, 0x1, 0x1f ;  /* 0x0c201f0089067f89 */ /* 0x000ea200000e0000 */
[----:B------:R-:W-:Y:S02]  /*16710*/  FMNMX.FTZ R4, R115, R4, !PT ;  /* 0x0000000473047209 */ /* 0x000fe40007810000 */
[----:B------:R-:W-:Y:S02]  /*16720*/  FMNMX.FTZ R2, R212, R2, !PT ;  /* 0x00000002d4027209 */ /* 0x000fe40007810000 */
[----:B------:R-:W-:Y:S02]  /*16730*/  FSEL R113, R63, -INF , P0 ;  /* 0xff8000003f717808 */ /* 0x000fe40000000000 */
[----:B------:R-:W-:Y:S02]  /*16740*/  FSEL R112, R62, -INF , P1 ;  /* 0xff8000003e707808 */ /* 0x000fe40000800000 */
[----:B------:R-:W-:Y:S02]  /*16750*/  FMNMX.FTZ R5, R101, R5, !PT ;  /* 0x0000000565057209 */ /* 0x000fe40007810000 */
[C---:B------:R-:W-:Y:S02]  /*16760*/  ISETP.GT.AND P1, PT, R136.reuse, 0x40, PT ;  /* 0x000000408800780c */ /* 0x040fe40003f24270 */
[----:B------:R-:W-:Y:S02]  /*16770*/  ISETP.GT.AND P0, PT, R136, 0x41, PT ;  /* 0x000000418800780c */ /* 0x000fe40003f04270 */
[----:B------:R-:W-:Y:S02]  /*16780*/  FSEL R205, R77, -INF , P2 ;  /* 0xff8000004dcd7808 */ /* 0x000fe40001000000 */
[----:B------:R-:W-:Y:S02]  /*16790*/  ISETP.GT.AND P3, PT, R0, 0x50, PT ;  /* 0x000000500000780c */ /* 0x000fe40003f64270 */
        /* <DEDUP_REMOVED lines=15> */
[----:B------:R-:W-:Y:S02]  /*16890*/  FMNMX.FTZ R5, R112, R5, !PT ;  /* 0x0000000570057209 */ /* 0x000fe40007810000 */
[----:B------:R-:W-:Y:S02]  /*168a0*/  FSEL R89, R89, -INF , P2 ;  /* 0xff80000059597808 */ /* 0x000fe40001000000 */
[----:B------:R-:W-:Y:S02]  /*168b0*/  FMNMX.FTZ R4, R88, R4, !PT ;  /* 0x0000000458047209 */ /* 0x000fe40007810000 */
[----:B------:R-:W-:Y:S02]  /*168c0*/  FMNMX.FTZ R2, R83, R2, !PT ;  /* 0x0000000253027209 */ /* 0x000fe40007810000 */
[----:B------:R-:W-:Y:S02]  /*168d0*/  FSEL R90, R90, -INF , P1 ;  /* 0xff8000005a5a7808 */ /* 0x000fe40000800000 */
[----:B------:R-:W-:Y:S02]  /*168e0*/  FSEL R91, R91, -INF , P0 ;  /* 0xff8000005b5b7808 */ /* 0x000fe40000000000 */
[C---:B------:R-:W-:Y:S02]  /*168f0*/  ISETP.GT.AND P1, PT, R0.reuse, 0x58, PT ;  /* 0x000000580000780c */ /* 0x040fe40003f24270 */
[C---:B------:R-:W-:Y:S02]  /*16900*/  ISETP.GT.AND P0, PT, R0.reuse, 0x59, PT ;  /* 0x000000590000780c */ /* 0x040fe40003f04270 */
[C---:B------:R-:W-:Y:S02]  /*16910*/  ISETP.GT.AND P3, PT, R0.reuse, 0x60, PT ;  /* 0x000000600000780c */ /* 0x040fe40003f64270 */
[C---:B------:R-:W-:Y:S02]  /*16920*/  ISETP.GT.AND P5, PT, R0.reuse, 0x61, PT ;  /* 0x000000610000780c */ /* 0x040fe40003fa4270 */
[C---:B------:R-:W-:Y:S02]  /*16930*/  ISETP.GT.AND P4, PT, R0.reuse, 0x68, PT ;  /* 0x000000680000780c */ /* 0x040fe40003f84270 */
[----:B------:R-:W-:Y:S02]  /*16940*/  ISETP.GT.AND P2, PT, R0, 0x69, PT ;  /* 0x000000690000780c */ /* 0x000fe40003f44270 */
[----:B------:R-:W-:Y:S02]  /*16950*/  FMNMX.FTZ R0, R113, R5, !PT ;  /* 0x0000000571007209 */ /* 0x000fe40007810000 */
[----:B------:R-:W-:Y:S02]  /*16960*/  FMNMX.FTZ R135, R89, R4, !PT ;  /* 0x0000000459877209 */ /* 0x000fe40007810000 */
[----:B------:R-:W3:Y:S01]  /*16970*/  SHFL.BFLY PT, R4, R2, 0x2, 0x1f ;  /* 0x0c401f0002047f89 */ /* 0x000ee200000e0000 */
[----:B------:R-:W-:Y:S02]  /*16980*/  FMNMX.FTZ R0, R201, R0, !PT ;  /* 0x00000000c9007209 */ /* 0x000fe40007810000 */
[----:B--2---:R-:W-:Y:S02]  /*16990*/  FMNMX.FTZ R137, R137, R6, !PT ;  /* 0x0000000689897209 */ /* 0x004fe40007810000 */
[----:B------:R-:W-:Y:S02]  /*169a0*/  FMNMX.FTZ R0, R202, R0, !PT ;  /* 0x00000000ca007209 */ /* 0x000fe40007810000 */
[----:B------:R-:W-:Y:S01]  /*169b0*/  FSEL R250, R92, -INF , P1 ;  /* 0xff8000005cfa7808 */ /* 0x000fe20000800000 */
[----:B------:R-:W-:Y:S01]  /*169c0*/  FMUL.FTZ R92, R137, c[0x0][0x2d0] ;  /* 0x0000b400895c7a20 */ /* 0x000fe20000410000 */
[----:B------:R-:W-:Y:S02]  /*169d0*/  FMNMX.FTZ R0, R206, R0, !PT ;  /* 0x00000000ce007209 */ /* 0x000fe40007810000 */
[----:B------:R-:W-:Y:S02]  /*169e0*/  FSEL R223, R105, -INF , P5 ;  /* 0xff80000069df7808 */ /* 0x000fe40002800000 */
[----:B------:R-:W-:Y:S02]  /*169f0*/  FMNMX.FTZ R0, R209, R0, !PT ;  /* 0x00000000d1007209 */ /* 0x000fe40007810000 */
[----:B------:R-:W-:Y:S02]  /*16a00*/  FSEL R105, R109, -INF , P2 ;  /* 0xff8000006d697808 */ /* 0x000fe40001000000 */
[----:B------:R-:W-:Y:S02]  /*16a10*/  FSETP.NEU.FTZ.AND P2, PT, R137, -INF , PT ;  /* 0xff8000008900780b */ /* 0x000fe40003f5d000 */
[----:B------:R-:W-:Y:S02]  /*16a20*/  FMNMX.FTZ R0, R90, R0, !PT ;  /* 0x000000005a007209 */ /* 0x000fe40007810000 */
[----:B------:R-:W-:Y:S02]  /*16a30*/  ISETP.GT.AND P1, PT, R136, 0x58, PT ;  /* 0x000000588800780c */ /* 0x000fe40003f24270 */
[----:B------:R-:W-:Y:S02]  /*16a40*/  FSEL R92, R92, RZ, P2 ;  /* 0x000000ff5c5c7208 */ /* 0x000fe40001000000 */
[----:B------:R-:W-:Y:S02]  /*16a50*/  FMNMX.FTZ R0, R91, R0, !PT ;  /* 0x000000005b007209 */ /* 0x000fe40007810000 */
[----:B------:R-:W-:Y:S02]  /*16a60*/  FSEL R204, R94, -INF , P1 ;  /* 0xff8000005ecc7808 */ /* 0x000fe40000800000 */
[----:B---3--:R-:W-:Y:S02]  /*16a70*/  FMNMX.FTZ R2, R2, R4, !PT ;  /* 0x0000000402027209 */ /* 0x008fe40007810000 */
[----:B------:R-:W-:Y:S01]  /*16a80*/  FMNMX.FTZ R4, R204, R0, !PT ;  /* 0x00000000cc047209 */ /* 0x000fe20007810000 */
[--C-:B------:R-:W-:Y:S01]  /*16a90*/  FFMA.FTZ R0, R138, c[0x0][0x2d0], -R92.reuse ;  /* 0x0000b4008a007a23 */ /* 0x100fe2000001085c */
[----:B------:R-:W-:Y:S01]  /*16aa0*/  FSEL R227, R93, -INF , P0 ;  /* 0xff8000005de37808 */ /* 0x000fe20000000000 */
[----:B------:R-:W-:Y:S01]  /*16ab0*/  IMAD.MOV.U32 R138, RZ, RZ, R91 ;  /* 0x000000ffff8a7224 */ /* 0x000fe200078e005b */
[----:B------:R-:W2:Y:S01]  /*16ac0*/  SHFL.BFLY PT, R6, R2, 0x1, 0x1f ;  /* 0x0c201f0002067f89 */ /* 0x000ea200000e0000 */
[----:B------:R3:W-:Y:S01]  /*16ad0*/  MUFU.EX2 R224, R0 ;  /* 0x0000000000e07308 */ /* 0x0007e20000000800 */
[----:B------:R-:W-:Y:S02]  /*16ae0*/  ISETP.GT.AND P0, PT, R136, 0x59, PT ;  /* 0x000000598800780c */ /* 0x000fe40003f04270 */
[----:B------:R-:W-:Y:S02]  /*16af0*/  FSEL R225, R104, -INF , P3 ;  /* 0xff80000068e17808 */ /* 0x000fe40001800000 */
[----:B------:R-:W-:Y:S02]  /*16b00*/  FSEL R249, R95, -INF , P0 ;  /* 0xff8000005ff97808 */ /* 0x000fe40000000000 */
[C---:B------:R-:W-:Y:S02]  /*16b10*/  ISETP.GT.AND P0, PT, R136.reuse, 0x60, PT ;  /* 0x000000608800780c */ /* 0x040fe40003f04270 */
[----:B------:R-:W-:Y:S02]  /*16b20*/  ISETP.GT.AND P3, PT, R136, 0x61, PT ;  /* 0x000000618800780c */ /* 0x000fe40003f64270 */
[----:B------:R-:W-:Y:S01]  /*16b30*/  FSEL R222, R106, -INF , P0 ;  /* 0xff8000006ade7808 */ /* 0x000fe20000000000 */
[----:B------:R-:W-:Y:S01]  /*16b40*/  IMAD.MOV.U32 R106, RZ, RZ, R207 ;  /* 0x000000ffff6a7224 */ /* 0x000fe200078e00cf */
[----:B------:R-:W-:Y:S02]  /*16b50*/  FMNMX.FTZ R4, R249, R4, !PT ;  /* 0x00000004f9047209 */ /* 0x000fe40007810000 */
[----:B------:R-:W-:Y:S02]  /*16b60*/  FMNMX.FTZ R135, R250, R135, !PT ;  /* 0x00000087fa877209 */ /* 0x000fe40007810000 */
[----:B------:R-:W-:Y:S02]  /*16b70*/  ISETP.GT.AND P1, PT, R136, 0x68, PT ;  /* 0x000000688800780c */ /* 0x000fe40003f24270 */
[----:B------:R-:W-:Y:S01]  /*16b80*/  FSEL R217, R107, -INF , P3 ;  /* 0xff8000006bd97808 */ /* 0x000fe20001800000 */
[----:B------:R-:W-:Y:S01]  /*16b90*/  IMAD.MOV.U32 R107, RZ, RZ, R251 ;  /* 0x000000ffff6b7224 */ /* 0x000fe200078e00fb */
[----:B------:R-:W-:Y:S02]  /*16ba0*/  FMNMX.FTZ R4, R222, R4, !PT ;  /* 0x00000004de047209 */ /* 0x000fe40007810000 */
[----:B------:R-:W-:Y:S01]  /*16bb0*/  FMNMX.FTZ R135, R227, R135, !PT ;  /* 0x00000087e3877209 */ /* 0x000fe20007810000 */
[--C-:B---3--:R-:W-:Y:S01]  /*16bc0*/  FFMA.FTZ R0, R139, c[0x0][0x2d0], -R92.reuse ;  /* 0x0000b4008b007a23 */ /* 0x108fe2000001085c */
[----:B------:R-:W-:Y:S02]  /*16bd0*/  FMNMX.FTZ R4, R217, R4, !PT ;  /* 0x00000004d9047209 */ /* 0x000fe40007810000 */
[----:B------:R-:W-:Y:S01]  /*16be0*/  FMNMX.FTZ R135, R225, R135, !PT ;  /* 0x00000087e1877209 */ /* 0x000fe20007810000 */
[----:B------:R3:W4:Y:S01]  /*16bf0*/  MUFU.EX2 R252, R0 ;  /* 0x0000000000fc7308 */ /* 0x0007220000000800 */
[----:B------:R-:W-:Y:S02]  /*16c00*/  ISETP.GT.AND P0, PT, R136, 0x69, PT ;  /* 0x000000698800780c */ /* 0x000fe40003f04270 */
[----:B------:R-:W-:Y:S02]  /*16c10*/  FSEL R214, R110, -INF , P1 ;  /* 0xff8000006ed67808 */ /* 0x000fe40000800000 */
[----:B------:R-:W-:Y:S02]  /*16c20*/  FSEL R71, R111, -INF , P0 ;  /* 0xff8000006f477808 */ /* 0x000fe40000000000 */
[----:B------:R-:W-:Y:S02]  /*16c30*/  FSEL R218, R108, -INF , P4 ;  /* 0xff8000006cda7808 */ /* 0x000fe40002000000 */
[----:B------:R-:W-:Y:S02]  /*16c40*/  FMNMX.FTZ R135, R223, R135, !PT ;  /* 0x00000087df877209 */ /* 0x000fe40007810000 */
[----:B--2---:R-:W-:Y:S01]  /*16c50*/  FMNMX.FTZ R136, R2, R6, !PT ;  /* 0x0000000602887209 */ /* 0x004fe20007810000 */
[--C-:B------:R-:W-:Y:S01]  /*16c60*/  FFMA.FTZ R6, R21, c[0x0][0x2d0], -R92.reuse ;  /* 0x0000b40015067a23 */ /* 0x100fe2000001085c */
[----:B------:R-:W-:Y:S02]  /*16c70*/  FMNMX.FTZ R135, R218, R135, !PT ;  /* 0x00000087da877209 */ /* 0x000fe40007810000 */
[C---:B------:R-:W-:Y:S01]  /*16c80*/  FSETP.NEU.FTZ.AND P1, PT, R136.reuse, -INF , PT ;  /* 0xff8000008800780b */ /* 0x040fe20003f3d000 */
[----:B------:R2:W-:Y:S01]  /*16c90*/  MUFU.EX2 R233, R6 ;  /* 0x0000000600e97308 */ /* 0x0005e20000000800 */
[----:B------:R-:W-:Y:S01]  /*16ca0*/  FMNMX.FTZ R135, R105, R135, !PT ;  /* 0x0000008769877209 */ /* 0x000fe20007810000 */
[----:B------:R-:W-:Y:S04]  /*16cb0*/  FMUL.FTZ R93, R136, c[0x0][0x2d0] ;  /* 0x0000b400885d7a20 */ /* 0x000fe80000410000 */
[----:B------:R-:W1:Y:S01]  /*16cc0*/  SHFL.BFLY PT, R5, R135, 0x2, 0x1f ;  /* 0x0c401f0087057f89 */ /* 0x000e6200000e0000 */
[----:B------:R-:W-:Y:S02]  /*16cd0*/  FSEL R93, R93, RZ, P1 ;  /* 0x000000ff5d5d7208 */ /* 0x000fe40000800000 */
[----:B---3--:R-:W-:Y:S01]  /*16ce0*/  FMNMX.FTZ R0, R214, R4, !PT ;  /* 0x00000004d6007209 */ /* 0x008fe20007810000 */
[--C-:B------:R-:W-:Y:S01]  /*16cf0*/  FFMA.FTZ R4, R16, c[0x0][0x2d0], -R92.reuse ;  /* 0x0000b40010047a23 */ /* 0x100fe2000001085c */
[----:B----4-:R-:W-:Y:S01]  /*16d00*/  F2FP.BF16.PACK_AB R72, R252, R224 ;  /* 0x000000e0fc48723e */ /* 0x010fe200000010ff */
[--C-:B------:R-:W-:Y:S01]  /*16d10*/  FFMA.FTZ R106, R106, c[0x0][0x2d0], -R93.reuse ;  /* 0x0000b4006a6a7a23 */ /* 0x100fe2000001085d */
[----:B------:R-:W-:Y:S01]  /*16d20*/  FMNMX.FTZ R0, R71, R0, !PT ;  /* 0x0000000047007209 */ /* 0x000fe20007810000 */
[----:B------:R3:W-:Y:S04]  /*16d30*/  MUFU.EX2 R53, R4 ;  /* 0x0000000400357308 */ /* 0x0007e80000000800 */
[----:B------:R-:W4:Y:S06]  /*16d40*/  SHFL.BFLY PT, R2, R0, 0x2, 0x1f ;  /* 0x0c401f0000027f89 */ /* 0x000f2c00000e0000 */
[----:B------:R-:W-:Y:S01]  /*16d50*/  MUFU.EX2 R106, R106 ;  /* 0x0000006a006a7308 */ /* 0x000fe20000000800 */
[--C-:B--2---:R-:W-:Y:S01]  /*16d60*/  FFMA.FTZ R6, R36, c[0x0][0x2d0], -R92.reuse ;  /* 0x0000b40024067a23 */ /* 0x104fe2000001085c */
[----:B-1----:R-:W-:Y:S08]  /*16d70*/  FMNMX.FTZ R135, R135, R5, !PT ;  /* 0x0000000587877209 */ /* 0x002ff00007810000 */
[----:B------:R-:W-:Y:S01]  /*16d80*/  MUFU.EX2 R104, R6 ;  /* 0x0000000600687308 */ /* 0x000fe20000000800 */
[----:B------:R-:W1:Y:S01]  /*16d90*/  SHFL.BFLY PT, R5, R135, 0x1, 0x1f ;  /* 0x0c201f0087057f89 */ /* 0x000e6200000e0000 */
[--C-:B---3--:R-:W-:Y:S01]  /*16da0*/  FFMA.FTZ R4, R17, c[0x0][0x2d0], -R92.reuse ;  /* 0x0000b40011047a23 */ /* 0x108fe2000001085c */
[----:B----4-:R-:W-:Y:S01]  /*16db0*/  FMNMX.FTZ R0, R0, R2, !PT ;  /* 0x0000000200007209 */ /* 0x010fe20007810000 */
[--C-:B------:R-:W-:Y:S06]  /*16dc0*/  FFMA.FTZ R2, R18, c[0x0][0x2d0], -R93.reuse ;  /* 0x0000b40012027a23 */ /* 0x100fec000001085d */
[----:B------:R2:W-:Y:S10]  /*16dd0*/  MUFU.EX2 R241, R4 ;  /* 0x0000000400f17308 */ /* 0x0005f40000000800 */
[----:B------:R3:W-:Y:S01]  /*16de0*/  MUFU.EX2 R52, R2 ;  /* 0x0000000200347308 */ /* 0x0007e20000000800 */
[----:B-1----:R-:W-:Y:S01]  /*16df0*/  FMNMX.FTZ R135, R135, R5, !PT ;  /* 0x0000000587877209 */ /* 0x002fe20007810000 */
[--C-:B------:R-:W-:Y:S03]  /*16e00*/  FFMA.FTZ R5, R32, c[0x0][0x2d0], -R92.reuse ;  /* 0x0000b40020057a23 */ /* 0x100fe6000001085c */
[C---:B------:R-:W-:Y:S05]  /*16e10*/  FSETP.NEU.FTZ.AND P0, PT, R135.reuse, -INF , PT ;  /* 0xff8000008700780b */ /* 0x040fea0003f1d000 */
[----:B------:R1:W-:Y:S01]  /*16e20*/  MUFU.EX2 R63, R5 ;  /* 0x00000005003f7308 */ /* 0x0003e20000000800 */
[----:B------:R-:W-:Y:S02]  /*16e30*/  FMUL.FTZ R96, R135, c[0x0][0x2d0] ;  /* 0x0000b40087607a20 */ /* 0x000fe40000410000 */
[--C-:B--2---:R-:W-:Y:S03]  /*16e40*/  FFMA.FTZ R4, R188, c[0x0][0x2d0], -R93.reuse ;  /* 0x0000b400bc047a23 */ /* 0x104fe6000001085d */
[----:B------:R-:W-:Y:S04]  /*16e50*/  FSEL R96, R96, RZ, P0 ;  /* 0x000000ff60607208 */ /* 0x000fe80000000000 */
[----:B------:R2:W-:Y:S01]  /*16e60*/  MUFU.EX2 R111, R4 ;  /* 0x00000004006f7308 */ /* 0x0005e20000000800 */
[----:B---3--:R-:W3:Y:S01]  /*16e70*/  SHFL.BFLY PT, R2, R0, 0x1, 0x1f ;  /* 0x0c201f0000027f89 */ /* 0x008ee200000e0000 */
[--C-:B-1----:R-:W-:Y:S08]  /*16e80*/  FFMA.FTZ R5, R37, c[0x0][0x2d0], -R92.reuse ;  /* 0x0000b40025057a23 */ /* 0x102ff0000001085c */
[----:B------:R-:W-:Y:S01]  /*16e90*/  MUFU.EX2 R60, R5 ;  /* 0x00000005003c7308 */ /* 0x000fe20000000800 */
[--C-:B--2---:R-:W-:Y:S02]  /*16ea0*/  FFMA.FTZ R4, R7, c[0x0][0x2d0], -R93.reuse ;  /* 0x0000b40007047a23 */ /* 0x104fe4000001085d */
[----:B------:R-:W-:Y:S07]  /*16eb0*/  FFMA.FTZ R7, R20, c[0x0][0x2d0], -R92 ;  /* 0x0000b40014077a23 */ /* 0x000fee000001085c */
[----:B------:R1:W2:Y:S01]  /*16ec0*/  MUFU.EX2 R215, R4 ;  /* 0x0000000400d77308 */ /* 0x0002a20000000800 */
[----:B---3--:R-:W-:Y:S01]  /*16ed0*/  FMNMX.FTZ R70, R2, R0, !PT ;  /* 0x0000000002467209 */ /* 0x008fe20007810000 */
[--C-:B------:R-:W-:Y:S02]  /*16ee0*/  FFMA.FTZ R0, R12, c[0x0][0x2d0], -R96.reuse ;  /* 0x0000b4000c007a23 */ /* 0x100fe40000010860 */
[--C-:B------:R-:W-:Y:S01]  /*16ef0*/  FFMA.FTZ R2, R22, c[0x0][0x2d0], -R93.reuse ;  /* 0x0000b40016027a23 */ /* 0x100fe2000001085d */
[C---:B------:R-:W-:Y:S01]  /*16f00*/  FSETP.NEU.FTZ.AND P3, PT, R70.reuse, -INF , PT ;  /* 0xff8000004600780b */ /* 0x040fe20003f7d000 */
[----:B------:R-:W-:Y:S04]  /*16f10*/  FMUL.FTZ R97, R70, c[0x0][0x2d0] ;  /* 0x0000b40046617a20 */ /* 0x000fe80000410000 */
[----:B------:R3:W-:Y:S01]  /*16f20*/  MUFU.EX2 R188, R0 ;  /* 0x0000000000bc7308 */ /* 0x0007e20000000800 */
[----:B------:R-:W-:Y:S09]  /*16f30*/  FSEL R97, R97, RZ, P3 ;  /* 0x000000ff61617208 */ /* 0x000ff20001800000 */
[----:B------:R4:W-:Y:S01]  /*16f40*/  MUFU.EX2 R236, R2 ;  /* 0x0000000200ec7308 */ /* 0x0009e20000000800 */
[--C-:B-1----:R-:W-:Y:S01]  /*16f50*/  FFMA.FTZ R4, R19, c[0x0][0x2d0], -R93.reuse ;  /* 0x0000b40013047a23 */ /* 0x102fe2000001085d */
[----:B--2---:R-:W-:Y:S08]  /*16f60*/  F2FP.BF16.PACK_AB R73, R215, R111 ;  /* 0x0000006fd749723e */ /* 0x004ff000000010ff */
[----:B------:R1:W-:Y:S01]  /*16f70*/  MUFU.EX2 R240, R4 ;  /* 0x0000000400f07308 */ /* 0x0003e20000000800 */
[--C-:B---3--:R-:W-:Y:S09]  /*16f80*/  FFMA.FTZ R0, R13, c[0x0][0x2d0], -R96.reuse ;  /* 0x0000b4000d007a23 */ /* 0x108ff20000010860 */
[----:B------:R2:W3:Y:S01]  /*16f90*/  MUFU.EX2 R239, R0 ;  /* 0x0000000000ef7308 */ /* 0x0004e20000000800 */
[----:B----4-:R-:W-:Y:S09]  /*16fa0*/  FFMA.FTZ R2, R39, c[0x0][0x2d0], -R93 ;  /* 0x0000b40027027a23 */ /* 0x010ff2000001085d */
[----:B------:R4:W-:Y:S01]  /*16fb0*/  MUFU.EX2 R94, R2 ;  /* 0x00000002005e7308 */ /* 0x0009e20000000800 */
[--C-:B-1----:R-:W-:Y:S09]  /*16fc0*/  FFMA.FTZ R4, R8, c[0x0][0x2d0], -R96.reuse ;  /* 0x0000b40008047a23 */ /* 0x102ff20000010860 */
[----:B------:R1:W-:Y:S01]  /*16fd0*/  MUFU.EX2 R110, R4 ;  /* 0x00000004006e7308 */ /* 0x0003e20000000800 */
[--C-:B--2---:R-:W-:Y:S01]  /*16fe0*/  FFMA.FTZ R0, R10, c[0x0][0x2d0], -R97.reuse ;  /* 0x0000b4000a007a23 */ /* 0x104fe20000010861 */
[----:B---3--:R-:W-:Y:S08]  /*16ff0*/  F2FP.BF16.PACK_AB R66, R239, R188 ;  /* 0x000000bcef42723e */ /* 0x008ff000000010ff */
[----:B------:R2:W-:Y:S01]  /*17000*/  MUFU.EX2 R108, R0 ;  /* 0x00000000006c7308 */ /* 0x0005e20000000800 */
[----:B----4-:R-:W-:Y:S09]  /*17010*/  FSEL R2, R136, RZ, P1 ;  /* 0x000000ff88027208 */ /* 0x010ff20000800000 */
[----:B------:R-:W-:Y:S01]  /*17020*/  MUFU.EX2 R237, R7 ;  /* 0x0000000700ed7308 */ /* 0x000fe20000000800 */
[----:B-1----:R-:W-:Y:S09]  /*17030*/  FFMA.FTZ R4, R9, c[0x0][0x2d0], -R96 ;  /* 0x0000b40009047a23 */ /* 0x002ff20000010860 */
[----:B------:R1:W3:Y:S01]  /*17040*/  MUFU.EX2 R95, R4 ;  /* 0x00000004005f7308 */ /* 0x0002e20000000800 */
[--C-:B--2---:R-:W-:Y:S09]  /*17050*/  FFMA.FTZ R0, R11, c[0x0][0x2d0], -R97.reuse ;  /* 0x0000b4000b007a23 */ /* 0x104ff20000010861 */
[----:B------:R2:W4:Y:S01]  /*17060*/  MUFU.EX2 R109, R0 ;  /* 0x00000000006d7308 */ /* 0x0005220000000800 */
[----:B-1----:R-:W-:Y:S01]  /*17070*/  FFMA.FTZ R4, R33, c[0x0][0x2d0], -R92 ;  /* 0x0000b40021047a23 */ /* 0x002fe2000001085c */
[----:B---3--:R-:W-:Y:S08]  /*17080*/  F2FP.BF16.PACK_AB R64, R95, R110 ;  /* 0x0000006e5f40723e */ /* 0x008ff000000010ff */
[----:B------:R1:W-:Y:S01]  /*17090*/  MUFU.EX2 R57, R4 ;  /* 0x0000000400397308 */ /* 0x0003e20000000800 */
[----:B--2---:R-:W-:Y:S01]  /*170a0*/  FFMA.FTZ R0, R14, c[0x0][0x2d0], -R97 ;  /* 0x0000b4000e007a23 */ /* 0x004fe20000010861 */
[----:B----4-:R-:W-:Y:S08]  /*170b0*/  F2FP.BF16.PACK_AB R65, R109, R108 ;  /* 0x0000006c6d41723e */ /* 0x010ff000000010ff */
[----:B------:R2:W-:Y:S01]  /*170c0*/  MUFU.EX2 R139, R0 ;  /* 0x00000000008b7308 */ /* 0x0005e20000000800 */
[----:B-1----:R-:W-:Y:S02]  /*170d0*/  FFMA.FTZ R4, R38, c[0x0][0x2d0], -R93 ;  /* 0x0000b40026047a23 */ /* 0x002fe4000001085d */
[----:B------:R-:W-:Y:S07]  /*170e0*/  LDSM.16.MT88.4 R36, [R232+0x100] ;  /* 0x00010000e824783b */ /* 0x000fee0000004200 */
        /* <DEDUP_REMOVED lines=27> */
[----:B--2---:R-:W-:Y:S05]  /*172a0*/  FSEL R0, R137, RZ, P2 ;  /* 0x000000ff89007208 */ /* 0x004fea0001000000 */
[----:B------:R-:W-:Y:S04]  /*172b0*/  FADD.FTZ R0, -R0, R3 ;  /* 0x0000000300007221 */ /* 0x000fe80000010100 */
[----:B------:R-:W-:Y:S04]  /*172c0*/  FMUL.FTZ R0, R0, c[0x0][0x2d0] ;  /* 0x0000b40000007a20 */ /* 0x000fe80000410000 */
[----:B------:R2:W3:Y:S02]  /*172d0*/  MUFU.EX2 R69, R0 ;  /* 0x0000000000457308 */ /* 0x0004e40000000800 */
[----:B--2---:R-:W-:Y:S01]  /*172e0*/  FADD.FTZ R0, -R2, R132 ;  /* 0x0000008402007221 */ /* 0x004fe20000010100 */
[----:B------:R-:W-:Y:S01]  /*172f0*/  FSEL R2, R135, RZ, P0 ;  /* 0x000000ff87027208 */ /* 0x000fe20000000000 */
[C---:B---3--:R-:W-:Y:S01]  /*17300*/  FMUL.FTZ R5, R69.reuse, R141 ;  /* 0x0000008d45057220 */ /* 0x048fe20000410000 */
[----:B------:R-:W-:Y:S01]  /*17310*/  PLOP3.LUT P0, PT, PT, PT, UP0, 0x80, 0x0 ;  /* 0x000000000000781c */ /* 0x000fe20003f0f008 */
[----:B------:R-:W-:Y:S02]  /*17320*/  FMUL.FTZ R0, R0, c[0x0][0x2d0] ;  /* 0x0000b40000007a20 */ /* 0x000fe40000410000 */
[C---:B------:R-:W-:Y:S02]  /*17330*/  FMUL.FTZ R4, R69.reuse, R140 ;  /* 0x0000008c45047220 */ /* 0x040fe40000410000 */
[----:B------:R2:W3:Y:S01]  /*17340*/  MUFU.EX2 R68, R0 ;  /* 0x0000000000447308 */ /* 0x0004e20000000800 */
[C---:B------:R-:W-:Y:S02]  /*17350*/  FMUL.FTZ R16, R69.reuse, R152 ;  /* 0x0000009845107220 */ /* 0x040fe40000410000 */
[C---:B------:R-:W-:Y:S02]  /*17360*/  FMUL.FTZ R17, R69.reuse, R153 ;  /* 0x0000009945117220 */ /* 0x040fe40000410000 */
[----:B------:R-:W-:Y:S02]  /*17370*/  FMUL.FTZ R33, R69, R169 ;  /* 0x000000a945217220 */ /* 0x000fe40000410000 */
[----:B------:R-:W-:Y:S02]  /*17380*/  IMAD.MOV.U32 R169, RZ, RZ, R212 ;  /* 0x000000ffffa97224 */ /* 0x000fe400078e00d4 */
[----:B------:R-:W-:Y:S02]  /*17390*/  IMAD.MOV.U32 R132, RZ, RZ, R204 ;  /* 0x000000ffff847224 */ /* 0x000fe400078e00cc */
[----:B------:R-:W-:Y:S02]  /*173a0*/  IMAD.MOV.U32 R153, RZ, RZ, R83 ;  /* 0x000000ffff997224 */ /* 0x000fe400078e0053 */
[----:B------:R-:W-:Y:S02]  /*173b0*/  IMAD.MOV.U32 R152, RZ, RZ, R90 ;  /* 0x000000ffff987224 */ /* 0x000fe400078e005a */
[----:B--2---:R-:W-:Y:S01]  /*173c0*/  FADD.FTZ R0, -R2, R133 ;  /* 0x0000008502007221 */ /* 0x004fe20000010100 */
[----:B------:R-:W-:Y:S01]  /*173d0*/  FSEL R2, R70, RZ, P3 ;  /* 0x000000ff46027208 */ /* 0x000fe20001800000 */
[----:B---3--:R-:W-:Y:S02]  /*173e0*/  FMUL.FTZ R6, R68, R142 ;  /* 0x0000008e44067220 */ /* 0x008fe40000410000 */
[----:B------:R-:W-:Y:S02]  /*173f0*/  FMUL.FTZ R0, R0, c[0x0][0x2d0] ;  /* 0x0000b40000007a20 */ /* 0x000fe40000410000 */
[----:B------:R-:W-:Y:S02]  /*17400*/  IMAD.MOV.U32 R133, RZ, RZ, R53 ;  /* 0x000000ffff857224 */ /* 0x000fe400078e0035 */
[----:B------:R2:W3:Y:S01]  /*17410*/  MUFU.EX2 R3, R0 ;  /* 0x0000000000037308 */ /* 0x0004e20000000800 */
[C---:B------:R-:W-:Y:S02]  /*17420*/  FMUL.FTZ R7, R68.reuse, R143 ;  /* 0x0000008f44077220 */ /* 0x040fe40000410000 */
[----:B------:R-:W-:Y:S01]  /*17430*/  F2FP.BF16.PACK_AB R74, R241, R133 ;  /* 0x00000085f14a723e */ /* 0x000fe200000010ff */
        /* <DEDUP_REMOVED lines=8> */
[----:B--2---:R-:W-:Y:S02]  /*174c0*/  FADD.FTZ R0, -R2, R134 ;  /* 0x0000008602007221 */ /* 0x004fe40000010100 */
[----:B------:R-:W-:Y:S02]  /*174d0*/  FFMA.FTZ R2, R48, c[0x0][0x2d0], -R92 ;  /* 0x0000b40030027a23 */ /* 0x000fe4000001085c */
[C---:B---3--:R-:W-:Y:S02]  /*174e0*/  FMUL.FTZ R8, R3.reuse, R144 ;  /* 0x0000009003087220 */ /* 0x048fe40000410000 */
[----:B------:R2:W3:Y:S01]  /*174f0*/  MUFU.EX2 R32, R2 ;  /* 0x0000000200207308 */ /* 0x0004e20000000800 */
[----:B------:R-:W-:Y:S02]  /*17500*/  FMUL.FTZ R0, R0, c[0x0][0x2d0] ;  /* 0x0000b40000007a20 */ /* 0x000fe40000410000 */
[C---:B------:R-:W-:Y:S02]  /*17510*/  FMUL.FTZ R29, R3.reuse, R165 ;  /* 0x000000a5031d7220 */ /* 0x040fe40000410000 */
[C---:B------:R-:W-:Y:S02]  /*17520*/  FMUL.FTZ R28, R3.reuse, R164 ;  /* 0x000000a4031c7220 */ /* 0x040fe40000410000 */
[----:B------:R-:W-:Y:S02]  /*17530*/  IMAD.MOV.U32 R134, RZ, RZ, R52 ;  /* 0x000000ffff867224 */ /* 0x000fe400078e0034 */
[C---:B------:R-:W-:Y:S01]  /*17540*/  FMUL.FTZ R9, R3.reuse, R145 ;  /* 0x0000009103097220 */ /* 0x040fe20000410000 */
[----:B------:R-:W4:Y:S01]  /*17550*/  MUFU.EX2 R0, R0 ;  /* 0x0000000000007308 */ /* 0x000f220000000800 */
[C---:B------:R-:W-:Y:S01]  /*17560*/  FMUL.FTZ R13, R3.reuse, R149 ;  /* 0x00000095030d7220 */ /* 0x040fe20000410000 */
[----:B------:R-:W-:Y:S01]  /*17570*/  F2FP.BF16.PACK_AB R75, R240, R134 ;  /* 0x00000086f04b723e */ /* 0x000fe200000010ff */
[----:B------:R-:W4:Y:S01]  /*17580*/  LDSM.16.MT88.4 R52, [R230+0x100] ;  /* 0x00010000e634783b */ /* 0x000f220000004200 */
[----:B------:R-:W-:Y:S02]  /*17590*/  FMUL.FTZ R25, R3, R161 ;  /* 0x000000a103197220 */ /* 0x000fe40000410000 */
[----:B------:R-:W-:Y:S02]  /*175a0*/  IMAD.MOV.U32 R161, RZ, RZ, R79 ;  /* 0x000000ffffa17224 */ /* 0x000fe400078e004f */
[----:B------:R-:W-:Y:S01]  /*175b0*/  FMUL.FTZ R48, R69, R116 ;  /* 0x0000007445307220 */ /* 0x000fe20000410000 */
[-C--:B-1----:R-:W-:Y:S01]  /*175c0*/  HMMA.16816.F32.BF16 R4, R72, R20.reuse, R4 ;  /* 0x000000144804723c */ /* 0x082fe20000041804 */
[C---:B------:R-:W-:Y:S02]  /*175d0*/  FMUL.FTZ R12, R3.reuse, R148 ;  /* 0x00000094030c7220 */ /* 0x040fe40000410000 */
[----:B------:R-:W-:Y:S02]  /*175e0*/  FMUL.FTZ R24, R3, R160 ;  /* 0x000000a003187220 */ /* 0x000fe40000410000 */
[----:B--2---:R-:W-:Y:S02]  /*175f0*/  FFMA.FTZ R2, R49, c[0x0][0x2d0], -R92 ;  /* 0x0000b40031027a23 */ /* 0x004fe4000001085c */
[----:B---3--:R-:W-:Y:S02]  /*17600*/  IMAD.MOV.U32 R140, RZ, RZ, R32 ;  /* 0x000000ffff8c7224 */ /* 0x008fe400078e0020 */
[----:B------:R1:W-:Y:S03]  /*17610*/  MUFU.EX2 R144, R2 ;  /* 0x0000000200907308 */ /* 0x0003e60000000800 */
[C---:B------:R-:W-:Y:S02]  /*17620*/  FMUL.FTZ R32, R69.reuse, R168 ;  /* 0x000000a845207220 */ /* 0x040fe40000410000 */
[----:B------:R-:W-:Y:S02]  /*17630*/  IMAD.MOV.U32 R160, RZ, RZ, R104 ;  /* 0x000000ffffa07224 */ /* 0x000fe400078e0068 */
[C---:B----4-:R-:W-:Y:S02]  /*17640*/  FMUL.FTZ R10, R0.reuse, R146 ;  /* 0x00000092000a7220 */ /* 0x050fe40000410000 */
[C---:B------:R-:W-:Y:S02]  /*17650*/  FMUL.FTZ R11, R0.reuse, R147 ;  /* 0x00000093000b7220 */ /* 0x040fe40000410000 */
[----:B------:R-:W-:Y:S02]  /*17660*/  IMAD.MOV.U32 R116, RZ, RZ, R87 ;  /* 0x000000ffff747224 */ /* 0x000fe400078e0057 */
[----:B------:R-:W-:Y:S02]  /*17670*/  IMAD.MOV.U32 R168, RZ, RZ, R89 ;  /* 0x000000ffffa87224 */ /* 0x000fe400078e0059 */
[----:B------:R-:W-:Y:S01]  /*17680*/  LDSM.16.MT88.4 R88, [R230+0x900] ;  /* 0x00090000e658783b */ /* 0x000fe20000004200 */
[C---:B------:R-:W-:Y:S01]  /*17690*/  HMMA.16816.F32.BF16 R8, R64.reuse, R20, R8 ;  /* 0x000000144008723c */ /* 0x040fe20000041808 */
[C---:B------:R-:W-:Y:S02]  /*176a0*/  FMUL.FTZ R14, R0.reuse, R150 ;  /* 0x00000096000e7220 */ /* 0x040fe40000410000 */
[C---:B------:R-:W-:Y:S02]  /*176b0*/  FMUL.FTZ R15, R0.reuse, R151 ;  /* 0x00000097000f7220 */ /* 0x040fe40000410000 */
[----:B------:R-:W-:Y:S02]  /*176c0*/  FMUL.FTZ R26, R0, R162 ;  /* 0x000000a2001a7220 */ /* 0x000fe40000410000 */
[----:B------:R-:W-:Y:S02]  /*176d0*/  IMAD.MOV.U32 R162, RZ, RZ, R78 ;  /* 0x000000ffffa27224 */ /* 0x000fe400078e004e */
[----:B-1----:R-:W-:Y:S01]  /*176e0*/  FFMA.FTZ R2, R50, c[0x0][0x2d0], -R93 ;  /* 0x0000b40032027a23 */ /* 0x002fe2000001085d */
[-C--:B------:R-:W-:Y:S02]  /*176f0*/  HMMA.16816.F32.BF16 R12, R64, R22.reuse, R12 ;  /* 0x00000016400c723c */ /* 0x080fe4000004180c */
[C---:B------:R-:W-:Y:S01]  /*17700*/  FMUL.FTZ R20, R69.reuse, R156 ;  /* 0x0000009c45147220 */ /* 0x040fe20000410000 */
[----:B------:R1:W-:Y:S01]  /*17710*/  MUFU.EX2 R141, R2 ;  /* 0x00000002008d7308 */ /* 0x0003e20000000800 */
[----:B------:R-:W-:Y:S02]  /*17720*/  IMAD.MOV.U32 R156, RZ, RZ, R76 ;  /* 0x000000ffff9c7224 */ /* 0x000fe400078e004c */
[C---:B------:R-:W-:Y:S02]  /*17730*/  FMUL.FTZ R27, R0.reuse, R163 ;  /* 0x000000a3001b7220 */ /* 0x040fe40000410000 */
[C---:B------:R-:W-:Y:S01]  /*17740*/  HMMA.16816.F32.BF16 R16, R72.reuse, R22, R16 ;  /* 0x000000164810723c */ /* 0x040fe20000041810 */
[----:B------:R-:W-:Y:S03]  /*17750*/  FMUL.FTZ R21, R69, R157 ;  /* 0x0000009d45157220 */ /* 0x000fe60000410000 */
[----:B------:R-:W-:Y:S02]  /*17760*/  FMUL.FTZ R30, R0, R166 ;  /* 0x000000a6001e7220 */ /* 0x000fe40000410000 */
[----:B------:R-:W-:Y:S02]  /*17770*/  IMAD.MOV.U32 R104, RZ, RZ, R226 ;  /* 0x000000ffff687224 */ /* 0x000fe400078e00e2 */
[C---:B------:R-:W-:Y:S04]  /*17780*/  FMUL.FTZ R22, R68.reuse, R158 ;  /* 0x0000009e44167220 */ /* 0x040fe80000410000 */
[----:B------:R-:W-:Y:S02]  /*17790*/  FMUL.FTZ R23, R68, R159 ;  /* 0x0000009f44177220 */ /* 0x000fe40000410000 */
[----:B------:R-:W-:Y:S02]  /*177a0*/  IMAD.MOV.U32 R163, RZ, RZ, R77 ;  /* 0x000000ffffa37224 */ /* 0x000fe400078e004d */
[----:B------:R-:W2:Y:S01]  /*177b0*/  LDSM.16.MT88.4 R76, [R231+0x100] ;  /* 0x00010000e74c783b */ /* 0x000ea20000004200 */
[----:B------:R-:W-:Y:S02]  /*177c0*/  FFMA.FTZ R104, R104, c[0x0][0x2d0], -R92 ;  /* 0x0000b40068687a23 */ /* 0x000fe4000001085c */
[-C--:B------:R-:W-:Y:S01]  /*177d0*/  HMMA.16816.F32.BF16 R20, R72, R36.reuse, R20 ;  /* 0x000000244814723c */ /* 0x080fe20000041814 */
[----:B-1----:R-:W-:Y:S02]  /*177e0*/  FFMA.FTZ R2, R51, c[0x0][0x2d0], -R93 ;  /* 0x0000b40033027a23 */ /* 0x002fe4000001085d */
[C---:B------:R-:W-:Y:S02]  /*177f0*/  FMUL.FTZ R49, R69.reuse, R117 ;  /* 0x0000007545317220 */ /* 0x040fe40000410000 */
[----:B------:R1:W-:Y:S01]  /*17800*/  MUFU.EX2 R146, R2 ;  /* 0x0000000200927308 */ /* 0x0003e20000000800 */
[----:B------:R-:W-:Y:S02]  /*17810*/  IMAD.MOV.U32 R117, RZ, RZ, R58 ;  /* 0x000000ffff757224 */ /* 0x000fe400078e003a */
[C---:B------:R-:W-:Y:S01]  /*17820*/  HMMA.16816.F32.BF16 R24, R64.reuse, R36, R24 ;  /* 0x000000244018723c */ /* 0x040fe20000041818 */
[----:B------:R-:W-:Y:S03]  /*17830*/  IMAD.MOV.U32 R151, RZ, RZ, R47 ;  /* 0x000000ffff977224 */ /* 0x000fe600078e002f */
[----:B------:R-:W-:Y:S02]  /*17840*/  FMUL.FTZ R47, R0, R183 ;  /* 0x000000b7002f7220 */ /* 0x000fe40000410000 */
[C---:B------:R-:W-:Y:S02]  /*17850*/  FMUL.FTZ R50, R68.reuse, R118 ;  /* 0x0000007644327220 */ /* 0x040fe40000410000 */
[C---:B------:R-:W-:Y:S04]  /*17860*/  FMUL.FTZ R36, R69.reuse, R172 ;  /* 0x000000ac45247220 */ /* 0x040fe80000410000 */
[----:B------:R-:W-:Y:S02]  /*17870*/  FMUL.FTZ R37, R69, R173 ;  /* 0x000000ad45257220 */ /* 0x000fe40000410000 */
[----:B------:R-:W-:Y:S02]  /*17880*/  FMUL.FTZ R51, R68, R119 ;  /* 0x0000007744337220 */ /* 0x000fe40000410000 */
[----:B------:R-:W-:Y:S02]  /*17890*/  IMAD.MOV.U32 R118, RZ, RZ, R57 ;  /* 0x000000ffff767224 */ /* 0x000fe400078e0039 */
[----:B------:R-:W-:Y:S02]  /*178a0*/  IMAD.MOV.U32 R148, RZ, RZ, R59 ;  /* 0x000000ffff947224 */ /* 0x000fe400078e003b */
[C---:B------:R-:W-:Y:S02]  /*178b0*/  FMUL.FTZ R57, R3.reuse, R125 ;  /* 0x0000007d03397220 */ /* 0x040fe40000410000 */
[----:B-1----:R-:W-:Y:S02]  /*178c0*/  FFMA.FTZ R2, R40, c[0x0][0x2d0], -R96 ;  /* 0x0000b40028027a23 */ /* 0x002fe40000010860 */
[C---:B------:R-:W-:Y:S02]  /*178d0*/  FMUL.FTZ R40, R3.reuse, R176 ;  /* 0x000000b003287220 */ /* 0x040fe40000410000 */
[----:B------:R1:W-:Y:S01]  /*178e0*/  MUFU.EX2 R147, R2 ;  /* 0x0000000200937308 */ /* 0x0003e20000000800 */
[C---:B------:R-:W-:Y:S02]  /*178f0*/  FMUL.FTZ R58, R0.reuse, R126 ;  /* 0x0000007e003a7220 */ /* 0x040fe40000410000 */
[C---:B------:R-:W-:Y:S02]  /*17900*/  FMUL.FTZ R59, R0.reuse, R127 ;  /* 0x0000007f003b7220 */ /* 0x040fe40000410000 */
[----:B------:R-:W-:Y:S02]  /*17910*/  IMAD.MOV.U32 R157, RZ, RZ, R63 ;  /* 0x000000ffff9d7224 */ /* 0x000fe400078e003f */
[----:B------:R-:W-:Y:S02]  /*17920*/  IMAD.MOV.U32 R158, RZ, RZ, R62 ;  /* 0x000000ffff9e7224 */ /* 0x000fe400078e003e */
[----:B------:R-:W-:Y:S02]  /*17930*/  IMAD.MOV.U32 R159, RZ, RZ, R61 ;  /* 0x000000ffff9f7224 */ /* 0x000fe400078e003d */
[----:B------:R-:W-:Y:S02]  /*17940*/  IMAD.MOV.U32 R145, RZ, RZ, R60 ;  /* 0x000000ffff917224 */ /* 0x000fe400078e003c */
[C---:B------:R-:W-:Y:S02]  /*17950*/  FMUL.FTZ R60, R3.reuse, R184 ;  /* 0x000000b8033c7220 */ /* 0x040fe40000410000 */
[----:B------:R-:W-:Y:S02]  /*17960*/  FMUL.FTZ R61, R3, R185 ;  /* 0x000000b9033d7220 */ /* 0x000fe40000410000 */
[C---:B------:R-:W-:Y:S02]  /*17970*/  FMUL.FTZ R62, R0.reuse, R186 ;  /* 0x000000ba003e7220 */ /* 0x040fe40000410000 */
[----:B------:R-:W-:Y:S02]  /*17980*/  FMUL.FTZ R63, R0, R187 ;  /* 0x000000bb003f7220 */ /* 0x000fe40000410000 */
[----:B------:R-:W-:Y:S02]  /*17990*/  IMAD.MOV.U32 R119, RZ, RZ, R86 ;  /* 0x000000ffff777224 */ /* 0x000fe400078e0056 */
[----:B-1----:R-:W-:Y:S02]  /*179a0*/  FFMA.FTZ R2, R41, c[0x0][0x2d0], -R96 ;  /* 0x0000b40029027a23 */ /* 0x002fe40000010860 */
[C---:B------:R-:W-:Y:S02]  /*179b0*/  FMUL.FTZ R41, R3.reuse, R177 ;  /* 0x000000b103297220 */ /* 0x040fe40000410000 */
[----:B------:R1:W3:Y:S02]  /*179c0*/  MUFU.EX2 R31, R2 ;  /* 0x00000002001f7308 */ /* 0x0002e40000000800 */
[----:B-1----:R-:W-:Y:S02]  /*179d0*/  FFMA.FTZ R2, R42, c[0x0][0x2d0], -R97 ;  /* 0x0000b4002a027a23 */ /* 0x002fe40000010861 */
[----:B---3--:R-:W-:Y:S06]  /*179e0*/  IMAD.MOV.U32 R166, RZ, RZ, R31 ;  /* 0x000000ffffa67224 */ /* 0x008fec00078e001f */
[----:B------:R1:W-:Y:S01]  /*179f0*/  MUFU.EX2 R165, R2 ;  /* 0x0000000200a57308 */ /* 0x0003e20000000800 */
[C---:B------:R-:W-:Y:S02]  /*17a00*/  FMUL.FTZ R31, R0.reuse, R167 ;  /* 0x000000a7001f7220 */ /* 0x040fe40000410000 */
[----:B------:R-:W-:Y:S02]  /*17a10*/  IMAD.MOV.U32 R167, RZ, RZ, R94 ;  /* 0x000000ffffa77224 */ /* 0x000fe400078e005e */
[----:B------:R-:W-:Y:S02]  /*17a20*/  FMUL.FTZ R42, R0, R178 ;  /* 0x000000b2002a7220 */ /* 0x000fe40000410000 */
[----:B------:R-:W-:Y:S01]  /*17a30*/  IMAD.MOV.U32 R94, RZ, RZ, R56 ;  /* 0x000000ffff5e7224 */ /* 0x000fe200078e0038 */
[-C--:B------:R-:W-:Y:S01]  /*17a40*/  HMMA.16816.F32.BF16 R28, R64, R38.reuse, R28 ;  /* 0x00000026401c723c */ /* 0x080fe2000004181c */
[----:B------:R-:W-:Y:S07]  /*17a50*/  FMUL.FTZ R56, R3, R124 ;  /* 0x0000007c03387220 */ /* 0x000fee0000410000 */
[C---:B------:R-:W-:Y:S07]  /*17a60*/  HMMA.16816.F32.BF16 R32, R72.reuse, R38, R32 ;  /* 0x000000264820723c */ /* 0x040fee0000041820 */
[C---:B------:R-:W-:Y:S02]  /*17a70*/  FMUL.FTZ R38, R68.reuse, R174 ;  /* 0x000000ae44267220 */ /* 0x040fe40000410000 */
[----:B-1----:R-:W-:Y:S03]  /*17a80*/  FFMA.FTZ R2, R43, c[0x0][0x2d0], -R97 ;  /* 0x0000b4002b027a23 */ /* 0x002fe60000010861 */
[----:B------:R-:W-:Y:S01]  /*17a90*/  FMUL.FTZ R39, R68, R175 ;  /* 0x000000af44277220 */ /* 0x000fe20000410000 */
[----:B------:R1:W3:Y:S01]  /*17aa0*/  MUFU.EX2 R164, R2 ;  /* 0x0000000200a47308 */ /* 0x0002e20000000800 */
[----:B------:R-:W-:Y:S05]  /*17ab0*/  FMUL.FTZ R43, R0, R179 ;  /* 0x000000b3002b7220 */ /* 0x000fea0000410000 */
[-C--:B------:R-:W-:Y:S08]  /*17ac0*/  HMMA.16816.F32.BF16 R36, R72, R52.reuse, R36 ;  /* 0x000000344824723c */ /* 0x080ff00000041824 */
[C---:B------:R-:W-:Y:S07]  /*17ad0*/  HMMA.16816.F32.BF16 R40, R64.reuse, R52, R40 ;  /* 0x000000344028723c */ /* 0x040fee0000041828 */
[C---:B------:R-:W-:Y:S02]  /*17ae0*/  FMUL.FTZ R52, R69.reuse, R120 ;  /* 0x0000007845347220 */ /* 0x040fe40000410000 */
[----:B------:R-:W-:Y:S03]  /*17af0*/  FMUL.FTZ R53, R69, R121 ;  /* 0x0000007945357220 */ /* 0x000fe60000410000 */
[----:B-1----:R-:W-:Y:S02]  /*17b00*/  FFMA.FTZ R2, R44, c[0x0][0x2d0], -R96 ;  /* 0x0000b4002c027a23 */ /* 0x002fe40000010860 */
[----:B------:R-:W-:Y:S02]  /*17b10*/  FMUL.FTZ R44, R3, R180 ;  /* 0x000000b4032c7220 */ /* 0x000fe40000410000 */
[----:B------:R1:W-:Y:S01]  /*17b20*/  MUFU.EX2 R142, R2 ;  /* 0x00000002008e7308 */ /* 0x0003e20000000800 */
[----:B------:R-:W-:Y:S02]  /*17b30*/  IMAD.MOV.U32 R180, RZ, RZ, R85 ;  /* 0x000000ffffb47224 */ /* 0x000fe400078e0055 */
[----:B------:R-:W-:Y:S02]  /*17b40*/  LDSM.16.MT88.4 R84, [R232+0x900] ;  /* 0x00090000e854783b */ /* 0x000fe40000004200 */
[----:B------:R-:W-:Y:S02]  /*17b50*/  IMAD.MOV.U32 R124, RZ, RZ, R180 ;  /* 0x000000ffff7c7224 */ /* 0x000fe400078e00b4 */
[----:B-1----:R-:W-:Y:S02]  /*17b60*/  FFMA.FTZ R2, R45, c[0x0][0x2d0], -R96 ;  /* 0x0000b4002d027a23 */ /* 0x002fe40000010860 */
[----:B------:R-:W-:Y:S02]  /*17b70*/  FMUL.FTZ R45, R3, R181 ;  /* 0x000000b5032d7220 */ /* 0x000fe40000410000 */
[----:B------:R1:W4:Y:S01]  /*17b80*/  MUFU.EX2 R149, R2 ;  /* 0x0000000200957308 */ /* 0x0003220000000800 */
[----:B------:R-:W-:Y:S02]  /*17b90*/  IMAD.MOV.U32 R181, RZ, RZ, R82 ;  /* 0x000000ffffb57224 */ /* 0x000fe400078e0052 */
[--C-:B-1----:R-:W-:Y:S02]  /*17ba0*/  FFMA.FTZ R2, R46, c[0x0][0x2d0], -R97.reuse ;  /* 0x0000b4002e027a23 */ /* 0x102fe40000010861 */
[----:B------:R-:W-:Y:S05]  /*17bb0*/  FMUL.FTZ R46, R0, R182 ;  /* 0x000000b6002e7220 */ /* 0x000fea0000410000 */
[----:B------:R1:W-:Y:S02]  /*17bc0*/  MUFU.EX2 R143, R2 ;  /* 0x00000002008f7308 */ /* 0x0003e40000000800 */
[-C--:B------:R-:W-:Y:S08]  /*17bd0*/  HMMA.16816.F32.BF16 R44, R64, R54.reuse, R44 ;  /* 0x00000036402c723c */ /* 0x080ff0000004182c */
[C---:B------:R-:W-:Y:S07]  /*17be0*/  HMMA.16816.F32.BF16 R48, R72.reuse, R54, R48 ;  /* 0x000000364830723c */ /* 0x040fee0000041830 */
[C---:B------:R-:W-:Y:S02]  /*17bf0*/  FMUL.FTZ R54, R68.reuse, R122 ;  /* 0x0000007a44367220 */ /* 0x040fe40000410000 */
[----:B------:R-:W-:Y:S03]  /*17c00*/  FMUL.FTZ R55, R68, R123 ;  /* 0x0000007b44377220 */ /* 0x000fe60000410000 */
[----:B-1----:R-:W-:Y:S04]  /*17c10*/  FFMA.FTZ R2, R80, c[0x0][0x2d0], -R97 ;  /* 0x0000b40050027a23 */ /* 0x002fe80000010861 */
[-C--:B--2---:R-:W-:Y:S01]  /*17c20*/  HMMA.16816.F32.BF16 R52, R72, R76.reuse, R52 ;  /* 0x0000004c4834723c */ /* 0x084fe20000041834 */
[----:B------:R1:W3:Y:S07]  /*17c30*/  MUFU.EX2 R150, R2 ;  /* 0x0000000200967308 */ /* 0x0002ee0000000800 */
[C---:B------:R-:W-:Y:S07]  /*17c40*/  HMMA.16816.F32.BF16 R56, R64.reuse, R76, R56 ;  /* 0x0000004c4038723c */ /* 0x040fee0000041838 */
[----:B------:R-:W-:Y:S01]  /*17c50*/  F2FP.BF16.PACK_AB R76, R159, R235 ;  /* 0x000000eb9f4c723e */ /* 0x000fe200000010ff */
[-C--:B------:R-:W-:Y:S01]  /*17c60*/  HMMA.16816.F32.BF16 R60, R64, R78.reuse, R60 ;  /* 0x0000004e403c723c */ /* 0x080fe2000004183c */
[----:B------:R-:W-:Y:S06]  /*17c70*/  F2FP.BF16.PACK_AB R77, R158, R234 ;  /* 0x000000ea9e4d723e */ /* 0x000fec00000010ff */
[----:B------:R-:W-:Y:S02]  /*17c80*/  FMUL.FTZ R64, R69, R128 ;  /* 0x0000008045407220 */ /* 0x000fe40000410000 */
[--C-:B-1----:R-:W-:Y:S01]  /*17c90*/  FFMA.FTZ R2, R189, c[0x0][0x2d0], -R92.reuse ;  /* 0x0000b400bd027a23 */ /* 0x102fe2000001085c */
[----:B------:R-:W2:Y:S02]  /*17ca0*/  LDL.LU R128, [R1+0x8] ;  /* 0x0000080001807983 */ /* 0x000ea40000300800 */
[----:B------:R-:W-:Y:S01]  /*17cb0*/  IMAD.MOV.U32 R189, RZ, RZ, R81 ;  /* 0x000000ffffbd7224 */ /* 0x000fe200078e0051 */
[----:B------:R1:W-:Y:S01]  /*17cc0*/  MUFU.EX2 R120, R2 ;  /* 0x0000000200787308 */ /* 0x0003e20000000800 */
[----:B------:R-:W3:Y:S01]  /*17cd0*/  LDSM.16.MT88.4 R80, [R229+0x900] ;  /* 0x00090000e550783b */ /* 0x000ee20000004200 */
[C---:B------:R-:W-:Y:S02]  /*17ce0*/  FMUL.FTZ R66, R68.reuse, R130 ;  /* 0x0000008244427220 */ /* 0x040fe40000410000 */
[----:B------:R-:W-:Y:S02]  /*17cf0*/  FMUL.FTZ R67, R68, R131 ;  /* 0x0000008344437220 */ /* 0x000fe40000410000 */
[----:B------:R-:W-:Y:S07]  /*17d00*/  FMUL.FTZ R65, R69, R129 ;  /* 0x0000008145417220 */ /* 0x000fee0000410000 */
[----:B------:R-:W-:Y:S07]  /*17d10*/  HMMA.16816.F32.BF16 R64, R72, R78, R64 ;  /* 0x0000004e4840723c */ /* 0x000fee0000041840 */
[----:B------:R-:W-:Y:S02]  /*17d20*/  F2FP.BF16.PACK_AB R72, R233, R237 ;  /* 0x000000ede948723e */ /* 0x000fe400000010ff */
[----:B------:R-:W-:Y:S03]  /*17d30*/  F2FP.BF16.PACK_AB R73, R228, R236 ;  /* 0x000000ece449723e */ /* 0x000fe600000010ff */
[--C-:B-1----:R-:W-:Y:S01]  /*17d40*/  FFMA.FTZ R2, R190, c[0x0][0x2d0], -R92.reuse ;  /* 0x0000b400be027a23 */ /* 0x102fe2000001085c */
[----:B------:R-:W-:Y:S02]  /*17d50*/  F2FP.BF16.PACK_AB R74, R118, R157 ;  /* 0x0000009d764a723e */ /* 0x000fe400000010ff */
[----:B------:R-:W-:Y:S01]  /*17d60*/  F2FP.BF16.PACK_AB R75, R163, R156 ;  /* 0x0000009ca34b723e */ /* 0x000fe200000010ff */
[----:B------:R1:W-:Y:S01]  /*17d70*/  MUFU.EX2 R121, R2 ;  /* 0x0000000200797308 */ /* 0x0003e20000000800 */
[----:B------:R-:W-:Y:S02]  /*17d80*/  F2FP.BF16.PACK_AB R79, R161, R117 ;  /* 0x00000075a14f723e */ /* 0x000fe400000010ff */
[----:B------:R-:W-:Y:S03]  /*17d90*/  F2FP.BF16.PACK_AB R78, R162, R151 ;  /* 0x00000097a24e723e */ /* 0x000fe600000010ff */
[-C--:B---3--:R-:W-:Y:S08]  /*17da0*/  HMMA.16816.F32.BF16 R4, R72, R80.reuse, R4 ;  /* 0x000000504804723c */ /* 0x088ff00000041804 */
[C---:B------:R-:W-:Y:S01]  /*17db0*/  HMMA.16816.F32.BF16 R8, R76.reuse, R80, R8 ;  /* 0x000000504c08723c */ /* 0x040fe20000041808 */
[--C-:B-1----:R-:W-:Y:S07]  /*17dc0*/  FFMA.FTZ R2, R191, c[0x0][0x2d0], -R93.reuse ;  /* 0x0000b400bf027a23 */ /* 0x102fee000001085d */
[-C--:B------:R-:W-:Y:S01]  /*17dd0*/  HMMA.16816.F32.BF16 R12, R76, R82.reuse, R12 ;  /* 0x000000524c0c723c */ /* 0x080fe2000004180c */
[----:B------:R1:W-:Y:S07]  /*17de0*/  MUFU.EX2 R175, R2 ;  /* 0x0000000200af7308 */ /* 0x0003ee0000000800 */
[C---:B------:R-:W-:Y:S01]  /*17df0*/  HMMA.16816.F32.BF16 R16, R72.reuse, R82, R16 ;  /* 0x000000524810723c */ /* 0x040fe20000041810 */
[----:B------:R-:W3:Y:S07]  /*17e00*/  LDSM.16.MT88.4 R80, [R231+0x900] ;  /* 0x00090000e750783b */ /* 0x000eee0000004200 */
[-C--:B------:R-:W-:Y:S08]  /*17e10*/  HMMA.16816.F32.BF16 R20, R72, R84.reuse, R20 ;  /* 0x000000544814723c */ /* 0x080ff00000041814 */
[C---:B------:R-:W-:Y:S01]  /*17e20*/  HMMA.16816.F32.BF16 R24, R76.reuse, R84, R24 ;  /* 0x000000544c18723c */ /* 0x040fe20000041818 */
[----:B-1----:R-:W-:Y:S04]  /*17e30*/  FFMA.FTZ R2, R192, c[0x0][0x2d0], -R93 ;  /* 0x0000b400c0027a23 */ /* 0x002fe8000001085d */
[----:B------:R1:W1:Y:S02]  /*17e40*/  MUFU.EX2 R174, R2 ;  /* 0x0000000200ae7308 */ /* 0x0002640000000800 */
[----:B------:R-:W-:Y:S01]  /*17e50*/  FFMA.FTZ R84, R101, c[0x0][0x2d0], -R97 ;  /* 0x0000b40065547a23 */ /* 0x000fe20000010861 */
[-C--:B------:R-:W-:Y:S01]  /*17e60*/  HMMA.16816.F32.BF16 R28, R76, R86.reuse, R28 ;  /* 0x000000564c1c723c */ /* 0x080fe2000004181c */
[--C-:B------:R-:W-:Y:S03]  /*17e70*/  FFMA.FTZ R101, R107, c[0x0][0x2d0], -R92.reuse ;  /* 0x0000b4006b657a23 */ /* 0x100fe6000001085c */
[--C-:B------:R-:W-:Y:S02]  /*17e80*/  FFMA.FTZ R107, R220, c[0x0][0x2d0], -R92.reuse ;  /* 0x0000b400dc6b7a23 */ /* 0x100fe4000001085c */
[----:B------:R-:W-:Y:S01]  /*17e90*/  IMAD.MOV.U32 R220, RZ, RZ, R145 ;  /* 0x000000ffffdc7224 */ /* 0x000fe200078e0091 */
[----:B------:R3:W-:Y:S01]  /*17ea0*/  MUFU.EX2 R172, R84 ;  /* 0x0000005400ac7308 */ /* 0x0007e20000000800 */
[C---:B------:R-:W-:Y:S08]  /*17eb0*/  HMMA.16816.F32.BF16 R32, R72.reuse, R86, R32 ;  /* 0x000000564820723c */ /* 0x040ff00000041820 */
[-C--:B------:R-:W-:Y:S01]  /*17ec0*/  HMMA.16816.F32.BF16 R36, R72, R88.reuse, R36 ;  /* 0x000000584824723c */ /* 0x080fe20000041824 */
[----:B------:R-:W-:Y:S03]  /*17ed0*/  MUFU.EX2 R107, R107 ;  /* 0x0000006b006b7308 */ /* 0x000fe60000000800 */
[--C-:B-1----:R-:W-:Y:S04]  /*17ee0*/  FFMA.FTZ R2, R193, c[0x0][0x2d0], -R92.reuse ;  /* 0x0000b400c1027a23 */ /* 0x102fe8000001085c */
[C---:B------:R-:W-:Y:S03]  /*17ef0*/  HMMA.16816.F32.BF16 R40, R76.reuse, R88, R40 ;  /* 0x000000584c28723c */ /* 0x040fe60000041828 */
[----:B------:R1:W-:Y:S01]  /*17f00*/  MUFU.EX2 R251, R2 ;  /* 0x0000000200fb7308 */ /* 0x0003e20000000800 */
[----:B---3--:R-:W3:Y:S04]  /*17f10*/  LDSM.16.MT88.4 R84, [R229+0x1100] ;  /* 0x00110000e554783b */ /* 0x008ee80000004200 */
[-C--:B------:R-:W-:Y:S08]  /*17f20*/  HMMA.16816.F32.BF16 R44, R76, R90.reuse, R44 ;  /* 0x0000005a4c2c723c */ /* 0x080ff0000004182c */
[C---:B------:R-:W-:Y:S01]  /*17f30*/  HMMA.16816.F32.BF16 R48, R72.reuse, R90, R48 ;  /* 0x0000005a4830723c */ /* 0x040fe20000041830 */
[----:B------:R-:W3:Y:S07]  /*17f40*/  LDSM.16.MT88.4 R88, [R232+0x1100] ;  /* 0x00110000e858783b */ /* 0x000eee0000004200 */
[-C--:B------:R-:W-:Y:S01]  /*17f50*/  HMMA.16816.F32.BF16 R52, R72, R80.reuse, R52 ;  /* 0x000000504834723c */ /* 0x080fe20000041834 */
[----:B-1----:R-:W-:Y:S07]  /*17f60*/  FFMA.FTZ R2, R194, c[0x0][0x2d0], -R92 ;  /* 0x0000b400c2027a23 */ /* 0x002fee000001085c */
[C---:B------:R-:W-:Y:S01]  /*17f70*/  HMMA.16816.F32.BF16 R56, R76.reuse, R80, R56 ;  /* 0x000000504c38723c */ /* 0x040fe20000041838 */
[----:B------:R1:W1:Y:S07]  /*17f80*/  MUFU.EX2 R226, R2 ;  /* 0x0000000200e27308 */ /* 0x00026e0000000800 */
[-C--:B------:R-:W-:Y:S07]  /*17f90*/  HMMA.16816.F32.BF16 R60, R76, R82.reuse, R60 ;  /* 0x000000524c3c723c */ /* 0x080fee000004183c */
[----:B------:R-:W-:Y:S01]  /*17fa0*/  F2FP.BF16.PACK_AB R76, R166, R147 ;  /* 0x00000093a64c723e */ /* 0x000fe200000010ff */
[----:B------:R-:W-:Y:S01]  /*17fb0*/  HMMA.16816.F32.BF16 R64, R72, R82, R64 ;  /* 0x000000524840723c */ /* 0x000fe20000041840 */
[----:B------:R-:W-:Y:S01]  /*17fc0*/  F2FP.BF16.PACK_AB R77, R164, R165 ;  /* 0x000000a5a44d723e */ /* 0x000fe200000010ff */
[----:B------:R-:W3:Y:S02]  /*17fd0*/  LDSM.16.MT88.4 R80, [R230+0x1100] ;  /* 0x00110000e650783b */ /* 0x000ee40000004200 */
[----:B----4-:R-:W-:Y:S02]  /*17fe0*/  F2FP.BF16.PACK_AB R78, R149, R142 ;  /* 0x0000008e954e723e */ /* 0x010fe400000010ff */
[----:B------:R-:W-:Y:S02]  /*17ff0*/  F2FP.BF16.PACK_AB R79, R150, R143 ;  /* 0x0000008f964f723e */ /* 0x000fe400000010ff */
[----:B------:R-:W-:Y:S01]  /*18000*/  F2FP.BF16.PACK_AB R72, R145, R160 ;  /* 0x000000a09148723e */ /* 0x000fe200000010ff */
[--C-:B-1----:R-:W-:Y:S03]  /*18010*/  FFMA.FTZ R2, R195, c[0x0][0x2d0], -R93.reuse ;  /* 0x0000b400c3027a23 */ /* 0x102fe6000001085d */
[----:B------:R-:W-:Y:S01]  /*18020*/  F2FP.BF16.PACK_AB R73, R167, R148 ;  /* 0x00000094a749723e */ /* 0x000fe200000010ff */
[----:B------:R1:W-:Y:S01]  /*18030*/  MUFU.EX2 R216, R2 ;  /* 0x0000000200d87308 */ /* 0x0003e20000000800 */
[----:B------:R-:W-:Y:S02]  /*18040*/  F2FP.BF16.PACK_AB R74, R144, R140 ;  /* 0x0000008c904a723e */ /* 0x000fe400000010ff */
[----:B------:R-:W-:Y:S07]  /*18050*/  F2FP.BF16.PACK_AB R75, R146, R141 ;  /* 0x0000008d924b723e */ /* 0x000fee00000010ff */
[-C--:B---3--:R-:W-:Y:S08]  /*18060*/  HMMA.16816.F32.BF16 R4, R72, R84.reuse, R4 ;  /* 0x000000544804723c */ /* 0x088ff00000041804 */
[C---:B------:R-:W-:Y:S01]  /*18070*/  HMMA.16816.F32.BF16 R8, R76.reuse, R84, R8 ;  /* 0x000000544c08723c */ /* 0x040fe20000041808 */
[--C-:B-1----:R-:W-:Y:S07]  /*18080*/  FFMA.FTZ R2, R196, c[0x0][0x2d0], -R93.reuse ;  /* 0x0000b400c4027a23 */ /* 0x102fee000001085d */
[-C--:B------:R-:W-:Y:S01]  /*18090*/  HMMA.16816.F32.BF16 R12, R76, R86.reuse, R12 ;  /* 0x000000564c0c723c */ /* 0x080fe2000004180c */
[----:B------:R1:W3:Y:S07]  /*180a0*/  MUFU.EX2 R221, R2 ;  /* 0x0000000200dd7308 */ /* 0x0002ee0000000800 */
[C---:B------:R-:W-:Y:S01]  /*180b0*/  HMMA.16816.F32.BF16 R16, R72.reuse, R86, R16 ;  /* 0x000000564810723c */ /* 0x040fe20000041810 */
[----:B------:R-:W4:Y:S07]  /*180c0*/  LDSM.16.MT88.4 R84, [R231+0x1100] ;  /* 0x00110000e754783b */ /* 0x000f2e0000004200 */
[-C--:B------:R-:W-:Y:S08]  /*180d0*/  HMMA.16816.F32.BF16 R20, R72, R88.reuse, R20 ;  /* 0x000000584814723c */ /* 0x080ff00000041814 */
[C---:B------:R-:W-:Y:S01]  /*180e0*/  HMMA.16816.F32.BF16 R24, R76.reuse, R88, R24 ;  /* 0x000000584c18723c */ /* 0x040fe20000041818 */
[--C-:B-1----:R-:W-:Y:S03]  /*180f0*/  FFMA.FTZ R2, R98, c[0x0][0x2d0], -R96.reuse ;  /* 0x0000b40062027a23 */ /* 0x102fe60000010860 */
[----:B------:R-:W-:Y:S04]  /*18100*/  FFMA.FTZ R98, R171, c[0x0][0x2d0], -R93 ;  /* 0x0000b400ab627a23 */ /* 0x000fe8000001085d */
[-C--:B------:R-:W-:Y:S01]  /*18110*/  HMMA.16816.F32.BF16 R28, R76, R90.reuse, R28 ;  /* 0x0000005a4c1c723c */ /* 0x080fe2000004181c */
[----:B------:R1:W-:Y:S07]  /*18120*/  MUFU.EX2 R173, R2 ;  /* 0x0000000200ad7308 */ /* 0x0003ee0000000800 */
[C---:B------:R-:W-:Y:S01]  /*18130*/  HMMA.16816.F32.BF16 R32, R72.reuse, R90, R32 ;  /* 0x0000005a4820723c */ /* 0x040fe20000041820 */
[----:B------:R-:W-:Y:S07]  /*18140*/  LDSM.16.MT88.4 R88, [R232+0x1900] ;  /* 0x00190000e858783b */ /* 0x000fee0000004200 */
[-C--:B------:R-:W-:Y:S08]  /*18150*/  HMMA.16816.F32.BF16 R36, R72, R80.reuse, R36 ;  /* 0x000000504824723c */ /* 0x080ff00000041824 */
[C---:B------:R-:W-:Y:S01]  /*18160*/  HMMA.16816.F32.BF16 R40, R76.reuse, R80, R40 ;  /* 0x000000504c28723c */ /* 0x040fe20000041828 */
[----:B-1----:R-:W-:Y:S03]  /*18170*/  FFMA.FTZ R2, R99, c[0x0][0x2d0], -R96 ;  /* 0x0000b40063027a23 */ /* 0x002fe60000010860 */
[----:B------:R-:W-:Y:S01]  /*18180*/  FFMA.FTZ R99, R189, c[0x0][0x2d0], -R92 ;  /* 0x0000b400bd637a23 */ /* 0x000fe2000001085c */
[----:B------:R1:W-:Y:S03]  /*18190*/  MUFU.EX2 R179, R2 ;  /* 0x0000000200b37308 */ /* 0x0003e60000000800 */
[-C--:B------:R-:W-:Y:S08]  /*181a0*/  HMMA.16816.F32.BF16 R44, R76, R82.reuse, R44 ;  /* 0x000000524c2c723c */ /* 0x080ff0000004182c */
[C---:B------:R-:W-:Y:S01]  /*181b0*/  HMMA.16816.F32.BF16 R48, R72.reuse, R82, R48 ;  /* 0x000000524830723c */ /* 0x040fe20000041830 */
[----:B------:R-:W3:Y:S07]  /*181c0*/  LDSM.16.MT88.4 R80, [R229+0x1900] ;  /* 0x00190000e550783b */ /* 0x000eee0000004200 */
[-C--:B----4-:R-:W-:Y:S01]  /*181d0*/  HMMA.16816.F32.BF16 R52, R72, R84.reuse, R52 ;  /* 0x000000544834723c */ /* 0x090fe20000041834 */
[----:B-1----:R-:W-:Y:S03]  /*181e0*/  FFMA.FTZ R2, R103, c[0x0][0x2d0], -R97 ;  /* 0x0000b40067027a23 */ /* 0x002fe60000010861 */
[----:B------:R-:W-:Y:S04]  /*181f0*/  FFMA.FTZ R103, R169, c[0x0][0x2d0], -R93 ;  /* 0x0000b400a9677a23 */ /* 0x000fe8000001085d */
[C---:B------:R-:W-:Y:S01]  /*18200*/  HMMA.16816.F32.BF16 R56, R76.reuse, R84, R56 ;  /* 0x000000544c38723c */ /* 0x040fe20000041838 */
[----:B------:R1:W4:Y:S03]  /*18210*/  MUFU.EX2 R178, R2 ;  /* 0x0000000200b27308 */ /* 0x0003260000000800 */
[----:B------:R-:W-:Y:S02]  /*18220*/  IMAD.MOV.U32 R169, RZ, RZ, R168 ;  /* 0x000000ffffa97224 */ /* 0x000fe400078e00a8 */
[----:B------:R-:W-:Y:S02]  /*18230*/  IMAD.MOV.U32 R168, RZ, RZ, R152 ;  /* 0x000000ffffa87224 */ /* 0x000fe400078e0098 */
[-C--:B------:R-:W-:Y:S01]  /*18240*/  HMMA.16816.F32.BF16 R60, R76, R86.reuse, R60 ;  /* 0x000000564c3c723c */ /* 0x080fe2000004183c */
[----:B------:R-:W-:Y:S02]  /*18250*/  IMAD.MOV.U32 R152, RZ, RZ, R139 ;  /* 0x000000ffff987224 */ /* 0x000fe400078e008b */
[----:B------:R-:W-:Y:S01]  /*18260*/  MUFU.EX2 R139, R98 ;  /* 0x00000062008b7308 */ /* 0x000fe20000000800 */
[----:B--2---:R-:W-:Y:S03]  /*18270*/  FFMA.FTZ R69, R69, R128, R224 ;  /* 0x0000008045457223 */ /* 0x004fe600000100e0 */
[--C-:B------:R-:W-:Y:S01]  /*18280*/  FFMA.FTZ R76, R116, c[0x0][0x2d0], -R93.reuse ;  /* 0x0000b400744c7a23 */ /* 0x100fe2000001085d */
[----:B------:R-:W-:Y:S01]  /*18290*/  HMMA.16816.F32.BF16 R64, R72, R86, R64 ;  /* 0x000000564840723c */ /* 0x000fe20000041840 */
[----:B------:R-:W2:Y:S03]  /*182a0*/  LDSM.16.MT88.4 R84, [R230+0x1900] ;  /* 0x00190000e654783b */ /* 0x000ea60000004200 */
[----:B------:R-:W-:Y:S01]  /*182b0*/  FFMA.FTZ R116, R153, c[0x0][0x2d0], -R93 ;  /* 0x0000b40099747a23 */ /* 0x000fe2000001085d */
[----:B------:R2:W-:Y:S01]  /*182c0*/  MUFU.EX2 R190, R76 ;  /* 0x0000004c00be7308 */ /* 0x0005e20000000800 */
[----:B------:R-:W-:Y:S01]  /*182d0*/  IMAD.MOV.U32 R153, RZ, RZ, R188 ;  /* 0x000000ffff997224 */ /* 0x000fe200078e00bc */
[----:B------:R-:W-:Y:S01]  /*182e0*/  F2FP.BF16.PACK_AB R73, R174, R175 ;  /* 0x000000afae49723e */ /* 0x000fe200000010ff */
[----:B------:R-:W-:Y:S01]  /*182f0*/  FADD.FTZ R69, R252, R69 ;  /* 0x00000045fc457221 */ /* 0x000fe20000010000 */
[----:B------:R-:W-:Y:S03]  /*18300*/  F2FP.BF16.PACK_AB R74, R226, R251 ;  /* 0x000000fbe24a723e */ /* 0x000fe600000010ff */
[--C-:B-1----:R-:W-:Y:S01]  /*18310*/  FFMA.FTZ R2, R100, c[0x0][0x2d0], -R96.reuse ;  /* 0x0000b40064027a23 */ /* 0x102fe20000010860 */
[----:B---3--:R-:W-:Y:S01]  /*18320*/  F2FP.BF16.PACK_AB R75, R221, R216 ;  /* 0x000000d8dd4b723e */ /* 0x008fe200000010ff */
[--C-:B------:R-:W-:Y:S01]  /*18330*/  FFMA.FTZ R100, R225, c[0x0][0x2d0], -R96.reuse ;  /* 0x0000b400e1647a23 */ /* 0x100fe20000010860 */
[----:B----4-:R-:W-:Y:S01]  /*18340*/  F2FP.BF16.PACK_AB R77, R178, R172 ;  /* 0x000000acb24d723e */ /* 0x010fe200000010ff */
[----:B------:R1:W-:Y:S01]  /*18350*/  MUFU.EX2 R177, R2 ;  /* 0x0000000200b17308 */ /* 0x0003e20000000800 */
[----:B------:R-:W-:Y:S09]  /*18360*/  IMAD.MOV.U32 R225, RZ, RZ, R117 ;  /* 0x000000ffffe17224 */ /* 0x000ff200078e0075 */
[----:B------:R-:W-:Y:S01]  /*18370*/  MUFU.EX2 R100, R100 ;  /* 0x0000006400647308 */ /* 0x000fe20000000800 */
[----:B--2---:R-:W-:Y:S09]  /*18380*/  F2FP.BF16.PACK_AB R76, R179, R173 ;  /* 0x000000adb34c723e */ /* 0x004ff200000010ff */
[----:B------:R2:W-:Y:S01]  /*18390*/  MUFU.EX2 R188, R99 ;  /* 0x0000006300bc7308 */ /* 0x0005e20000000800 */
[--C-:B-1----:R-:W-:Y:S02]  /*183a0*/  FFMA.FTZ R2, R102, c[0x0][0x2d0], -R96.reuse ;  /* 0x0000b40066027a23 */ /* 0x102fe40000010860 */
[----:B------:R-:W-:Y:S07]  /*183b0*/  FFMA.FTZ R102, R222, c[0x0][0x2d0], -R97 ;  /* 0x0000b400de667a23 */ /* 0x000fee0000010861 */
[----:B------:R1:W3:Y:S01]  /*183c0*/  MUFU.EX2 R212, R2 ;  /* 0x0000000200d47308 */ /* 0x0002e20000000800 */
[----:B--2---:R-:W-:Y:S02]  /*183d0*/  FFMA.FTZ R99, R223, c[0x0][0x2d0], -R96 ;  /* 0x0000b400df637a23 */ /* 0x004fe40000010860 */
[----:B------:R-:W-:Y:S07]  /*183e0*/  IMAD.MOV.U32 R223, RZ, RZ, R151 ;  /* 0x000000ffffdf7224 */ /* 0x000fee00078e0097 */
[----:B------:R-:W2:Y:S01]  /*183f0*/  MUFU.EX2 R99, R99 ;  /* 0x0000006300637308 */ /* 0x000ea20000000800 */
[----:B-1----:R-:W-:Y:S01]  /*18400*/  FFMA.FTZ R2, R112, c[0x0][0x2d0], -R97 ;  /* 0x0000b40070027a23 */ /* 0x002fe20000010861 */
[----:B---3--:R-:W-:Y:S01]  /*18410*/  F2FP.BF16.PACK_AB R78, R212, R177 ;  /* 0x000000b1d44e723e */ /* 0x008fe200000010ff */
[----:B------:R-:W-:Y:S02]  /*18420*/  FFMA.FTZ R112, R154, c[0x0][0x2d0], -R93 ;  /* 0x0000b4009a707a23 */ /* 0x000fe4000001085d */
[----:B------:R-:W-:Y:S05]  /*18430*/  IMAD.MOV.U32 R154, RZ, RZ, R95 ;  /* 0x000000ffff9a7224 */ /* 0x000fea00078e005f */
[----:B------:R1:W-:Y:S01]  /*18440*/  MUFU.EX2 R176, R2 ;  /* 0x0000000200b07308 */ /* 0x0003e20000000800 */
[----:B--2---:R-:W-:Y:S01]  /*18450*/  F2FP.BF16.PACK_AB R184, R99, R100 ;  /* 0x0000006463b8723e */ /* 0x004fe200000010ff */
[----:B-1----:R-:W-:Y:S08]  /*18460*/  FFMA.FTZ R2, R113, c[0x0][0x2d0], -R97 ;  /* 0x0000b40071027a23 */ /* 0x002ff00000010861 */
[----:B------:R1:W2:Y:S02]  /*18470*/  MUFU.EX2 R207, R2 ;  /* 0x0000000200cf7308 */ /* 0x0002a40000000800 */
[--C-:B-1----:R-:W-:Y:S01]  /*18480*/  FFMA.FTZ R2, R197, c[0x0][0x2d0], -R92.reuse ;  /* 0x0000b400c5027a23 */ /* 0x102fe2000001085c */
[----:B--2---:R-:W-:Y:S07]  /*18490*/  F2FP.BF16.PACK_AB R79, R207, R176 ;  /* 0x000000b0cf4f723e */ /* 0x004fee00000010ff */
[----:B------:R1:W-:Y:S02]  /*184a0*/  MUFU.EX2 R183, R2 ;  /* 0x0000000200b77308 */ /* 0x0003e40000000800 */
[--C-:B-1----:R-:W-:Y:S08]  /*184b0*/  FFMA.FTZ R2, R198, c[0x0][0x2d0], -R92.reuse ;  /* 0x0000b400c6027a23 */ /* 0x102ff0000001085c */
        /* <DEDUP_REMOVED lines=8> */
[----:B------:R-:W-:Y:S02]  /*18540*/  IMAD.MOV.U32 R121, RZ, RZ, R94 ;  /* 0x000000ffff797224 */ /* 0x000fe400078e005e */
[----:B------:R-:W-:Y:S02]  /*18550*/  FFMA.FTZ R94, R114, c[0x0][0x2d0], -R96 ;  /* 0x0000b400725e7a23 */ /* 0x000fe40000010860 */
[----:B------:R-:W-:Y:S02]  /*18560*/  FFMA.FTZ R114, R214, c[0x0][0x2d0], -R97 ;  /* 0x0000b400d6727a23 */ /* 0x000fe40000010861 */
[----:B-1----:R-:W-:Y:S02]  /*18570*/  FFMA.FTZ R2, R210, c[0x0][0x2d0], -R92 ;  /* 0x0000b400d2027a23 */ /* 0x002fe4000001085c */
[----:B------:R-:W-:Y:S02]  /*18580*/  IMAD.MOV.U32 R210, RZ, RZ, R120 ;  /* 0x000000ffffd27224 */ /* 0x000fe400078e0078 */
[----:B------:R1:W-:Y:S01]  /*18590*/  MUFU.EX2 R199, R2 ;  /* 0x0000000200c77308 */ /* 0x0003e20000000800 */
[----:B------:R-:W-:Y:S02]  /*185a0*/  IMAD.MOV.U32 R120, RZ, RZ, R181 ;  /* 0x000000ffff787224 */ /* 0x000fe400078e00b5 */
[----:B------:R-:W-:Y:S07]  /*185b0*/  F2FP.BF16.PACK_AB R72, R208, R210 ;  /* 0x000000d2d048723e */ /* 0x000fee00000010ff */
[-C--:B------:R-:W-:Y:S01]  /*185c0*/  HMMA.16816.F32.BF16 R4, R72, R80.reuse, R4 ;  /* 0x000000504804723c */ /* 0x080fe20000041804 */
[----:B------:R2:W-:Y:S07]  /*185d0*/  MUFU.EX2 R181, R94 ;  /* 0x0000005e00b57308 */ /* 0x0005ee0000000800 */
[C---:B------:R-:W-:Y:S01]  /*185e0*/  HMMA.16816.F32.BF16 R8, R76.reuse, R80, R8 ;  /* 0x000000504c08723c */ /* 0x040fe20000041808 */
[--C-:B-1----:R-:W-:Y:S07]  /*185f0*/  FFMA.FTZ R2, R211, c[0x0][0x2d0], -R93.reuse ;  /* 0x0000b400d3027a23 */ /* 0x102fee000001085d */
[-C--:B------:R-:W-:Y:S01]  /*18600*/  HMMA.16816.F32.BF16 R12, R76, R82.reuse, R12 ;  /* 0x000000524c0c723c */ /* 0x080fe2000004180c */
[----:B------:R-:W-:Y:S01]  /*18610*/  IMAD.MOV.U32 R211, RZ, RZ, R150 ;  /* 0x000000ffffd37224 */ /* 0x000fe200078e0096 */
[----:B------:R1:W-:Y:S06]  /*18620*/  MUFU.EX2 R196, R2 ;  /* 0x0000000200c47308 */ /* 0x0003ec0000000800 */
[C---:B------:R-:W-:Y:S01]  /*18630*/  HMMA.16816.F32.BF16 R16, R72.reuse, R82, R16 ;  /* 0x000000524810723c */ /* 0x040fe20000041810 */
[----:B--2---:R-:W-:Y:S01]  /*18640*/  FFMA.FTZ R94, R120, c[0x0][0x2d0], -R92 ;  /* 0x0000b400785e7a23 */ /* 0x004fe2000001085c */
[----:B------:R-:W-:Y:S03]  /*18650*/  LDSM.16.MT88.4 R80, [R229+0x2100] ;  /* 0x00210000e550783b */ /* 0x000fe60000004200 */
[----:B------:R-:W-:Y:S03]  /*18660*/  MUFU.EX2 R189, R94 ;  /* 0x0000005e00bd7308 */ /* 0x000fe60000000800 */
[-C--:B------:R-:W-:Y:S08]  /*18670*/  HMMA.16816.F32.BF16 R20, R72, R88.reuse, R20 ;  /* 0x000000584814723c */ /* 0x080ff00000041814 */
[C---:B------:R-:W-:Y:S01]  /*18680*/  HMMA.16816.F32.BF16 R24, R76.reuse, R88, R24 ;  /* 0x000000584c18723c */ /* 0x040fe20000041818 */
[----:B-1----:R-:W-:Y:S03]  /*18690*/  FFMA.FTZ R2, R213, c[0x0][0x2d0], -R93 ;  /* 0x0000b400d5027a23 */ /* 0x002fe6000001085d */
[----:B------:R-:W-:Y:S04]  /*186a0*/  IMAD.MOV.U32 R213, RZ, RZ, R149 ;  /* 0x000000ffffd57224 */ /* 0x000fe800078e0095 */
        /* <DEDUP_REMOVED lines=8> */
[----:B------:R1:W-:Y:S01]  /*18730*/  MUFU.EX2 R195, R2 ;  /* 0x0000000200c37308 */ /* 0x0003e20000000800 */
[----:B------:R-:W-:Y:S02]  /*18740*/  IMAD.MOV.U32 R219, RZ, RZ, R147 ;  /* 0x000000ffffdb7224 */ /* 0x000fe400078e0093 */
[-C--:B------:R-:W-:Y:S08]  /*18750*/  HMMA.16816.F32.BF16 R44, R76, R86.reuse, R44 ;  /* 0x000000564c2c723c */ /* 0x080ff0000004182c */
[C---:B------:R-:W-:Y:S01]  /*18760*/  HMMA.16816.F32.BF16 R48, R72.reuse, R86, R48 ;  /* 0x000000564830723c */ /* 0x040fe20000041830 */
[----:B------:R-:W-:Y:S03]  /*18770*/  LDSM.16.MT88.4 R84, [R232+0x2100] ;  /* 0x00210000e854783b */ /* 0x000fe60000004200 */
[--C-:B-1----:R-:W-:Y:S02]  /*18780*/  FFMA.FTZ R2, R201, c[0x0][0x2d0], -R97.reuse ;  /* 0x0000b400c9027a23 */ /* 0x102fe40000010861 */
[----:B------:R-:W-:Y:S02]  /*18790*/  IMAD.MOV.U32 R201, RZ, RZ, R146 ;  /* 0x000000ffffc97224 */ /* 0x000fe400078e0092 */
[----:B------:R1:W-:Y:S04]  /*187a0*/  MUFU.EX2 R180, R2 ;  /* 0x0000000200b47308 */ /* 0x0003e80000000800 */
[----:B-1----:R-:W-:Y:S02]  /*187b0*/  FFMA.FTZ R2, R202, c[0x0][0x2d0], -R97 ;  /* 0x0000b400ca027a23 */ /* 0x002fe40000010861 */
[----:B------:R-:W-:Y:S04]  /*187c0*/  IMAD.MOV.U32 R202, RZ, RZ, R144 ;  /* 0x000000ffffca7224 */ /* 0x000fe800078e0090 */
[----:B------:R1:W2:Y:S02]  /*187d0*/  MUFU.EX2 R194, R2 ;  /* 0x0000000200c27308 */ /* 0x0002a40000000800 */
[--C-:B-1----:R-:W-:Y:S02]  /*187e0*/  FFMA.FTZ R2, R203, c[0x0][0x2d0], -R96.reuse ;  /* 0x0000b400cb027a23 */ /* 0x102fe40000010860 */
[----:B------:R-:W-:Y:S06]  /*187f0*/  IMAD.MOV.U32 R203, RZ, RZ, R143 ;  /* 0x000000ffffcb7224 */ /* 0x000fec00078e008f */
[----:B------:R1:W-:Y:S02]  /*18800*/  MUFU.EX2 R192, R2 ;  /* 0x0000000200c07308 */ /* 0x0003e40000000800 */
[----:B-1----:R-:W-:Y:S02]  /*18810*/  FFMA.FTZ R2, R205, c[0x0][0x2d0], -R96 ;  /* 0x0000b400cd027a23 */ /* 0x002fe40000010860 */
[----:B------:R-:W-:Y:S06]  /*18820*/  IMAD.MOV.U32 R205, RZ, RZ, R142 ;  /* 0x000000ffffcd7224 */ /* 0x000fec00078e008e */
[----:B------:R1:W3:Y:S02]  /*18830*/  MUFU.EX2 R193, R2 ;  /* 0x0000000200c17308 */ /* 0x0002e40000000800 */
[----:B-1----:R-:W-:Y:S02]  /*18840*/  FFMA.FTZ R2, R206, c[0x0][0x2d0], -R97 ;  /* 0x0000b400ce027a23 */ /* 0x002fe40000010861 */
[----:B------:R-:W-:Y:S06]  /*18850*/  IMAD.MOV.U32 R206, RZ, RZ, R141 ;  /* 0x000000ffffce7224 */ /* 0x000fec00078e008d */
[----:B------:R1:W-:Y:S02]  /*18860*/  MUFU.EX2 R123, R2 ;  /* 0x00000002007b7308 */ /* 0x0003e40000000800 */
[----:B-1----:R-:W-:Y:S02]  /*18870*/  FFMA.FTZ R2, R209, c[0x0][0x2d0], -R97 ;  /* 0x0000b400d1027a23 */ /* 0x002fe40000010861 */
[----:B------:R-:W-:Y:S06]  /*18880*/  IMAD.MOV.U32 R209, RZ, RZ, R140 ;  /* 0x000000ffffd17224 */ /* 0x000fec00078e008c */
[----:B------:R1:W2:Y:S02]  /*18890*/  MUFU.EX2 R122, R2 ;  /* 0x00000002007a7308 */ /* 0x0002a40000000800 */
[--C-:B-1----:R-:W-:Y:S08]  /*188a0*/  FFMA.FTZ R2, R121, c[0x0][0x2d0], -R92.reuse ;  /* 0x0000b40079027a23 */ /* 0x102ff0000001085c */
[----:B------:R1:W-:Y:S02]  /*188b0*/  MUFU.EX2 R121, R2 ;  /* 0x0000000200797308 */ /* 0x0003e40000000800 */
[----:B-1----:R-:W-:Y:S08]  /*188c0*/  FFMA.FTZ R2, R124, c[0x0][0x2d0], -R92 ;  /* 0x0000b4007c027a23 */ /* 0x002ff0000001085c */
[----:B------:R1:W-:Y:S02]  /*188d0*/  MUFU.EX2 R191, R2 ;  /* 0x0000000200bf7308 */ /* 0x0003e40000000800 */
[--C-:B-1----:R-:W-:Y:S02]  /*188e0*/  FFMA.FTZ R2, R119, c[0x0][0x2d0], -R93.reuse ;  /* 0x0000b40077027a23 */ /* 0x102fe4000001085d */
[----:B------:R-:W4:Y:S06]  /*188f0*/  LDL.LU R119, [R1+0xc] ;  /* 0x00000c0001777983 */ /* 0x000f2c0000300800 */
[----:B------:R1:W-:Y:S01]  /*18900*/  MUFU.EX2 R120, R2 ;  /* 0x0000000200787308 */ /* 0x0003e20000000800 */
[----:B------:R-:W4:Y:S04]  /*18910*/  LDL.LU R113, [R1+0x10] ;  /* 0x0000100001717983 */ /* 0x000f280000300800 */
[----:B------:R-:W4:Y:S01]  /*18920*/  LDL.LU R98, [R1+0x14] ;  /* 0x0000140001627983 */ /* 0x000f220000300800 */
[----:B-1----:R-:W-:Y:S02]  /*18930*/  FFMA.FTZ R2, R170, c[0x0][0x2d0], -R93 ;  /* 0x0000b400aa027a23 */ /* 0x002fe4000001085d */
[----:B------:R-:W-:Y:S01]  /*18940*/  IMAD.MOV.U32 R170, RZ, RZ, R155 ;  /* 0x000000ffffaa7224 */ /* 0x000fe200078e009b */
[----:B------:R-:W1:Y:S01]  /*18950*/  LDSM.16.MT88.4 R92, [R231+0x1900] ;  /* 0x00190000e75c783b */ /* 0x000e620000004200 */
[----:B------:R-:W-:Y:S02]  /*18960*/  IMAD.MOV.U32 R155, RZ, RZ, R138 ;  /* 0x000000ffff9b7224 */ /* 0x000fe400078e008a */
[----:B------:R2:W-:Y:S02]  /*18970*/  MUFU.EX2 R138, R2 ;  /* 0x00000002008a7308 */ /* 0x0005e40000000800 */
[--C-:B--2---:R-:W-:Y:S08]  /*18980*/  FFMA.FTZ R2, R170, c[0x0][0x2d0], -R96.reuse ;  /* 0x0000b400aa027a23 */ /* 0x104ff00000010860 */
[----:B------:R2:W-:Y:S01]  /*18990*/  MUFU.EX2 R127, R2 ;  /* 0x00000002007f7308 */ /* 0x0005e20000000800 */
[-C--:B-1----:R-:W-:Y:S08]  /*189a0*/  HMMA.16816.F32.BF16 R52, R72, R92.reuse, R52 ;  /* 0x0000005c4834723c */ /* 0x082ff00000041834 */
[C---:B------:R-:W-:Y:S01]  /*189b0*/  HMMA.16816.F32.BF16 R56, R76.reuse, R92, R56 ;  /* 0x0000005c4c38723c */ /* 0x040fe20000041838 */
[----:B--2---:R-:W-:Y:S07]  /*189c0*/  FFMA.FTZ R2, R169, c[0x0][0x2d0], -R96 ;  /* 0x0000b400a9027a23 */ /* 0x004fee0000010860 */
[-C--:B------:R-:W-:Y:S01]  /*189d0*/  HMMA.16816.F32.BF16 R60, R76, R94.reuse, R60 ;  /* 0x0000005e4c3c723c */ /* 0x080fe2000004183c */
[----:B------:R-:W-:Y:S01]  /*189e0*/  IMAD.MOV.U32 R169, RZ, RZ, R154 ;  /* 0x000000ffffa97224 */ /* 0x000fe200078e009a */
[----:B------:R1:W-:Y:S02]  /*189f0*/  MUFU.EX2 R126, R2 ;  /* 0x00000002007e7308 */ /* 0x0003e40000000800 */
[----:B------:R-:W-:Y:S03]  /*18a00*/  IMAD.MOV.U32 R154, RZ, RZ, R134 ;  /* 0x000000ffff9a7224 */ /* 0x000fe600078e0086 */
[--C-:B------:R-:W-:Y:S01]  /*18a10*/  FFMA.FTZ R76, R249, c[0x0][0x2d0], -R97.reuse ;  /* 0x0000b400f94c7a23 */ /* 0x100fe20000010861 */
[----:B------:R-:W-:Y:S01]  /*18a20*/  HMMA.16816.F32.BF16 R64, R72, R94, R64 ;  /* 0x0000005e4840723c */ /* 0x000fe20000041840 */
[----:B------:R-:W-:Y:S01]  /*18a30*/  F2FP.BF16.PACK_AB R77, R194, R180 ;  /* 0x000000b4c24d723e */ /* 0x000fe200000010ff */
[----:B------:R-:W2:Y:S02]  /*18a40*/  LDSM.16.MT88.4 R92, [R231+0x2100] ;  /* 0x00210000e75c783b */ /* 0x000ea40000004200 */
[----:B---3--:R-:W-:Y:S02]  /*18a50*/  F2FP.BF16.PACK_AB R78, R193, R192 ;  /* 0x000000c0c14e723e */ /* 0x008fe400000010ff */
[----:B------:R-:W-:Y:S02]  /*18a60*/  F2FP.BF16.PACK_AB R79, R122, R123 ;  /* 0x0000007b7a4f723e */ /* 0x000fe400000010ff */
[----:B------:R-:W-:Y:S04]  /*18a70*/  F2FP.BF16.PACK_AB R72, R204, R183 ;  /* 0x000000b7cc48723e */ /* 0x000fe800000010ff */
[----:B------:R-:W-:Y:S02]  /*18a80*/  F2FP.BF16.PACK_AB R73, R200, R182 ;  /* 0x000000b6c849723e */ /* 0x000fe400000010ff */
[----:B------:R-:W-:Y:S02]  /*18a90*/  F2FP.BF16.PACK_AB R74, R199, R198 ;  /* 0x000000c6c74a723e */ /* 0x000fe400000010ff */
[----:B------:R-:W-:Y:S01]  /*18aa0*/  F2FP.BF16.PACK_AB R75, R197, R196 ;  /* 0x000000c4c54b723e */ /* 0x000fe200000010ff */
[----:B-1----:R-:W-:Y:S02]  /*18ab0*/  FFMA.FTZ R2, R168, c[0x0][0x2d0], -R97 ;  /* 0x0000b400a8027a23 */ /* 0x002fe40000010861 */
[----:B------:R-:W-:Y:S04]  /*18ac0*/  IMAD.MOV.U32 R168, RZ, RZ, R109 ;  /* 0x000000ffffa87224 */ /* 0x000fe800078e006d */
[-C--:B------:R-:W-:Y:S01]  /*18ad0*/  HMMA.16816.F32.BF16 R4, R72, R80.reuse, R4 ;  /* 0x000000504804723c */ /* 0x080fe20000041804 */
[----:B------:R1:W-:Y:S01]  /*18ae0*/  MUFU.EX2 R125, R2 ;  /* 0x00000002007d7308 */ /* 0x0003e20000000800 */
[--C-:B------:R-:W-:Y:S02]  /*18af0*/  FFMA.FTZ R109, R218, c[0x0][0x2d0], -R96.reuse ;  /* 0x0000b400da6d7a23 */ /* 0x100fe40000010860 */
[----:B-1----:R-:W-:Y:S02]  /*18b00*/  FFMA.FTZ R2, R155, c[0x0][0x2d0], -R97 ;  /* 0x0000b4009b027a23 */ /* 0x002fe40000010861 */
[----:B------:R-:W-:Y:S05]  /*18b10*/  IMAD.MOV.U32 R155, RZ, RZ, R133 ;  /* 0x000000ffff9b7224 */ /* 0x000fea00078e0085 */
[----:B------:R1:W-:Y:S02]  /*18b20*/  MUFU.EX2 R124, R2 ;  /* 0x00000002007c7308 */ /* 0x0003e40000000800 */
[----:B-1----:R-:W-:Y:S02]  /*18b30*/  FFMA.FTZ R2, R250, c[0x0][0x2d0], -R96 ;  /* 0x0000b400fa027a23 */ /* 0x002fe40000010860 */
[----:B------:R-:W-:Y:S06]  /*18b40*/  IMAD.MOV.U32 R250, RZ, RZ, R148 ;  /* 0x000000fffffa7224 */ /* 0x000fec00078e0094 */
[----:B------:R1:W-:Y:S02]  /*18b50*/  MUFU.EX2 R134, R2 ;  /* 0x0000000200867308 */ /* 0x0003e40000000800 */
[--C-:B-1----:R-:W-:Y:S02]  /*18b60*/  FFMA.FTZ R2, R227, c[0x0][0x2d0], -R96.reuse ;  /* 0x0000b400e3027a23 */ /* 0x102fe40000010860 */
[----:B------:R-:W-:Y:S06]  /*18b70*/  FFMA.FTZ R96, R105, c[0x0][0x2d0], -R96 ;  /* 0x0000b40069607a23 */ /* 0x000fec0000010860 */
[----:B------:R1:W-:Y:S01]  /*18b80*/  MUFU.EX2 R133, R2 ;  /* 0x0000000200857308 */ /* 0x0003e20000000800 */
[--C-:B------:R-:W-:Y:S02]  /*18b90*/  FFMA.FTZ R105, R217, c[0x0][0x2d0], -R97.reuse ;  /* 0x0000b400d9697a23 */ /* 0x100fe40000010861 */
[----:B------:R-:W-:Y:S07]  /*18ba0*/  IMAD.MOV.U32 R227, RZ, RZ, R118 ;  /* 0x000000ffffe37224 */ /* 0x000fee00078e0076 */
[----:B------:R-:W-:Y:S01]  /*18bb0*/  MUFU.EX2 R96, R96 ;  /* 0x0000006000607308 */ /* 0x000fe20000000800 */
[--C-:B-1----:R-:W-:Y:S02]  /*18bc0*/  FFMA.FTZ R2, R132, c[0x0][0x2d0], -R97.reuse ;  /* 0x0000b40084027a23 */ /* 0x102fe40000010861 */
[----:B------:R-:W-:Y:S07]  /*18bd0*/  FFMA.FTZ R97, R71, c[0x0][0x2d0], -R97 ;  /* 0x0000b40047617a23 */ /* 0x000fee0000010861 */
[----:B------:R1:W-:Y:S10]  /*18be0*/  MUFU.EX2 R132, R2 ;  /* 0x0000000200847308 */ /* 0x0003f40000000800 */
[----:B------:R-:W-:Y:S01]  /*18bf0*/  MUFU.EX2 R97, R97 ;  /* 0x0000006100617308 */ /* 0x000fe20000000800 */
[----:B----4-:R-:W-:Y:S09]  /*18c00*/  FFMA.FTZ R68, R68, R119, R111 ;  /* 0x0000007744447223 */ /* 0x010ff2000001006f */
[----:B------:R-:W-:Y:S01]  /*18c10*/  MUFU.EX2 R111, R101 ;  /* 0x00000065006f7308 */ /* 0x000fe20000000800 */
[----:B------:R-:W-:Y:S02]  /*18c20*/  FFMA.FTZ R71, R3, R113, R110 ;  /* 0x0000007103477223 */ /* 0x000fe4000001006e */
[----:B------:R-:W-:Y:S02]  /*18c30*/  FADD.FTZ R3, R215, R68 ;  /* 0x00000044d7037221 */ /* 0x000fe40000010000 */
[----:B------:R-:W-:Y:S02]  /*18c40*/  FADD.FTZ R68, R155, R69 ;  /* 0x000000459b447221 */ /* 0x000fe40000010000 */
[----:B-1----:R-:W-:Y:S03]  /*18c50*/  FADD.FTZ R2, R169, R71 ;  /* 0x00000047a9027221 */ /* 0x002fe60000010000 */
[----:B------:R1:W-:Y:S01]  /*18c60*/  MUFU.EX2 R113, R76 ;  /* 0x0000004c00717308 */ /* 0x0003e20000000800 */
[----:B------:R-:W-:Y:S02]  /*18c70*/  FADD.FTZ R3, R154, R3 ;  /* 0x000000039a037221 */ /* 0x000fe40000010000 */
[----:B------:R-:W-:Y:S02]  /*18c80*/  FADD.FTZ R69, R241, R68 ;  /* 0x00000044f1457221 */ /* 0x000fe40000010000 */
[----:B------:R3:W5:Y:S01]  /*18c90*/  LDL.LU R241, [R1+0x4c] ;  /* 0x00004c0001f17983 */ /* 0x0007620000300800 */
[----:B------:R-:W-:Y:S02]  /*18ca0*/  FFMA.FTZ R0, R0, R98, R108 ;  /* 0x0000006200007223 */ /* 0x000fe4000001006c */
[----:B------:R-:W-:Y:S02]  /*18cb0*/  FADD.FTZ R98, R153, R2 ;  /* 0x0000000299627221 */ /* 0x000fe40000010000 */
[----:B------:R-:W-:Y:S01]  /*18cc0*/  FADD.FTZ R0, R168, R0 ;  /* 0x00000000a8007221 */ /* 0x000fe20000010000 */
[----:B------:R4:W-:Y:S01]  /*18cd0*/  MUFU.EX2 R101, R116 ;  /* 0x0000007400657308 */ /* 0x0009e20000000800 */
[----:B------:R-:W-:Y:S01]  /*18ce0*/  LDSM.16.MT88.4 R168, [R232+0x3100] ;  /* 0x00310000e8a8783b */ /* 0x000fe20000004200 */
[----:B------:R-:W-:Y:S02]  /*18cf0*/  FADD.FTZ R2, R240, R3 ;  /* 0x00000003f0027221 */ /* 0x000fe40000010000 */
[----:B------:R-:W-:Y:S02]  /*18d00*/  FADD.FTZ R71, R152, R0 ;  /* 0x0000000098477221 */ /* 0x000fe40000010000 */
[----:B------:R-:W-:Y:S02]  /*18d10*/  FADD.FTZ R0, R239, R98 ;  /* 0x00000062ef007221 */ /* 0x000fe40000010000 */
[----:B------:R-:W-:Y:S01]  /*18d20*/  FADD.FTZ R68, R238, R71 ;  /* 0x00000047ee447221 */ /* 0x000fe20000010000 */
[----:B------:R-:W-:Y:S01]  /*18d30*/  LDSM.16.MT88.4 R152, [R229+0x3100] ;  /* 0x00310000e598783b */ /* 0x000fe20000004200 */
[----:B------:R-:W-:Y:S01]  /*18d40*/  FADD.FTZ R3, R237, R69 ;  /* 0x00000045ed037221 */ /* 0x000fe20000010000 */
[----:B------:R-:W2:Y:S01]  /*18d50*/  MUFU.EX2 R110, R104 ;  /* 0x00000068006e7308 */ /* 0x000ea20000000800 */
[----:B------:R-:W-:Y:S01]  /*18d60*/  FADD.FTZ R2, R236, R2 ;  /* 0x00000002ec027221 */ /* 0x000fe20000010000 */
[----:B-1----:R-:W-:Y:S01]  /*18d70*/  F2FP.BF16.PACK_AB R76, R195, R181 ;  /* 0x000000b5c34c723e */ /* 0x002fe200000010ff */
[----:B------:R-:W-:Y:S02]  /*18d80*/  FADD.FTZ R71, R235, R0 ;  /* 0x00000000eb477221 */ /* 0x000fe40000010000 */
[----:B------:R-:W-:Y:S01]  /*18d90*/  FADD.FTZ R69, R234, R68 ;  /* 0x00000044ea457221 */ /* 0x000fe20000010000 */
[----:B------:R3:W5:Y:S01]  /*18da0*/  LDL.LU R240, [R1+0x48] ;  /* 0x0000480001f07983 */ /* 0x0007620000300800 */
[----:B------:R-:W-:Y:S02]  /*18db0*/  FADD.FTZ R0, R233, R3 ;  /* 0x00000003e9007221 */ /* 0x000fe40000010000 */
[C---:B------:R-:W-:Y:S01]  /*18dc0*/  HMMA.16816.F32.BF16 R8, R76.reuse, R80, R8 ;  /* 0x000000504c08723c */ /* 0x040fe20000041808 */
[----:B------:R3:W5:Y:S01]  /*18dd0*/  LDL.LU R239, [R1+0x44] ;  /* 0x0000440001ef7983 */ /* 0x0007620000300800 */
[----:B------:R-:W-:Y:S01]  /*18de0*/  FADD.FTZ R68, R228, R2 ;  /* 0x00000002e4447221 */ /* 0x000fe20000010000 */
[----:B------:R-:W1:Y:S01]  /*18df0*/  MUFU.EX2 R104, R115 ;  /* 0x0000007300687308 */ /* 0x000e620000000800 */
[----:B------:R-:W-:Y:S01]  /*18e00*/  FADD.FTZ R3, R159, R71 ;  /* 0x000000479f037221 */ /* 0x000fe20000010000 */
[----:B----4-:R-:W-:Y:S01]  /*18e10*/  LDSM.16.MT88.4 R116, [R230+0x3100] ;  /* 0x00310000e674783b */ /* 0x010fe20000004200 */
[----:B------:R-:W-:Y:S02]  /*18e20*/  FADD.FTZ R2, R158, R69 ;  /* 0x000000459e027221 */ /* 0x000fe40000010000 */
[-C--:B------:R-:W-:Y:S01]  /*18e30*/  HMMA.16816.F32.BF16 R12, R76, R82.reuse, R12 ;  /* 0x000000524c0c723c */ /* 0x080fe2000004180c */
[----:B------:R-:W-:Y:S03]  /*18e40*/  FADD.FTZ R3, R223, R3 ;  /* 0x00000003df037221 */ /* 0x000fe60000010000 */
[----:B------:R-:W-:Y:S01]  /*18e50*/  FADD.FTZ R2, R225, R2 ;  /* 0x00000002e1027221 */ /* 0x000fe20000010000 */
[----:B------:R3:W5:Y:S01]  /*18e60*/  LDL.LU R238, [R1+0x40] ;  /* 0x0000400001ee7983 */ /* 0x0007620000300800 */
[----:B------:R-:W4:Y:S01]  /*18e70*/  MUFU.EX2 R108, R103 ;  /* 0x00000067006c7308 */ /* 0x000f220000000800 */
[----:B--2---:R-:W-:Y:S01]  /*18e80*/  F2FP.BF16.PACK_AB R128, R110, R111 ;  /* 0x0000006f6e80723e */ /* 0x004fe200000010ff */
[C---:B------:R-:W-:Y:S01]  /*18e90*/  HMMA.16816.F32.BF16 R16, R72.reuse, R82, R16 ;  /* 0x000000524810723c */ /* 0x040fe20000041810 */
[----:B------:R-:W2:Y:S03]  /*18ea0*/  LDSM.16.MT88.4 R80, [R229+0x2900] ;  /* 0x00290000e550783b */ /* 0x000ea60000004200 */
[----:B------:R-:W-:Y:S04]  /*18eb0*/  FADD.FTZ R0, R157, R0 ;  /* 0x000000009d007221 */ /* 0x000fe80000010000 */
[-C--:B------:R-:W-:Y:S01]  /*18ec0*/  HMMA.16816.F32.BF16 R20, R72, R84.reuse, R20 ;  /* 0x000000544814723c */ /* 0x080fe20000041814 */
[----:B------:R3:W5:Y:S01]  /*18ed0*/  LDL.LU R237, [R1+0x3c] ;  /* 0x00003c0001ed7983 */ /* 0x0007620000300800 */
[----:B------:R-:W3:Y:S02]  /*18ee0*/  MUFU.EX2 R103, R112 ;  /* 0x0000007000677308 */ /* 0x000ee40000000800 */
[----:B------:R-:W-:Y:S01]  /*18ef0*/  FADD.FTZ R0, R227, R0 ;  /* 0x00000000e3007221 */ /* 0x000fe20000010000 */
[----:B------:R2:W5:Y:S01]  /*18f00*/  LDL.LU R236, [R1+0x38] ;  /* 0x0000380001ec7983 */ /* 0x0005620000300800 */
[----:B-1----:R-:W-:Y:S02]  /*18f10*/  F2FP.BF16.PACK_AB R130, R104, R107 ;  /* 0x0000006b6882723e */ /* 0x002fe400000010ff */
[C---:B------:R-:W-:Y:S01]  /*18f20*/  HMMA.16816.F32.BF16 R24, R76.reuse, R84, R24 ;  /* 0x000000544c18723c */ /* 0x040fe20000041818 */
[----:B------:R1:W5:Y:S04]  /*18f30*/  LDL.LU R235, [R1+0x34] ;  /* 0x0000340001eb7983 */ /* 0x0003680000300800 */
[----:B------:R1:W5:Y:S01]  /*18f40*/  LDL.LU R234, [R1+0x30] ;  /* 0x0000300001ea7983 */ /* 0x0003620000300800 */
[----:B----4-:R-:W-:Y:S02]  /*18f50*/  F2FP.BF16.PACK_AB R129, R106, R108 ;  /* 0x0000006c6a81723e */ /* 0x010fe400000010ff */
[-C--:B------:R-:W-:Y:S01]  /*18f60*/  HMMA.16816.F32.BF16 R28, R76, R86.reuse, R28 ;  /* 0x000000564c1c723c */ /* 0x080fe2000004181c */
[----:B------:R1:W5:Y:S04]  /*18f70*/  LDL.LU R233, [R1+0x2c] ;  /* 0x00002c0001e97983 */ /* 0x0003680000300800 */
[----:B------:R1:W5:Y:S03]  /*18f80*/  LDL.LU R228, [R1+0x28] ;  /* 0x0000280001e47983 */ /* 0x0003660000300800 */
[C---:B------:R-:W-:Y:S01]  /*18f90*/  HMMA.16816.F32.BF16 R32, R72.reuse, R86, R32 ;  /* 0x000000564820723c */ /* 0x040fe20000041820 */
[----:B------:R-:W4:Y:S03]  /*18fa0*/  LDSM.16.MT88.4 R84, [R232+0x2900] ;  /* 0x00290000e854783b */ /* 0x000f260000004200 */
[----:B---3--:R-:W-:Y:S04]  /*18fb0*/  F2FP.BF16.PACK_AB R131, R101, R103 ;  /* 0x000000676583723e */ /* 0x008fe800000010ff */
[-C--:B------:R-:W-:Y:S08]  /*18fc0*/  HMMA.16816.F32.BF16 R36, R72, R88.reuse, R36 ;  /* 0x000000584824723c */ /* 0x080ff00000041824 */
[C---:B------:R-:W-:Y:S08]  /*18fd0*/  HMMA.16816.F32.BF16 R40, R76.reuse, R88, R40 ;  /* 0x000000584c28723c */ /* 0x040ff00000041828 */
[-C--:B------:R-:W-:Y:S08]  /*18fe0*/  HMMA.16816.F32.BF16 R44, R76, R90.reuse, R44 ;  /* 0x0000005a4c2c723c */ /* 0x080ff0000004182c */
[C---:B------:R-:W-:Y:S01]  /*18ff0*/  HMMA.16816.F32.BF16 R48, R72.reuse, R90, R48 ;  /* 0x0000005a4830723c */ /* 0x040fe20000041830 */
[----:B------:R-:W3:Y:S07]  /*19000*/  LDSM.16.MT88.4 R88, [R230+0x2900] ;  /* 0x00290000e658783b */ /* 0x000eee0000004200 */
[-C--:B------:R-:W-:Y:S08]  /*19010*/  HMMA.16816.F32.BF16 R52, R72, R92.reuse, R52 ;  /* 0x0000005c4834723c */ /* 0x080ff00000041834 */
[C---:B------:R-:W-:Y:S08]  /*19020*/  HMMA.16816.F32.BF16 R56, R76.reuse, R92, R56 ;  /* 0x0000005c4c38723c */ /* 0x040ff00000041838 */
[-C--:B------:R-:W-:Y:S07]  /*19030*/  HMMA.16816.F32.BF16 R60, R76, R94.reuse, R60 ;  /* 0x0000005e4c3c723c */ /* 0x080fee000004183c */
[----:B------:R-:W-:Y:S01]  /*19040*/  F2FP.BF16.PACK_AB R76, R126, R127 ;  /* 0x0000007f7e4c723e */ /* 0x000fe200000010ff */
[----:B------:R-:W-:Y:S01]  /*19050*/  HMMA.16816.F32.BF16 R64, R72, R94, R64 ;  /* 0x0000005e4840723c */ /* 0x000fe20000041840 */
[----:B------:R-:W-:Y:S01]  /*19060*/  F2FP.BF16.PACK_AB R77, R124, R125 ;  /* 0x0000007d7c4d723e */ /* 0x000fe200000010ff */
[----:B------:R-:W1:Y:S02]  /*19070*/  LDSM.16.MT88.4 R92, [R231+0x2900] ;  /* 0x00290000e75c783b */ /* 0x000e640000004200 */
[----:B------:R-:W-:Y:S02]  /*19080*/  F2FP.BF16.PACK_AB R78, R133, R134 ;  /* 0x00000086854e723e */ /* 0x000fe400000010ff */
[----:B------:R-:W-:Y:S02]  /*19090*/  F2FP.BF16.PACK_AB R79, R113, R132 ;  /* 0x00000084714f723e */ /* 0x000fe400000010ff */
[----:B------:R-:W-:Y:S04]  /*190a0*/  F2FP.BF16.PACK_AB R72, R191, R121 ;  /* 0x00000079bf48723e */ /* 0x000fe800000010ff */
[----:B------:R-:W-:Y:S02]  /*190b0*/  F2FP.BF16.PACK_AB R73, R190, R120 ;  /* 0x00000078be49723e */ /* 0x000fe400000010ff */
[----:B------:R-:W-:Y:S02]  /*190c0*/  F2FP.BF16.PACK_AB R74, R188, R189 ;  /* 0x000000bdbc4a723e */ /* 0x000fe400000010ff */
[----:B------:R-:W-:Y:S07]  /*190d0*/  F2FP.BF16.PACK_AB R75, R138, R139 ;  /* 0x0000008b8a4b723e */ /* 0x000fee00000010ff */
[-C--:B--2---:R-:W-:Y:S08]  /*190e0*/  HMMA.16816.F32.BF16 R4, R72, R80.reuse, R4 ;  /* 0x000000504804723c */ /* 0x084ff00000041804 */
[C---:B------:R-:W-:Y:S01]  /*190f0*/  HMMA.16816.F32.BF16 R8, R76.reuse, R80, R8 ;  /* 0x000000504c08723c */ /* 0x040fe20000041808 */
[----:B------:R-:W2:Y:S07]  /*19100*/  MUFU.EX2 R81, R109 ;  /* 0x0000006d00517308 */ /* 0x000eae0000000800 */
[-C--:B------:R-:W-:Y:S03]  /*19110*/  HMMA.16816.F32.BF16 R12, R76, R82.reuse, R12 ;  /* 0x000000524c0c723c */ /* 0x080fe6000004180c */
[----:B------:R-:W1:Y:S05]  /*19120*/  MUFU.EX2 R80, R114 ;  /* 0x0000007200507308 */ /* 0x000e6a0000000800 */
[C---:B------:R-:W-:Y:S05]  /*19130*/  HMMA.16816.F32.BF16 R16, R72.reuse, R82, R16 ;  /* 0x000000524810723c */ /* 0x040fea0000041810 */
[----:B------:R-:W-:Y:S03]  /*19140*/  MUFU.EX2 R83, R102 ;  /* 0x0000006600537308 */ /* 0x000fe60000000800 */
[-C--:B----4-:R-:W-:Y:S01]  /*19150*/  HMMA.16816.F32.BF16 R20, R72, R84.reuse, R20 ;  /* 0x000000544814723c */ /* 0x090fe20000041814 */
[----:B--2---:R-:W-:Y:S06]  /*19160*/  F2FP.BF16.PACK_AB R186, R96, R81 ;  /* 0x0000005160ba723e */ /* 0x004fec00000010ff */
[----:B------:R-:W2:Y:S01]  /*19170*/  MUFU.EX2 R82, R105 ;  /* 0x0000006900527308 */ /* 0x000ea20000000800 */
[C---:B------:R-:W-:Y:S01]  /*19180*/  HMMA.16816.F32.BF16 R24, R76.reuse, R84, R24 ;  /* 0x000000544c18723c */ /* 0x040fe20000041818 */
[----:B-1----:R-:W-:Y:S07]  /*19190*/  F2FP.BF16.PACK_AB R187, R97, R80 ;  /* 0x0000005061bb723e */ /* 0x002fee00000010ff */
[-C--:B------:R-:W-:Y:S08]  /*191a0*/  HMMA.16816.F32.BF16 R28, R76, R86.reuse, R28 ;  /* 0x000000564c1c723c */ /* 0x080ff0000004181c */
[C---:B------:R-:W-:Y:S01]  /*191b0*/  HMMA.16816.F32.BF16 R32, R72.reuse, R86, R32 ;  /* 0x000000564820723c */ /* 0x040fe20000041820 */
[----:B--2---:R-:W-:Y:S07]  /*191c0*/  F2FP.BF16.PACK_AB R185, R82, R83 ;  /* 0x0000005352b9723e */ /* 0x004fee00000010ff */
[-C--:B---3--:R-:W-:Y:S08]  /*191d0*/  HMMA.16816.F32.BF16 R36, R72, R88.reuse, R36 ;  /* 0x000000584824723c */ /* 0x088ff00000041824 */
        /* <DEDUP_REMOVED lines=28> */
[----:B------:R-:W-:Y:S02]  /*193a0*/  FADD.FTZ R11, R203, R4 ;  /* 0x00000004cb0b7221 */ /* 0x000fe40000010000 */
[----:B------:R-:W1:Y:S01]  /*193b0*/  LDSM.16.MT88.4 R4, [R231+0x3100] ;  /* 0x00310000e704783b */ /* 0x000e620000004200 */
        /* <DEDUP_REMOVED lines=87> */
.L_x_784:
[----:B------:R-:W-:-:S13]  /*19930*/  ISETP.LE.AND P0, PT, RZ, UR12, PT ;  /* 0x0000000cff007c0c */ /* 0x000fda000bf03270 */
[----:B------:R-:W-:Y:S05]  /*19940*/  @!P0 BRA `(.L_x_788) ;  /* 0x000042e000008947 */ /* 0x000fea0003800000 */
[----:B------:R-:W-:Y:S01]  /*19950*/  IMAD.MOV.U32 R3, RZ, RZ, R136 ;  /* 0x000000ffff037224 */ /* 0x000fe200078e0088 */
[----:B------:R-:W-:Y:S01]  /*19960*/  MOV R138, R70 ;  /* 0x00000046008a7202 */ /* 0x000fe20000000f00 */
[----:B--2-4-:R-:W-:Y:S01]  /*19970*/  IMAD.MOV.U32 R0, RZ, RZ, R137 ;  /* 0x000000ffff007224 */ /* 0x014fe200078e0089 */
[----:B------:R-:W-:Y:S01]  /*19980*/  MOV R133, R135 ;  /* 0x0000008700857202 */ /* 0x000fe20000000f00 */
[----:B------:R-:W-:Y:S01]  /*19990*/  ULDC UR5, c[0x0][0x210] ;  /* 0x0000840000057ab9 */ /* 0x000fe20000000800 */
[----:B------:R-:W-:Y:S01]  /*199a0*/  IADD3 R249, R248, 0x100, RZ ;  /* 0x00000100f8f97810 */ /* 0x000fe20007ffe0ff */
[----:B------:R-:W-:Y:S02]  /*199b0*/  ULDC UR4, c[0x0][0x1e8] ;  /* 0x00007a0000047ab9 */ /* 0x000fe40000000800 */
[----:B------:R-:W-:Y:S02]  /*199c0*/  UIMAD UR5, UR16, UR5, URZ ;  /* 0x00000005100572a4 */ /* 0x000fe4000f8e023f */
[----:B------:R-:W-:Y:S01]  /*199d0*/  UIMAD UR4, UR16, UR4, URZ ;  /* 0x00000004100472a4 */ /* 0x000fe2000f8e023f */
[----:B------:R-:W-:Y:S05]  /*199e0*/  BRA `(.L_x_789) ;  /* 0x0000045000007947 */ /* 0x000fea0003800000 */
.L_x_791:
[----:B------:R-:W2:Y:S01]  /*199f0*/  LDL R136, [R1+0x18] ;  /* 0x0000180001887983 */ /* 0x000ea20000100800 */
[----:B------:R-:W-:Y:S01]  /*19a00*/  IMAD.MOV.U32 R137, RZ, RZ, c[0x0][0x2b8] ;  /* 0x0000ae00ff897624 */ /* 0x000fe200078e00ff */
[----:B------:R-:W-:Y:S04]  /*19a10*/  UIMAD UR6, UR12, 0x70, UR18 ;  /* 0x000000700c0678a4 */ /* 0x000fe8000f8e0212 */
[----:B------:R-:W-:Y:S01]  /*19a20*/  ISETP.NE.AND P3, PT, R137, 0x1, PT ;  /* 0x000000018900780c */ /* 0x000fe20003f65270 */
[----:B------:R-:W-:Y:S02]  /*19a30*/  IMAD.MOV.U32 R137, RZ, RZ, RZ ;  /* 0x000000ffff897224 */ /* 0x000fe400078e00ff */
[----:B------:R-:W-:Y:S05]  /*19a40*/  IMAD.U32 R132, RZ, RZ, UR6 ;  /* 0x00000006ff847e24 */ /* 0x000fea000f8e00ff */
[----:B--2---:R-:W-:Y:S02]  /*19a50*/  IADD3 R132, R132, -0x70, R136 ;  /* 0xffffff9084847810 */ /* 0x004fe40007ffe088 */
[----:B------:R-:W-:Y:S03]  /*19a60*/  ISETP.GT.AND P2, PT, R136, 0x6f, PT ;  /* 0x0000006f8800780c */ /* 0x000fe60003f44270 */
[----:B------:R-:W-:Y:S04]  /*19a70*/  @P3 IMAD.HI.U32 R134, R132, c[0x0][0x2bc], RZ ;  /* 0x0000af0084863a27 */ /* 0x000fe800078e00ff */
[----:B------:R-:W-:Y:S01]  /*19a80*/  IMAD.MOV.U32 R2, RZ, RZ, R132 ;  /* 0x000000ffff027224 */ /* 0x000fe200078e0084 */
[----:B------:R-:W-:Y:S05]  /*19a90*/  @P3 SHF.R.U32.HI R2, RZ, c[0x0][0x2c0], R134 ;  /* 0x0000b000ff023a19 */ /* 0x000fea0000011686 */
        /* <DEDUP_REMOVED lines=36> */
[--C-:B----4-:R-:W-:Y:S01]  /*19ce0*/  IMAD.X R135, R135, 0x1, R246.reuse, P0 ;  /* 0x0000000187877824 */ /* 0x110fe200000e06f6 */
[-C--:B------:R-:W-:Y:S02]  /*19cf0*/  IADD3 R192, P0, R192, R247.reuse, RZ ;  /* 0x000000f7c0c07210 */ /* 0x080fe40007f1e0ff */
        /* <DEDUP_REMOVED lines=15> */
[--C-:B-1----:R-:W-:Y:S02]  /*19df0*/  IMAD.X R137, R194, 0x1, R246.reuse, P1 ;  /* 0x00000001c2897824 */ /* 0x102fe400008e06f6 */
[----:B-----5:R-:W-:Y:S03]  /*19e00*/  IMAD.X R135, R2, 0x1, R246, P0 ;  /* 0x0000000102877824 */ /* 0x020fe600000e06f6 */
[----:B------:R2:W-:Y:S04]  /*19e10*/  LDGSTS.E.BYPASS.LTC128B.128 [R248+0x6100], [R136.64], !P6 ;  /* 0x0610000088f87fae */ /* 0x0005e8000f101d56 */
[----:B------:R2:W-:Y:S01]  /*19e20*/  LDGSTS.E.BYPASS.LTC128B.128 [R248+0x6900], [R134.64], !P6 ;  /* 0x0690000086f87fae */ /* 0x0005e2000f101d56 */
[----:B------:R-:W-:-:S05]  /*19e30*/  BRA `(.L_x_790) ;  /* 0x00000cf000007947 */ /* 0x000fca0003800000 */
.L_x_789:
[----:B------:R-:W2:Y:S01]  /*19e40*/  LDL R56, [R1+0x4] ;  /* 0x0000040001387983 */ /* 0x000ea20000100800 */
[----:B------:R-:W-:Y:S04]  /*19e50*/  DEPBAR.LE SB0, 0x0 ;  /* 0x000080000000791a */ /* 0x000fe80000000000 */
[----:B------:R-:W-:Y:S01]  /*19e60*/  UISETP.GE.AND UP0, UPT, UR12, 0x1, UPT ;  /* 0x000000010c00788c */ /* 0x000fe2000bf06270 */
[----:B------:R-:W3:Y:S06]  /*19e70*/  LDL R70, [R1] ;  /* 0x0000000001467983 */ /* 0x000eec0000100800 */
[----:B------:R-:W-:Y:S06]  /*19e80*/  BAR.SYNC.DEFER_BLOCKING 0x0 ;  /* 0x0000000000007b1d */ /* 0x000fec0000010000 */
[----:B-----5:R-:W-:Y:S06]  /*19e90*/  LDSM.16.M88.4 R112, [R235+0x7100] ;  /* 0x00710000eb70783b */ /* 0x020fec0000000200 */
[----:B------:R-:W1:Y:S06]  /*19ea0*/  LDSM.16.M88.4 R16, [R228+0x3900] ;  /* 0x00390000e410783b */ /* 0x000e6c0000000200 */
[----:B------:R-:W4:Y:S06]  /*19eb0*/  LDSM.16.M88.4 R108, [R235+0x9100] ;  /* 0x00910000eb6c783b */ /* 0x000f2c0000000200 */
[----:B------:R-:W4:Y:S06]  /*19ec0*/  LDSM.16.M88.4 R32, [R228+0x4100] ;  /* 0x00410000e420783b */ /* 0x000f2c0000000200 */
[----:B------:R-:W4:Y:S06]  /*19ed0*/  LDSM.16.M88.4 R48, [R228+0x4900] ;  /* 0x00490000e430783b */ /* 0x000f2c0000000200 */
[----:B------:R-:W4:Y:S06]  /*19ee0*/  LDSM.16.M88.4 R64, [R228+0x5100] ;  /* 0x00510000e440783b */ /* 0x000f2c0000000200 */
[----:B------:R-:W2:Y:S06]  /*19ef0*/  LDSM.16.M88.4 R80, [R228+0x5900] ;  /* 0x00590000e450783b */ /* 0x000eac0000000200 */
[----:B------:R-:W-:Y:S01]  /*19f00*/  LDSM.16.M88.4 R96, [R228+0x6100] ;  /* 0x00610000e460783b */ /* 0x000fe20000000200 */
[-C--:B-1----:R-:W-:Y:S05]  /*19f10*/  HMMA.16816.F32.BF16 R4, R112, R16.reuse, RZ ;  /* 0x000000107004723c */ /* 0x082fea00000418ff */
[----:B------:R-:W-:Y:S03]  /*19f20*/  LDSM.16.M88.4 R188, [R228+0x6900] ;  /* 0x00690000e4bc783b */ /* 0x000fe60000000200 */
[C---:B----4-:R-:W-:Y:S03]  /*19f30*/  HMMA.16816.F32.BF16 R8, R108.reuse, R16, RZ ;  /* 0x000000106c08723c */ /* 0x050fe600000418ff */
[----:B------:R-:W-:Y:S06]  /*19f40*/  LDSM.16.M88.4 R192, [R238+0x7100] ;  /* 0x00710000eec0783b */ /* 0x000fec0000000200 */
[----:B------:R-:W-:Y:S01]  /*19f50*/  LDSM.16.M88.4 R196, [R239] ;  /* 0x00000000efc4783b */ /* 0x000fe20000000200 */
[-C--:B------:R-:W-:Y:S05]  /*19f60*/  HMMA.16816.F32.BF16 R12, R108, R18.reuse, RZ ;  /* 0x000000126c0c723c */ /* 0x080fea00000418ff */
[----:B------:R-:W-:Y:S03]  /*19f70*/  LDSM.16.M88.4 R200, [R238+0x9100] ;  /* 0x00910000eec8783b */ /* 0x000fe60000000200 */
[C---:B------:R-:W-:Y:S03]  /*19f80*/  HMMA.16816.F32.BF16 R16, R112.reuse, R18, RZ ;  /* 0x000000127010723c */ /* 0x040fe600000418ff */
[----:B------:R-:W-:Y:S05]  /*19f90*/  LDSM.16.M88.4 R204, [R245] ;  /* 0x00000000f5cc783b */ /* 0x000fea0000000200 */
[-C--:B------:R-:W-:Y:S01]  /*19fa0*/  HMMA.16816.F32.BF16 R20, R112, R32.reuse, RZ ;  /* 0x000000207014723c */ /* 0x080fe200000418ff */
        /* <DEDUP_REMOVED lines=8> */
[-C--:B------:R-:W-:Y:S08]  /*1a030*/  HMMA.16816.F32.BF16 R36, R112, R48.reuse, RZ ;  /* 0x000000307024723c */ /* 0x080ff000000418ff */
[C---:B------:R-:W-:Y:S08]  /*1a040*/  HMMA.16816.F32.BF16 R40, R108.reuse, R48, RZ ;  /* 0x000000306c28723c */ /* 0x040ff000000418ff */
[-C--:B------:R-:W-:Y:S08]  /*1a050*/  HMMA.16816.F32.BF16 R44, R108, R50.reuse, RZ ;  /* 0x000000326c2c723c */ /* 0x080ff000000418ff */
[C---:B------:R-:W-:Y:S08]  /*1a060*/  HMMA.16816.F32.BF16 R48, R112.reuse, R50, RZ ;  /* 0x000000327030723c */ /* 0x040ff000000418ff */
[-C--:B------:R-:W-:Y:S01]  /*1a070*/  HMMA.16816.F32.BF16 R52, R112, R64.reuse, RZ ;  /* 0x000000407034723c */ /* 0x080fe200000418ff */
[----:B--2---:R-:W-:Y:S03]  /*1a080*/  SHF.R.S32.HI R2, RZ, 0x1f, R56 ;  /* 0x0000001fff027819 */ /* 0x004fe60000011438 */
[----:B------:R-:W-:Y:S04]  /*1a090*/  IMAD.WIDE.U32 R68, R56, c[0x0][0x208], RZ ;  /* 0x0000820038447a25 */ /* 0x000fe800078e00ff */
[----:B------:R-:W-:Y:S04]  /*1a0a0*/  IMAD R2, R2, c[0x0][0x208], RZ ;  /* 0x0000820002027a24 */ /* 0x000fe800078e02ff */
[----:B------:R-:W-:Y:S02]  /*1a0b0*/  IMAD R2, R56, c[0x0][0x20c], R2 ;  /* 0x0000830038027a24 */ /* 0x000fe400078e0202 */
[C---:B------:R-:W-:Y:S07]  /*1a0c0*/  HMMA.16816.F32.BF16 R56, R108.reuse, R64, RZ ;  /* 0x000000406c38723c */ /* 0x040fee00000418ff */
[----:B------:R-:W-:Y:S01]  /*1a0d0*/  IMAD.IADD R65, R69, 0x1, R2 ;  /* 0x0000000145417824 */ /* 0x000fe200078e0202 */
[-C--:B------:R-:W-:Y:S01]  /*1a0e0*/  HMMA.16816.F32.BF16 R60, R108, R66.reuse, RZ ;  /* 0x000000426c3c723c */ /* 0x080fe200000418ff */
[----:B------:R-:W-:Y:S03]  /*1a0f0*/  IMAD.MOV.U32 R64, RZ, RZ, R68 ;  /* 0x000000ffff407224 */ /* 0x000fe600078e0044 */
[----:B---3--:R-:W-:Y:S01]  /*1a100*/  SHF.R.S32.HI R2, RZ, 0x1f, R70 ;  /* 0x0000001fff027819 */ /* 0x008fe20000011446 */
[----:B------:R-:W-:Y:S03]  /*1a110*/  IMAD.WIDE.U32 R72, R70, c[0x0][0x218], R64 ;  /* 0x0000860046487a25 */ /* 0x000fe600078e0040 */
[C---:B------:R-:W-:Y:S04]  /*1a120*/  HMMA.16816.F32.BF16 R64, R112.reuse, R66, RZ ;  /* 0x000000427040723c */ /* 0x040fe800000418ff */
[----:B------:R-:W-:Y:S01]  /*1a130*/  IMAD R2, R2, c[0x0][0x218], RZ ;  /* 0x0000860002027a24 */ /* 0x000fe200078e02ff */
[----:B------:R-:W-:Y:S03]  /*1a140*/  IADD3 R132, P1, R72, UR5, RZ ;  /* 0x0000000548847c10 */ /* 0x000fe6000ff3e0ff */
[----:B------:R-:W-:Y:S01]  /*1a150*/  IMAD R72, R70, c[0x0][0x21c], R2 ;  /* 0x0000870046487a24 */ /* 0x000fe200078e0202 */
[C---:B------:R-:W-:Y:S01]  /*1a160*/  LEA R2, P0, R132.reuse, c[0x0][0x1f8], 0x1 ;  /* 0x00007e0084027a11 */ /* 0x040fe200078008ff */
[-C--:B------:R-:W-:Y:S03]  /*1a170*/  HMMA.16816.F32.BF16 R68, R112, R80.reuse, RZ ;  /* 0x000000507044723c */ /* 0x080fe600000418ff */
[----:B------:R-:W-:Y:S01]  /*1a180*/  IADD3.X R72, R73, UR15, R72, P1, !PT ;  /* 0x0000000f49487c10 */ /* 0x000fe20008ffe448 */
        /* <DEDUP_REMOVED lines=154> */
.L_x_790:
        /* <DEDUP_REMOVED lines=187> */
[--C-:B------:R-:W-:Y:S01]  /*1b6e0*/  FFMA.FTZ R51, R51, c[0x0][0x2d0], -R139.reuse ;  /* 0x0000b40033337a23 */ /* 0x100fe2000001088b */
[----:B------:R1:W2:Y:S01]  /*1b6f0*/  MUFU.EX2 R203, R17 ;  /* 0x0000001100cb7308 */ /* 0x0002a20000000800 */
[--C-:B------:R-:W-:Y:S02]  /*1b700*/  FFMA.FTZ R80, R80, c[0x0][0x2d0], -R192.reuse ;  /* 0x0000b40050507a23 */ /* 0x100fe400000108c0 */
[----:B------:R-:W-:Y:S02]  /*1b710*/  FFMA.FTZ R82, R82, c[0x0][0x2d0], -R139 ;  /* 0x0000b40052527a23 */ /* 0x000fe4000001088b */
        /* <DEDUP_REMOVED lines=29> */
[----:B------:R-:W-:Y:S01]  /*1b8f0*/  FFMA.FTZ R115, R115, c[0x0][0x2d0], -R139 ;  /* 0x0000b40073737a23 */ /* 0x000fe2000001088b */
        /* <DEDUP_REMOVED lines=11> */
[--C-:B------:R-:W-:Y:S01]  /*1b9b0*/  FFMA.FTZ R97, R97, c[0x0][0x2d0], -R192.reuse ;  /* 0x0000b40061617a23 */ /* 0x100fe200000108c0 */
        /* <DEDUP_REMOVED lines=34> */
[C---:B--2---:R-:W-:Y:S02]  /*1bbe0*/  FMUL.FTZ R126, R0.reuse, R126 ;  /* 0x0000007e007e7220 */ /* 0x044fe40000410000 */
[----:B------:R-:W-:Y:S02]  /*1bbf0*/  FMUL.FTZ R127, R0, R127 ;  /* 0x0000007f007f7220 */ /* 0x000fe40000410000 */
[--C-:B------:R-:W-:Y:S01]  /*1bc00*/  FFMA.FTZ R60, R60, c[0x0][0x2d0], -R138.reuse ;  /* 0x0000b4003c3c7a23 */ /* 0x100fe2000001088a */
[----:B------:R-:W1:Y:S01]  /*1bc10*/  MUFU.EX2 R197, R13 ;  /* 0x0000000d00c57308 */ /* 0x000e620000000800 */
[--C-:B------:R-:W-:Y:S02]  /*1bc20*/  FFMA.FTZ R61, R61, c[0x0][0x2d0], -R138.reuse ;  /* 0x0000b4003d3d7a23 */ /* 0x100fe4000001088a */
[--C-:B------:R-:W-:Y:S02]  /*1bc30*/  FFMA.FTZ R62, R62, c[0x0][0x2d0], -R3.reuse ;  /* 0x0000b4003e3e7a23 */ /* 0x100fe40000010803 */
[--C-:B------:R-:W-:Y:S02]  /*1bc40*/  FFMA.FTZ R63, R63, c[0x0][0x2d0], -R3.reuse ;  /* 0x0000b4003f3f7a23 */ /* 0x100fe40000010803 */
[--C-:B------:R-:W-:Y:S02]  /*1bc50*/  FFMA.FTZ R79, R79, c[0x0][0x2d0], -R3.reuse ;  /* 0x0000b4004f4f7a23 */ /* 0x100fe40000010803 */
[C---:B---3--:R-:W-:Y:S01]  /*1bc60*/  FMUL.FTZ R8, R133.reuse, R144 ;  /* 0x0000009085087220 */ /* 0x048fe20000410000 */
[----:B------:R2:W-:Y:S01]  /*1bc70*/  MUFU.EX2 R199, R10 ;  /* 0x0000000a00c77308 */ /* 0x0005e20000000800 */
[----:B----4-:R-:W-:Y:S01]  /*1bc80*/  F2FP.BF16.PACK_AB R144, R212, R200 ;  /* 0x000000c8d490723e */ /* 0x010fe200000010ff */
[C---:B------:R-:W-:Y:S02]  /*1bc90*/  FMUL.FTZ R9, R133.reuse, R145 ;  /* 0x0000009185097220 */ /* 0x040fe40000410000 */
[----:B-----5:R-:W-:Y:S02]  /*1bca0*/  FMUL.FTZ R12, R133, R148 ;  /* 0x00000094850c7220 */ /* 0x020fe40000410000 */
[--C-:B------:R-:W-:Y:S02]  /*1bcb0*/  FFMA.FTZ R25, R25, c[0x0][0x2d0], -R138.reuse ;  /* 0x0000b40019197a23 */ /* 0x100fe4000001088a */
[--C-:B------:R-:W-:Y:S02]  /*1bcc0*/  FFMA.FTZ R40, R40, c[0x0][0x2d0], -R138.reuse ;  /* 0x0000b40028287a23 */ /* 0x100fe4000001088a */
[----:B------:R-:W3:Y:S01]  /*1bcd0*/  MUFU.EX2 R211, R11 ;  /* 0x0000000b00d37308 */ /* 0x000ee20000000800 */
[--C-:B------:R-:W-:Y:S02]  /*1bce0*/  FFMA.FTZ R41, R41, c[0x0][0x2d0], -R138.reuse ;  /* 0x0000b40029297a23 */ /* 0x100fe4000001088a */
[--C-:B------:R-:W-:Y:S01]  /*1bcf0*/  FFMA.FTZ R42, R42, c[0x0][0x2d0], -R3.reuse ;  /* 0x0000b4002a2a7a23 */ /* 0x100fe20000010803 */
[----:B-1----:R-:W-:Y:S01]  /*1bd00*/  MOV R170, R197 ;  /* 0x000000c500aa7202 */ /* 0x002fe20000000f00 */
[----:B------:R-:W-:Y:S02]  /*1bd10*/  FMUL.FTZ R13, R133, R149 ;  /* 0x00000095850d7220 */ /* 0x000fe40000410000 */
[--C-:B------:R-:W-:Y:S02]  /*1bd20*/  FFMA.FTZ R43, R43, c[0x0][0x2d0], -R3.reuse ;  /* 0x0000b4002b2b7a23 */ /* 0x100fe40000010803 */
[--C-:B------:R-:W-:Y:S01]  /*1bd30*/  FFMA.FTZ R44, R44, c[0x0][0x2d0], -R138.reuse ;  /* 0x0000b4002c2c7a23 */ /* 0x100fe2000001088a */
[----:B------:R1:W-:Y:S01]  /*1bd40*/  MUFU.EX2 R213, R14 ;  /* 0x0000000e00d57308 */ /* 0x0003e20000000800 */
[--C-:B------:R-:W-:Y:S02]  /*1bd50*/  FFMA.FTZ R45, R45, c[0x0][0x2d0], -R138.reuse ;  /* 0x0000b4002d2d7a23 */ /* 0x100fe4000001088a */
[--C-:B------:R-:W-:Y:S02]  /*1bd60*/  FFMA.FTZ R46, R46, c[0x0][0x2d0], -R3.reuse ;  /* 0x0000b4002e2e7a23 */ /* 0x100fe40000010803 */
[----:B--2---:R-:W-:Y:S01]  /*1bd70*/  FMUL.FTZ R10, R0, R146 ;  /* 0x00000092000a7220 */ /* 0x004fe20000410000 */
[----:B------:R-:W-:Y:S01]  /*1bd80*/  F2FP.BF16.PACK_AB R146, R197, R218 ;  /* 0x000000dac592723e */ /* 0x000fe200000010ff */
[--C-:B------:R-:W-:Y:S02]  /*1bd90*/  FFMA.FTZ R47, R47, c[0x0][0x2d0], -R3.reuse ;  /* 0x0000b4002f2f7a23 */ /* 0x100fe40000010803 */
[--C-:B------:R-:W-:Y:S01]  /*1bda0*/  FFMA.FTZ R24, R24, c[0x0][0x2d0], -R138.reuse ;  /* 0x0000b40018187a23 */ /* 0x100fe2000001088a */
[----:B------:R-:W2:Y:S01]  /*1bdb0*/  MUFU.EX2 R196, R15 ;  /* 0x0000000f00c47308 */ /* 0x000ea20000000800 */
[--C-:B------:R-:W-:Y:S02]  /*1bdc0*/  FFMA.FTZ R26, R26, c[0x0][0x2d0], -R3.reuse ;  /* 0x0000b4001a1a7a23 */ /* 0x100fe40000010803 */
[--C-:B------:R-:W-:Y:S01]  /*1bdd0*/  FFMA.FTZ R27, R27, c[0x0][0x2d0], -R3.reuse ;  /* 0x0000b4001b1b7a23 */ /* 0x100fe20000010803 */
[----:B---3--:R-:W-:Y:S01]  /*1bde0*/  F2FP.BF16.PACK_AB R145, R211, R199 ;  /* 0x000000c7d391723e */ /* 0x008fe200000010ff */
        /* <DEDUP_REMOVED lines=16> */
[----:B------:R-:W-:Y:S01]  /*1bef0*/  MUFU.EX2 R197, R69 ;  /* 0x0000004500c57308 */ /* 0x000fe20000000800 */
[C---:B------:R-:W-:Y:S04]  /*1bf00*/  HMMA.16816.F32.BF16 R8, R144.reuse, R20, R8 ;  /* 0x000000149008723c */ /* 0x040fe80000041808 */
[C---:B---3--:R-:W-:Y:S02]  /*1bf10*/  FMUL.FTZ R24, R133.reuse, R160 ;  /* 0x000000a085187220 */ /* 0x048fe40000410000 */
[--C-:B------:R-:W-:Y:S02]  /*1bf20*/  FFMA.FTZ R90, R90, c[0x0][0x2d0], -R3.reuse ;  /* 0x0000b4005a5a7a23 */ /* 0x100fe40000010803 */
[-C--:B------:R-:W-:Y:S01]  /*1bf30*/  HMMA.16816.F32.BF16 R12, R144, R22.reuse, R12 ;  /* 0x00000016900c723c */ /* 0x080fe2000004180c */
[----:B------:R3:W-:Y:S03]  /*1bf40*/  MUFU.EX2 R226, R26 ;  /* 0x0000001a00e27308 */ /* 0x0007e60000000800 */
[C---:B------:R-:W-:Y:S01]  /*1bf50*/  FMUL.FTZ R20, R134.reuse, R156 ;  /* 0x0000009c86147220 */ /* 0x040fe20000410000 */
[----:B------:R-:W-:Y:S01]  /*1bf60*/  MOV R156, R210 ;  /* 0x000000d2009c7202 */ /* 0x000fe20000000f00 */
[----:B------:R-:W-:Y:S02]  /*1bf70*/  FMUL.FTZ R21, R134, R157 ;  /* 0x0000009d86157220 */ /* 0x000fe40000410000 */
[C---:B------:R-:W-:Y:S03]  /*1bf80*/  HMMA.16816.F32.BF16 R16, R140.reuse, R22, R16 ;  /* 0x000000168c10723c */ /* 0x040fe60000041810 */
[----:B------:R-:W5:Y:S01]  /*1bf90*/  MUFU.EX2 R209, R27 ;  /* 0x0000001b00d17308 */ /* 0x000f620000000800 */
[----:B-1----:R-:W-:Y:S02]  /*1bfa0*/  FMUL.FTZ R25, R133, R161 ;  /* 0x000000a185197220 */ /* 0x002fe40000410000 */
[--C-:B------:R-:W-:Y:S02]  /*1bfb0*/  FFMA.FTZ R91, R91, c[0x0][0x2d0], -R3.reuse ;  /* 0x0000b4005b5b7a23 */ /* 0x100fe40000010803 */
[C---:B------:R-:W-:Y:S01]  /*1bfc0*/  FMUL.FTZ R22, R132.reuse, R158 ;  /* 0x0000009e84167220 */ /* 0x040fe20000410000 */
[----:B----4-:R-:W-:Y:S03]  /*1bfd0*/  MOV R158, R208 ;  /* 0x000000d0009e7202 */ /* 0x010fe60000000f00 */
[----:B------:R-:W-:Y:S01]  /*1bfe0*/  FMUL.FTZ R23, R132, R159 ;  /* 0x0000009f84177220 */ /* 0x000fe20000410000 */
[----:B------:R1:W-:Y:S01]  /*1bff0*/  MUFU.EX2 R193, R28 ;  /* 0x0000001c00c17308 */ /* 0x0003e20000000800 */
[----:B------:R-:W-:Y:S01]  /*1c000*/  MOV R159, R207 ;  /* 0x000000cf009f7202 */ /* 0x000fe20000000f00 */
[--C-:B------:R-:W-:Y:S02]  /*1c010*/  FFMA.FTZ R92, R92, c[0x0][0x2d0], -R138.reuse ;  /* 0x0000b4005c5c7a23 */ /* 0x100fe4000001088a */
[----:B---3--:R-:W-:Y:S02]  /*1c020*/  FMUL.FTZ R26, R0, R162 ;  /* 0x000000a2001a7220 */ /* 0x008fe40000410000 */
[-C--:B------:R-:W-:Y:S03]  /*1c030*/  HMMA.16816.F32.BF16 R20, R140, R188.reuse, R20 ;  /* 0x000000bc8c14723c */ /* 0x080fe60000041814 */
[----:B------:R-:W-:Y:S01]  /*1c040*/  FFMA.FTZ R93, R93, c[0x0][0x2d0], -R138 ;  /* 0x0000b4005d5d7a23 */ /* 0x000fe2000001088a */
[----:B------:R3:W4:Y:S01]  /*1c050*/  MUFU.EX2 R221, R29 ;  /* 0x0000001d00dd7308 */ /* 0x0007220000000800 */
[--C-:B------:R-:W-:Y:S02]  /*1c060*/  FFMA.FTZ R94, R94, c[0x0][0x2d0], -R3.reuse ;  /* 0x0000b4005e5e7a23 */ /* 0x100fe40000010803 */
[--C-:B------:R-:W-:Y:S01]  /*1c070*/  FFMA.FTZ R95, R95, c[0x0][0x2d0], -R3.reuse ;  /* 0x0000b4005f5f7a23 */ /* 0x100fe20000010803 */
[----:B-----5:R-:W-:Y:S01]  /*1c080*/  MOV R157, R209 ;  /* 0x000000d1009d7202 */ /* 0x020fe20000000f00 */
[----:B------:R-:W-:Y:S03]  /*1c090*/  FMUL.FTZ R27, R0, R163 ;  /* 0x000000a3001b7220 */ /* 0x000fe60000410000 */
[----:B------:R-:W-:Y:S01]  /*1c0a0*/  MOV R163, R215 ;  /* 0x000000d700a37202 */ /* 0x000fe20000000f00 */
[----:B------:R-:W-:Y:S01]  /*1c0b0*/  FFMA.FTZ R112, R112, c[0x0][0x2d0], -R192 ;  /* 0x0000b40070707a23 */ /* 0x000fe200000108c0 */
[----:B------:R5:W-:Y:S01]  /*1c0c0*/  MUFU.EX2 R252, R30 ;  /* 0x0000001e00fc7308 */ /* 0x000be20000000800 */
[--C-:B------:R-:W-:Y:S01]  /*1c0d0*/  FFMA.FTZ R104, R104, c[0x0][0x2d0], -R138.reuse ;  /* 0x0000b40068687a23 */ /* 0x100fe2000001088a */
[C---:B------:R-:W-:Y:S04]  /*1c0e0*/  HMMA.16816.F32.BF16 R24, R144.reuse, R188, R24 ;  /* 0x000000bc9018723c */ /* 0x040fe80000041818 */
[----:B-1----:R-:W-:Y:S02]  /*1c0f0*/  FMUL.FTZ R28, R133, R164 ;  /* 0x000000a4851c7220 */ /* 0x002fe40000410000 */
[--C-:B------:R-:W-:Y:S02]  /*1c100*/  FFMA.FTZ R105, R105, c[0x0][0x2d0], -R138.reuse ;  /* 0x0000b40069697a23 */ /* 0x100fe4000001088a */
[----:B------:R1:W1:Y:S01]  /*1c110*/  MUFU.EX2 R32, R31 ;  /* 0x0000001f00207308 */ /* 0x0002620000000800 */
[--C-:B------:R-:W-:Y:S03]  /*1c120*/  FFMA.FTZ R108, R108, c[0x0][0x2d0], -R138.reuse ;  /* 0x0000b4006c6c7a23 */ /* 0x100fe6000001088a */
[----:B---3--:R-:W-:Y:S01]  /*1c130*/  FMUL.FTZ R29, R133, R165 ;  /* 0x000000a5851d7220 */ /* 0x008fe20000410000 */
[----:B----4-:R-:W-:Y:S01]  /*1c140*/  MOV R161, R221 ;  /* 0x000000dd00a17202 */ /* 0x010fe20000000f00 */
[----:B------:R-:W-:Y:S02]  /*1c150*/  FFMA.FTZ R138, R109, c[0x0][0x2d0], -R138 ;  /* 0x0000b4006d8a7a23 */ /* 0x000fe4000001088a */
[--C-:B------:R-:W-:Y:S02]  /*1c160*/  FFMA.FTZ R106, R106, c[0x0][0x2d0], -R3.reuse ;  /* 0x0000b4006a6a7a23 */ /* 0x100fe40000010803 */
[----:B------:R3:W4:Y:S01]  /*1c170*/  MUFU.EX2 R216, R35 ;  /* 0x0000002300d87308 */ /* 0x0007220000000800 */
[--C-:B------:R-:W-:Y:S02]  /*1c180*/  FFMA.FTZ R107, R107, c[0x0][0x2d0], -R3.reuse ;  /* 0x0000b4006b6b7a23 */ /* 0x100fe40000010803 */
[--C-:B------:R-:W-:Y:S02]  /*1c190*/  FFMA.FTZ R110, R110, c[0x0][0x2d0], -R3.reuse ;  /* 0x0000b4006e6e7a23 */ /* 0x100fe40000010803 */
[C---:B-----5:R-:W-:Y:S02]  /*1c1a0*/  FMUL.FTZ R30, R0.reuse, R166 ;  /* 0x000000a6001e7220 */ /* 0x060fe40000410000 */
[----:B------:R-:W-:Y:S03]  /*1c1b0*/  FFMA.FTZ R3, R111, c[0x0][0x2d0], -R3 ;  /* 0x0000b4006f037a23 */ /* 0x000fe60000010803 */
[----:B------:R-:W5:Y:S01]  /*1c1c0*/  MUFU.EX2 R33, R37 ;  /* 0x0000002500217308 */ /* 0x000f620000000800 */
[----:B-1----:R-:W-:Y:S01]  /*1c1d0*/  FMUL.FTZ R31, R0, R167 ;  /* 0x000000a7001f7220 */ /* 0x002fe20000410000 */
[----:B------:R-:W-:Y:S01]  /*1c1e0*/  MOV R160, R32 ;  /* 0x0000002000a07202 */ /* 0x000fe20000000f00 */
[----:B------:R-:W-:Y:S01]  /*1c1f0*/  FMUL.FTZ R32, R134, R168 ;  /* 0x000000a886207220 */ /* 0x000fe20000410000 */
[----:B------:R-:W-:Y:S06]  /*1c200*/  MOV R168, R203 ;  /* 0x000000cb00a87202 */ /* 0x000fec0000000f00 */
[----:B------:R1:W1:Y:S01]  /*1c210*/  MUFU.EX2 R205, R36 ;  /* 0x0000002400cd7308 */ /* 0x0002620000000800 */
[-C--:B------:R-:W-:Y:S03]  /*1c220*/  HMMA.16816.F32.BF16 R28, R144, R190.reuse, R28 ;  /* 0x000000be901c723c */ /* 0x080fe6000004181c */
[----:B---3--:R-:W-:Y:S01]  /*1c230*/  FMUL.FTZ R35, R132, R171 ;  /* 0x000000ab84237220 */ /* 0x008fe20000410000 */
[----:B----4-:R-:W-:Y:S02]  /*1c240*/  MOV R162, R216 ;  /* 0x000000d800a27202 */ /* 0x010fe40000000f00 */
[----:B------:R-:W-:Y:S03]  /*1c250*/  MOV R171, R196 ;  /* 0x000000c400ab7202 */ /* 0x000fe60000000f00 */
[----:B------:R3:W-:Y:S03]  /*1c260*/  MUFU.EX2 R250, R39 ;  /* 0x0000002700fa7308 */ /* 0x0007e60000000800 */
[----:B-----5:R-:W-:Y:S01]  /*1c270*/  MOV R167, R33 ;  /* 0x0000002100a77202 */ /* 0x020fe20000000f00 */
[C---:B------:R-:W-:Y:S01]  /*1c280*/  FMUL.FTZ R33, R134.reuse, R169 ;  /* 0x000000a986217220 */ /* 0x040fe20000410000 */
[----:B------:R-:W-:Y:S01]  /*1c290*/  MOV R169, R198 ;  /* 0x000000c600a97202 */ /* 0x000fe20000000f00 */
[C---:B------:R-:W-:Y:S04]  /*1c2a0*/  FMUL.FTZ R37, R134.reuse, R173 ;  /* 0x000000ad86257220 */ /* 0x040fe80000410000 */
[----:B------:R4:W5:Y:S01]  /*1c2b0*/  MUFU.EX2 R251, R38 ;  /* 0x0000002600fb7308 */ /* 0x0009620000000800 */
[C---:B------:R-:W-:Y:S04]  /*1c2c0*/  HMMA.16816.F32.BF16 R32, R140.reuse, R190, R32 ;  /* 0x000000be8c20723c */ /* 0x040fe80000041820 */
[----:B-1----:R-:W-:Y:S05]  /*1c2d0*/  FMUL.FTZ R36, R134, R172 ;  /* 0x000000ac86247220 */ /* 0x002fea0000410000 */
[----:B------:R1:W-:Y:S03]  /*1c2e0*/  MUFU.EX2 R225, R48 ;  /* 0x0000003000e17308 */ /* 0x0003e60000000800 */
[C---:B---3--:R-:W-:Y:S07]  /*1c2f0*/  FMUL.FTZ R39, R132.reuse, R175 ;  /* 0x000000af84277220 */ /* 0x048fee0000410000 */
[----:B------:R3:W-:Y:S01]  /*1c300*/  MUFU.EX2 R223, R50 ;  /* 0x0000003200df7308 */ /* 0x0007e20000000800 */
[----:B----4-:R-:W-:Y:S09]  /*1c310*/  FMUL.FTZ R38, R132, R174 ;  /* 0x000000ae84267220 */ /* 0x010ff20000410000 */
[----:B------:R4:W4:Y:S01]  /*1c320*/  MUFU.EX2 R224, R49 ;  /* 0x0000003100e07308 */ /* 0x0009220000000800 */
[-C--:B--2---:R-:W-:Y:S03]  /*1c330*/  HMMA.16816.F32.BF16 R36, R140, R148.reuse, R36 ;  /* 0x000000948c24723c */ /* 0x084fe60000041824 */
[C---:B-1----:R-:W-:Y:S06]  /*1c340*/  FMUL.FTZ R48, R133.reuse, R176 ;  /* 0x000000b085307220 */ /* 0x042fec0000410000 */
[----:B------:R1:W3:Y:S03]  /*1c350*/  MUFU.EX2 R222, R51 ;  /* 0x0000003300de7308 */ /* 0x0002e60000000800 */
[C---:B---3--:R-:W-:Y:S07]  /*1c360*/  FMUL.FTZ R50, R0.reuse, R178 ;  /* 0x000000b200327220 */ /* 0x048fee0000410000 */
[----:B------:R3:W-:Y:S01]  /*1c370*/  MUFU.EX2 R166, R40 ;  /* 0x0000002800a67308 */ /* 0x0007e20000000800 */
[C---:B----4-:R-:W-:Y:S09]  /*1c380*/  FMUL.FTZ R49, R133.reuse, R177 ;  /* 0x000000b185317220 */ /* 0x050ff20000410000 */
[----:B------:R4:W3:Y:S01]  /*1c390*/  MUFU.EX2 R165, R41 ;  /* 0x0000002900a57308 */ /* 0x0008e20000000800 */
[C---:B-1----:R-:W-:Y:S09]  /*1c3a0*/  FMUL.FTZ R51, R0.reuse, R179 ;  /* 0x000000b300337220 */ /* 0x042ff20000410000 */
[----:B------:R1:W-:Y:S01]  /*1c3b0*/  MUFU.EX2 R164, R42 ;  /* 0x0000002a00a47308 */ /* 0x0003e20000000800 */
[C---:B------:R-:W-:Y:S04]  /*1c3c0*/  HMMA.16816.F32.BF16 R48, R144.reuse, R148, R48 ;  /* 0x000000949030723c */ /* 0x040fe80000041830 */
[C---:B---3--:R-:W-:Y:S05]  /*1c3d0*/  FMUL.FTZ R40, R133.reuse, R180 ;  /* 0x000000b485287220 */ /* 0x048fea0000410000 */
[----:B------:R3:W3:Y:S03]  /*1c3e0*/  MUFU.EX2 R221, R43 ;  /* 0x0000002b00dd7308 */ /* 0x0006e60000000800 */
[C---:B----4-:R-:W-:Y:S07]  /*1c3f0*/  FMUL.FTZ R41, R133.reuse, R181 ;  /* 0x000000b585297220 */ /* 0x050fee0000410000 */
[----:B------:R4:W-:Y:S01]  /*1c400*/  MUFU.EX2 R215, R44 ;  /* 0x0000002c00d77308 */ /* 0x0009e20000000800 */
[C---:B-1----:R-:W-:Y:S09]  /*1c410*/  FMUL.FTZ R42, R0.reuse, R182 ;  /* 0x000000b6002a7220 */ /* 0x042ff20000410000 */
[----:B------:R1:W1:Y:S01]  /*1c420*/  MUFU.EX2 R216, R45 ;  /* 0x0000002d00d87308 */ /* 0x0002620000000800 */
[C---:B---3--:R-:W-:Y:S09]  /*1c430*/  FMUL.FTZ R43, R0.reuse, R183 ;  /* 0x000000b7002b7220 */ /* 0x048ff20000410000 */
[----:B------:R-:W-:Y:S01]  /*1c440*/  MUFU.EX2 R208, R52 ;  /* 0x0000003400d07308 */ /* 0x000fe20000000800 */
[-C--:B------:R-:W-:Y:S03]  /*1c450*/  HMMA.16816.F32.BF16 R40, R144, R150.reuse, R40 ;  /* 0x000000969028723c */ /* 0x080fe60000041828 */
[C---:B----4-:R-:W-:Y:S01]  /*1c460*/  FMUL.FTZ R44, R133.reuse, R184 ;  /* 0x000000b8852c7220 */ /* 0x050fe20000410000 */
[----:B------:R-:W-:Y:S04]  /*1c470*/  MOV R184, R206 ;  /* 0x000000ce00b87202 */ /* 0x000fe80000000f00 */
[C---:B------:R-:W-:Y:S01]  /*1c480*/  HMMA.16816.F32.BF16 R116, R140.reuse, R150, R116 ;  /* 0x000000968c74723c */ /* 0x040fe20000041874 */
[----:B------:R3:W-:Y:S01]  /*1c490*/  MUFU.EX2 R210, R46 ;  /* 0x0000002e00d27308 */ /* 0x0007e20000000800 */
[----:B------:R-:W4:Y:S02]  /*1c4a0*/  LDSM.16.MT88.4 R148, [R229+0x900] ;  /* 0x00090000e594783b */ /* 0x000f240000004200 */
[----:B-1----:R-:W-:Y:S01]  /*1c4b0*/  FMUL.FTZ R45, R133, R185 ;  /* 0x000000b9852d7220 */ /* 0x002fe20000410000 */
[----:B------:R-:W-:Y:S03]  /*1c4c0*/  MOV R185, R205 ;  /* 0x000000cd00b97202 */ /* 0x000fe60000000f00 */
[-C--:B------:R-:W-:Y:S03]  /*1c4d0*/  HMMA.16816.F32.BF16 R120, R140, R152.reuse, R120 ;  /* 0x000000988c78723c */ /* 0x080fe60000041878 */
[----:B------:R1:W1:Y:S01]  /*1c4e0*/  MUFU.EX2 R209, R47 ;  /* 0x0000002f00d17308 */ /* 0x0002620000000800 */
[----:B------:R-:W-:Y:S04]  /*1c4f0*/  MOV R192, R185 ;  /* 0x000000b900c07202 */ /* 0x000fe80000000f00 */
[C---:B------:R-:W-:Y:S05]  /*1c500*/  HMMA.16816.F32.BF16 R124, R144.reuse, R152, R124 ;  /* 0x00000098907c723c */ /* 0x040fea000004187c */
[----:B------:R-:W-:Y:S01]  /*1c510*/  MUFU.EX2 R175, R53 ;  /* 0x0000003500af7308 */ /* 0x000fe20000000800 */
[C---:B---3--:R-:W-:Y:S01]  /*1c520*/  FMUL.FTZ R46, R0.reuse, R186 ;  /* 0x000000ba002e7220 */ /* 0x048fe20000410000 */
[----:B------:R-:W-:Y:S08]  /*1c530*/  MOV R186, R204 ;  /* 0x000000cc00ba7202 */ /* 0x000ff00000000f00 */
[----:B------:R-:W-:Y:S01]  /*1c540*/  MUFU.EX2 R174, R54 ;  /* 0x0000003600ae7308 */ /* 0x000fe20000000800 */
[----:B-1----:R-:W-:Y:S01]  /*1c550*/  FMUL.FTZ R47, R0, R187 ;  /* 0x000000bb002f7220 */ /* 0x002fe20000410000 */
[----:B------:R-:W-:Y:S04]  /*1c560*/  MOV R187, R195 ;  /* 0x000000c300bb7202 */ /* 0x000fe80000000f00 */
[----:B------:R-:W-:Y:S04]  /*1c570*/  MOV R111, R187 ;  /* 0x000000bb006f7202 */ /* 0x000fe80000000f00 */
        /* <DEDUP_REMOVED lines=14> */
[----:B------:R-:W-:Y:S02]  /*1c660*/  MOV R187, R171 ;  /* 0x000000ab00bb7202 */ /* 0x000fe40000000f00 */
[----:B------:R-:W-:Y:S03]  /*1c670*/  F2FP.BF16.PACK_AB R147, R160, R252 ;  /* 0x000000fca093723e */ /* 0x000fe600000010ff */
[-C--:B----4-:R-:W-:Y:S01]  /*1c680*/  HMMA.16816.F32.BF16 R4, R140, R148.reuse, R4 ;  /* 0x000000948c04723c */ /* 0x090fe20000041804 */
[----:B------:R-:W-:Y:S07]  /*1c690*/  MUFU.EX2 R203, R66 ;  /* 0x0000004200cb7308 */ /* 0x000fee0000000800 */
[C---:B------:R-:W-:Y:S03]  /*1c6a0*/  HMMA.16816.F32.BF16 R8, R144.reuse, R148, R8 ;  /* 0x000000949008723c */ /* 0x040fe60000041808 */
[----:B------:R4:W-:Y:S04]  /*1c6b0*/  MUFU.EX2 R204, R67 ;  /* 0x0000004300cc7308 */ /* 0x0009e80000000800 */
[----:B------:R-:W-:Y:S01]  /*1c6c0*/  MOV R149, R194 ;  /* 0x000000c200957202 */ /* 0x000fe20000000f00 */
[-C--:B------:R-:W-:Y:S04]  /*1c6d0*/  HMMA.16816.F32.BF16 R12, R144, R150.reuse, R12 ;  /* 0x00000096900c723c */ /* 0x080fe8000004180c */
[----:B------:R-:W-:Y:S01]  /*1c6e0*/  MOV R148, R193 ;  /* 0x000000c100947202 */ /* 0x000fe20000000f00 */
[----:B------:R-:W-:Y:S01]  /*1c6f0*/  MUFU.EX2 R173, R56 ;  /* 0x0000003800ad7308 */ /* 0x000fe20000000800 */
[----:B------:R-:W-:Y:S02]  /*1c700*/  MOV R109, R149 ;  /* 0x00000095006d7202 */ /* 0x000fe40000000f00 */
[C---:B------:R-:W-:Y:S01]  /*1c710*/  HMMA.16816.F32.BF16 R16, R140.reuse, R150, R16 ;  /* 0x000000968c10723c */ /* 0x040fe20000041810 */
[----:B------:R-:W2:Y:S03]  /*1c720*/  LDL.LU R150, [R1+0x10] ;  /* 0x0000100001967983 */ /* 0x000ea60000300800 */
[----:B------:R-:W-:Y:S01]  /*1c730*/  MOV R149, R170 ;  /* 0x000000aa00957202 */ /* 0x000fe20000000f00 */
[----:B------:R-:W2:Y:S01]  /*1c740*/  LDL.LU R151, [R1+0x14] ;  /* 0x0000140001977983 */ /* 0x000ea20000300800 */
[----:B------:R-:W-:Y:S01]  /*1c750*/  MOV R139, R148 ;  /* 0x00000094008b7202 */ /* 0x000fe20000000f00 */
[----:B------:R-:W1:Y:S01]  /*1c760*/  MUFU.EX2 R179, R57 ;  /* 0x0000003900b37308 */ /* 0x000e620000000800 */
[-C--:B---3--:R-:W-:Y:S01]  /*1c770*/  HMMA.16816.F32.BF16 R20, R140, R152.reuse, R20 ;  /* 0x000000988c14723c */ /* 0x088fe20000041814 */
[----:B----4-:R-:W3:Y:S03]  /*1c780*/  LDSM.16.MT88.4 R64, [R231+0x900] ;  /* 0x00090000e740783b */ /* 0x010ee60000004200 */
[----:B------:R-:W-:Y:S04]  /*1c790*/  MOV R148, R169 ;  /* 0x000000a900947202 */ /* 0x000fe80000000f00 */
[C---:B------:R-:W-:Y:S01]  /*1c7a0*/  HMMA.16816.F32.BF16 R24, R144.reuse, R152, R24 ;  /* 0x000000989018723c */ /* 0x040fe20000041818 */
[----:B------:R-:W-:Y:S01]  /*1c7b0*/  MUFU.EX2 R172, R58 ;  /* 0x0000003a00ac7308 */ /* 0x000fe20000000800 */
[----:B------:R-:W4:Y:S04]  /*1c7c0*/  LDL.LU R152, [R1+0x8] ;  /* 0x0000080001987983 */ /* 0x000f280000300800 */
[----:B------:R-:W4:Y:S02]  /*1c7d0*/  LDL.LU R153, [R1+0xc] ;  /* 0x00000c0001997983 */ /* 0x000f240000300800 */
[-C--:B------:R-:W-:Y:S03]  /*1c7e0*/  HMMA.16816.F32.BF16 R28, R144, R154.reuse, R28 ;  /* 0x0000009a901c723c */ /* 0x080fe6000004181c */
[----:B------:R3:W3:Y:S05]  /*1c7f0*/  MUFU.EX2 R178, R59 ;  /* 0x0000003b00b27308 */ /* 0x0006ea0000000800 */
[C---:B------:R-:W-:Y:S05]  /*1c800*/  HMMA.16816.F32.BF16 R32, R140.reuse, R154, R32 ;  /* 0x0000009a8c20723c */ /* 0x040fea0000041820 */
[----:B------:R-:W-:Y:S03]  /*1c810*/  MUFU.EX2 R182, R68 ;  /* 0x0000004400b67308 */ /* 0x000fe60000000800 */
[-C--:B-1----:R-:W-:Y:S07]  /*1c820*/  HMMA.16816.F32.BF16 R36, R140, R52.reuse, R36 ;  /* 0x000000348c24723c */ /* 0x082fee0000041824 */
[----:B------:R-:W-:Y:S01]  /*1c830*/  MUFU.EX2 R181, R70 ;  /* 0x0000004600b57308 */ /* 0x000fe20000000800 */
[C---:B------:R-:W-:Y:S01]  /*1c840*/  HMMA.16816.F32.BF16 R48, R144.reuse, R52, R48 ;  /* 0x000000349030723c */ /* 0x040fe20000041830 */
[----:B---3--:R-:W1:Y:S06]  /*1c850*/  LDSM.16.MT88.4 R56, [R229+0x1100] ;  /* 0x00110000e538783b */ /* 0x008e6c0000004200 */
[----:B------:R-:W-:Y:S01]  /*1c860*/  F2FP.BF16.PACK_AB R52, R167, R185 ;  /* 0x000000b9a734723e */ /* 0x000fe200000010ff */
[-C--:B------:R-:W-:Y:S01]  /*1c870*/  HMMA.16816.F32.BF16 R40, R144, R54.reuse, R40 ;  /* 0x000000369028723c */ /* 0x080fe20000041828 */
[----:B------:R3:W-:Y:S03]  /*1c880*/  MUFU.EX2 R196, R71 ;  /* 0x0000004700c47308 */ /* 0x0007e60000000800 */
[----:B-----5:R-:W-:Y:S04]  /*1c890*/  F2FP.BF16.PACK_AB R53, R250, R251 ;  /* 0x000000fbfa35723e */ /* 0x020fe800000010ff */
[C---:B------:R-:W-:Y:S03]  /*1c8a0*/  HMMA.16816.F32.BF16 R116, R140.reuse, R54, R116 ;  /* 0x000000368c74723c */ /* 0x040fe60000041874 */
[----:B------:R-:W-:Y:S04]  /*1c8b0*/  MUFU.EX2 R180, R72 ;  /* 0x0000004800b47308 */ /* 0x000fe80000000800 */
[----:B------:R-:W-:Y:S01]  /*1c8c0*/  F2FP.BF16.PACK_AB R54, R224, R225 ;  /* 0x000000e1e036723e */ /* 0x000fe200000010ff */
[-C--:B------:R-:W-:Y:S04]  /*1c8d0*/  HMMA.16816.F32.BF16 R120, R140, R64.reuse, R120 ;  /* 0x000000408c78723c */ /* 0x080fe80000041878 */
[----:B------:R-:W-:Y:S01]  /*1c8e0*/  F2FP.BF16.PACK_AB R55, R222, R223 ;  /* 0x000000dfde37723e */ /* 0x000fe200000010ff */
[----:B------:R-:W-:Y:S03]  /*1c8f0*/  MUFU.EX2 R190, R73 ;  /* 0x0000004900be7308 */ /* 0x000fe60000000800 */
[C---:B------:R-:W-:Y:S01]  /*1c900*/  HMMA.16816.F32.BF16 R124, R144.reuse, R64, R124 ;  /* 0x00000040907c723c */ /* 0x040fe2000004187c */
[----:B---3--:R-:W-:Y:S06]  /*1c910*/  LDSM.16.MT88.4 R68, [R230+0x1100] ;  /* 0x00110000e644783b */ /* 0x008fec0000004200 */
[----:B------:R3:W-:Y:S01]  /*1c920*/  MUFU.EX2 R177, R60 ;  /* 0x0000003c00b17308 */ /* 0x0007e20000000800 */
[-C--:B------:R-:W-:Y:S08]  /*1c930*/  HMMA.16816.F32.BF16 R44, R144, R66.reuse, R44 ;  /* 0x00000042902c723c */ /* 0x080ff0000004182c */
[----:B------:R-:W-:Y:S01]  /*1c940*/  HMMA.16816.F32.BF16 R128, R140, R66, R128 ;  /* 0x000000428c80723c */ /* 0x000fe20000041880 */
[----:B------:R5:W5:Y:S01]  /*1c950*/  MUFU.EX2 R198, R61 ;  /* 0x0000003d00c67308 */ /* 0x000b620000000800 */
[----:B------:R-:W5:Y:S06]  /*1c960*/  LDSM.16.MT88.4 R64, [R232+0x1100] ;  /* 0x00110000e840783b */ /* 0x000f6c0000004200 */
[-C--:B-1----:R-:W-:Y:S03]  /*1c970*/  HMMA.16816.F32.BF16 R4, R52, R56.reuse, R4 ;  /* 0x000000383404723c */ /* 0x082fe60000041804 */
[----:B------:R1:W-:Y:S02]  /*1c980*/  MUFU.EX2 R176, R62 ;  /* 0x0000003e00b07308 */ /* 0x0003e40000000800 */
[----:B---3--:R-:W-:Y:S08]  /*1c990*/  F2FP.BF16.PACK_AB R60, R165, R166 ;  /* 0x000000a6a53c723e */ /* 0x008ff000000010ff */
[----:B------:R3:W3:Y:S01]  /*1c9a0*/  MUFU.EX2 R183, R63 ;  /* 0x0000003f00b77308 */ /* 0x0006e20000000800 */
[----:B-----5:R-:W-:Y:S09]  /*1c9b0*/  F2FP.BF16.PACK_AB R61, R221, R164 ;  /* 0x000000a4dd3d723e */ /* 0x020ff200000010ff */
[----:B------:R-:W-:Y:S01]  /*1c9c0*/  MUFU.EX2 R189, R74 ;  /* 0x0000004a00bd7308 */ /* 0x000fe20000000800 */
[----:B-1----:R-:W-:Y:S09]  /*1c9d0*/  F2FP.BF16.PACK_AB R62, R216, R215 ;  /* 0x000000d7d83e723e */ /* 0x002ff200000010ff */
[----:B------:R1:W5:Y:S01]  /*1c9e0*/  MUFU.EX2 R188, R75 ;  /* 0x0000004b00bc7308 */ /* 0x0003620000000800 */
[----:B---3--:R-:W-:Y:S09]  /*1c9f0*/  F2FP.BF16.PACK_AB R63, R209, R210 ;  /* 0x000000d2d13f723e */ /* 0x008ff200000010ff */
[----:B------:R-:W-:Y:S01]  /*1ca00*/  MUFU.EX2 R113, R113 ;  /* 0x0000007100717308 */ /* 0x000fe20000000800 */
[C---:B------:R-:W-:Y:S08]  /*1ca10*/  HMMA.16816.F32.BF16 R8, R60.reuse, R56, R8 ;  /* 0x000000383c08723c */ /* 0x040ff00000041808 */
[-C--:B------:R-:W-:Y:S01]  /*1ca20*/  HMMA.16816.F32.BF16 R12, R60, R58.reuse, R12 ;  /* 0x0000003a3c0c723c */ /* 0x080fe2000004180c */
[----:B------:R-:W-:Y:S01]  /*1ca30*/  MUFU.EX2 R115, R115 ;  /* 0x0000007300737308 */ /* 0x000fe20000000800 */
[----:B-1----:R-:W-:Y:S06]  /*1ca40*/  LDSM.16.MT88.4 R72, [R230+0x2100] ;  /* 0x00210000e648783b */ /* 0x002fec0000004200 */
[C---:B------:R-:W-:Y:S03]  /*1ca50*/  HMMA.16816.F32.BF16 R16, R52.reuse, R58, R16 ;  /* 0x0000003a3410723c */ /* 0x040fe60000041810 */
[----:B------:R-:W-:Y:S01]  /*1ca60*/  MUFU.EX2 R138, R138 ;  /* 0x0000008a008a7308 */ /* 0x000fe20000000800 */
[----:B------:R-:W1:Y:S04]  /*1ca70*/  LDSM.16.MT88.4 R56, [R231+0x1100] ;  /* 0x00110000e738783b */ /* 0x000e680000004200 */
[-C--:B------:R-:W-:Y:S05]  /*1ca80*/  HMMA.16816.F32.BF16 R20, R52, R64.reuse, R20 ;  /* 0x000000403414723c */ /* 0x080fea0000041814 */
        /* <DEDUP_REMOVED lines=14> */
[----:B------:R2:W-:Y:S06]  /*1cb70*/  MUFU.EX2 R83, R76 ;  /* 0x0000004c00537308 */ /* 0x0005ec0000000800 */
[-C--:B-1----:R-:W-:Y:S04]  /*1cb80*/  HMMA.16816.F32.BF16 R120, R52, R56.reuse, R120 ;  /* 0x000000383478723c */ /* 0x082fe80000041878 */
[----:B------:R-:W1:Y:S04]  /*1cb90*/  MUFU.EX2 R82, R77 ;  /* 0x0000004d00527308 */ /* 0x000e680000000800 */
[C---:B------:R-:W-:Y:S06]  /*1cba0*/  HMMA.16816.F32.BF16 R124, R60.reuse, R56, R124 ;  /* 0x000000383c7c723c */ /* 0x040fec000004187c */
[----:B------:R-:W1:Y:S01]  /*1cbb0*/  MUFU.EX2 R81, R78 ;  /* 0x0000004e00517308 */ /* 0x000e620000000800 */
[----:B------:R-:W-:Y:S01]  /*1cbc0*/  F2FP.BF16.PACK_AB R56, R179, R173 ;  /* 0x000000adb338723e */ /* 0x000fe200000010ff */
[-C--:B------:R-:W-:Y:S01]  /*1cbd0*/  HMMA.16816.F32.BF16 R44, R60, R58.reuse, R44 ;  /* 0x0000003a3c2c723c */ /* 0x080fe2000004182c */
[----:B------:R-:W1:Y:S03]  /*1cbe0*/  LDSM.16.MT88.4 R60, [R232+0x1900] ;  /* 0x00190000e83c783b */ /* 0x000e660000004200 */
        /* <DEDUP_REMOVED lines=10> */
[-C--:B---3--:R-:W-:Y:S01]  /*1cc90*/  HMMA.16816.F32.BF16 R4, R52, R64.reuse, R4 ;  /* 0x000000403404723c */ /* 0x088fe20000041804 */
[----:B------:R-:W-:Y:S07]  /*1cca0*/  MUFU.EX2 R86, R86 ;  /* 0x0000005600567308 */ /* 0x000fee0000000800 */
[C---:B------:R-:W-:Y:S03]  /*1ccb0*/  HMMA.16816.F32.BF16 R8, R56.reuse, R64, R8 ;  /* 0x000000403808723c */ /* 0x040fe60000041808 */
[----:B------:R-:W-:Y:S05]  /*1ccc0*/  MUFU.EX2 R87, R87 ;  /* 0x0000005700577308 */ /* 0x000fea0000000800 */
[-C--:B------:R-:W-:Y:S04]  /*1ccd0*/  HMMA.16816.F32.BF16 R12, R56, R66.reuse, R12 ;  /* 0x00000042380c723c */ /* 0x080fe8000004180c */
[----:B--2---:R-:W-:Y:S01]  /*1cce0*/  FFMA.FTZ R133, R133, R150, R200 ;  /* 0x0000009685857223 */ /* 0x004fe200000100c8 */
[----:B------:R-:W-:Y:S03]  /*1ccf0*/  MUFU.EX2 R96, R96 ;  /* 0x0000006000607308 */ /* 0x000fe60000000800 */
[C---:B------:R-:W-:Y:S01]  /*1cd00*/  HMMA.16816.F32.BF16 R16, R52.reuse, R66, R16 ;  /* 0x000000423410723c */ /* 0x040fe20000041810 */
[----:B------:R-:W2:Y:S03]  /*1cd10*/  LDSM.16.MT88.4 R64, [R231+0x1900] ;  /* 0x00190000e740783b */ /* 0x000ea60000004200 */
[----:B------:R-:W-:Y:S01]  /*1cd20*/  FFMA.FTZ R0, R0, R151, R199 ;  /* 0x0000009700007223 */ /* 0x000fe200000100c7 */
[----:B------:R-:W-:Y:S02]  /*1cd30*/  MOV R151, R168 ;  /* 0x000000a800977202 */ /* 0x000fe40000000f00 */
[----:B------:R-:W-:Y:S01]  /*1cd40*/  MUFU.EX2 R97, R97 ;  /* 0x0000006100617308 */ /* 0x000fe20000000800 */
[-C--:B-1----:R-:W-:Y:S01]  /*1cd50*/  HMMA.16816.F32.BF16 R20, R52, R60.reuse, R20 ;  /* 0x0000003c3414723c */ /* 0x082fe20000041814 */
[----:B------:R-:W-:Y:S03]  /*1cd60*/  LDSM.16.MT88.4 R168, [R232+0x3100] ;  /* 0x00310000e8a8783b */ /* 0x000fe60000004200 */
[----:B------:R-:W-:Y:S02]  /*1cd70*/  FADD.FTZ R0, R211, R0 ;  /* 0x00000000d3007221 */ /* 0x000fe40000010000 */
[----:B----4-:R-:W-:Y:S02]  /*1cd80*/  FFMA.FTZ R134, R134, R152, R202 ;  /* 0x0000009886867223 */ /* 0x010fe400000100ca */
[C---:B------:R-:W-:Y:S01]  /*1cd90*/  HMMA.16816.F32.BF16 R24, R56.reuse, R60, R24 ;  /* 0x0000003c3818723c */ /* 0x040fe20000041818 */
[----:B------:R-:W-:Y:S03]  /*1cda0*/  MUFU.EX2 R98, R98 ;  /* 0x0000006200627308 */ /* 0x000fe60000000800 */
[----:B------:R-:W-:Y:S02]  /*1cdb0*/  FFMA.FTZ R132, R132, R153, R201 ;  /* 0x0000009984847223 */ /* 0x000fe400000100c9 */
[----:B------:R-:W-:Y:S01]  /*1cdc0*/  LDSM.16.MT88.4 R152, [R229+0x3100] ;  /* 0x00310000e598783b */ /* 0x000fe20000004200 */
[----:B------:R-:W-:Y:S01]  /*1cdd0*/  FADD.FTZ R76, R213, R0 ;  /* 0x00000000d54c7221 */ /* 0x000fe20000010000 */
[-C--:B------:R-:W-:Y:S03]  /*1cde0*/  HMMA.16816.F32.BF16 R28, R56, R62.reuse, R28 ;  /* 0x0000003e381c723c */ /* 0x080fe6000004181c */
[----:B------:R-:W-:Y:S05]  /*1cdf0*/  MUFU.EX2 R99, R99 ;  /* 0x0000006300637308 */ /* 0x000fea0000000800 */
[C---:B------:R-:W-:Y:S01]  /*1ce00*/  HMMA.16816.F32.BF16 R32, R52.reuse, R62, R32 ;  /* 0x0000003e3420723c */ /* 0x040fe20000041820 */
[----:B------:R-:W1:Y:S04]  /*1ce10*/  LDSM.16.MT88.4 R60, [R229+0x2100] ;  /* 0x00210000e53c783b */ /* 0x000e680000004200 */
[----:B------:R-:W-:Y:S03]  /*1ce20*/  MUFU.EX2 R100, R100 ;  /* 0x0000006400647308 */ /* 0x000fe60000000800 */
[-C--:B------:R-:W-:Y:S07]  /*1ce30*/  HMMA.16816.F32.BF16 R36, R52, R68.reuse, R36 ;  /* 0x000000443424723c */ /* 0x080fee0000041824 */
[----:B------:R-:W-:Y:S01]  /*1ce40*/  MUFU.EX2 R101, R101 ;  /* 0x0000006500657308 */ /* 0x000fe20000000800 */
[C---:B------:R-:W-:Y:S08]  /*1ce50*/  HMMA.16816.F32.BF16 R48, R56.reuse, R68, R48 ;  /* 0x000000443830723c */ /* 0x040ff00000041830 */
[-C--:B------:R-:W-:Y:S01]  /*1ce60*/  HMMA.16816.F32.BF16 R40, R56, R70.reuse, R40 ;  /* 0x000000463828723c */ /* 0x080fe20000041828 */
[----:B------:R-:W-:Y:S07]  /*1ce70*/  MUFU.EX2 R102, R102 ;  /* 0x0000006600667308 */ /* 0x000fee0000000800 */
[C---:B------:R-:W-:Y:S01]  /*1ce80*/  HMMA.16816.F32.BF16 R116, R52.reuse, R70, R116 ;  /* 0x000000463474723c */ /* 0x040fe20000041874 */
[----:B------:R-:W3:Y:S02]  /*1ce90*/  LDSM.16.MT88.4 R68, [R232+0x2100] ;  /* 0x00210000e844783b */ /* 0x000ee40000004200 */
[----:B------:R-:W-:Y:S05]  /*1cea0*/  MUFU.EX2 R103, R103 ;  /* 0x0000006700677308 */ /* 0x000fea0000000800 */
[-C--:B--2---:R-:W-:Y:S05]  /*1ceb0*/  HMMA.16816.F32.BF16 R120, R52, R64.reuse, R120 ;  /* 0x000000403478723c */ /* 0x084fea0000041878 */
        /* <DEDUP_REMOVED lines=8> */
[----:B-----5:R-:W-:Y:S02]  /*1cf40*/  F2FP.BF16.PACK_AB R57, R188, R189 ;  /* 0x000000bdbc39723e */ /* 0x020fe400000010ff */
[----:B------:R-:W-:Y:S02]  /*1cf50*/  F2FP.BF16.PACK_AB R58, R82, R83 ;  /* 0x00000053523a723e */ /* 0x000fe400000010ff */
[----:B------:R-:W-:Y:S04]  /*1cf60*/  F2FP.BF16.PACK_AB R52, R197, R182 ;  /* 0x000000b6c534723e */ /* 0x000fe800000010ff */
[----:B------:R-:W-:Y:S01]  /*1cf70*/  F2FP.BF16.PACK_AB R53, R196, R181 ;  /* 0x000000b5c435723e */ /* 0x000fe200000010ff */
[----:B------:R-:W-:Y:S01]  /*1cf80*/  MUFU.EX2 R108, R108 ;  /* 0x0000006c006c7308 */ /* 0x000fe20000000800 */
[----:B------:R-:W-:Y:S02]  /*1cf90*/  F2FP.BF16.PACK_AB R54, R194, R195 ;  /* 0x000000c3c236723e */ /* 0x000fe400000010ff */
[----:B------:R-:W-:Y:S02]  /*1cfa0*/  F2FP.BF16.PACK_AB R55, R191, R193 ;  /* 0x000000c1bf37723e */ /* 0x000fe400000010ff */
[----:B------:R-:W-:Y:S05]  /*1cfb0*/  F2FP.BF16.PACK_AB R59, R80, R81 ;  /* 0x00000051503b723e */ /* 0x000fea00000010ff */
        /* <DEDUP_REMOVED lines=9> */
[-C--:B---3--:R-:W-:Y:S08]  /*1d050*/  HMMA.16816.F32.BF16 R20, R52, R68.reuse, R20 ;  /* 0x000000443414723c */ /* 0x088ff00000041814 */
        /* <DEDUP_REMOVED lines=13> */
[----:B------:R-:W1:Y:S02]  /*1d130*/  LDSM.16.MT88.4 R72, [R230+0x2900] ;  /* 0x00290000e648783b */ /* 0x000e640000004200 */
[----:B------:R-:W-:Y:S05]  /*1d140*/  MUFU.EX2 R104, R104 ;  /* 0x0000006800687308 */ /* 0x000fea0000000800 */
[-C--:B--2---:R-:W-:Y:S05]  /*1d150*/  HMMA.16816.F32.BF16 R120, R52, R64.reuse, R120 ;  /* 0x000000403478723c */ /* 0x084fea0000041878 */
[----:B------:R-:W-:Y:S03]  /*1d160*/  MUFU.EX2 R105, R105 ;  /* 0x0000006900697308 */ /* 0x000fe60000000800 */
[C---:B------:R-:W-:Y:S07]  /*1d170*/  HMMA.16816.F32.BF16 R124, R56.reuse, R64, R124 ;  /* 0x00000040387c723c */ /* 0x040fee000004187c */
[----:B------:R-:W-:Y:S01]  /*1d180*/  FADD.FTZ R64, R217, R134 ;  /* 0x00000086d9407221 */ /* 0x000fe20000010000 */
[-C--:B------:R-:W-:Y:S01]  /*1d190*/  HMMA.16816.F32.BF16 R44, R56, R66.reuse, R44 ;  /* 0x00000042382c723c */ /* 0x080fe2000004182c */
[----:B------:R-:W2:Y:S03]  /*1d1a0*/  MUFU.EX2 R106, R106 ;  /* 0x0000006a006a7308 */ /* 0x000ea60000000800 */
[----:B------:R-:W-:Y:S03]  /*1d1b0*/  FADD.FTZ R79, R220, R64 ;  /* 0x00000040dc4f7221 */ /* 0x000fe60000010000 */
[----:B----4-:R-:W-:Y:S01]  /*1d1c0*/  F2FP.BF16.PACK_AB R58, R93, R92 ;  /* 0x0000005c5d3a723e */ /* 0x010fe200000010ff */
[----:B------:R-:W-:Y:S01]  /*1d1d0*/  HMMA.16816.F32.BF16 R128, R52, R66, R128 ;  /* 0x000000423480723c */ /* 0x000fe20000041880 */
[----:B------:R-:W4:Y:S03]  /*1d1e0*/  LDSM.16.MT88.4 R64, [R231+0x2900] ;  /* 0x00290000e740783b */ /* 0x000f260000004200 */
        /* <DEDUP_REMOVED lines=13> */
[----:B--2---:R-:W-:Y:S01]  /*1d2c0*/  F2FP.BF16.PACK_AB R185, R107, R106 ;  /* 0x0000006a6bb9723e */ /* 0x004fe200000010ff */
[-C--:B-1----:R-:W-:Y:S03]  /*1d2d0*/  HMMA.16816.F32.BF16 R4, R52, R60.reuse, R4 ;  /* 0x0000003c3404723c */ /* 0x082fe60000041804 */
[----:B------:R-:W-:Y:S01]  /*1d2e0*/  F2FP.BF16.PACK_AB R186, R138, R108 ;  /* 0x0000006c8aba723e */ /* 0x000fe200000010ff */
[----:B------:R-:W-:Y:S01]  /*1d2f0*/  FADD.FTZ R0, R111, R0 ;  /* 0x000000006f007221 */ /* 0x000fe20000010000 */
[----:B------:R-:W-:Y:S03]  /*1d300*/  MOV R133, R135 ;  /* 0x0000008700857202 */ /* 0x000fe60000000f00 */
[C---:B------:R-:W-:Y:S01]  /*1d310*/  HMMA.16816.F32.BF16 R8, R56.reuse, R60, R8 ;  /* 0x0000003c3808723c */ /* 0x040fe20000041808 */
[----:B------:R1:W2:Y:S07]  /*1d320*/  MUFU.EX2 R60, R3 ;  /* 0x00000003003c7308 */ /* 0x0002ae0000000800 */
[-C--:B------:R-:W-:Y:S08]  /*1d330*/  HMMA.16816.F32.BF16 R12, R56, R62.reuse, R12 ;  /* 0x0000003e380c723c */ /* 0x080ff0000004180c */
[C---:B------:R-:W-:Y:S08]  /*1d340*/  HMMA.16816.F32.BF16 R16, R52.reuse, R62, R16 ;  /* 0x0000003e3410723c */ /* 0x040ff00000041810 */
[-C--:B---3--:R-:W-:Y:S04]  /*1d350*/  HMMA.16816.F32.BF16 R20, R52, R68.reuse, R20 ;  /* 0x000000443414723c */ /* 0x088fe80000041814 */
[----:B-1----:R-:W-:Y:S01]  /*1d360*/  FADD.FTZ R3, R187, R76 ;  /* 0x0000004cbb037221 */ /* 0x002fe20000010000 */
[----:B--2---:R-:W-:Y:S03]  /*1d370*/  F2FP.BF16.PACK_AB R187, R60, R110 ;  /* 0x0000006e3cbb723e */ /* 0x004fe600000010ff */
[C---:B------:R-:W-:Y:S08]  /*1d380*/  HMMA.16816.F32.BF16 R24, R56.reuse, R68, R24 ;  /* 0x000000443818723c */ /* 0x040ff00000041818 */
[-C--:B------:R-:W-:Y:S08]  /*1d390*/  HMMA.16816.F32.BF16 R28, R56, R70.reuse, R28 ;  /* 0x00000046381c723c */ /* 0x080ff0000004181c */
[C---:B------:R-:W-:Y:S07]  /*1d3a0*/  HMMA.16816.F32.BF16 R32, R52.reuse, R70, R32 ;  /* 0x000000463420723c */ /* 0x040fee0000041820 */
[----:B------:R-:W-:Y:S01]  /*1d3b0*/  MOV R70, R2 ;  /* 0x0000000200467202 */ /* 0x000fe20000000f00 */
[-C--:B------:R-:W-:Y:S08]  /*1d3c0*/  HMMA.16816.F32.BF16 R36, R52, R72.reuse, R36 ;  /* 0x000000483424723c */ /* 0x080ff00000041824 */
        /* <DEDUP_REMOVED lines=134> */
.L_x_788:
[----:B------:R-:W3:Y:S04]  /*1dc30*/  LDL.LU R6, [R1+0x8] ;  /* 0x0000080001067983 */ /* 0x000ee80000300800 */
[----:B--2---:R-:W2:Y:S04]  /*1dc40*/  LDL.LU R9, [R1+0xc] ;  /* 0x00000c0001097983 */ /* 0x004ea80000300800 */
[----:B----4-:R-:W4:Y:S04]  /*1dc50*/  LDL.LU R8, [R1+0x10] ;  /* 0x0000100001087983 */ /* 0x010f280000300800 */
[----:B------:R-:W4:Y:S01]  /*1dc60*/  LDL.LU R2, [R1+0x14] ;  /* 0x0000140001027983 */ /* 0x000f220000300800 */
[----:B------:R-:W-:-:S02]  /*1dc70*/  MOV R36, 0xff800000 ;  /* 0xff80000000247802 */ /* 0x000fc40000000f00 */
[----:B------:R-:W-:Y:S02]  /*1dc80*/  MOV R37, 0xff800000 ;  /* 0xff80000000257802 */ /* 0x000fe40000000f00 */
[----:B------:R-:W-:Y:S02]  /*1dc90*/  MOV R38, 0xff800000 ;  /* 0xff80000000267802 */ /* 0x000fe40000000f00 */
[----:B------:R-:W-:Y:S02]  /*1dca0*/  MOV R39, 0xff800000 ;  /* 0xff80000000277802 */ /* 0x000fe40000000f00 */
[----:B------:R-:W-:Y:S01]  /*1dcb0*/  PLOP3.LUT P4, PT, PT, PT, PT, 0x8, 0x0 ;  /* 0x000000000000781c */ /* 0x000fe20003f8e170 */
[----:B---3--:R-:W1:Y:S04]  /*1dcc0*/  SHFL.BFLY PT, R4, R6, 0x2, 0x1f ;  /* 0x0c401f0006047f89 */ /* 0x008e6800000e0000 */
[----:B--2---:R-:W2:Y:S04]  /*1dcd0*/  SHFL.BFLY PT, R5, R9, 0x2, 0x1f ;  /* 0x0c401f0009057f89 */ /* 0x004ea800000e0000 */
[----:B----4-:R-:W3:Y:S01]  /*1dce0*/  SHFL.BFLY PT, R7, R2, 0x2, 0x1f ;  /* 0x0c401f0002077f89 */ /* 0x010ee200000e0000 */
        /* <DEDUP_REMOVED lines=108> */
.L_x_732:
        /* <DEDUP_REMOVED lines=76> */
[----:B------:R1:W-:Y:S01]  /*1e870*/  STS [R3+0x2480], R150 ;  /* 0x0024809603007388 */ /* 0x0003e20000000800 */
[----:B------:R-:W-:-:S02]  /*1e880*/  PLOP3.LUT P0, PT, PT, PT, UP1, 0x80, 0x0 ;  /* 0x000000000000781c */ /* 0x000fc40003f0f018 */
[----:B------:R-:W-:-:S05]  /*1e890*/  SEL R6, R6, 0xffffffe0, !P1 ;  /* 0xffffffe006067807 */ /* 0x000fca0004800000 */
[----:B------:R-:W-:-:S05]  /*1e8a0*/  IMAD.IADD R4, R0, 0x1, R6 ;  /* 0x0000000100047824 */ /* 0x000fca00078e0206 */
[----:B------:R-:W-:Y:S01]  /*1e8b0*/  STS [R4+0x80], R30 ;  /* 0x0000801e04007388 */ /* 0x000fe20000000800 */
[----:B--2---:R-:W-:-:S03]  /*1e8c0*/  IMAD.IADD R0, R6, 0x1, R3 ;  /* 0x0000000106007824 */ /* 0x004fc600078e0203 */
        /* <DEDUP_REMOVED lines=53> */
.L_x_793:
        /* <DEDUP_REMOVED lines=17> */
[----:B------:R-:W-:Y:S01]  /*1ed30*/  UIMAD UR11, UR16, UR11, UR4 ;  /* 0x0000000b100b72a4 */ /* 0x000fe2000f8e0204 */
[----:B------:R-:W-:Y:S01]  /*1ed40*/  SHF.R.S32.HI R2, RZ, 0x1f, R5 ;  /* 0x0000001fff027819 */ /* 0x000fe20000011405 */
[----:B------:R-:W-:Y:S01]  /*1ed50*/  USHF.R.S32.HI UR9, URZ, 0x1f, UR21 ;  /* 0x0000001f3f097899 */ /* 0x000fe20008011415 */
[----:B------:R-:W-:Y:S01]  /*1ed60*/  LEA.HI R0, R0, R34, RZ, 0x2 ;  /* 0x0000002200007211 */ /* 0x000fe200078f10ff */
[----:B------:R-:W-:Y:S01]  /*1ed70*/  ULDC.64 UR4, c[0x0][0x3a0] ;  /* 0x0000e80000047ab9 */ /* 0x000fe20000000a00 */
[----:B------:R-:W-:Y:S01]  /*1ed80*/  LEA.HI R2, R2, R5, RZ, 0x2 ;  /* 0x0000000502027211 */ /* 0x000fe200078f10ff */
[----:B------:R-:W-:Y:S01]  /*1ed90*/  UIMAD UR13, UR7, UR4, URZ ;  /* 0x00000004070d72a4 */ /* 0x000fe2000f8e023f */
[----:B------:R-:W-:Y:S01]  /*1eda0*/  LOP3.LUT R0, R0, 0xffffffc, RZ, 0xc0, !PT ;  /* 0x0ffffffc00007812 */ /* 0x000fe200078ec0ff */
[----:B------:R-:W-:Y:S01]  /*1edb0*/  UMOV UR14, UR6 ;  /* 0x00000006000e7c82 */ /* 0x000fe20008000000 */
[----:B------:R-:W-:Y:S01]  /*1edc0*/  SHF.R.S32.HI R2, RZ, 0x2, R2 ;  /* 0x00000002ff027819 */ /* 0x000fe20000011402 */
[----:B------:R-:W-:Y:S01]  /*1edd0*/  UMOV UR15, UR7 ;  /* 0x00000007000f7c82 */ /* 0x000fe20008000000 */
[----:B------:R-:W-:Y:S01]  /*1ede0*/  LEA.HI R21, R41, R40, RZ, 0x6 ;  /* 0x0000002829157211 */ /* 0x000fe200078f30ff */
[----:B------:R-:W-:Y:S01]  /*1edf0*/  IMAD.IADD R0, R34, 0x1, -R0 ;  /* 0x0000000122007824 */ /* 0x000fe200078e0a00 */
[----:B------:R-:W-:-:S02]  /*1ee00*/  USEL UR9, UR9, URZ, !UP1 ;  /* 0x0000003f09097287 */ /* 0x000fc4000c800000 */
[----:B------:R-:W-:Y:S01]  /*1ee10*/  UIMAD.WIDE.U32 UR14, UR16, UR10, UR14 ;  /* 0x0000000a100e72a5 */ /* 0x000fe2000f8e000e */
        /* <DEDUP_REMOVED lines=10> */
[----:B------:R-:W-:Y:S01]  /*1eec0*/  UIMAD UR17, UR9, UR6, URZ ;  /* 0x00000006091172a4 */ /* 0x000fe2000f8e023f */
[----:B------:R-:W-:Y:S01]  /*1eed0*/  @P0 IMAD.HI.U32 R4, R3, c[0x0][0x4ec], RZ ;  /* 0x00013b0003040a27 */ /* 0x000fe200078e00ff */
[----:B------:R-:W-:-:S02]  /*1eee0*/  UIADD3 UR15, UR15, UR11, URZ ;  /* 0x0000000b0f0f7290 */ /* 0x000fc4000fffe03f */
[----:B------:R-:W-:Y:S01]  /*1eef0*/  UIMAD UR7, UR10, UR7, UR17 ;  /* 0x000000070a0772a4 */ /* 0x000fe2000f8e0211 */
[----:B------:R-:W-:Y:S01]  /*1ef00*/  IMAD R10, R22, 0x80, R6 ;  /* 0x00000080160a7824 */ /* 0x000fe200078e0206 */
[----:B------:R-:W-:Y:S01]  /*1ef10*/  UIMAD.WIDE.U32 UR14, UR10, UR6, UR14 ;  /* 0x000000060a0e72a5 */ /* 0x000fe2000f8e000e */
[--C-:B------:R-:W-:Y:S01]  /*1ef20*/  IMAD.MOV.U32 R0, RZ, RZ, R3.reuse ;  /* 0x000000ffff007224 */ /* 0x100fe200078e0003 */
[----:B------:R-:W-:Y:S01]  /*1ef30*/  @P0 SHF.R.U32.HI R0, RZ, c[0x0][0x4f0], R4 ;  /* 0x00013c00ff000a19 */ /* 0x000fe20000011604 */
[----:B------:R-:W-:Y:S01]  /*1ef40*/  @P0 IMAD.HI.U32 R4, R10, c[0x0][0x4ec], RZ ;  /* 0x00013b000a040a27 */ /* 0x000fe200078e00ff */
[----:B------:R-:W-:Y:S02]  /*1ef50*/  ULDC.64 UR4, c[0x0][0x3e8] ;  /* 0x0000fa0000047ab9 */ /* 0x000fe40000000a00 */
[----:B------:R-:W-:Y:S01]  /*1ef60*/  UIMAD UR12, UR8, UR4, URZ ;  /* 0x00000004080c72a4 */ /* 0x000fe2000f8e023f */
[----:B------:R-:W-:Y:S01]  /*1ef70*/  IMAD.MOV.U32 R8, RZ, RZ, R10 ;  /* 0x000000ffff087224 */ /* 0x000fe200078e000a */
[----:B------:R-:W-:Y:S01]  /*1ef80*/  @P0 SHF.R.U32.HI R8, RZ, c[0x0][0x4f0], R4 ;  /* 0x00013c00ff080a19 */ /* 0x000fe20000011604 */
[----:B------:R-:W-:Y:S01]  /*1ef90*/  IMAD.SHL.U32 R4, R19, 0x40, RZ ;  /* 0x0000004013047824 */ /* 0x000fe200078e00ff */
[----:B------:R-:W-:Y:S01]  /*1efa0*/  UIADD3 UR19, UR19, UR13, URZ ;  /* 0x0000000d13137290 */ /* 0x000fe2000fffe03f */
[--C-:B------:R-:W-:Y:S01]  /*1efb0*/  IMAD.MOV R5, RZ, RZ, -R0.reuse ;  /* 0x000000ffff057224 */ /* 0x100fe200078e0a00 */
[----:B------:R-:W-:Y:S01]  /*1efc0*/  SHF.R.S32.HI R7, RZ, 0x1f, R0 ;  /* 0x0000001fff077819 */ /* 0x000fe20000011400 */
[----:B------:R-:W-:Y:S01]  /*1efd0*/  IMAD.SHL.U32 R2, R2, 0x8, RZ ;  /* 0x0000000802027824 */ /* 0x000fe200078e00ff */
[----:B------:R-:W-:Y:S01]  /*1efe0*/  LOP3.LUT R4, R4, 0x1c0, RZ, 0xc0, !PT ;  /* 0x000001c004047812 */ /* 0x000fe200078ec0ff */
[----:B------:R-:W-:Y:S01]  /*1eff0*/  IMAD R3, R5, c[0x0][0x4e8], R3 ;  /* 0x00013a0005037a24 */ /* 0x000fe200078e0203 */
[----:B------:R-:W-:Y:S01]  /*1f000*/  UIMAD UR12, UR16, UR5, UR12 ;  /* 0x00000005100c72a4 */ /* 0x000fe2000f8e020c */
[----:B------:R-:W-:Y:S01]  /*1f010*/  IMAD.U32 R5, RZ, RZ, UR7 ;  /* 0x00000007ff057e24 */ /* 0x000fe2000f8e00ff */
[----:B------:R-:W-:Y:S01]  /*1f020*/  LOP3.LUT R9, R4, 0x38, R2, 0xf8, !PT ;  /* 0x0000003804097812 */ /* 0x000fe200078ef802 */
[----:B------:R-:W-:Y:S01]  /*1f030*/  UIMAD.WIDE.U32 UR18, UR16, UR4, UR18 ;  /* 0x00000004101272a5 */ /* 0x000fe2000f8e0012 */
[----:B------:R-:W-:Y:S01]  /*1f040*/  SHF.R.U32.HI R6, RZ, 0x3, R4 ;  /* 0x00000003ff067819 */ /* 0x000fe20000011604 */
[--C-:B------:R-:W-:Y:S01]  /*1f050*/  IMAD.MOV R16, RZ, RZ, -R8.reuse ;  /* 0x000000ffff107224 */ /* 0x100fe200078e0a08 */
[----:B------:R-:W-:Y:S01]  /*1f060*/  IADD3 R4, P0, R0, UR14, RZ ;  /* 0x0000000e00047c10 */ /* 0x000fe2000ff1e0ff */
[----:B------:R-:W-:Y:S01]  /*1f070*/  ULDC.64 UR4, c[0x0][0x3f0] ;  /* 0x0000fc0000047ab9 */ /* 0x000fe20000000a00 */
[----:B------:R-:W-:Y:S01]  /*1f080*/  SHF.R.S32.HI R0, RZ, 0x1f, R3 ;  /* 0x0000001fff007819 */ /* 0x000fe20000011403 */
[----:B------:R-:W-:Y:S01]  /*1f090*/  UIMAD UR9, UR9, UR4, URZ ;  /* 0x00000004090972a4 */ /* 0x000fe2000f8e023f */
[----:B------:R-:W-:Y:S01]  /*1f0a0*/  IADD3.X R5, R7, UR15, R5, P0, !PT ;  /* 0x0000000f07057c10 */ /* 0x000fe200087fe405 */
[----:B------:R-:W-:Y:S01]  /*1f0b0*/  UIADD3 UR13, UR19, UR12, URZ ;  /* 0x0000000c130d7290 */ /* 0x000fe2000fffe03f */
[----:B------:R-:W-:Y:S01]  /*1f0c0*/  LOP3.LUT R20, R9, R6, RZ, 0x3c, !PT ;  /* 0x0000000609147212 */ /* 0x000fe200078e3cff */
[----:B------:R-:W-:Y:S01]  /*1f0d0*/  IMAD R0, R0, c[0x0][0x488], RZ ;  /* 0x0001220000007a24 */ /* 0x000fe200078e02ff */
[----:B------:R-:W-:Y:S01]  /*1f0e0*/  UMOV UR12, UR18 ;  /* 0x00000012000c7c82 */ /* 0x000fe20008000000 */
[----:B------:R-:W-:Y:S01]  /*1f0f0*/  SHF.R.S32.HI R9, RZ, 0x1f, R8 ;  /* 0x0000001fff097819 */ /* 0x000fe20000011408 */
[----:B------:R-:W-:Y:S01]  /*1f100*/  UIMAD UR5, UR10, UR5, UR9 ;  /* 0x000000050a0572a4 */ /* 0x000fe2000f8e0209 */
[----:B------:R-:W-:Y:S01]  /*1f110*/  IMAD.WIDE.U32 R6, R3, c[0x0][0x488], R4 ;  /* 0x0001220003067a25 */ /* 0x000fe200078e0004 */
[----:B------:R-:W-:Y:S01]  /*1f120*/  UIMAD.WIDE.U32 UR10, UR10, UR4, UR12 ;  /* 0x000000040a0a72a5 */ /* 0x000fe2000f8e000c */
[----:B------:R-:W-:-:S02]  /*1f130*/  SHF.R.S32.HI R53, RZ, 0x1f, R2 ;  /* 0x0000001fff357819 */ /* 0x000fc40000011402 */
[----:B------:R-:W-:Y:S01]  /*1f140*/  IMAD R3, R3, c[0x0][0x48c], R0 ;  /* 0x0001230003037a24 */ /* 0x000fe200078e0200 */
[----:B------:R-:W-:Y:S01]  /*1f150*/  UIADD3 UR5, UR11, UR5, URZ ;  /* 0x000000050b057290 */ /* 0x000fe2000fffe03f */
        /* <DEDUP_REMOVED lines=9> */
[C---:B------:R-:W-:Y:S01]  /*1f1f0*/  IMAD R7, R8.reuse, c[0x0][0x3e4], R0 ;  /* 0x0000f90008077a24 */ /* 0x040fe200078e0200 */
[----:B------:R-:W1:Y:S01]  /*1f200*/  SHFL.IDX PT, R15, R3, RZ, 0x1c1f ;  /* 0x001c1fff030f7589 */ /* 0x000e6200000e0000 */
[----:B------:R-:W-:Y:S01]  /*1f210*/  IMAD.WIDE.U32 R4, R8, c[0x0][0x3e0], R4 ;  /* 0x0000f80008047a25 */ /* 0x000fe200078e0004 */
[----:B------:R-:W-:Y:S02]  /*1f220*/  SHF.R.S32.HI R8, RZ, 0x1f, R16 ;  /* 0x0000001fff087819 */ /* 0x000fe40000011410 */
[----:B------:R-:W-:Y:S01]  /*1f230*/  SHFL.IDX PT, R13, R3, 0x1, 0x1c1f ;  /* 0x003c1f00030d7f89 */ /* 0x000fe200000e0000 */
[----:B-----5:R-:W-:Y:S02]  /*1f240*/  IMAD R0, R12, c[0x0][0x4e8], RZ ;  /* 0x00013a000c007a24 */ /* 0x020fe400078e02ff */
[----:B------:R-:W-:Y:S01]  /*1f250*/  IMAD R6, R22, 0x80, R11 ;  /* 0x0000008016067824 */ /* 0x000fe200078e020b */
[----:B------:R-:W2:Y:S01]  /*1f260*/  SHFL.IDX PT, R12, R9, 0x1, 0x1c1f ;  /* 0x003c1f00090c7f89 */ /* 0x000ea200000e0000 */
[----:B------:R-:W-:-:S02]  /*1f270*/  IMAD.IADD R5, R5, 0x1, R7 ;  /* 0x0000000105057824 */ /* 0x000fc400078e0207 */
[----:B------:R-:W-:Y:S01]  /*1f280*/  IMAD R7, R8, c[0x0][0x3d8], RZ ;  /* 0x0000f60008077a24 */ /* 0x000fe200078e02ff */
[----:B------:R-:W-:Y:S01]  /*1f290*/  SHFL.IDX PT, R10, R9, 0x2, 0x1c1f ;  /* 0x005c1f00090a7f89 */ /* 0x000fe200000e0000 */
[----:B------:R-:W-:Y:S01]  /*1f2a0*/  IADD3 R17, R6, 0x8, RZ ;  /* 0x0000000806117810 */ /* 0x000fe20007ffe0ff */
[----:B------:R-:W-:Y:S01]  /*1f2b0*/  IMAD.WIDE.U32 R4, R16, c[0x0][0x3d8], R4 ;  /* 0x0000f60010047a25 */ /* 0x000fe200078e0004 */
[-C--:B------:R-:W-:Y:S01]  /*1f2c0*/  ISETP.GE.OR P5, PT, R6, R0.reuse, P1 ;  /* 0x000000000600720c */ /* 0x080fe20000fa6670 */
[----:B------:R-:W3:Y:S01]  /*1f2d0*/  SHFL.IDX PT, R11, R3, 0x2, 0x1c1f ;  /* 0x005c1f00030b7f89 */ /* 0x000ee200000e0000 */
[----:B------:R-:W-:Y:S01]  /*1f2e0*/  ISETP.GE.OR P4, PT, R17, R0, P1 ;  /* 0x000000001100720c */ /* 0x000fe20000f86670 */
[----:B------:R-:W-:Y:S01]  /*1f2f0*/  IMAD R18, R16, c[0x0][0x3dc], R7 ;  /* 0x0000f70010127a24 */ /* 0x000fe200078e0207 */
[----:B------:R-:W-:Y:S01]  /*1f300*/  IADD3 R16, R6, 0x48, RZ ;  /* 0x0000004806107810 */ /* 0x000fe20007ffe0ff */
[----:B------:R-:W-:Y:S01]  /*1f310*/  SHFL.IDX PT, R8, R9, 0x3, 0x1c1f ;  /* 0x007c1f0009087f89 */ /* 0x000fe200000e0000 */
[----:B------:R-:W-:-:S02]  /*1f320*/  IMAD.SHL.U32 R7, R21, 0x8, RZ ;  /* 0x0000000815077824 */ /* 0x000fc400078e00ff */
[----:B------:R-:W-:Y:S01]  /*1f330*/  ISETP.GE.OR P0, PT, R16, R0, P1 ;  /* 0x000000001000720c */ /* 0x000fe20000f06670 */
[----:B------:R4:W3:Y:S02]  /*1f340*/  SHFL.IDX PT, R9, R3, 0x3, 0x1c1f ;  /* 0x007c1f0003097f89 */ /* 0x0008e400000e0000 */
[----:B------:R-:W-:Y:S02]  /*1f350*/  LOP3.LUT R7, R20, 0x7ffffe00, R7, 0xf8, !PT ;  /* 0x7ffffe0014077812 */ /* 0x000fe400078ef807 */
[----:B-1----:R-:W-:Y:S04]  /*1f360*/  @!P5 ST.E [R14.64], R36 ;  /* 0x000000240e00d985 */ /* 0x002fe8000c101916 */
[----:B--2---:R-:W-:Y:S01]  /*1f370*/  @!P4 ST.E [R12.64], R37 ;  /* 0x000000250c00c985 */ /* 0x004fe2000c101916 */
[----:B----4-:R-:W-:Y:S01]  /*1f380*/  IADD3 R3, R6, 0x40, RZ ;  /* 0x0000004006037810 */ /* 0x010fe20007ffe0ff */
[----:B------:R-:W-:Y:S01]  /*1f390*/  IMAD.IADD R6, R5, 0x1, R18 ;  /* 0x0000000105067824 */ /* 0x000fe200078e0212 */
[----:B------:R-:W-:-:S02]  /*1f3a0*/  LEA R5, P2, R4, c[0x0][0x380], 0x1 ;  /* 0x0000e00004057a11 */ /* 0x000fc400078408ff */
[----:B------:R-:W-:Y:S01]  /*1f3b0*/  ISETP.GE.OR P3, PT, R3, R0, P1 ;  /* 0x000000000300720c */ /* 0x000fe20000f66670 */
[----:B------:R-:W-:Y:S01]  /*1f3c0*/  IMAD R3, R22, 0x80, R19 ;  /* 0x0000008016037824 */ /* 0x000fe200078e0213 */
[----:B------:R-:W-:Y:S01]  /*1f3d0*/  LEA.HI.X R4, R4, c[0x0][0x384], R6, 0x1, P2 ;  /* 0x0000e10004047a11 */ /* 0x000fe200010f0c06 */
[----:B------:R-:W-:Y:S01]  /*1f3e0*/  IMAD.SHL.U32 R6, R7, 0x2, RZ ;  /* 0x0000000207067824 */ /* 0x000fe200078e00ff */
[----:B------:R-:W-:Y:S02]  /*1f3f0*/  SHFL.IDX PT, R12, R5, RZ, 0x181f ;  /* 0x00181fff050c7589 */ /* 0x000fe400000e0000 */
[C---:B------:R-:W-:Y:S02]  /*1f400*/  IADD3 R7, R3.reuse, 0x10, RZ ;  /* 0x0000001003077810 */ /* 0x040fe40007ffe0ff */
        /* <DEDUP_REMOVED lines=68> */
.L_x_792:
        /* <DEDUP_REMOVED lines=31> */
.L_x_794:
        /* <DEDUP_REMOVED lines=43> */
.L_x_796:
[----:B------:R-:W-:Y:S05]  /*1fcf0*/  BSYNC B0 ;  /* 0x0000000000007941 */ /* 0x000fea0003800000 */
.L_x_795:
        /* <DEDUP_REMOVED lines=109> */
.L_x_797:
        /* <DEDUP_REMOVED lines=11> */
.L_x_808:


//--------------------- .nv.shared._ZN7cutlass13device_kernelIN5flash19enable_sm80_to_sm89INS1_16FlashAttnFwdSm80INS1_25CollectiveMainloopFwdSm80ILi4ELi1ELb0EN4cute5tupleIJNS5_1CILi128EEENS7_ILi112EEENS7_ILi64EEEEEELi64ENS_10bfloat16_tEfNS_4arch4Sm80ELb0ELb0ELb0ELb0ELb1ELb0ELb1ELb0EEENS1_21CollectiveEpilogueFwdINS6_IJS8_SA_S9_EEENS6_IJNS7_ILi1EEESI_SI_EEESC_SE_Li128ELb0ELb1ELb0ELb0EEENS1_19SingleTileSchedulerILb0ELb0ELb1ELi128EEEEEEEEEvNT_6ParamsE --------------------------
	.section	.nv.shared._ZN7cutlass13device_kernelIN5flash19enable_sm80_to_sm89INS1_16FlashAttnFwdSm80INS1_25CollectiveMainloopFwdSm80ILi4ELi1ELb0EN4cute5tupleIJNS5_1CILi128EEENS7_ILi112EEENS7_ILi64EEEEEELi64ENS_10bfloat16_tEfNS_4arch4Sm80ELb0ELb0ELb0ELb0ELb1ELb0ELb1ELb0EEENS1_21CollectiveEpilogueFwdINS6_IJS8_SA_S9_EEENS6_IJNS7_ILi1EEESI_SI_EEESC_SE_Li128ELb0ELb1ELb0ELb0EEENS1_19SingleTileSchedulerILb0ELb0ELb1ELi128EEEEEEEEEvNT_6ParamsE,"aw",@nobits
	.sectionflags	@""
	.align	16


//--------------------- .nv.global                --------------------------
	.section	.nv.global,"aw",@nobits
.nv.global:
	.type		_ZN71_INTERNAL_decf364e_35_flash_fwd_hdim64_bf16_paged_sm80_cu_a7f3af4d_52714cute1_E,@object
	.size		_ZN71_INTERNAL_decf364e_35_flash_fwd_hdim64_bf16_paged_sm80_cu_a7f3af4d_52714cute1_E,(_ZN71_INTERNAL_decf364e_35_flash_fwd_hdim64_bf16_paged_sm80_cu_a7f3af4d_52714cuda3std3__45__cpo6cbeginE - _ZN71_INTERNAL_decf364e_35_flash_fwd_hdim64_bf16_paged_sm80_cu_a7f3af4d_52714cute1_E)
_ZN71_INTERNAL_decf364e_35_flash_fwd_hdim64_bf16_paged_sm80_cu_a7f3af4d_52714cute1_E:
	.zero		1
	.type		_ZN71_INTERNAL_decf364e_35_flash_fwd_hdim64_bf16_paged_sm80_cu_a7f3af4d_52714cuda3std3__45__cpo6cbeginE,@object
	.size		_ZN71_INTERNAL_decf364e_35_flash_fwd_hdim64_bf16_paged_sm80_cu_a7f3af4d_52714cuda3std3__45__cpo6cbeginE,(_ZN71_INTERNAL_decf364e_35_flash_fwd_hdim64_bf16_paged_sm80_cu_a7f3af4d_52714cuda3std3__48in_placeE - _ZN71_INTERNAL_decf364e_35_flash_fwd_hdim64_bf16_paged_sm80_cu_a7f3af4d_52714cuda3std3__45__cpo6cbeginE)
_ZN71_INTERNAL_decf364e_35_flash_fwd_hdim64_bf16_paged_sm80_cu_a7f3af4d_52714cuda3std3__45__cpo6cbeginE:
	.zero		1
	.type		_ZN71_INTERNAL_decf364e_35_flash_fwd_hdim64_bf16_paged_sm80_cu_a7f3af4d_52714cuda3std3__48in_placeE,@object
	.size		_ZN71_INTERNAL_decf364e_35_flash_fwd_hdim64_bf16_paged_sm80_cu_a7f3af4d_52714cuda3std3__48in_placeE,(_ZN71_INTERNAL_decf364e_35_flash_fwd_hdim64_bf16_paged_sm80_cu_a7f3af4d_52714cuda3std6ranges3__45__cpo9iter_moveE - _ZN71_INTERNAL_decf364e_35_flash_fwd_hdim64_bf16_paged_sm80_cu_a7f3af4d_52714cuda3std3__48in_placeE)
_ZN71_INTERNAL_decf364e_35_flash_fwd_hdim64_bf16_paged_sm80_cu_a7f3af4d_52714cuda3std3__48in_placeE:
	.zero		1
	.type		_ZN71_INTERNAL_decf364e_35_flash_fwd_hdim64_bf16_paged_sm80_cu_a7f3af4d_52714cuda3std6ranges3__45__cpo9iter_moveE,@object
	.size		_ZN71_INTERNAL_decf364e_35_flash_fwd_hdim64_bf16_paged_sm80_cu_a7f3af4d_52714cuda3std6ranges3__45__cpo9iter_moveE,(_ZN71_INTERNAL_decf364e_35_flash_fwd_hdim64_bf16_paged_sm80_cu_a7f3af4d_52714cuda3std3__45__cpo5beginE - _ZN71_INTERNAL_decf364e_35_flash_fwd_hdim64_bf16_paged_sm80_cu_a7f3af4d_52714cuda3std6ranges3__45__cpo9iter_moveE)
_ZN71_INTERNAL_decf364e_35_flash_fwd_hdim64_bf16_paged_sm80_cu_a7f3af4d_52714cuda3std6ranges3__45__cpo9iter_moveE:
	.zero		1
	.type		_ZN71_INTERNAL_decf364e_35_flash_fwd_hdim64_bf16_paged_sm80_cu_a7f3af4d_52714cuda3std3__45__cpo5beginE,@object
	.size		_ZN71_INTERNAL_decf364e_35_flash_fwd_hdim64_bf16_paged_sm80_cu_a7f3af4d_52714cuda3std3__45__cpo5beginE,(_ZN71_INTERNAL_decf364e_35_flash_fwd_hdim64_bf16_paged_sm80_cu_a7f3af4d_52714cuda3std3__473_GLOBAL__N__decf364e_35_flash_fwd_hdim64_bf16_paged_sm80_cu_a7f3af4d_52716ignoreE - _ZN71_INTERNAL_decf364e_35_flash_fwd_hdim64_bf16_paged_sm80_cu_a7f3af4d_52714cuda3std3__45__cpo5beginE)
_ZN71_INTERNAL_decf364e_35_flash_fwd_hdim64_bf16_paged_sm80_cu_a7f3af4d_52714cuda3std3__45__cpo5beginE:
	.zero		1
	.type		_ZN71_INTERNAL_decf364e_35_flash_fwd_hdim64_bf16_paged_sm80_cu_a7f3af4d_52714cuda3std3__473_GLOBAL__N__decf364e_35_flash_fwd_hdim64_bf16_paged_sm80_cu_a7f3af4d_52716ignoreE,@object
	.size		_ZN71_INTERNAL_decf364e_35_flash_fwd_hdim64_bf16_paged_sm80_cu_a7f3af4d_52714cuda3std3__473_GLOBAL__N__decf364e_35_flash_fwd_hdim64_bf16_paged_sm80_cu_a7f3af4d_52716ignoreE,(_ZN71_INTERNAL_decf364e_35_flash_fwd_hdim64_bf16_paged_sm80_cu_a7f3af4d_52714cute7productE - _ZN71_INTERNAL_decf364e_35_flash_fwd_hdim64_bf16_paged_sm80_cu_a7f3af4d_52714cuda3std3__473_GLOBAL__N__decf364e_35_flash_fwd_hdim64_bf16_paged_sm80_cu_a7f3af4d_52716ignoreE)
_ZN71_INTERNAL_decf364e_35_flash_fwd_hdim64_bf16_paged_sm80_cu_a7f3af4d_52714cuda3std3__473_GLOBAL__N__decf364e_35_flash_fwd_hdim64_bf16_paged_sm80_cu_a7f3af4d_52716ignoreE:
	.zero		1
	.type		_ZN71_INTERNAL_decf364e_35_flash_fwd_hdim64_bf16_paged_sm80_cu_a7f3af4d_52714cute7productE,@object
	.size		_ZN71_INTERNAL_decf364e_35_flash_fwd_hdim64_bf16_paged_sm80_cu_a7f3af4d_52714cute7productE,(_ZN71_INTERNAL_decf364e_35_flash_fwd_hdim64_bf16_paged_sm80_cu_a7f3af4d_52714cuda3std3__45__cpo3endE - _ZN71_INTERNAL_decf364e_35_flash_fwd_hdim64_bf16_paged_sm80_cu_a7f3af4d_52714cute7productE)
_ZN71_INTERNAL_decf364e_35_flash_fwd_hdim64_bf16_paged_sm80_cu_a7f3af4d_52714cute7productE:
	.zero		1
	.type		_ZN71_INTERNAL_decf364e_35_flash_fwd_hdim64_bf16_paged_sm80_cu_a7f3af4d_52714cuda3std3__45__cpo3endE,@object
	.size		_ZN71_INTERNAL_decf364e_35_flash_fwd_hdim64_bf16_paged_sm80_cu_a7f3af4d_52714cuda3std3__45__cpo3endE,(_ZN71_INTERNAL_decf364e_35_flash_fwd_hdim64_bf16_paged_sm80_cu_a7f3af4d_52714cuda3std3__419piecewise_constructE - _ZN71_INTERNAL_decf364e_35_flash_fwd_hdim64_bf16_paged_sm80_cu_a7f3af4d_52714cuda3std3__45__cpo3endE)
_ZN71_INTERNAL_decf364e_35_flash_fwd_hdim64_bf16_paged_sm80_cu_a7f3af4d_52714cuda3std3__45__cpo3endE:
	.zero		1
	.type		_ZN71_INTERNAL_decf364e_35_flash_fwd_hdim64_bf16_paged_sm80_cu_a7f3af4d_52714cuda3std3__419piecewise_constructE,@object
	.size		_ZN71_INTERNAL_decf364e_35_flash_fwd_hdim64_bf16_paged_sm80_cu_a7f3af4d_52714cuda3std3__419piecewise_constructE,(_ZN71_INTERNAL_decf364e_35_flash_fwd_hdim64_bf16_paged_sm80_cu_a7f3af4d_52714cuda3std3__45__cpo4cendE - _ZN71_INTERNAL_decf364e_35_flash_fwd_hdim64_bf16_paged_sm80_cu_a7f3af4d_52714cuda3std3__419piecewise_constructE)
_ZN71_INTERNAL_decf364e_35_flash_fwd_hdim64_bf16_paged_sm80_cu_a7f3af4d_52714cuda3std3__419piecewise_constructE:
	.zero		1
	.type		_ZN71_INTERNAL_decf364e_35_flash_fwd_hdim64_bf16_paged_sm80_cu_a7f3af4d_52714cuda3std3__45__cpo4cendE,@object
	.size		_ZN71_INTERNAL_decf364e_35_flash_fwd_hdim64_bf16_paged_sm80_cu_a7f3af4d_52714cuda3std3__45__cpo4cendE,(_ZN71_INTERNAL_decf364e_35_flash_fwd_hdim64_bf16_paged_sm80_cu_a7f3af4d_52714cuda3std6ranges3__45__cpo4swapE - _ZN71_INTERNAL_decf364e_35_flash_fwd_hdim64_bf16_paged_sm80_cu_a7f3af4d_52714cuda3std3__45__cpo4cendE)
_ZN71_INTERNAL_decf364e_35_flash_fwd_hdim64_bf16_paged_sm80_cu_a7f3af4d_52714cuda3std3__45__cpo4cendE:
	.zero		1
	.type		_ZN71_INTERNAL_decf364e_35_flash_fwd_hdim64_bf16_paged_sm80_cu_a7f3af4d_52714cuda3std6ranges3__45__cpo4swapE,@object
	.size		_ZN71_INTERNAL_decf364e_35_flash_fwd_hdim64_bf16_paged_sm80_cu_a7f3af4d_52714cuda3std6ranges3__45__cpo4swapE,(.L_7 - _ZN71_INTERNAL_decf364e_35_flash_fwd_hdim64_bf16_paged_sm80_cu_a7f3af4d_52714cuda3std6ranges3__45__cpo4swapE)
_ZN71_INTERNAL_decf364e_35_flash_fwd_hdim64_bf16_paged_sm80_cu_a7f3af4d_52714cuda3std6ranges3__45__cpo4swapE:
	.zero		1
.L_7:


//--------------------- .nv.shared._ZN7cutlass13device_kernelIN5flash19enable_sm80_to_sm89INS1_16FlashAttnFwdSm80INS1_25CollectiveMainloopFwdSm80ILi4ELi1ELb0EN4cute5tupleIJNS5_1CILi128EEENS7_ILi112EEENS7_ILi64EEEEEELi64ENS_10bfloat16_tEfNS_4arch4Sm80ELb0ELb0ELb0ELb1ELb1ELb0ELb1ELb0EEENS1_21CollectiveEpilogueFwdINS6_IJS8_SA_S9_EEENS6_IJNS7_ILi1EEESI_SI_EEESC_SE_Li128ELb1ELb1ELb0ELb0EEENS1_19SingleTileSchedulerILb1ELb0ELb1ELi128EEEEEEEEEvNT_6ParamsE --------------------------
	.section	.nv.shared._ZN7cutlass13device_kernelIN5flash19enable_sm80_to_sm89INS1_16FlashAttnFwdSm80INS1_25CollectiveMainloopFwdSm80ILi4ELi1ELb0EN4cute5tupleIJNS5_1CILi128EEENS7_ILi112EEENS7_ILi64EEEEEELi64ENS_10bfloat16_tEfNS_4arch4Sm80ELb0ELb0ELb0ELb1ELb1ELb0ELb1ELb0EEENS1_21CollectiveEpilogueFwdINS6_IJS8_SA_S9_EEENS6_IJNS7_ILi1EEESI_SI_EEESC_SE_Li128ELb1ELb1ELb0ELb0EEENS1_19SingleTileSchedulerILb1ELb0ELb1ELi128EEEEEEEEEvNT_6ParamsE,"aw",@nobits
	.sectionflags	@""
	.align	16


//--------------------- .nv.shared._ZN7cutlass13device_kernelIN5flash19enable_sm80_to_sm89INS1_16FlashAttnFwdSm80INS1_25CollectiveMainloopFwdSm80ILi4ELi1ELb0EN4cute5tupleIJNS5_1CILi128EEENS7_ILi112EEENS7_ILi64EEEEEELi64ENS_10bfloat16_tEfNS_4arch4Sm80ELb0ELb0ELb0ELb1ELb1ELb1ELb1ELb0EEENS1_21CollectiveEpilogueFwdINS6_IJS8_SA_S9_EEENS6_IJNS7_ILi1EEESI_SI_EEESC_SE_Li128ELb1ELb1ELb0ELb0EEENS1_19SingleTileSchedulerILb1ELb0ELb1ELi128EEEEEEEEEvNT_6ParamsE --------------------------
	.section	.nv.shared._ZN7cutlass13device_kernelIN5flash19enable_sm80_to_sm89INS1_16FlashAttnFwdSm80INS1_25CollectiveMainloopFwdSm80ILi4ELi1ELb0EN4cute5tupleIJNS5_1CILi128EEENS7_ILi112EEENS7_ILi64EEEEEELi64ENS_10bfloat16_tEfNS_4arch4Sm80ELb0ELb0ELb0ELb1ELb1ELb1ELb1ELb0EEENS1_21CollectiveEpilogueFwdINS6_IJS8_SA_S9_EEENS6_IJNS7_ILi1EEESI_SI_EEESC_SE_Li128ELb1ELb1ELb0ELb0EEENS1_19SingleTileSchedulerILb1ELb0ELb1ELi128EEEEEEEEEvNT_6ParamsE,"aw",@nobits
	.sectionflags	@""
	.align	16


//--------------------- .nv.shared._ZN7cutlass13device_kernelIN5flash19enable_sm80_to_sm89INS1_16FlashAttnFwdSm80INS1_25CollectiveMainloopFwdSm80ILi4ELi1ELb0EN4cute5tupleIJNS5_1CILi128EEENS7_ILi96EEENS7_ILi64EEEEEELi64ENS_10bfloat16_tEfNS_4arch4Sm80ELb0ELb1ELb0ELb0ELb1ELb0ELb1ELb0EEENS1_21CollectiveEpilogueFwdINS6_IJS8_SA_S9_EEENS6_IJNS7_ILi1EEESI_SI_EEESC_SE_Li128ELb0ELb1ELb0ELb0EEENS1_19SingleTileSchedulerILb0ELb0ELb1ELi128EEEEEEEEEvNT_6ParamsE --------------------------
	.section	.nv.shared._ZN7cutlass13device_kernelIN5flash19enable_sm80_to_sm89INS1_16FlashAttnFwdSm80INS1_25CollectiveMainloopFwdSm80ILi4ELi1ELb0EN4cute5tupleIJNS5_1CILi128EEENS7_ILi96EEENS7_ILi64EEEEEELi64ENS_10bfloat16_tEfNS_4arch4Sm80ELb0ELb1ELb0ELb0ELb1ELb0ELb1ELb0EEENS1_21CollectiveEpilogueFwdINS6_IJS8_SA_S9_EEENS6_IJNS7_ILi1EEESI_SI_EEESC_SE_Li128ELb0ELb1ELb0ELb0EEENS1_19SingleTileSchedulerILb0ELb0ELb1ELi128EEEEEEEEEvNT_6ParamsE,"aw",@nobits
	.sectionflags	@""
	.align	16


//--------------------- .nv.shared._ZN7cutlass13device_kernelIN5flash19enable_sm80_to_sm89INS1_16FlashAttnFwdSm80INS1_25CollectiveMainloopFwdSm80ILi4ELi1ELb0EN4cute5tupleIJNS5_1CILi128EEENS7_ILi96EEENS7_ILi64EEEEEELi64ENS_10bfloat16_tEfNS_4arch4Sm80ELb0ELb1ELb0ELb1ELb1ELb0ELb1ELb0EEENS1_21CollectiveEpilogueFwdINS6_IJS8_SA_S9_EEENS6_IJNS7_ILi1EEESI_SI_EEESC_SE_Li128ELb1ELb1ELb0ELb0EEENS1_19SingleTileSchedulerILb1ELb0ELb1ELi128EEEEEEEEEvNT_6ParamsE --------------------------
	.section	.nv.shared._ZN7cutlass13device_kernelIN5flash19enable_sm80_to_sm89INS1_16FlashAttnFwdSm80INS1_25CollectiveMainloopFwdSm80ILi4ELi1ELb0EN4cute5tupleIJNS5_1CILi128EEENS7_ILi96EEENS7_ILi64EEEEEELi64ENS_10bfloat16_tEfNS_4arch4Sm80ELb0ELb1ELb0ELb1ELb1ELb0ELb1ELb0EEENS1_21CollectiveEpilogueFwdINS6_IJS8_SA_S9_EEENS6_IJNS7_ILi1EEESI_SI_EEESC_SE_Li128ELb1ELb1ELb0ELb0EEENS1_19SingleTileSchedulerILb1ELb0ELb1ELi128EEEEEEEEEvNT_6ParamsE,"aw",@nobits
	.sectionflags	@""
	.align	16


//--------------------- .nv.shared._ZN7cutlass13device_kernelIN5flash19enable_sm80_to_sm89INS1_16FlashAttnFwdSm80INS1_25CollectiveMainloopFwdSm80ILi4ELi1ELb0EN4cute5tupleIJNS5_1CILi128EEENS7_ILi96EEENS7_ILi64EEEEEELi64ENS_10bfloat16_tEfNS_4arch4Sm80ELb0ELb1ELb0ELb1ELb1ELb1ELb1ELb0EEENS1_21CollectiveEpilogueFwdINS6_IJS8_SA_S9_EEENS6_IJNS7_ILi1EEESI_SI_EEESC_SE_Li128ELb1ELb1ELb0ELb0EEENS1_19SingleTileSchedulerILb1ELb0ELb1ELi128EEEEEEEEEvNT_6ParamsE --------------------------
	.section	.nv.shared._ZN7cutlass13device_kernelIN5flash19enable_sm80_to_sm89INS1_16FlashAttnFwdSm80INS1_25CollectiveMainloopFwdSm80ILi4ELi1ELb0EN4cute5tupleIJNS5_1CILi128EEENS7_ILi96EEENS7_ILi64EEEEEELi64ENS_10bfloat16_tEfNS_4arch4Sm80ELb0ELb1ELb0ELb1ELb1ELb1ELb1ELb0EEENS1_21CollectiveEpilogueFwdINS6_IJS8_SA_S9_EEENS6_IJNS7_ILi1EEESI_SI_EEESC_SE_Li128ELb1ELb1ELb0ELb0EEENS1_19SingleTileSchedulerILb1ELb0ELb1ELi128EEEEEEEEEvNT_6ParamsE,"aw",@nobits
	.sectionflags	@""
	.align	16


//--------------------- .nv.shared._ZN7cutlass13device_kernelIN5flash19enable_sm80_to_sm89INS1_16FlashAttnFwdSm80INS1_25CollectiveMainloopFwdSm80ILi4ELi1ELb0EN4cute5tupleIJNS5_1CILi128EEENS7_ILi112EEENS7_ILi64EEEEEELi64ENS_10bfloat16_tEfNS_4arch4Sm80ELb1ELb0ELb0ELb0ELb1ELb0ELb1ELb0EEENS1_21CollectiveEpilogueFwdINS6_IJS8_SA_S9_EEENS6_IJNS7_ILi1EEESI_SI_EEESC_SE_Li128ELb0ELb1ELb0ELb0EEENS1_30DynamicPersistentTileSchedulerILi128ELi128ELb0ELb1ELb0EEEEEEEEEvNT_6ParamsE --------------------------
	.section	.nv.shared._ZN7cutlass13device_kernelIN5flash19enable_sm80_to_sm89INS1_16FlashAttnFwdSm80INS1_25CollectiveMainloopFwdSm80ILi4ELi1ELb0EN4cute5tupleIJNS5_1CILi128EEENS7_ILi112EEENS7_ILi64EEEEEELi64ENS_10bfloat16_tEfNS_4arch4Sm80ELb1ELb0ELb0ELb0ELb1ELb0ELb1ELb0EEENS1_21CollectiveEpilogueFwdINS6_IJS8_SA_S9_EEENS6_IJNS7_ILi1EEESI_SI_EEESC_SE_Li128ELb0ELb1ELb0ELb0EEENS1_30DynamicPersistentTileSchedulerILi128ELi128ELb0ELb1ELb0EEEEEEEEEvNT_6ParamsE,"aw",@nobits
	.sectionflags	@""
	.align	16


//--------------------- .nv.shared._ZN7cutlass13device_kernelIN5flash19enable_sm80_to_sm89INS1_16FlashAttnFwdSm80INS1_25CollectiveMainloopFwdSm80ILi4ELi1ELb0EN4cute5tupleIJNS5_1CILi128EEENS7_ILi112EEENS7_ILi64EEEEEELi64ENS_10bfloat16_tEfNS_4arch4Sm80ELb1ELb0ELb0ELb1ELb1ELb0ELb1ELb0EEENS1_21CollectiveEpilogueFwdINS6_IJS8_SA_S9_EEENS6_IJNS7_ILi1EEESI_SI_EEESC_SE_Li128ELb1ELb1ELb0ELb0EEENS1_19SingleTileSchedulerILb1ELb0ELb1ELi128EEEEEEEEEvNT_6ParamsE --------------------------
	.section	.nv.shared._ZN7cutlass13device_kernelIN5flash19enable_sm80_to_sm89INS1_16FlashAttnFwdSm80INS1_25CollectiveMainloopFwdSm80ILi4ELi1ELb0EN4cute5tupleIJNS5_1CILi128EEENS7_ILi112EEENS7_ILi64EEEEEELi64ENS_10bfloat16_tEfNS_4arch4Sm80ELb1ELb0ELb0ELb1ELb1ELb0ELb1ELb0EEENS1_21CollectiveEpilogueFwdINS6_IJS8_SA_S9_EEENS6_IJNS7_ILi1EEESI_SI_EEESC_SE_Li128ELb1ELb1ELb0ELb0EEENS1_19SingleTileSchedulerILb1ELb0ELb1ELi128EEEEEEEEEvNT_6ParamsE,"aw",@nobits
	.sectionflags	@""
	.align	16


//--------------------- .nv.shared._ZN7cutlass13device_kernelIN5flash19enable_sm80_to_sm89INS1_16FlashAttnFwdSm80INS1_25CollectiveMainloopFwdSm80ILi4ELi1ELb0EN4cute5tupleIJNS5_1CILi128EEENS7_ILi112EEENS7_ILi64EEEEEELi64ENS_10bfloat16_tEfNS_4arch4Sm80ELb1ELb0ELb0ELb1ELb1ELb1ELb1ELb0EEENS1_21CollectiveEpilogueFwdINS6_IJS8_SA_S9_EEENS6_IJNS7_ILi1EEESI_SI_EEESC_SE_Li128ELb1ELb1ELb0ELb0EEENS1_19SingleTileSchedulerILb1ELb0ELb1ELi128EEEEEEEEEvNT_6ParamsE --------------------------
	.section	.nv.shared._ZN7cutlass13device_kernelIN5flash19enable_sm80_to_sm89INS1_16FlashAttnFwdSm80INS1_25CollectiveMainloopFwdSm80ILi4ELi1ELb0EN4cute5tupleIJNS5_1CILi128EEENS7_ILi112EEENS7_ILi64EEEEEELi64ENS_10bfloat16_tEfNS_4arch4Sm80ELb1ELb0ELb0ELb1ELb1ELb1ELb1ELb0EEENS1_21CollectiveEpilogueFwdINS6_IJS8_SA_S9_EEENS6_IJNS7_ILi1EEESI_SI_EEESC_SE_Li128ELb1ELb1ELb0ELb0EEENS1_19SingleTileSchedulerILb1ELb0ELb1ELi128EEEEEEEEEvNT_6ParamsE,"aw",@nobits
	.sectionflags	@""
	.align	16
